	.target	sm_90a

	.elftype	@"ET_EXEC"


//--------------------- .note.nv.tkinfo           --------------------------
	.section	.note.nv.tkinfo,"",@"SHT_NOTE"
	.sectionflags	@"SHF_NOTE_NV_TKINFO"
	.tkinfo
        /*0018*/ 	.word	0x00000002
        /*0030*/ 	.string	""
        /*0030*/ 	.string	"ptxas"
        /*0030*/ 	.string	"Cuda compilation tools, release 13.0, V13.0.88"
        /*0030*/ 	.string	"Build cuda_13.0.r13.0/compiler.36424714_0"
        /*0030*/ 	.string	"-arch sm_90a -m 64 "



//--------------------- .note.nv.cuinfo           --------------------------
	.section	.note.nv.cuinfo,"",@"SHT_NOTE"
	.sectionflags	@"SHF_NOTE_NV_CUINFO"
        /*0018*/ 	.short	0x0002
        /*001a*/ 	.short	0x005a
        /*001c*/ 	.short	0x0082
	.zero		2


//--------------------- .nv.info                  --------------------------
	.section	.nv.info,"",@"SHT_CUDA_INFO"
	.align	4


	//----- nvinfo : EIATTR_REGCOUNT
	.align		4
        /*0000*/ 	.byte	0x04, 0x2f
        /*0002*/ 	.short	(.L_1 - .L_0)
	.align		4
.L_0:
        /*0004*/ 	.word	index@(_ZN10layer_norm31ln_parallel_residual_bwd_kernelINS_13Kernel_traitsIfffffjLj5120ELj1ELj1ELj8ELj16ENS_18Kernel_traits_baseILj5120EfffffjLj256EEEEELb1ELb1ELb1EEEvNS_9BwdParamsE)
        /*0008*/ 	.word	0x000000c0


	//----- nvinfo : EIATTR_FRAME_SIZE
	.align		4
.L_1:
        /*000c*/ 	.byte	0x04, 0x11
        /*000e*/ 	.short	(.L_3 - .L_2)
	.align		4
.L_2:
        /*0010*/ 	.word	index@(_ZN10layer_norm31ln_parallel_residual_bwd_kernelINS_13Kernel_traitsIfffffjLj5120ELj1ELj1ELj8ELj16ENS_18Kernel_traits_baseILj5120EfffffjLj256EEEEELb1ELb1ELb1EEEvNS_9BwdParamsE)
        /*0014*/ 	.word	0x00000000


	//----- nvinfo : EIATTR_REGCOUNT
	.align		4
.L_3:
        /*0018*/ 	.byte	0x04, 0x2f
        /*001a*/ 	.short	(.L_5 - .L_4)
	.align		4
.L_4:
        /*001c*/ 	.word	index@(_ZN10layer_norm40ln_parallel_residual_bwd_finalize_kernelINS_22Kernel_traits_finalizeILj5120EfffffjLb0ELj1024ELj4ENS_18Kernel_traits_baseILj5120EfffffjLj1024EEEEELb1EEEvNS_9BwdParamsE)
        /*0020*/ 	.word	0x00000020


	//----- nvinfo : EIATTR_FRAME_SIZE
	.align		4
.L_5:
        /*0024*/ 	.byte	0x04, 0x11
        /*0026*/ 	.short	(.L_7 - .L_6)
	.align		4
.L_6:
        /*0028*/ 	.word	index@(_ZN10layer_norm40ln_parallel_residual_bwd_finalize_kernelINS_22Kernel_traits_finalizeILj5120EfffffjLb0ELj1024ELj4ENS_18Kernel_traits_baseILj5120EfffffjLj1024EEEEELb1EEEvNS_9BwdParamsE)
        /*002c*/ 	.word	0x00000000


	//----- nvinfo : EIATTR_REGCOUNT
	.align		4
.L_7:
        /*0030*/ 	.byte	0x04, 0x2f
        /*0032*/ 	.short	(.L_9 - .L_8)
	.align		4
.L_8:
        /*0034*/ 	.word	index@(_ZN10layer_norm22ln_bwd_finalize_kernelINS_22Kernel_traits_finalizeILj5120EfffffjLb0ELj1024ELj4ENS_18Kernel_traits_baseILj5120EfffffjLj1024EEEEELb0ELb1EEEvNS_9BwdParamsE)
        /*0038*/ 	.word	0x00000020


	//----- nvinfo : EIATTR_FRAME_SIZE
	.align		4
.L_9:
        /*003c*/ 	.byte	0x04, 0x11
        /*003e*/ 	.short	(.L_11 - .L_10)
	.align		4
.L_10:
        /*0040*/ 	.word	index@(_ZN10layer_norm22ln_bwd_finalize_kernelINS_22Kernel_traits_finalizeILj5120EfffffjLb0ELj1024ELj4ENS_18Kernel_traits_baseILj5120EfffffjLj1024EEEEELb0ELb1EEEvNS_9BwdParamsE)
        /*0044*/ 	.word	0x00000000


	//----- nvinfo : EIATTR_REGCOUNT
	.align		4
.L_11:
        /*0048*/ 	.byte	0x04, 0x2f
        /*004a*/ 	.short	(.L_13 - .L_12)
	.align		4
.L_12:
        /*004c*/ 	.word	index@(_ZN10layer_norm31ln_parallel_residual_bwd_kernelINS_13Kernel_traitsIfffffjLj5120ELj1ELj1ELj8ELj16ENS_18Kernel_traits_baseILj5120EfffffjLj256EEEEELb1ELb1ELb0EEEvNS_9BwdParamsE)
        /*0050*/ 	.word	0x000000aa


	//----- nvinfo : EIATTR_FRAME_SIZE
	.align		4
.L_13:
        /*0054*/ 	.byte	0x04, 0x11
        /*0056*/ 	.short	(.L_15 - .L_14)
	.align		4
.L_14:
        /*0058*/ 	.word	index@(_ZN10layer_norm31ln_parallel_residual_bwd_kernelINS_13Kernel_traitsIfffffjLj5120ELj1ELj1ELj8ELj16ENS_18Kernel_traits_baseILj5120EfffffjLj256EEEEELb1ELb1ELb0EEEvNS_9BwdParamsE)
        /*005c*/ 	.word	0x00000000


	//----- nvinfo : EIATTR_REGCOUNT
	.align		4
.L_15:
        /*0060*/ 	.byte	0x04, 0x2f
        /*0062*/ 	.short	(.L_17 - .L_16)
	.align		4
.L_16:
        /*0064*/ 	.word	index@(_ZN10layer_norm40ln_parallel_residual_bwd_finalize_kernelINS_22Kernel_traits_finalizeILj5120EfffffjLb0ELj1024ELj4ENS_18Kernel_traits_baseILj5120EfffffjLj1024EEEEELb0EEEvNS_9BwdParamsE)
        /*0068*/ 	.word	0x00000020


	//----- nvinfo : EIATTR_FRAME_SIZE
	.align		4
.L_17:
        /*006c*/ 	.byte	0x04, 0x11
        /*006e*/ 	.short	(.L_19 - .L_18)
	.align		4
.L_18:
        /*0070*/ 	.word	index@(_ZN10layer_norm40ln_parallel_residual_bwd_finalize_kernelINS_22Kernel_traits_finalizeILj5120EfffffjLb0ELj1024ELj4ENS_18Kernel_traits_baseILj5120EfffffjLj1024EEEEELb0EEEvNS_9BwdParamsE)
        /*0074*/ 	.word	0x00000000


	//----- nvinfo : EIATTR_REGCOUNT
	.align		4
.L_19:
        /*0078*/ 	.byte	0x04, 0x2f
        /*007a*/ 	.short	(.L_21 - .L_20)
	.align		4
.L_20:
        /*007c*/ 	.word	index@(_ZN10layer_norm22ln_bwd_finalize_kernelINS_22Kernel_traits_finalizeILj5120EfffffjLb0ELj1024ELj4ENS_18Kernel_traits_baseILj5120EfffffjLj1024EEEEELb0ELb0EEEvNS_9BwdParamsE)
        /*0080*/ 	.word	0x00000020


	//----- nvinfo : EIATTR_FRAME_SIZE
	.align		4
.L_21:
        /*0084*/ 	.byte	0x04, 0x11
        /*0086*/ 	.short	(.L_23 - .L_22)
	.align		4
.L_22:
        /*0088*/ 	.word	index@(_ZN10layer_norm22ln_bwd_finalize_kernelINS_22Kernel_traits_finalizeILj5120EfffffjLb0ELj1024ELj4ENS_18Kernel_traits_baseILj5120EfffffjLj1024EEEEELb0ELb0EEEvNS_9BwdParamsE)
        /*008c*/ 	.word	0x00000000


	//----- nvinfo : EIATTR_REGCOUNT
	.align		4
.L_23:
        /*0090*/ 	.byte	0x04, 0x2f
        /*0092*/ 	.short	(.L_25 - .L_24)
	.align		4
.L_24:
        /*0094*/ 	.word	index@(_ZN10layer_norm31ln_parallel_residual_bwd_kernelINS_13Kernel_traitsIfffffjLj5120ELj1ELj1ELj8ELj16ENS_18Kernel_traits_baseILj5120EfffffjLj256EEEEELb1ELb0ELb1EEEvNS_9BwdParamsE)
        /*0098*/ 	.word	0x000000ff


	//----- nvinfo : EIATTR_FRAME_SIZE
	.align		4
.L_25:
        /*009c*/ 	.byte	0x04, 0x11
        /*009e*/ 	.short	(.L_27 - .L_26)
	.align		4
.L_26:
        /*00a0*/ 	.word	index@(_ZN10layer_norm31ln_parallel_residual_bwd_kernelINS_13Kernel_traitsIfffffjLj5120ELj1ELj1ELj8ELj16ENS_18Kernel_traits_baseILj5120EfffffjLj256EEEEELb1ELb0ELb1EEEvNS_9BwdParamsE)
        /*00a4*/ 	.word	0x00000000


	//----- nvinfo : EIATTR_REGCOUNT
	.align		4
.L_27:
        /*00a8*/ 	.byte	0x04, 0x2f
        /*00aa*/ 	.short	(.L_29 - .L_28)
	.align		4
.L_28:
        /*00ac*/ 	.word	index@(_ZN10layer_norm31ln_parallel_residual_bwd_kernelINS_13Kernel_traitsIfffffjLj5120ELj1ELj1ELj8ELj16ENS_18Kernel_traits_baseILj5120EfffffjLj256EEEEELb1ELb0ELb0EEEvNS_9BwdParamsE)
        /*00b0*/ 	.word	0x000000ec


	//----- nvinfo : EIATTR_FRAME_SIZE
	.align		4
.L_29:
        /*00b4*/ 	.byte	0x04, 0x11
        /*00b6*/ 	.short	(.L_31 - .L_30)
	.align		4
.L_30:
        /*00b8*/ 	.word	index@(_ZN10layer_norm31ln_parallel_residual_bwd_kernelINS_13Kernel_traitsIfffffjLj5120ELj1ELj1ELj8ELj16ENS_18Kernel_traits_baseILj5120EfffffjLj256EEEEELb1ELb0ELb0EEEvNS_9BwdParamsE)
        /*00bc*/ 	.word	0x00000000


	//----- nvinfo : EIATTR_REGCOUNT
	.align		4
.L_31:
        /*00c0*/ 	.byte	0x04, 0x2f
        /*00c2*/ 	.short	(.L_33 - .L_32)
	.align		4
.L_32:
        /*00c4*/ 	.word	index@(_ZN10layer_norm31ln_parallel_residual_bwd_kernelINS_13Kernel_traitsIfffffjLj5120ELj1ELj1ELj8ELj16ENS_18Kernel_traits_baseILj5120EfffffjLj256EEEEELb0ELb1ELb1EEEvNS_9BwdParamsE)
        /*00c8*/ 	.word	0x000000b1


	//----- nvinfo : EIATTR_FRAME_SIZE
	.align		4
.L_33:
        /*00cc*/ 	.byte	0x04, 0x11
        /*00ce*/ 	.short	(.L_35 - .L_34)
	.align		4
.L_34:
        /*00d0*/ 	.word	index@(_ZN10layer_norm31ln_parallel_residual_bwd_kernelINS_13Kernel_traitsIfffffjLj5120ELj1ELj1ELj8ELj16ENS_18Kernel_traits_baseILj5120EfffffjLj256EEEEELb0ELb1ELb1EEEvNS_9BwdParamsE)
        /*00d4*/ 	.word	0x00000000


	//----- nvinfo : EIATTR_REGCOUNT
	.align		4
.L_35:
        /*00d8*/ 	.byte	0x04, 0x2f
        /*00da*/ 	.short	(.L_37 - .L_36)
	.align		4
.L_36:
        /*00dc*/ 	.word	index@(_ZN10layer_norm31ln_parallel_residual_bwd_kernelINS_13Kernel_traitsIfffffjLj5120ELj1ELj1ELj8ELj16ENS_18Kernel_traits_baseILj5120EfffffjLj256EEEEELb0ELb1ELb0EEEvNS_9BwdParamsE)
        /*00e0*/ 	.word	0x000000a0


	//----- nvinfo : EIATTR_FRAME_SIZE
	.align		4
.L_37:
        /*00e4*/ 	.byte	0x04, 0x11
        /*00e6*/ 	.short	(.L_39 - .L_38)
	.align		4
.L_38:
        /*00e8*/ 	.word	index@(_ZN10layer_norm31ln_parallel_residual_bwd_kernelINS_13Kernel_traitsIfffffjLj5120ELj1ELj1ELj8ELj16ENS_18Kernel_traits_baseILj5120EfffffjLj256EEEEELb0ELb1ELb0EEEvNS_9BwdParamsE)
        /*00ec*/ 	.word	0x00000000


	//----- nvinfo : EIATTR_REGCOUNT
	.align		4
.L_39:
        /*00f0*/ 	.byte	0x04, 0x2f
        /*00f2*/ 	.short	(.L_41 - .L_40)
	.align		4
.L_40:
        /*00f4*/ 	.word	index@(_ZN10layer_norm31ln_parallel_residual_bwd_kernelINS_13Kernel_traitsIfffffjLj5120ELj1ELj1ELj8ELj16ENS_18Kernel_traits_baseILj5120EfffffjLj256EEEEELb0ELb0ELb1EEEvNS_9BwdParamsE)
        /*00f8*/ 	.word	0x000000f0


	//----- nvinfo : EIATTR_FRAME_SIZE
	.align		4
.L_41:
        /*00fc*/ 	.byte	0x04, 0x11
        /*00fe*/ 	.short	(.L_43 - .L_42)
	.align		4
.L_42:
        /*0100*/ 	.word	index@(_ZN10layer_norm31ln_parallel_residual_bwd_kernelINS_13Kernel_traitsIfffffjLj5120ELj1ELj1ELj8ELj16ENS_18Kernel_traits_baseILj5120EfffffjLj256EEEEELb0ELb0ELb1EEEvNS_9BwdParamsE)
        /*0104*/ 	.word	0x00000000


	//----- nvinfo : EIATTR_REGCOUNT
	.align		4
.L_43:
        /*0108*/ 	.byte	0x04, 0x2f
        /*010a*/ 	.short	(.L_45 - .L_44)
	.align		4
.L_44:
        /*010c*/ 	.word	index@(_ZN10layer_norm31ln_parallel_residual_bwd_kernelINS_13Kernel_traitsIfffffjLj5120ELj1ELj1ELj8ELj16ENS_18Kernel_traits_baseILj5120EfffffjLj256EEEEELb0ELb0ELb0EEEvNS_9BwdParamsE)
        /*0110*/ 	.word	0x000000e0


	//----- nvinfo : EIATTR_FRAME_SIZE
	.align		4
.L_45:
        /*0114*/ 	.byte	0x04, 0x11
        /*0116*/ 	.short	(.L_47 - .L_46)
	.align		4
.L_46:
        /*0118*/ 	.word	index@(_ZN10layer_norm31ln_parallel_residual_bwd_kernelINS_13Kernel_traitsIfffffjLj5120ELj1ELj1ELj8ELj16ENS_18Kernel_traits_baseILj5120EfffffjLj256EEEEELb0ELb0ELb0EEEvNS_9BwdParamsE)
        /*011c*/ 	.word	0x00000000


	//----- nvinfo : EIATTR_REGCOUNT
	.align		4
.L_47:
        /*0120*/ 	.byte	0x04, 0x2f
        /*0122*/ 	.short	(.L_49 - .L_48)
	.align		4
.L_48:
        /*0124*/ 	.word	index@(_ZN10layer_norm31ln_parallel_residual_bwd_kernelINS_13Kernel_traitsI6__halfffffjLj5120ELj1ELj1ELj8ELj16ENS_18Kernel_traits_baseILj5120ES2_ffffjLj256EEEEELb1ELb1ELb1EEEvNS_9BwdParamsE)
        /*0128*/ 	.word	0x000000c1


	//----- nvinfo : EIATTR_FRAME_SIZE
	.align		4
.L_49:
        /*012c*/ 	.byte	0x04, 0x11
        /*012e*/ 	.short	(.L_51 - .L_50)
	.align		4
.L_50:
        /*0130*/ 	.word	index@(_ZN10layer_norm31ln_parallel_residual_bwd_kernelINS_13Kernel_traitsI6__halfffffjLj5120ELj1ELj1ELj8ELj16ENS_18Kernel_traits_baseILj5120ES2_ffffjLj256EEEEELb1ELb1ELb1EEEvNS_9BwdParamsE)
        /*0134*/ 	.word	0x00000000


	//----- nvinfo : EIATTR_REGCOUNT
	.align		4
.L_51:
        /*0138*/ 	.byte	0x04, 0x2f
        /*013a*/ 	.short	(.L_53 - .L_52)
	.align		4
.L_52:
        /*013c*/ 	.word	index@(_ZN10layer_norm40ln_parallel_residual_bwd_finalize_kernelINS_22Kernel_traits_finalizeILj5120E6__halfffffjLb0ELj1024ELj4ENS_18Kernel_traits_baseILj5120ES2_ffffjLj1024EEEEELb1EEEvNS_9BwdParamsE)
        /*0140*/ 	.word	0x00000020


	//----- nvinfo : EIATTR_FRAME_SIZE
	.align		4
.L_53:
        /*0144*/ 	.byte	0x04, 0x11
        /*0146*/ 	.short	(.L_55 - .L_54)
	.align		4
.L_54:
        /*0148*/ 	.word	index@(_ZN10layer_norm40ln_parallel_residual_bwd_finalize_kernelINS_22Kernel_traits_finalizeILj5120E6__halfffffjLb0ELj1024ELj4ENS_18Kernel_traits_baseILj5120ES2_ffffjLj1024EEEEELb1EEEvNS_9BwdParamsE)
        /*014c*/ 	.word	0x00000000


	//----- nvinfo : EIATTR_REGCOUNT
	.align		4
.L_55:
        /*0150*/ 	.byte	0x04, 0x2f
        /*0152*/ 	.short	(.L_57 - .L_56)
	.align		4
.L_56:
        /*0154*/ 	.word	index@(_ZN10layer_norm22ln_bwd_finalize_kernelINS_22Kernel_traits_finalizeILj5120E6__halfffffjLb0ELj1024ELj4ENS_18Kernel_traits_baseILj5120ES2_ffffjLj1024EEEEELb0ELb1EEEvNS_9BwdParamsE)
        /*0158*/ 	.word	0x00000020


	//----- nvinfo : EIATTR_FRAME_SIZE
	.align		4
.L_57:
        /*015c*/ 	.byte	0x04, 0x11
        /*015e*/ 	.short	(.L_59 - .L_58)
	.align		4
.L_58:
        /*0160*/ 	.word	index@(_ZN10layer_norm22ln_bwd_finalize_kernelINS_22Kernel_traits_finalizeILj5120E6__halfffffjLb0ELj1024ELj4ENS_18Kernel_traits_baseILj5120ES2_ffffjLj1024EEEEELb0ELb1EEEvNS_9BwdParamsE)
        /*0164*/ 	.word	0x00000000


	//----- nvinfo : EIATTR_REGCOUNT
	.align		4
.L_59:
        /*0168*/ 	.byte	0x04, 0x2f
        /*016a*/ 	.short	(.L_61 - .L_60)
	.align		4
.L_60:
        /*016c*/ 	.word	index@(_ZN10layer_norm31ln_parallel_residual_bwd_kernelINS_13Kernel_traitsI6__halfffffjLj5120ELj1ELj1ELj8ELj16ENS_18Kernel_traits_baseILj5120ES2_ffffjLj256EEEEELb1ELb1ELb0EEEvNS_9BwdParamsE)
        /*0170*/ 	.word	0x000000aa


	//----- nvinfo : EIATTR_FRAME_SIZE
	.align		4
.L_61:
        /*0174*/ 	.byte	0x04, 0x11
        /*0176*/ 	.short	(.L_63 - .L_62)
	.align		4
.L_62:
        /*0178*/ 	.word	index@(_ZN10layer_norm31ln_parallel_residual_bwd_kernelINS_13Kernel_traitsI6__halfffffjLj5120ELj1ELj1ELj8ELj16ENS_18Kernel_traits_baseILj5120ES2_ffffjLj256EEEEELb1ELb1ELb0EEEvNS_9BwdParamsE)
        /*017c*/ 	.word	0x00000000


	//----- nvinfo : EIATTR_REGCOUNT
	.align		4
.L_63:
        /*0180*/ 	.byte	0x04, 0x2f
        /*0182*/ 	.short	(.L_65 - .L_64)
	.align		4
.L_64:
        /*0184*/ 	.word	index@(_ZN10layer_norm40ln_parallel_residual_bwd_finalize_kernelINS_22Kernel_traits_finalizeILj5120E6__halfffffjLb0ELj1024ELj4ENS_18Kernel_traits_baseILj5120ES2_ffffjLj1024EEEEELb0EEEvNS_9BwdParamsE)
        /*0188*/ 	.word	0x00000020


	//----- nvinfo : EIATTR_FRAME_SIZE
	.align		4
.L_65:
        /*018c*/ 	.byte	0x04, 0x11
        /*018e*/ 	.short	(.L_67 - .L_66)
	.align		4
.L_66:
        /*0190*/ 	.word	index@(_ZN10layer_norm40ln_parallel_residual_bwd_finalize_kernelINS_22Kernel_traits_finalizeILj5120E6__halfffffjLb0ELj1024ELj4ENS_18Kernel_traits_baseILj5120ES2_ffffjLj1024EEEEELb0EEEvNS_9BwdParamsE)
        /*0194*/ 	.word	0x00000000


	//----- nvinfo : EIATTR_REGCOUNT
	.align		4
.L_67:
        /*0198*/ 	.byte	0x04, 0x2f
        /*019a*/ 	.short	(.L_69 - .L_68)
	.align		4
.L_68:
        /*019c*/ 	.word	index@(_ZN10layer_norm22ln_bwd_finalize_kernelINS_22Kernel_traits_finalizeILj5120E6__halfffffjLb0ELj1024ELj4ENS_18Kernel_traits_baseILj5120ES2_ffffjLj1024EEEEELb0ELb0EEEvNS_9BwdParamsE)
        /*01a0*/ 	.word	0x00000020


	//----- nvinfo : EIATTR_FRAME_SIZE
	.align		4
.L_69:
        /*01a4*/ 	.byte	0x04, 0x11
        /*01a6*/ 	.short	(.L_71 - .L_70)
	.align		4
.L_70:
        /*01a8*/ 	.word	index@(_ZN10layer_norm22ln_bwd_finalize_kernelINS_22Kernel_traits_finalizeILj5120E6__halfffffjLb0ELj1024ELj4ENS_18Kernel_traits_baseILj5120ES2_ffffjLj1024EEEEELb0ELb0EEEvNS_9BwdParamsE)
        /*01ac*/ 	.word	0x00000000


	//----- nvinfo : EIATTR_REGCOUNT
	.align		4
.L_71:
        /*01b0*/ 	.byte	0x04, 0x2f
        /*01b2*/ 	.short	(.L_73 - .L_72)
	.align		4
.L_72:
        /*01b4*/ 	.word	index@(_ZN10layer_norm31ln_parallel_residual_bwd_kernelINS_13Kernel_traitsI6__halfffffjLj5120ELj1ELj1ELj8ELj16ENS_18Kernel_traits_baseILj5120ES2_ffffjLj256EEEEELb1ELb0ELb1EEEvNS_9BwdParamsE)
        /*01b8*/ 	.word	0x000000ff


	//----- nvinfo : EIATTR_FRAME_SIZE
	.align		4
.L_73:
        /*01bc*/ 	.byte	0x04, 0x11
        /*01be*/ 	.short	(.L_75 - .L_74)
	.align		4
.L_74:
        /*01c0*/ 	.word	index@(_ZN10layer_norm31ln_parallel_residual_bwd_kernelINS_13Kernel_traitsI6__halfffffjLj5120ELj1ELj1ELj8ELj16ENS_18Kernel_traits_baseILj5120ES2_ffffjLj256EEEEELb1ELb0ELb1EEEvNS_9BwdParamsE)
        /*01c4*/ 	.word	0x00000000


	//----- nvinfo : EIATTR_REGCOUNT
	.align		4
.L_75:
        /*01c8*/ 	.byte	0x04, 0x2f
        /*01ca*/ 	.short	(.L_77 - .L_76)
	.align		4
.L_76:
        /*01cc*/ 	.word	index@(_ZN10layer_norm31ln_parallel_residual_bwd_kernelINS_13Kernel_traitsI6__halfffffjLj5120ELj1ELj1ELj8ELj16ENS_18Kernel_traits_baseILj5120ES2_ffffjLj256EEEEELb1ELb0ELb0EEEvNS_9BwdParamsE)
        /*01d0*/ 	.word	0x000000ea


	//----- nvinfo : EIATTR_FRAME_SIZE
	.align		4
.L_77:
        /*01d4*/ 	.byte	0x04, 0x11
        /*01d6*/ 	.short	(.L_79 - .L_78)
	.align		4
.L_78:
        /*01d8*/ 	.word	index@(_ZN10layer_norm31ln_parallel_residual_bwd_kernelINS_13Kernel_traitsI6__halfffffjLj5120ELj1ELj1ELj8ELj16ENS_18Kernel_traits_baseILj5120ES2_ffffjLj256EEEEELb1ELb0ELb0EEEvNS_9BwdParamsE)
        /*01dc*/ 	.word	0x00000000


	//----- nvinfo : EIATTR_REGCOUNT
	.align		4
.L_79:
        /*01e0*/ 	.byte	0x04, 0x2f
        /*01e2*/ 	.short	(.L_81 - .L_80)
	.align		4
.L_80:
        /*01e4*/ 	.word	index@(_ZN10layer_norm31ln_parallel_residual_bwd_kernelINS_13Kernel_traitsI6__halfffffjLj5120ELj1ELj1ELj8ELj16ENS_18Kernel_traits_baseILj5120ES2_ffffjLj256EEEEELb0ELb1ELb1EEEvNS_9BwdParamsE)
        /*01e8*/ 	.word	0x000000ad


	//----- nvinfo : EIATTR_FRAME_SIZE
	.align		4
.L_81:
        /*01ec*/ 	.byte	0x04, 0x11
        /*01ee*/ 	.short	(.L_83 - .L_82)
	.align		4
.L_82:
        /*01f0*/ 	.word	index@(_ZN10layer_norm31ln_parallel_residual_bwd_kernelINS_13Kernel_traitsI6__halfffffjLj5120ELj1ELj1ELj8ELj16ENS_18Kernel_traits_baseILj5120ES2_ffffjLj256EEEEELb0ELb1ELb1EEEvNS_9BwdParamsE)
        /*01f4*/ 	.word	0x00000000


	//----- nvinfo : EIATTR_REGCOUNT
	.align		4
.L_83:
        /*01f8*/ 	.byte	0x04, 0x2f
        /*01fa*/ 	.short	(.L_85 - .L_84)
	.align		4
.L_84:
        /*01fc*/ 	.word	index@(_ZN10layer_norm31ln_parallel_residual_bwd_kernelINS_13Kernel_traitsI6__halfffffjLj5120ELj1ELj1ELj8ELj16ENS_18Kernel_traits_baseILj5120ES2_ffffjLj256EEEEELb0ELb1ELb0EEEvNS_9BwdParamsE)
        /*0200*/ 	.word	0x000000a0


	//----- nvinfo : EIATTR_FRAME_SIZE
	.align		4
.L_85:
        /*0204*/ 	.byte	0x04, 0x11
        /*0206*/ 	.short	(.L_87 - .L_86)
	.align		4
.L_86:
        /*0208*/ 	.word	index@(_ZN10layer_norm31ln_parallel_residual_bwd_kernelINS_13Kernel_traitsI6__halfffffjLj5120ELj1ELj1ELj8ELj16ENS_18Kernel_traits_baseILj5120ES2_ffffjLj256EEEEELb0ELb1ELb0EEEvNS_9BwdParamsE)
        /*020c*/ 	.word	0x00000000


	//----- nvinfo : EIATTR_REGCOUNT
	.align		4
.L_87:
        /*0210*/ 	.byte	0x04, 0x2f
        /*0212*/ 	.short	(.L_89 - .L_88)
	.align		4
.L_88:
        /*0214*/ 	.word	index@(_ZN10layer_norm31ln_parallel_residual_bwd_kernelINS_13Kernel_traitsI6__halfffffjLj5120ELj1ELj1ELj8ELj16ENS_18Kernel_traits_baseILj5120ES2_ffffjLj256EEEEELb0ELb0ELb1EEEvNS_9BwdParamsE)
        /*0218*/ 	.word	0x000000f0


	//----- nvinfo : EIATTR_FRAME_SIZE
	.align		4
.L_89:
        /*021c*/ 	.byte	0x04, 0x11
        /*021e*/ 	.short	(.L_91 - .L_90)
	.align		4
.L_90:
        /*0220*/ 	.word	index@(_ZN10layer_norm31ln_parallel_residual_bwd_kernelINS_13Kernel_traitsI6__halfffffjLj5120ELj1ELj1ELj8ELj16ENS_18Kernel_traits_baseILj5120ES2_ffffjLj256EEEEELb0ELb0ELb1EEEvNS_9BwdParamsE)
        /*0224*/ 	.word	0x00000000


	//----- nvinfo : EIATTR_REGCOUNT
	.align		4
.L_91:
        /*0228*/ 	.byte	0x04, 0x2f
        /*022a*/ 	.short	(.L_93 - .L_92)
	.align		4
.L_92:
        /*022c*/ 	.word	index@(_ZN10layer_norm31ln_parallel_residual_bwd_kernelINS_13Kernel_traitsI6__halfffffjLj5120ELj1ELj1ELj8ELj16ENS_18Kernel_traits_baseILj5120ES2_ffffjLj256EEEEELb0ELb0ELb0EEEvNS_9BwdParamsE)
        /*0230*/ 	.word	0x000000e0


	//----- nvinfo : EIATTR_FRAME_SIZE
	.align		4
.L_93:
        /*0234*/ 	.byte	0x04, 0x11
        /*0236*/ 	.short	(.L_95 - .L_94)
	.align		4
.L_94:
        /*0238*/ 	.word	index@(_ZN10layer_norm31ln_parallel_residual_bwd_kernelINS_13Kernel_traitsI6__halfffffjLj5120ELj1ELj1ELj8ELj16ENS_18Kernel_traits_baseILj5120ES2_ffffjLj256EEEEELb0ELb0ELb0EEEvNS_9BwdParamsE)
        /*023c*/ 	.word	0x00000000


	//----- nvinfo : EIATTR_REGCOUNT
	.align		4
.L_95:
        /*0240*/ 	.byte	0x04, 0x2f
        /*0242*/ 	.short	(.L_97 - .L_96)
	.align		4
.L_96:
        /*0244*/ 	.word	index@(_ZN10layer_norm31ln_parallel_residual_bwd_kernelINS_13Kernel_traitsIf6__halffS2_fjLj5120ELj1ELj1ELj8ELj8ENS_18Kernel_traits_baseILj5120EfS2_fS2_fjLj256EEEEELb1ELb1ELb1EEEvNS_9BwdParamsE)
        /*0248*/ 	.word	0x000000b1


	//----- nvinfo : EIATTR_FRAME_SIZE
	.align		4
.L_97:
        /*024c*/ 	.byte	0x04, 0x11
        /*024e*/ 	.short	(.L_99 - .L_98)
	.align		4
.L_98:
        /*0250*/ 	.word	index@(_ZN10layer_norm31ln_parallel_residual_bwd_kernelINS_13Kernel_traitsIf6__halffS2_fjLj5120ELj1ELj1ELj8ELj8ENS_18Kernel_traits_baseILj5120EfS2_fS2_fjLj256EEEEELb1ELb1ELb1EEEvNS_9BwdParamsE)
        /*0254*/ 	.word	0x00000000


	//----- nvinfo : EIATTR_REGCOUNT
	.align		4
.L_99:
        /*0258*/ 	.byte	0x04, 0x2f
        /*025a*/ 	.short	(.L_101 - .L_100)
	.align		4
.L_100:
        /*025c*/ 	.word	index@(_ZN10layer_norm40ln_parallel_residual_bwd_finalize_kernelINS_22Kernel_traits_finalizeILj5120Ef6__halffS2_fjLb0ELj1024ELj4ENS_18Kernel_traits_baseILj5120EfS2_fS2_fjLj1024EEEEELb1EEEvNS_9BwdParamsE)
        /*0260*/ 	.word	0x00000020


	//----- nvinfo : EIATTR_FRAME_SIZE
	.align		4
.L_101:
        /*0264*/ 	.byte	0x04, 0x11
        /*0266*/ 	.short	(.L_103 - .L_102)
	.align		4
.L_102:
        /*0268*/ 	.word	index@(_ZN10layer_norm40ln_parallel_residual_bwd_finalize_kernelINS_22Kernel_traits_finalizeILj5120Ef6__halffS2_fjLb0ELj1024ELj4ENS_18Kernel_traits_baseILj5120EfS2_fS2_fjLj1024EEEEELb1EEEvNS_9BwdParamsE)
        /*026c*/ 	.word	0x00000000


	//----- nvinfo : EIATTR_REGCOUNT
	.align		4
.L_103:
        /*0270*/ 	.byte	0x04, 0x2f
        /*0272*/ 	.short	(.L_105 - .L_104)
	.align		4
.L_104:
        /*0274*/ 	.word	index@(_ZN10layer_norm22ln_bwd_finalize_kernelINS_22Kernel_traits_finalizeILj5120Ef6__halffS2_fjLb0ELj1024ELj4ENS_18Kernel_traits_baseILj5120EfS2_fS2_fjLj1024EEEEELb0ELb1EEEvNS_9BwdParamsE)
        /*0278*/ 	.word	0x00000020


	//----- nvinfo : EIATTR_FRAME_SIZE
	.align		4
.L_105:
        /*027c*/ 	.byte	0x04, 0x11
        /*027e*/ 	.short	(.L_107 - .L_106)
	.align		4
.L_106:
        /*0280*/ 	.word	index@(_ZN10layer_norm22ln_bwd_finalize_kernelINS_22Kernel_traits_finalizeILj5120Ef6__halffS2_fjLb0ELj1024ELj4ENS_18Kernel_traits_baseILj5120EfS2_fS2_fjLj1024EEEEELb0ELb1EEEvNS_9BwdParamsE)
        /*0284*/ 	.word	0x00000000


	//----- nvinfo : EIATTR_REGCOUNT
	.align		4
.L_107:
        /*0288*/ 	.byte	0x04, 0x2f
        /*028a*/ 	.short	(.L_109 - .L_108)
	.align		4
.L_108:
        /*028c*/ 	.word	index@(_ZN10layer_norm31ln_parallel_residual_bwd_kernelINS_13Kernel_traitsIf6__halffS2_fjLj5120ELj1ELj1ELj8ELj8ENS_18Kernel_traits_baseILj5120EfS2_fS2_fjLj256EEEEELb1ELb1ELb0EEEvNS_9BwdParamsE)
        /*0290*/ 	.word	0x000000aa


	//----- nvinfo : EIATTR_FRAME_SIZE
	.align		4
.L_109:
        /*0294*/ 	.byte	0x04, 0x11
        /*0296*/ 	.short	(.L_111 - .L_110)
	.align		4
.L_110:
        /*0298*/ 	.word	index@(_ZN10layer_norm31ln_parallel_residual_bwd_kernelINS_13Kernel_traitsIf6__halffS2_fjLj5120ELj1ELj1ELj8ELj8ENS_18Kernel_traits_baseILj5120EfS2_fS2_fjLj256EEEEELb1ELb1ELb0EEEvNS_9BwdParamsE)
        /*029c*/ 	.word	0x00000000


	//----- nvinfo : EIATTR_REGCOUNT
	.align		4
.L_111:
        /*02a0*/ 	.byte	0x04, 0x2f
        /*02a2*/ 	.short	(.L_113 - .L_112)
	.align		4
.L_112:
        /*02a4*/ 	.word	index@(_ZN10layer_norm40ln_parallel_residual_bwd_finalize_kernelINS_22Kernel_traits_finalizeILj5120Ef6__halffS2_fjLb0ELj1024ELj4ENS_18Kernel_traits_baseILj5120EfS2_fS2_fjLj1024EEEEELb0EEEvNS_9BwdParamsE)
        /*02a8*/ 	.word	0x00000020


	//----- nvinfo : EIATTR_FRAME_SIZE
	.align		4
.L_113:
        /*02ac*/ 	.byte	0x04, 0x11
        /*02ae*/ 	.short	(.L_115 - .L_114)
	.align		4
.L_114:
        /*02b0*/ 	.word	index@(_ZN10layer_norm40ln_parallel_residual_bwd_finalize_kernelINS_22Kernel_traits_finalizeILj5120Ef6__halffS2_fjLb0ELj1024ELj4ENS_18Kernel_traits_baseILj5120EfS2_fS2_fjLj1024EEEEELb0EEEvNS_9BwdParamsE)
        /*02b4*/ 	.word	0x00000000


	//----- nvinfo : EIATTR_REGCOUNT
	.align		4
.L_115:
        /*02b8*/ 	.byte	0x04, 0x2f
        /*02ba*/ 	.short	(.L_117 - .L_116)
	.align		4
.L_116:
        /*02bc*/ 	.word	index@(_ZN10layer_norm22ln_bwd_finalize_kernelINS_22Kernel_traits_finalizeILj5120Ef6__halffS2_fjLb0ELj1024ELj4ENS_18Kernel_traits_baseILj5120EfS2_fS2_fjLj1024EEEEELb0ELb0EEEvNS_9BwdParamsE)
        /*02c0*/ 	.word	0x00000020


	//----- nvinfo : EIATTR_FRAME_SIZE
	.align		4
.L_117:
        /*02c4*/ 	.byte	0x04, 0x11
        /*02c6*/ 	.short	(.L_119 - .L_118)
	.align		4
.L_118:
        /*02c8*/ 	.word	index@(_ZN10layer_norm22ln_bwd_finalize_kernelINS_22Kernel_traits_finalizeILj5120Ef6__halffS2_fjLb0ELj1024ELj4ENS_18Kernel_traits_baseILj5120EfS2_fS2_fjLj1024EEEEELb0ELb0EEEvNS_9BwdParamsE)
        /*02cc*/ 	.word	0x00000000


	//----- nvinfo : EIATTR_REGCOUNT
	.align		4
.L_119:
        /*02d0*/ 	.byte	0x04, 0x2f
        /*02d2*/ 	.short	(.L_121 - .L_120)
	.align		4
.L_120:
        /*02d4*/ 	.word	index@(_ZN10layer_norm31ln_parallel_residual_bwd_kernelINS_13Kernel_traitsIf6__halffS2_fjLj5120ELj1ELj1ELj8ELj8ENS_18Kernel_traits_baseILj5120EfS2_fS2_fjLj256EEEEELb1ELb0ELb1EEEvNS_9BwdParamsE)
        /*02d8*/ 	.word	0x000000f2


	//----- nvinfo : EIATTR_FRAME_SIZE
	.align		4
.L_121:
        /*02dc*/ 	.byte	0x04, 0x11
        /*02de*/ 	.short	(.L_123 - .L_122)
	.align		4
.L_122:
        /*02e0*/ 	.word	index@(_ZN10layer_norm31ln_parallel_residual_bwd_kernelINS_13Kernel_traitsIf6__halffS2_fjLj5120ELj1ELj1ELj8ELj8ENS_18Kernel_traits_baseILj5120EfS2_fS2_fjLj256EEEEELb1ELb0ELb1EEEvNS_9BwdParamsE)
        /*02e4*/ 	.word	0x00000000


	//----- nvinfo : EIATTR_REGCOUNT
	.align		4
.L_123:
        /*02e8*/ 	.byte	0x04, 0x2f
        /*02ea*/ 	.short	(.L_125 - .L_124)
	.align		4
.L_124:
        /*02ec*/ 	.word	index@(_ZN10layer_norm31ln_parallel_residual_bwd_kernelINS_13Kernel_traitsIf6__halffS2_fjLj5120ELj1ELj1ELj8ELj8ENS_18Kernel_traits_baseILj5120EfS2_fS2_fjLj256EEEEELb1ELb0ELb0EEEvNS_9BwdParamsE)
        /*02f0*/ 	.word	0x000000e6


	//----- nvinfo : EIATTR_FRAME_SIZE
	.align		4
.L_125:
        /*02f4*/ 	.byte	0x04, 0x11
        /*02f6*/ 	.short	(.L_127 - .L_126)
	.align		4
.L_126:
        /*02f8*/ 	.word	index@(_ZN10layer_norm31ln_parallel_residual_bwd_kernelINS_13Kernel_traitsIf6__halffS2_fjLj5120ELj1ELj1ELj8ELj8ENS_18Kernel_traits_baseILj5120EfS2_fS2_fjLj256EEEEELb1ELb0ELb0EEEvNS_9BwdParamsE)
        /*02fc*/ 	.word	0x00000000


	//----- nvinfo : EIATTR_REGCOUNT
	.align		4
.L_127:
        /*0300*/ 	.byte	0x04, 0x2f
        /*0302*/ 	.short	(.L_129 - .L_128)
	.align		4
.L_128:
        /*0304*/ 	.word	index@(_ZN10layer_norm31ln_parallel_residual_bwd_kernelINS_13Kernel_traitsIf6__halffS2_fjLj5120ELj1ELj1ELj8ELj8ENS_18Kernel_traits_baseILj5120EfS2_fS2_fjLj256EEEEELb0ELb1ELb1EEEvNS_9BwdParamsE)
        /*0308*/ 	.word	0x000000aa


	//----- nvinfo : EIATTR_FRAME_SIZE
	.align		4
.L_129:
        /*030c*/ 	.byte	0x04, 0x11
        /*030e*/ 	.short	(.L_131 - .L_130)
	.align		4
.L_130:
        /*0310*/ 	.word	index@(_ZN10layer_norm31ln_parallel_residual_bwd_kernelINS_13Kernel_traitsIf6__halffS2_fjLj5120ELj1ELj1ELj8ELj8ENS_18Kernel_traits_baseILj5120EfS2_fS2_fjLj256EEEEELb0ELb1ELb1EEEvNS_9BwdParamsE)
        /*0314*/ 	.word	0x00000000


	//----- nvinfo : EIATTR_REGCOUNT
	.align		4
.L_131:
        /*0318*/ 	.byte	0x04, 0x2f
        /*031a*/ 	.short	(.L_133 - .L_132)
	.align		4
.L_132:
        /*031c*/ 	.word	index@(_ZN10layer_norm31ln_parallel_residual_bwd_kernelINS_13Kernel_traitsIf6__halffS2_fjLj5120ELj1ELj1ELj8ELj8ENS_18Kernel_traits_baseILj5120EfS2_fS2_fjLj256EEEEELb0ELb1ELb0EEEvNS_9BwdParamsE)
        /*0320*/ 	.word	0x000000a0


	//----- nvinfo : EIATTR_FRAME_SIZE
	.align		4
.L_133:
        /*0324*/ 	.byte	0x04, 0x11
        /*0326*/ 	.short	(.L_135 - .L_134)
	.align		4
.L_134:
        /*0328*/ 	.word	index@(_ZN10layer_norm31ln_parallel_residual_bwd_kernelINS_13Kernel_traitsIf6__halffS2_fjLj5120ELj1ELj1ELj8ELj8ENS_18Kernel_traits_baseILj5120EfS2_fS2_fjLj256EEEEELb0ELb1ELb0EEEvNS_9BwdParamsE)
        /*032c*/ 	.word	0x00000000


	//----- nvinfo : EIATTR_REGCOUNT
	.align		4
.L_135:
        /*0330*/ 	.byte	0x04, 0x2f
        /*0332*/ 	.short	(.L_137 - .L_136)
	.align		4
.L_136:
        /*0334*/ 	.word	index@(_ZN10layer_norm31ln_parallel_residual_bwd_kernelINS_13Kernel_traitsIf6__halffS2_fjLj5120ELj1ELj1ELj8ELj8ENS_18Kernel_traits_baseILj5120EfS2_fS2_fjLj256EEEEELb0ELb0ELb1EEEvNS_9BwdParamsE)
        /*0338*/ 	.word	0x000000e0


	//----- nvinfo : EIATTR_FRAME_SIZE
	.align		4
.L_137:
        /*033c*/ 	.byte	0x04, 0x11
        /*033e*/ 	.short	(.L_139 - .L_138)
	.align		4
.L_138:
        /*0340*/ 	.word	index@(_ZN10layer_norm31ln_parallel_residual_bwd_kernelINS_13Kernel_traitsIf6__halffS2_fjLj5120ELj1ELj1ELj8ELj8ENS_18Kernel_traits_baseILj5120EfS2_fS2_fjLj256EEEEELb0ELb0ELb1EEEvNS_9BwdParamsE)
        /*0344*/ 	.word	0x00000000


	//----- nvinfo : EIATTR_REGCOUNT
	.align		4
.L_139:
        /*0348*/ 	.byte	0x04, 0x2f
        /*034a*/ 	.short	(.L_141 - .L_140)
	.align		4
.L_140:
        /*034c*/ 	.word	index@(_ZN10layer_norm31ln_parallel_residual_bwd_kernelINS_13Kernel_traitsIf6__halffS2_fjLj5120ELj1ELj1ELj8ELj8ENS_18Kernel_traits_baseILj5120EfS2_fS2_fjLj256EEEEELb0ELb0ELb0EEEvNS_9BwdParamsE)
        /*0350*/ 	.word	0x000000dc


	//----- nvinfo : EIATTR_FRAME_SIZE
	.align		4
.L_141:
        /*0354*/ 	.byte	0x04, 0x11
        /*0356*/ 	.short	(.L_143 - .L_142)
	.align		4
.L_142:
        /*0358*/ 	.word	index@(_ZN10layer_norm31ln_parallel_residual_bwd_kernelINS_13Kernel_traitsIf6__halffS2_fjLj5120ELj1ELj1ELj8ELj8ENS_18Kernel_traits_baseILj5120EfS2_fS2_fjLj256EEEEELb0ELb0ELb0EEEvNS_9BwdParamsE)
        /*035c*/ 	.word	0x00000000


	//----- nvinfo : EIATTR_REGCOUNT
	.align		4
.L_143:
        /*0360*/ 	.byte	0x04, 0x2f
        /*0362*/ 	.short	(.L_145 - .L_144)
	.align		4
.L_144:
        /*0364*/ 	.word	index@(_ZN10layer_norm31ln_parallel_residual_bwd_kernelINS_13Kernel_traitsI6__halfS2_fS2_fjLj5120ELj1ELj1ELj8ELj8ENS_18Kernel_traits_baseILj5120ES2_S2_fS2_fjLj256EEEEELb1ELb1ELb1EEEvNS_9BwdParamsE)
        /*0368*/ 	.word	0x000000af


	//----- nvinfo : EIATTR_FRAME_SIZE
	.align		4
.L_145:
        /*036c*/ 	.byte	0x04, 0x11
        /*036e*/ 	.short	(.L_147 - .L_146)
	.align		4
.L_146:
        /*0370*/ 	.word	index@(_ZN10layer_norm31ln_parallel_residual_bwd_kernelINS_13Kernel_traitsI6__halfS2_fS2_fjLj5120ELj1ELj1ELj8ELj8ENS_18Kernel_traits_baseILj5120ES2_S2_fS2_fjLj256EEEEELb1ELb1ELb1EEEvNS_9BwdParamsE)
        /*0374*/ 	.word	0x00000000


	//----- nvinfo : EIATTR_REGCOUNT
	.align		4
.L_147:
        /*0378*/ 	.byte	0x04, 0x2f
        /*037a*/ 	.short	(.L_149 - .L_148)
	.align		4
.L_148:
        /*037c*/ 	.word	index@(_ZN10layer_norm40ln_parallel_residual_bwd_finalize_kernelINS_22Kernel_traits_finalizeILj5120E6__halfS2_fS2_fjLb0ELj1024ELj4ENS_18Kernel_traits_baseILj5120ES2_S2_fS2_fjLj1024EEEEELb1EEEvNS_9BwdParamsE)
        /*0380*/ 	.word	0x00000020


	//----- nvinfo : EIATTR_FRAME_SIZE
	.align		4
.L_149:
        /*0384*/ 	.byte	0x04, 0x11
        /*0386*/ 	.short	(.L_151 - .L_150)
	.align		4
.L_150:
        /*0388*/ 	.word	index@(_ZN10layer_norm40ln_parallel_residual_bwd_finalize_kernelINS_22Kernel_traits_finalizeILj5120E6__halfS2_fS2_fjLb0ELj1024ELj4ENS_18Kernel_traits_baseILj5120ES2_S2_fS2_fjLj1024EEEEELb1EEEvNS_9BwdParamsE)
        /*038c*/ 	.word	0x00000000


	//----- nvinfo : EIATTR_REGCOUNT
	.align		4
.L_151:
        /*0390*/ 	.byte	0x04, 0x2f
        /*0392*/ 	.short	(.L_153 - .L_152)
	.align		4
.L_152:
        /*0394*/ 	.word	index@(_ZN10layer_norm22ln_bwd_finalize_kernelINS_22Kernel_traits_finalizeILj5120E6__halfS2_fS2_fjLb0ELj1024ELj4ENS_18Kernel_traits_baseILj5120ES2_S2_fS2_fjLj1024EEEEELb0ELb1EEEvNS_9BwdParamsE)
        /*0398*/ 	.word	0x00000020


	//----- nvinfo : EIATTR_FRAME_SIZE
	.align		4
.L_153:
        /*039c*/ 	.byte	0x04, 0x11
        /*039e*/ 	.short	(.L_155 - .L_154)
	.align		4
.L_154:
        /*03a0*/ 	.word	index@(_ZN10layer_norm22ln_bwd_finalize_kernelINS_22Kernel_traits_finalizeILj5120E6__halfS2_fS2_fjLb0ELj1024ELj4ENS_18Kernel_traits_baseILj5120ES2_S2_fS2_fjLj1024EEEEELb0ELb1EEEvNS_9BwdParamsE)
        /*03a4*/ 	.word	0x00000000


	//----- nvinfo : EIATTR_REGCOUNT
	.align		4
.L_155:
        /*03a8*/ 	.byte	0x04, 0x2f
        /*03aa*/ 	.short	(.L_157 - .L_156)
	.align		4
.L_156:
        /*03ac*/ 	.word	index@(_ZN10layer_norm31ln_parallel_residual_bwd_kernelINS_13Kernel_traitsI6__halfS2_fS2_fjLj5120ELj1ELj1ELj8ELj8ENS_18Kernel_traits_baseILj5120ES2_S2_fS2_fjLj256EEEEELb1ELb1ELb0EEEvNS_9BwdParamsE)
        /*03b0*/ 	.word	0x000000aa


	//----- nvinfo : EIATTR_FRAME_SIZE
	.align		4
.L_157:
        /*03b4*/ 	.byte	0x04, 0x11
        /*03b6*/ 	.short	(.L_159 - .L_158)
	.align		4
.L_158:
        /*03b8*/ 	.word	index@(_ZN10layer_norm31ln_parallel_residual_bwd_kernelINS_13Kernel_traitsI6__halfS2_fS2_fjLj5120ELj1ELj1ELj8ELj8ENS_18Kernel_traits_baseILj5120ES2_S2_fS2_fjLj256EEEEELb1ELb1ELb0EEEvNS_9BwdParamsE)
        /*03bc*/ 	.word	0x00000000


	//----- nvinfo : EIATTR_REGCOUNT
	.align		4
.L_159:
        /*03c0*/ 	.byte	0x04, 0x2f
        /*03c2*/ 	.short	(.L_161 - .L_160)
	.align		4
.L_160:
        /*03c4*/ 	.word	index@(_ZN10layer_norm40ln_parallel_residual_bwd_finalize_kernelINS_22Kernel_traits_finalizeILj5120E6__halfS2_fS2_fjLb0ELj1024ELj4ENS_18Kernel_traits_baseILj5120ES2_S2_fS2_fjLj1024EEEEELb0EEEvNS_9BwdParamsE)
        /*03c8*/ 	.word	0x00000020


	//----- nvinfo : EIATTR_FRAME_SIZE
	.align		4
.L_161:
        /*03cc*/ 	.byte	0x04, 0x11
        /*03ce*/ 	.short	(.L_163 - .L_162)
	.align		4
.L_162:
        /*03d0*/ 	.word	index@(_ZN10layer_norm40ln_parallel_residual_bwd_finalize_kernelINS_22Kernel_traits_finalizeILj5120E6__halfS2_fS2_fjLb0ELj1024ELj4ENS_18Kernel_traits_baseILj5120ES2_S2_fS2_fjLj1024EEEEELb0EEEvNS_9BwdParamsE)
        /*03d4*/ 	.word	0x00000000


	//----- nvinfo : EIATTR_REGCOUNT
	.align		4
.L_163:
        /*03d8*/ 	.byte	0x04, 0x2f
        /*03da*/ 	.short	(.L_165 - .L_164)
	.align		4
.L_164:
        /*03dc*/ 	.word	index@(_ZN10layer_norm22ln_bwd_finalize_kernelINS_22Kernel_traits_finalizeILj5120E6__halfS2_fS2_fjLb0ELj1024ELj4ENS_18Kernel_traits_baseILj5120ES2_S2_fS2_fjLj1024EEEEELb0ELb0EEEvNS_9BwdParamsE)
        /*03e0*/ 	.word	0x00000020


	//----- nvinfo : EIATTR_FRAME_SIZE
	.align		4
.L_165:
        /*03e4*/ 	.byte	0x04, 0x11
        /*03e6*/ 	.short	(.L_167 - .L_166)
	.align		4
.L_166:
        /*03e8*/ 	.word	index@(_ZN10layer_norm22ln_bwd_finalize_kernelINS_22Kernel_traits_finalizeILj5120E6__halfS2_fS2_fjLb0ELj1024ELj4ENS_18Kernel_traits_baseILj5120ES2_S2_fS2_fjLj1024EEEEELb0ELb0EEEvNS_9BwdParamsE)
        /*03ec*/ 	.word	0x00000000


	//----- nvinfo : EIATTR_REGCOUNT
	.align		4
.L_167:
        /*03f0*/ 	.byte	0x04, 0x2f
        /*03f2*/ 	.short	(.L_169 - .L_168)
	.align		4
.L_168:
        /*03f4*/ 	.word	index@(_ZN10layer_norm31ln_parallel_residual_bwd_kernelINS_13Kernel_traitsI6__halfS2_fS2_fjLj5120ELj1ELj1ELj8ELj8ENS_18Kernel_traits_baseILj5120ES2_S2_fS2_fjLj256EEEEELb1ELb0ELb1EEEvNS_9BwdParamsE)
        /*03f8*/ 	.word	0x000000f2


	//----- nvinfo : EIATTR_FRAME_SIZE
	.align		4
.L_169:
        /*03fc*/ 	.byte	0x04, 0x11
        /*03fe*/ 	.short	(.L_171 - .L_170)
	.align		4
.L_170:
        /*0400*/ 	.word	index@(_ZN10layer_norm31ln_parallel_residual_bwd_kernelINS_13Kernel_traitsI6__halfS2_fS2_fjLj5120ELj1ELj1ELj8ELj8ENS_18Kernel_traits_baseILj5120ES2_S2_fS2_fjLj256EEEEELb1ELb0ELb1EEEvNS_9BwdParamsE)
        /*0404*/ 	.word	0x00000000


	//----- nvinfo : EIATTR_REGCOUNT
	.align		4
.L_171:
        /*0408*/ 	.byte	0x04, 0x2f
        /*040a*/ 	.short	(.L_173 - .L_172)
	.align		4
.L_172:
        /*040c*/ 	.word	index@(_ZN10layer_norm31ln_parallel_residual_bwd_kernelINS_13Kernel_traitsI6__halfS2_fS2_fjLj5120ELj1ELj1ELj8ELj8ENS_18Kernel_traits_baseILj5120ES2_S2_fS2_fjLj256EEEEELb1ELb0ELb0EEEvNS_9BwdParamsE)
        /*0410*/ 	.word	0x000000e6


	//----- nvinfo : EIATTR_FRAME_SIZE
	.align		4
.L_173:
        /*0414*/ 	.byte	0x04, 0x11
        /*0416*/ 	.short	(.L_175 - .L_174)
	.align		4
.L_174:
        /*0418*/ 	.word	index@(_ZN10layer_norm31ln_parallel_residual_bwd_kernelINS_13Kernel_traitsI6__halfS2_fS2_fjLj5120ELj1ELj1ELj8ELj8ENS_18Kernel_traits_baseILj5120ES2_S2_fS2_fjLj256EEEEELb1ELb0ELb0EEEvNS_9BwdParamsE)
        /*041c*/ 	.word	0x00000000


	//----- nvinfo : EIATTR_REGCOUNT
	.align		4
.L_175:
        /*0420*/ 	.byte	0x04, 0x2f
        /*0422*/ 	.short	(.L_177 - .L_176)
	.align		4
.L_176:
        /*0424*/ 	.word	index@(_ZN10layer_norm31ln_parallel_residual_bwd_kernelINS_13Kernel_traitsI6__halfS2_fS2_fjLj5120ELj1ELj1ELj8ELj8ENS_18Kernel_traits_baseILj5120ES2_S2_fS2_fjLj256EEEEELb0ELb1ELb1EEEvNS_9BwdParamsE)
        /*0428*/ 	.word	0x000000a9


	//----- nvinfo : EIATTR_FRAME_SIZE
	.align		4
.L_177:
        /*042c*/ 	.byte	0x04, 0x11
        /*042e*/ 	.short	(.L_179 - .L_178)
	.align		4
.L_178:
        /*0430*/ 	.word	index@(_ZN10layer_norm31ln_parallel_residual_bwd_kernelINS_13Kernel_traitsI6__halfS2_fS2_fjLj5120ELj1ELj1ELj8ELj8ENS_18Kernel_traits_baseILj5120ES2_S2_fS2_fjLj256EEEEELb0ELb1ELb1EEEvNS_9BwdParamsE)
        /*0434*/ 	.word	0x00000000


	//----- nvinfo : EIATTR_REGCOUNT
	.align		4
.L_179:
        /*0438*/ 	.byte	0x04, 0x2f
        /*043a*/ 	.short	(.L_181 - .L_180)
	.align		4
.L_180:
        /*043c*/ 	.word	index@(_ZN10layer_norm31ln_parallel_residual_bwd_kernelINS_13Kernel_traitsI6__halfS2_fS2_fjLj5120ELj1ELj1ELj8ELj8ENS_18Kernel_traits_baseILj5120ES2_S2_fS2_fjLj256EEEEELb0ELb1ELb0EEEvNS_9BwdParamsE)
        /*0440*/ 	.word	0x000000a0


	//----- nvinfo : EIATTR_FRAME_SIZE
	.align		4
.L_181:
        /*0444*/ 	.byte	0x04, 0x11
        /*0446*/ 	.short	(.L_183 - .L_182)
	.align		4
.L_182:
        /*0448*/ 	.word	index@(_ZN10layer_norm31ln_parallel_residual_bwd_kernelINS_13Kernel_traitsI6__halfS2_fS2_fjLj5120ELj1ELj1ELj8ELj8ENS_18Kernel_traits_baseILj5120ES2_S2_fS2_fjLj256EEEEELb0ELb1ELb0EEEvNS_9BwdParamsE)
        /*044c*/ 	.word	0x00000000


	//----- nvinfo : EIATTR_REGCOUNT
	.align		4
.L_183:
        /*0450*/ 	.byte	0x04, 0x2f
        /*0452*/ 	.short	(.L_185 - .L_184)
	.align		4
.L_184:
        /*0454*/ 	.word	index@(_ZN10layer_norm31ln_parallel_residual_bwd_kernelINS_13Kernel_traitsI6__halfS2_fS2_fjLj5120ELj1ELj1ELj8ELj8ENS_18Kernel_traits_baseILj5120ES2_S2_fS2_fjLj256EEEEELb0ELb0ELb1EEEvNS_9BwdParamsE)
        /*0458*/ 	.word	0x000000e0


	//----- nvinfo : EIATTR_FRAME_SIZE
	.align		4
.L_185:
        /*045c*/ 	.byte	0x04, 0x11
        /*045e*/ 	.short	(.L_187 - .L_186)
	.align		4
.L_186:
        /*0460*/ 	.word	index@(_ZN10layer_norm31ln_parallel_residual_bwd_kernelINS_13Kernel_traitsI6__halfS2_fS2_fjLj5120ELj1ELj1ELj8ELj8ENS_18Kernel_traits_baseILj5120ES2_S2_fS2_fjLj256EEEEELb0ELb0ELb1EEEvNS_9BwdParamsE)
        /*0464*/ 	.word	0x00000000


	//----- nvinfo : EIATTR_REGCOUNT
	.align		4
.L_187:
        /*0468*/ 	.byte	0x04, 0x2f
        /*046a*/ 	.short	(.L_189 - .L_188)
	.align		4
.L_188:
        /*046c*/ 	.word	index@(_ZN10layer_norm31ln_parallel_residual_bwd_kernelINS_13Kernel_traitsI6__halfS2_fS2_fjLj5120ELj1ELj1ELj8ELj8ENS_18Kernel_traits_baseILj5120ES2_S2_fS2_fjLj256EEEEELb0ELb0ELb0EEEvNS_9BwdParamsE)
        /*0470*/ 	.word	0x000000dc


	//----- nvinfo : EIATTR_FRAME_SIZE
	.align		4
.L_189:
        /*0474*/ 	.byte	0x04, 0x11
        /*0476*/ 	.short	(.L_191 - .L_190)
	.align		4
.L_190:
        /*0478*/ 	.word	index@(_ZN10layer_norm31ln_parallel_residual_bwd_kernelINS_13Kernel_traitsI6__halfS2_fS2_fjLj5120ELj1ELj1ELj8ELj8ENS_18Kernel_traits_baseILj5120ES2_S2_fS2_fjLj256EEEEELb0ELb0ELb0EEEvNS_9BwdParamsE)
        /*047c*/ 	.word	0x00000000


	//----- nvinfo : EIATTR_REGCOUNT
	.align		4
.L_191:
        /*0480*/ 	.byte	0x04, 0x2f
        /*0482*/ 	.short	(.L_193 - .L_192)
	.align		4
.L_192:
        /*0484*/ 	.word	index@(_ZN10layer_norm31ln_parallel_residual_bwd_kernelINS_13Kernel_traitsIf6__halfS2_S2_fjLj5120ELj1ELj1ELj8ELj8ENS_18Kernel_traits_baseILj5120EfS2_S2_S2_fjLj256EEEEELb1ELb1ELb1EEEvNS_9BwdParamsE)
        /*0488*/ 	.word	0x000000a6


	//----- nvinfo : EIATTR_FRAME_SIZE
	.align		4
.L_193:
        /*048c*/ 	.byte	0x04, 0x11
        /*048e*/ 	.short	(.L_195 - .L_194)
	.align		4
.L_194:
        /*0490*/ 	.word	index@(_ZN10layer_norm31ln_parallel_residual_bwd_kernelINS_13Kernel_traitsIf6__halfS2_S2_fjLj5120ELj1ELj1ELj8ELj8ENS_18Kernel_traits_baseILj5120EfS2_S2_S2_fjLj256EEEEELb1ELb1ELb1EEEvNS_9BwdParamsE)
        /*0494*/ 	.word	0x00000000


	//----- nvinfo : EIATTR_REGCOUNT
	.align		4
.L_195:
        /*0498*/ 	.byte	0x04, 0x2f
        /*049a*/ 	.short	(.L_197 - .L_196)
	.align		4
.L_196:
        /*049c*/ 	.word	index@(_ZN10layer_norm40ln_parallel_residual_bwd_finalize_kernelINS_22Kernel_traits_finalizeILj5120Ef6__halfS2_S2_fjLb0ELj1024ELj4ENS_18Kernel_traits_baseILj5120EfS2_S2_S2_fjLj1024EEEEELb1EEEvNS_9BwdParamsE)
        /*04a0*/ 	.word	0x00000020


	//----- nvinfo : EIATTR_FRAME_SIZE
	.align		4
.L_197:
        /*04a4*/ 	.byte	0x04, 0x11
        /*04a6*/ 	.short	(.L_199 - .L_198)
	.align		4
.L_198:
        /*04a8*/ 	.word	index@(_ZN10layer_norm40ln_parallel_residual_bwd_finalize_kernelINS_22Kernel_traits_finalizeILj5120Ef6__halfS2_S2_fjLb0ELj1024ELj4ENS_18Kernel_traits_baseILj5120EfS2_S2_S2_fjLj1024EEEEELb1EEEvNS_9BwdParamsE)
        /*04ac*/ 	.word	0x00000000


	//----- nvinfo : EIATTR_REGCOUNT
	.align		4
.L_199:
        /*04b0*/ 	.byte	0x04, 0x2f
        /*04b2*/ 	.short	(.L_201 - .L_200)
	.align		4
.L_200:
        /*04b4*/ 	.word	index@(_ZN10layer_norm22ln_bwd_finalize_kernelINS_22Kernel_traits_finalizeILj5120Ef6__halfS2_S2_fjLb0ELj1024ELj4ENS_18Kernel_traits_baseILj5120EfS2_S2_S2_fjLj1024EEEEELb0ELb1EEEvNS_9BwdParamsE)
        /*04b8*/ 	.word	0x00000020


	//----- nvinfo : EIATTR_FRAME_SIZE
	.align		4
.L_201:
        /*04bc*/ 	.byte	0x04, 0x11
        /*04be*/ 	.short	(.L_203 - .L_202)
	.align		4
.L_202:
        /*04c0*/ 	.word	index@(_ZN10layer_norm22ln_bwd_finalize_kernelINS_22Kernel_traits_finalizeILj5120Ef6__halfS2_S2_fjLb0ELj1024ELj4ENS_18Kernel_traits_baseILj5120EfS2_S2_S2_fjLj1024EEEEELb0ELb1EEEvNS_9BwdParamsE)
        /*04c4*/ 	.word	0x00000000


	//----- nvinfo : EIATTR_REGCOUNT
	.align		4
.L_203:
        /*04c8*/ 	.byte	0x04, 0x2f
        /*04ca*/ 	.short	(.L_205 - .L_204)
	.align		4
.L_204:
        /*04cc*/ 	.word	index@(_ZN10layer_norm31ln_parallel_residual_bwd_kernelINS_13Kernel_traitsIf6__halfS2_S2_fjLj5120ELj1ELj1ELj8ELj8ENS_18Kernel_traits_baseILj5120EfS2_S2_S2_fjLj256EEEEELb1ELb1ELb0EEEvNS_9BwdParamsE)
        /*04d0*/ 	.word	0x000000a0


	//----- nvinfo : EIATTR_FRAME_SIZE
	.align		4
.L_205:
        /*04d4*/ 	.byte	0x04, 0x11
        /*04d6*/ 	.short	(.L_207 - .L_206)
	.align		4
.L_206:
        /*04d8*/ 	.word	index@(_ZN10layer_norm31ln_parallel_residual_bwd_kernelINS_13Kernel_traitsIf6__halfS2_S2_fjLj5120ELj1ELj1ELj8ELj8ENS_18Kernel_traits_baseILj5120EfS2_S2_S2_fjLj256EEEEELb1ELb1ELb0EEEvNS_9BwdParamsE)
        /*04dc*/ 	.word	0x00000000


	//----- nvinfo : EIATTR_REGCOUNT
	.align		4
.L_207:
        /*04e0*/ 	.byte	0x04, 0x2f
        /*04e2*/ 	.short	(.L_209 - .L_208)
	.align		4
.L_208:
        /*04e4*/ 	.word	index@(_ZN10layer_norm40ln_parallel_residual_bwd_finalize_kernelINS_22Kernel_traits_finalizeILj5120Ef6__halfS2_S2_fjLb0ELj1024ELj4ENS_18Kernel_traits_baseILj5120EfS2_S2_S2_fjLj1024EEEEELb0EEEvNS_9BwdParamsE)
        /*04e8*/ 	.word	0x00000020


	//----- nvinfo : EIATTR_FRAME_SIZE
	.align		4
.L_209:
        /*04ec*/ 	.byte	0x04, 0x11
        /*04ee*/ 	.short	(.L_211 - .L_210)
	.align		4
.L_210:
        /*04f0*/ 	.word	index@(_ZN10layer_norm40ln_parallel_residual_bwd_finalize_kernelINS_22Kernel_traits_finalizeILj5120Ef6__halfS2_S2_fjLb0ELj1024ELj4ENS_18Kernel_traits_baseILj5120EfS2_S2_S2_fjLj1024EEEEELb0EEEvNS_9BwdParamsE)
        /*04f4*/ 	.word	0x00000000


	//----- nvinfo : EIATTR_REGCOUNT
	.align		4
.L_211:
        /*04f8*/ 	.byte	0x04, 0x2f
        /*04fa*/ 	.short	(.L_213 - .L_212)
	.align		4
.L_212:
        /*04fc*/ 	.word	index@(_ZN10layer_norm22ln_bwd_finalize_kernelINS_22Kernel_traits_finalizeILj5120Ef6__halfS2_S2_fjLb0ELj1024ELj4ENS_18Kernel_traits_baseILj5120EfS2_S2_S2_fjLj1024EEEEELb0ELb0EEEvNS_9BwdParamsE)
        /*0500*/ 	.word	0x00000020


	//----- nvinfo : EIATTR_FRAME_SIZE
	.align		4
.L_213:
        /*0504*/ 	.byte	0x04, 0x11
        /*0506*/ 	.short	(.L_215 - .L_214)
	.align		4
.L_214:
        /*0508*/ 	.word	index@(_ZN10layer_norm22ln_bwd_finalize_kernelINS_22Kernel_traits_finalizeILj5120Ef6__halfS2_S2_fjLb0ELj1024ELj4ENS_18Kernel_traits_baseILj5120EfS2_S2_S2_fjLj1024EEEEELb0ELb0EEEvNS_9BwdParamsE)
        /*050c*/ 	.word	0x00000000


	//----- nvinfo : EIATTR_REGCOUNT
	.align		4
.L_215:
        /*0510*/ 	.byte	0x04, 0x2f
        /*0512*/ 	.short	(.L_217 - .L_216)
	.align		4
.L_216:
        /*0514*/ 	.word	index@(_ZN10layer_norm31ln_parallel_residual_bwd_kernelINS_13Kernel_traitsIf6__halfS2_S2_fjLj5120ELj1ELj1ELj8ELj8ENS_18Kernel_traits_baseILj5120EfS2_S2_S2_fjLj256EEEEELb1ELb0ELb1EEEvNS_9BwdParamsE)
        /*0518*/ 	.word	0x000000e7


	//----- nvinfo : EIATTR_FRAME_SIZE
	.align		4
.L_217:
        /*051c*/ 	.byte	0x04, 0x11
        /*051e*/ 	.short	(.L_219 - .L_218)
	.align		4
.L_218:
        /*0520*/ 	.word	index@(_ZN10layer_norm31ln_parallel_residual_bwd_kernelINS_13Kernel_traitsIf6__halfS2_S2_fjLj5120ELj1ELj1ELj8ELj8ENS_18Kernel_traits_baseILj5120EfS2_S2_S2_fjLj256EEEEELb1ELb0ELb1EEEvNS_9BwdParamsE)
        /*0524*/ 	.word	0x00000000


	//----- nvinfo : EIATTR_REGCOUNT
	.align		4
.L_219:
        /*0528*/ 	.byte	0x04, 0x2f
        /*052a*/ 	.short	(.L_221 - .L_220)
	.align		4
.L_220:
        /*052c*/ 	.word	index@(_ZN10layer_norm31ln_parallel_residual_bwd_kernelINS_13Kernel_traitsIf6__halfS2_S2_fjLj5120ELj1ELj1ELj8ELj8ENS_18Kernel_traits_baseILj5120EfS2_S2_S2_fjLj256EEEEELb1ELb0ELb0EEEvNS_9BwdParamsE)
        /*0530*/ 	.word	0x000000dc


	//----- nvinfo : EIATTR_FRAME_SIZE
	.align		4
.L_221:
        /*0534*/ 	.byte	0x04, 0x11
        /*0536*/ 	.short	(.L_223 - .L_222)
	.align		4
.L_222:
        /*0538*/ 	.word	index@(_ZN10layer_norm31ln_parallel_residual_bwd_kernelINS_13Kernel_traitsIf6__halfS2_S2_fjLj5120ELj1ELj1ELj8ELj8ENS_18Kernel_traits_baseILj5120EfS2_S2_S2_fjLj256EEEEELb1ELb0ELb0EEEvNS_9BwdParamsE)
        /*053c*/ 	.word	0x00000000


	//----- nvinfo : EIATTR_REGCOUNT
	.align		4
.L_223:
        /*0540*/ 	.byte	0x04, 0x2f
        /*0542*/ 	.short	(.L_225 - .L_224)
	.align		4
.L_224:
        /*0544*/ 	.word	index@(_ZN10layer_norm31ln_parallel_residual_bwd_kernelINS_13Kernel_traitsIf6__halfS2_S2_fjLj5120ELj1ELj1ELj8ELj8ENS_18Kernel_traits_baseILj5120EfS2_S2_S2_fjLj256EEEEELb0ELb1ELb1EEEvNS_9BwdParamsE)
        /*0548*/ 	.word	0x00000098


	//----- nvinfo : EIATTR_FRAME_SIZE
	.align		4
.L_225:
        /*054c*/ 	.byte	0x04, 0x11
        /*054e*/ 	.short	(.L_227 - .L_226)
	.align		4
.L_226:
        /*0550*/ 	.word	index@(_ZN10layer_norm31ln_parallel_residual_bwd_kernelINS_13Kernel_traitsIf6__halfS2_S2_fjLj5120ELj1ELj1ELj8ELj8ENS_18Kernel_traits_baseILj5120EfS2_S2_S2_fjLj256EEEEELb0ELb1ELb1EEEvNS_9BwdParamsE)
        /*0554*/ 	.word	0x00000000


	//----- nvinfo : EIATTR_REGCOUNT
	.align		4
.L_227:
        /*0558*/ 	.byte	0x04, 0x2f
        /*055a*/ 	.short	(.L_229 - .L_228)
	.align		4
.L_228:
        /*055c*/ 	.word	index@(_ZN10layer_norm31ln_parallel_residual_bwd_kernelINS_13Kernel_traitsIf6__halfS2_S2_fjLj5120ELj1ELj1ELj8ELj8ENS_18Kernel_traits_baseILj5120EfS2_S2_S2_fjLj256EEEEELb0ELb1ELb0EEEvNS_9BwdParamsE)
        /*0560*/ 	.word	0x00000096


	//----- nvinfo : EIATTR_FRAME_SIZE
	.align		4
.L_229:
        /*0564*/ 	.byte	0x04, 0x11
        /*0566*/ 	.short	(.L_231 - .L_230)
	.align		4
.L_230:
        /*0568*/ 	.word	index@(_ZN10layer_norm31ln_parallel_residual_bwd_kernelINS_13Kernel_traitsIf6__halfS2_S2_fjLj5120ELj1ELj1ELj8ELj8ENS_18Kernel_traits_baseILj5120EfS2_S2_S2_fjLj256EEEEELb0ELb1ELb0EEEvNS_9BwdParamsE)
        /*056c*/ 	.word	0x00000000


	//----- nvinfo : EIATTR_REGCOUNT
	.align		4
.L_231:
        /*0570*/ 	.byte	0x04, 0x2f
        /*0572*/ 	.short	(.L_233 - .L_232)
	.align		4
.L_232:
        /*0574*/ 	.word	index@(_ZN10layer_norm31ln_parallel_residual_bwd_kernelINS_13Kernel_traitsIf6__halfS2_S2_fjLj5120ELj1ELj1ELj8ELj8ENS_18Kernel_traits_baseILj5120EfS2_S2_S2_fjLj256EEEEELb0ELb0ELb1EEEvNS_9BwdParamsE)
        /*0578*/ 	.word	0x000000d5


	//----- nvinfo : EIATTR_FRAME_SIZE
	.align		4
.L_233:
        /*057c*/ 	.byte	0x04, 0x11
        /*057e*/ 	.short	(.L_235 - .L_234)
	.align		4
.L_234:
        /*0580*/ 	.word	index@(_ZN10layer_norm31ln_parallel_residual_bwd_kernelINS_13Kernel_traitsIf6__halfS2_S2_fjLj5120ELj1ELj1ELj8ELj8ENS_18Kernel_traits_baseILj5120EfS2_S2_S2_fjLj256EEEEELb0ELb0ELb1EEEvNS_9BwdParamsE)
        /*0584*/ 	.word	0x00000000


	//----- nvinfo : EIATTR_REGCOUNT
	.align		4
.L_235:
        /*0588*/ 	.byte	0x04, 0x2f
        /*058a*/ 	.short	(.L_237 - .L_236)
	.align		4
.L_236:
        /*058c*/ 	.word	index@(_ZN10layer_norm31ln_parallel_residual_bwd_kernelINS_13Kernel_traitsIf6__halfS2_S2_fjLj5120ELj1ELj1ELj8ELj8ENS_18Kernel_traits_baseILj5120EfS2_S2_S2_fjLj256EEEEELb0ELb0ELb0EEEvNS_9BwdParamsE)
        /*0590*/ 	.word	0x000000d2


	//----- nvinfo : EIATTR_FRAME_SIZE
	.align		4
.L_237:
        /*0594*/ 	.byte	0x04, 0x11
        /*0596*/ 	.short	(.L_239 - .L_238)
	.align		4
.L_238:
        /*0598*/ 	.word	index@(_ZN10layer_norm31ln_parallel_residual_bwd_kernelINS_13Kernel_traitsIf6__halfS2_S2_fjLj5120ELj1ELj1ELj8ELj8ENS_18Kernel_traits_baseILj5120EfS2_S2_S2_fjLj256EEEEELb0ELb0ELb0EEEvNS_9BwdParamsE)
        /*059c*/ 	.word	0x00000000


	//----- nvinfo : EIATTR_REGCOUNT
	.align		4
.L_239:
        /*05a0*/ 	.byte	0x04, 0x2f
        /*05a2*/ 	.short	(.L_241 - .L_240)
	.align		4
.L_240:
        /*05a4*/ 	.word	index@(_ZN10layer_norm31ln_parallel_residual_bwd_kernelINS_13Kernel_traitsIf13__nv_bfloat16fS2_fjLj5120ELj1ELj1ELj8ELj8ENS_18Kernel_traits_baseILj5120EfS2_fS2_fjLj256EEEEELb1ELb1ELb1EEEvNS_9BwdParamsE)
        /*05a8*/ 	.word	0x000000b1


	//----- nvinfo : EIATTR_FRAME_SIZE
	.align		4
.L_241:
        /*05ac*/ 	.byte	0x04, 0x11
        /*05ae*/ 	.short	(.L_243 - .L_242)
	.align		4
.L_242:
        /*05b0*/ 	.word	index@(_ZN10layer_norm31ln_parallel_residual_bwd_kernelINS_13Kernel_traitsIf13__nv_bfloat16fS2_fjLj5120ELj1ELj1ELj8ELj8ENS_18Kernel_traits_baseILj5120EfS2_fS2_fjLj256EEEEELb1ELb1ELb1EEEvNS_9BwdParamsE)
        /*05b4*/ 	.word	0x00000000


	//----- nvinfo : EIATTR_REGCOUNT
	.align		4
.L_243:
        /*05b8*/ 	.byte	0x04, 0x2f
        /*05ba*/ 	.short	(.L_245 - .L_244)
	.align		4
.L_244:
        /*05bc*/ 	.word	index@(_ZN10layer_norm40ln_parallel_residual_bwd_finalize_kernelINS_22Kernel_traits_finalizeILj5120Ef13__nv_bfloat16fS2_fjLb0ELj1024ELj4ENS_18Kernel_traits_baseILj5120EfS2_fS2_fjLj1024EEEEELb1EEEvNS_9BwdParamsE)
        /*05c0*/ 	.word	0x00000020


	//----- nvinfo : EIATTR_FRAME_SIZE
	.align		4
.L_245:
        /*05c4*/ 	.byte	0x04, 0x11
        /*05c6*/ 	.short	(.L_247 - .L_246)
	.align		4
.L_246:
        /*05c8*/ 	.word	index@(_ZN10layer_norm40ln_parallel_residual_bwd_finalize_kernelINS_22Kernel_traits_finalizeILj5120Ef13__nv_bfloat16fS2_fjLb0ELj1024ELj4ENS_18Kernel_traits_baseILj5120EfS2_fS2_fjLj1024EEEEELb1EEEvNS_9BwdParamsE)
        /*05cc*/ 	.word	0x00000000


	//----- nvinfo : EIATTR_REGCOUNT
	.align		4
.L_247:
        /*05d0*/ 	.byte	0x04, 0x2f
        /*05d2*/ 	.short	(.L_249 - .L_248)
	.align		4
.L_248:
        /*05d4*/ 	.word	index@(_ZN10layer_norm22ln_bwd_finalize_kernelINS_22Kernel_traits_finalizeILj5120Ef13__nv_bfloat16fS2_fjLb0ELj1024ELj4ENS_18Kernel_traits_baseILj5120EfS2_fS2_fjLj1024EEEEELb0ELb1EEEvNS_9BwdParamsE)
        /*05d8*/ 	.word	0x00000020


	//----- nvinfo : EIATTR_FRAME_SIZE
	.align		4
.L_249:
        /*05dc*/ 	.byte	0x04, 0x11
        /*05de*/ 	.short	(.L_251 - .L_250)
	.align		4
.L_250:
        /*05e0*/ 	.word	index@(_ZN10layer_norm22ln_bwd_finalize_kernelINS_22Kernel_traits_finalizeILj5120Ef13__nv_bfloat16fS2_fjLb0ELj1024ELj4ENS_18Kernel_traits_baseILj5120EfS2_fS2_fjLj1024EEEEELb0ELb1EEEvNS_9BwdParamsE)
        /*05e4*/ 	.word	0x00000000


	//----- nvinfo : EIATTR_REGCOUNT
	.align		4
.L_251:
        /*05e8*/ 	.byte	0x04, 0x2f
        /*05ea*/ 	.short	(.L_253 - .L_252)
	.align		4
.L_252:
        /*05ec*/ 	.word	index@(_ZN10layer_norm31ln_parallel_residual_bwd_kernelINS_13Kernel_traitsIf13__nv_bfloat16fS2_fjLj5120ELj1ELj1ELj8ELj8ENS_18Kernel_traits_baseILj5120EfS2_fS2_fjLj256EEEEELb1ELb1ELb0EEEvNS_9BwdParamsE)
        /*05f0*/ 	.word	0x000000aa


	//----- nvinfo : EIATTR_FRAME_SIZE
	.align		4
.L_253:
        /*05f4*/ 	.byte	0x04, 0x11
        /*05f6*/ 	.short	(.L_255 - .L_254)
	.align		4
.L_254:
        /*05f8*/ 	.word	index@(_ZN10layer_norm31ln_parallel_residual_bwd_kernelINS_13Kernel_traitsIf13__nv_bfloat16fS2_fjLj5120ELj1ELj1ELj8ELj8ENS_18Kernel_traits_baseILj5120EfS2_fS2_fjLj256EEEEELb1ELb1ELb0EEEvNS_9BwdParamsE)
        /*05fc*/ 	.word	0x00000000


	//----- nvinfo : EIATTR_REGCOUNT
	.align		4
.L_255:
        /*0600*/ 	.byte	0x04, 0x2f
        /*0602*/ 	.short	(.L_257 - .L_256)
	.align		4
.L_256:
        /*0604*/ 	.word	index@(_ZN10layer_norm40ln_parallel_residual_bwd_finalize_kernelINS_22Kernel_traits_finalizeILj5120Ef13__nv_bfloat16fS2_fjLb0ELj1024ELj4ENS_18Kernel_traits_baseILj5120EfS2_fS2_fjLj1024EEEEELb0EEEvNS_9BwdParamsE)
        /*0608*/ 	.word	0x00000020


	//----- nvinfo : EIATTR_FRAME_SIZE
	.align		4
.L_257:
        /*060c*/ 	.byte	0x04, 0x11
        /*060e*/ 	.short	(.L_259 - .L_258)
	.align		4
.L_258:
        /*0610*/ 	.word	index@(_ZN10layer_norm40ln_parallel_residual_bwd_finalize_kernelINS_22Kernel_traits_finalizeILj5120Ef13__nv_bfloat16fS2_fjLb0ELj1024ELj4ENS_18Kernel_traits_baseILj5120EfS2_fS2_fjLj1024EEEEELb0EEEvNS_9BwdParamsE)
        /*0614*/ 	.word	0x00000000


	//----- nvinfo : EIATTR_REGCOUNT
	.align		4
.L_259:
        /*0618*/ 	.byte	0x04, 0x2f
        /*061a*/ 	.short	(.L_261 - .L_260)
	.align		4
.L_260:
        /*061c*/ 	.word	index@(_ZN10layer_norm22ln_bwd_finalize_kernelINS_22Kernel_traits_finalizeILj5120Ef13__nv_bfloat16fS2_fjLb0ELj1024ELj4ENS_18Kernel_traits_baseILj5120EfS2_fS2_fjLj1024EEEEELb0ELb0EEEvNS_9BwdParamsE)
        /*0620*/ 	.word	0x00000020


	//----- nvinfo : EIATTR_FRAME_SIZE
	.align		4
.L_261:
        /*0624*/ 	.byte	0x04, 0x11
        /*0626*/ 	.short	(.L_263 - .L_262)
	.align		4
.L_262:
        /*0628*/ 	.word	index@(_ZN10layer_norm22ln_bwd_finalize_kernelINS_22Kernel_traits_finalizeILj5120Ef13__nv_bfloat16fS2_fjLb0ELj1024ELj4ENS_18Kernel_traits_baseILj5120EfS2_fS2_fjLj1024EEEEELb0ELb0EEEvNS_9BwdParamsE)
        /*062c*/ 	.word	0x00000000


	//----- nvinfo : EIATTR_REGCOUNT
	.align		4
.L_263:
        /*0630*/ 	.byte	0x04, 0x2f
        /*0632*/ 	.short	(.L_265 - .L_264)
	.align		4
.L_264:
        /*0634*/ 	.word	index@(_ZN10layer_norm31ln_parallel_residual_bwd_kernelINS_13Kernel_traitsIf13__nv_bfloat16fS2_fjLj5120ELj1ELj1ELj8ELj8ENS_18Kernel_traits_baseILj5120EfS2_fS2_fjLj256EEEEELb1ELb0ELb1EEEvNS_9BwdParamsE)
        /*0638*/ 	.word	0x000000f2


	//----- nvinfo : EIATTR_FRAME_SIZE
	.align		4
.L_265:
        /*063c*/ 	.byte	0x04, 0x11
        /*063e*/ 	.short	(.L_267 - .L_266)
	.align		4
.L_266:
        /*0640*/ 	.word	index@(_ZN10layer_norm31ln_parallel_residual_bwd_kernelINS_13Kernel_traitsIf13__nv_bfloat16fS2_fjLj5120ELj1ELj1ELj8ELj8ENS_18Kernel_traits_baseILj5120EfS2_fS2_fjLj256EEEEELb1ELb0ELb1EEEvNS_9BwdParamsE)
        /*0644*/ 	.word	0x00000000


	//----- nvinfo : EIATTR_REGCOUNT
	.align		4
.L_267:
        /*0648*/ 	.byte	0x04, 0x2f
        /*064a*/ 	.short	(.L_269 - .L_268)
	.align		4
.L_268:
        /*064c*/ 	.word	index@(_ZN10layer_norm31ln_parallel_residual_bwd_kernelINS_13Kernel_traitsIf13__nv_bfloat16fS2_fjLj5120ELj1ELj1ELj8ELj8ENS_18Kernel_traits_baseILj5120EfS2_fS2_fjLj256EEEEELb1ELb0ELb0EEEvNS_9BwdParamsE)
        /*0650*/ 	.word	0x000000e6


	//----- nvinfo : EIATTR_FRAME_SIZE
	.align		4
.L_269:
        /*0654*/ 	.byte	0x04, 0x11
        /*0656*/ 	.short	(.L_271 - .L_270)
	.align		4
.L_270:
        /*0658*/ 	.word	index@(_ZN10layer_norm31ln_parallel_residual_bwd_kernelINS_13Kernel_traitsIf13__nv_bfloat16fS2_fjLj5120ELj1ELj1ELj8ELj8ENS_18Kernel_traits_baseILj5120EfS2_fS2_fjLj256EEEEELb1ELb0ELb0EEEvNS_9BwdParamsE)
        /*065c*/ 	.word	0x00000000


	//----- nvinfo : EIATTR_REGCOUNT
	.align		4
.L_271:
        /*0660*/ 	.byte	0x04, 0x2f
        /*0662*/ 	.short	(.L_273 - .L_272)
	.align		4
.L_272:
        /*0664*/ 	.word	index@(_ZN10layer_norm31ln_parallel_residual_bwd_kernelINS_13Kernel_traitsIf13__nv_bfloat16fS2_fjLj5120ELj1ELj1ELj8ELj8ENS_18Kernel_traits_baseILj5120EfS2_fS2_fjLj256EEEEELb0ELb1ELb1EEEvNS_9BwdParamsE)
        /*0668*/ 	.word	0x000000aa


	//----- nvinfo : EIATTR_FRAME_SIZE
	.align		4
.L_273:
        /*066c*/ 	.byte	0x04, 0x11
        /*066e*/ 	.short	(.L_275 - .L_274)
	.align		4
.L_274:
        /*0670*/ 	.word	index@(_ZN10layer_norm31ln_parallel_residual_bwd_kernelINS_13Kernel_traitsIf13__nv_bfloat16fS2_fjLj5120ELj1ELj1ELj8ELj8ENS_18Kernel_traits_baseILj5120EfS2_fS2_fjLj256EEEEELb0ELb1ELb1EEEvNS_9BwdParamsE)
        /*0674*/ 	.word	0x00000000


	//----- nvinfo : EIATTR_REGCOUNT
	.align		4
.L_275:
        /*0678*/ 	.byte	0x04, 0x2f
        /*067a*/ 	.short	(.L_277 - .L_276)
	.align		4
.L_276:
        /*067c*/ 	.word	index@(_ZN10layer_norm31ln_parallel_residual_bwd_kernelINS_13Kernel_traitsIf13__nv_bfloat16fS2_fjLj5120ELj1ELj1ELj8ELj8ENS_18Kernel_traits_baseILj5120EfS2_fS2_fjLj256EEEEELb0ELb1ELb0EEEvNS_9BwdParamsE)
        /*0680*/ 	.word	0x000000a0


	//----- nvinfo : EIATTR_FRAME_SIZE
	.align		4
.L_277:
        /*0684*/ 	.byte	0x04, 0x11
        /*0686*/ 	.short	(.L_279 - .L_278)
	.align		4
.L_278:
        /*0688*/ 	.word	index@(_ZN10layer_norm31ln_parallel_residual_bwd_kernelINS_13Kernel_traitsIf13__nv_bfloat16fS2_fjLj5120ELj1ELj1ELj8ELj8ENS_18Kernel_traits_baseILj5120EfS2_fS2_fjLj256EEEEELb0ELb1ELb0EEEvNS_9BwdParamsE)
        /*068c*/ 	.word	0x00000000


	//----- nvinfo : EIATTR_REGCOUNT
	.align		4
.L_279:
        /*0690*/ 	.byte	0x04, 0x2f
        /*0692*/ 	.short	(.L_281 - .L_280)
	.align		4
.L_280:
        /*0694*/ 	.word	index@(_ZN10layer_norm31ln_parallel_residual_bwd_kernelINS_13Kernel_traitsIf13__nv_bfloat16fS2_fjLj5120ELj1ELj1ELj8ELj8ENS_18Kernel_traits_baseILj5120EfS2_fS2_fjLj256EEEEELb0ELb0ELb1EEEvNS_9BwdParamsE)
        /*0698*/ 	.word	0x000000e0


	//----- nvinfo : EIATTR_FRAME_SIZE
	.align		4
.L_281:
        /*069c*/ 	.byte	0x04, 0x11
        /*069e*/ 	.short	(.L_283 - .L_282)
	.align		4
.L_282:
        /*06a0*/ 	.word	index@(_ZN10layer_norm31ln_parallel_residual_bwd_kernelINS_13Kernel_traitsIf13__nv_bfloat16fS2_fjLj5120ELj1ELj1ELj8ELj8ENS_18Kernel_traits_baseILj5120EfS2_fS2_fjLj256EEEEELb0ELb0ELb1EEEvNS_9BwdParamsE)
        /*06a4*/ 	.word	0x00000000


	//----- nvinfo : EIATTR_REGCOUNT
	.align		4
.L_283:
        /*06a8*/ 	.byte	0x04, 0x2f
        /*06aa*/ 	.short	(.L_285 - .L_284)
	.align		4
.L_284:
        /*06ac*/ 	.word	index@(_ZN10layer_norm31ln_parallel_residual_bwd_kernelINS_13Kernel_traitsIf13__nv_bfloat16fS2_fjLj5120ELj1ELj1ELj8ELj8ENS_18Kernel_traits_baseILj5120EfS2_fS2_fjLj256EEEEELb0ELb0ELb0EEEvNS_9BwdParamsE)
        /*06b0*/ 	.word	0x000000dc


	//----- nvinfo : EIATTR_FRAME_SIZE
	.align		4
.L_285:
        /*06b4*/ 	.byte	0x04, 0x11
        /*06b6*/ 	.short	(.L_287 - .L_286)
	.align		4
.L_286:
        /*06b8*/ 	.word	index@(_ZN10layer_norm31ln_parallel_residual_bwd_kernelINS_13Kernel_traitsIf13__nv_bfloat16fS2_fjLj5120ELj1ELj1ELj8ELj8ENS_18Kernel_traits_baseILj5120EfS2_fS2_fjLj256EEEEELb0ELb0ELb0EEEvNS_9BwdParamsE)
        /*06bc*/ 	.word	0x00000000


	//----- nvinfo : EIATTR_REGCOUNT
	.align		4
.L_287:
        /*06c0*/ 	.byte	0x04, 0x2f
        /*06c2*/ 	.short	(.L_289 - .L_288)
	.align		4
.L_288:
        /*06c4*/ 	.word	index@(_ZN10layer_norm31ln_parallel_residual_bwd_kernelINS_13Kernel_traitsI13__nv_bfloat16S2_fS2_fjLj5120ELj1ELj1ELj8ELj8ENS_18Kernel_traits_baseILj5120ES2_S2_fS2_fjLj256EEEEELb1ELb1ELb1EEEvNS_9BwdParamsE)
        /*06c8*/ 	.word	0x000000af


	//----- nvinfo : EIATTR_FRAME_SIZE
	.align		4
.L_289:
        /*06cc*/ 	.byte	0x04, 0x11
        /*06ce*/ 	.short	(.L_291 - .L_290)
	.align		4
.L_290:
        /*06d0*/ 	.word	index@(_ZN10layer_norm31ln_parallel_residual_bwd_kernelINS_13Kernel_traitsI13__nv_bfloat16S2_fS2_fjLj5120ELj1ELj1ELj8ELj8ENS_18Kernel_traits_baseILj5120ES2_S2_fS2_fjLj256EEEEELb1ELb1ELb1EEEvNS_9BwdParamsE)
        /*06d4*/ 	.word	0x00000000


	//----- nvinfo : EIATTR_REGCOUNT
	.align		4
.L_291:
        /*06d8*/ 	.byte	0x04, 0x2f
        /*06da*/ 	.short	(.L_293 - .L_292)
	.align		4
.L_292:
        /*06dc*/ 	.word	index@(_ZN10layer_norm40ln_parallel_residual_bwd_finalize_kernelINS_22Kernel_traits_finalizeILj5120E13__nv_bfloat16S2_fS2_fjLb0ELj1024ELj4ENS_18Kernel_traits_baseILj5120ES2_S2_fS2_fjLj1024EEEEELb1EEEvNS_9BwdParamsE)
        /*06e0*/ 	.word	0x00000020


	//----- nvinfo : EIATTR_FRAME_SIZE
	.align		4
.L_293:
        /*06e4*/ 	.byte	0x04, 0x11
        /*06e6*/ 	.short	(.L_295 - .L_294)
	.align		4
.L_294:
        /*06e8*/ 	.word	index@(_ZN10layer_norm40ln_parallel_residual_bwd_finalize_kernelINS_22Kernel_traits_finalizeILj5120E13__nv_bfloat16S2_fS2_fjLb0ELj1024ELj4ENS_18Kernel_traits_baseILj5120ES2_S2_fS2_fjLj1024EEEEELb1EEEvNS_9BwdParamsE)
        /*06ec*/ 	.word	0x00000000


	//----- nvinfo : EIATTR_REGCOUNT
	.align		4
.L_295:
        /*06f0*/ 	.byte	0x04, 0x2f
        /*06f2*/ 	.short	(.L_297 - .L_296)
	.align		4
.L_296:
        /*06f4*/ 	.word	index@(_ZN10layer_norm22ln_bwd_finalize_kernelINS_22Kernel_traits_finalizeILj5120E13__nv_bfloat16S2_fS2_fjLb0ELj1024ELj4ENS_18Kernel_traits_baseILj5120ES2_S2_fS2_fjLj1024EEEEELb0ELb1EEEvNS_9BwdParamsE)
        /*06f8*/ 	.word	0x00000020


	//----- nvinfo : EIATTR_FRAME_SIZE
	.align		4
.L_297:
        /*06fc*/ 	.byte	0x04, 0x11
        /*06fe*/ 	.short	(.L_299 - .L_298)
	.align		4
.L_298:
        /*0700*/ 	.word	index@(_ZN10layer_norm22ln_bwd_finalize_kernelINS_22Kernel_traits_finalizeILj5120E13__nv_bfloat16S2_fS2_fjLb0ELj1024ELj4ENS_18Kernel_traits_baseILj5120ES2_S2_fS2_fjLj1024EEEEELb0ELb1EEEvNS_9BwdParamsE)
        /*0704*/ 	.word	0x00000000


	//----- nvinfo : EIATTR_REGCOUNT
	.align		4
.L_299:
        /*0708*/ 	.byte	0x04, 0x2f
        /*070a*/ 	.short	(.L_301 - .L_300)
	.align		4
.L_300:
        /*070c*/ 	.word	index@(_ZN10layer_norm31ln_parallel_residual_bwd_kernelINS_13Kernel_traitsI13__nv_bfloat16S2_fS2_fjLj5120ELj1ELj1ELj8ELj8ENS_18Kernel_traits_baseILj5120ES2_S2_fS2_fjLj256EEEEELb1ELb1ELb0EEEvNS_9BwdParamsE)
        /*0710*/ 	.word	0x000000aa


	//----- nvinfo : EIATTR_FRAME_SIZE
	.align		4
.L_301:
        /*0714*/ 	.byte	0x04, 0x11
        /*0716*/ 	.short	(.L_303 - .L_302)
	.align		4
.L_302:
        /*0718*/ 	.word	index@(_ZN10layer_norm31ln_parallel_residual_bwd_kernelINS_13Kernel_traitsI13__nv_bfloat16S2_fS2_fjLj5120ELj1ELj1ELj8ELj8ENS_18Kernel_traits_baseILj5120ES2_S2_fS2_fjLj256EEEEELb1ELb1ELb0EEEvNS_9BwdParamsE)
        /*071c*/ 	.word	0x00000000


	//----- nvinfo : EIATTR_REGCOUNT
	.align		4
.L_303:
        /*0720*/ 	.byte	0x04, 0x2f
        /*0722*/ 	.short	(.L_305 - .L_304)
	.align		4
.L_304:
        /*0724*/ 	.word	index@(_ZN10layer_norm40ln_parallel_residual_bwd_finalize_kernelINS_22Kernel_traits_finalizeILj5120E13__nv_bfloat16S2_fS2_fjLb0ELj1024ELj4ENS_18Kernel_traits_baseILj5120ES2_S2_fS2_fjLj1024EEEEELb0EEEvNS_9BwdParamsE)
        /*0728*/ 	.word	0x00000020


	//----- nvinfo : EIATTR_FRAME_SIZE
	.align		4
.L_305:
        /*072c*/ 	.byte	0x04, 0x11
        /*072e*/ 	.short	(.L_307 - .L_306)
	.align		4
.L_306:
        /*0730*/ 	.word	index@(_ZN10layer_norm40ln_parallel_residual_bwd_finalize_kernelINS_22Kernel_traits_finalizeILj5120E13__nv_bfloat16S2_fS2_fjLb0ELj1024ELj4ENS_18Kernel_traits_baseILj5120ES2_S2_fS2_fjLj1024EEEEELb0EEEvNS_9BwdParamsE)
        /*0734*/ 	.word	0x00000000


	//----- nvinfo : EIATTR_REGCOUNT
	.align		4
.L_307:
        /*0738*/ 	.byte	0x04, 0x2f
        /*073a*/ 	.short	(.L_309 - .L_308)
	.align		4
.L_308:
        /*073c*/ 	.word	index@(_ZN10layer_norm22ln_bwd_finalize_kernelINS_22Kernel_traits_finalizeILj5120E13__nv_bfloat16S2_fS2_fjLb0ELj1024ELj4ENS_18Kernel_traits_baseILj5120ES2_S2_fS2_fjLj1024EEEEELb0ELb0EEEvNS_9BwdParamsE)
        /*0740*/ 	.word	0x00000020


	//----- nvinfo : EIATTR_FRAME_SIZE
	.align		4
.L_309:
        /*0744*/ 	.byte	0x04, 0x11
        /*0746*/ 	.short	(.L_311 - .L_310)
	.align		4
.L_310:
        /*0748*/ 	.word	index@(_ZN10layer_norm22ln_bwd_finalize_kernelINS_22Kernel_traits_finalizeILj5120E13__nv_bfloat16S2_fS2_fjLb0ELj1024ELj4ENS_18Kernel_traits_baseILj5120ES2_S2_fS2_fjLj1024EEEEELb0ELb0EEEvNS_9BwdParamsE)
        /*074c*/ 	.word	0x00000000


	//----- nvinfo : EIATTR_REGCOUNT
	.align		4
.L_311:
        /*0750*/ 	.byte	0x04, 0x2f
        /*0752*/ 	.short	(.L_313 - .L_312)
	.align		4
.L_312:
        /*0754*/ 	.word	index@(_ZN10layer_norm31ln_parallel_residual_bwd_kernelINS_13Kernel_traitsI13__nv_bfloat16S2_fS2_fjLj5120ELj1ELj1ELj8ELj8ENS_18Kernel_traits_baseILj5120ES2_S2_fS2_fjLj256EEEEELb1ELb0ELb1EEEvNS_9BwdParamsE)
        /*0758*/ 	.word	0x000000f2


	//----- nvinfo : EIATTR_FRAME_SIZE
	.align		4
.L_313:
        /*075c*/ 	.byte	0x04, 0x11
        /*075e*/ 	.short	(.L_315 - .L_314)
	.align		4
.L_314:
        /*0760*/ 	.word	index@(_ZN10layer_norm31ln_parallel_residual_bwd_kernelINS_13Kernel_traitsI13__nv_bfloat16S2_fS2_fjLj5120ELj1ELj1ELj8ELj8ENS_18Kernel_traits_baseILj5120ES2_S2_fS2_fjLj256EEEEELb1ELb0ELb1EEEvNS_9BwdParamsE)
        /*0764*/ 	.word	0x00000000


	//----- nvinfo : EIATTR_REGCOUNT
	.align		4
.L_315:
        /*0768*/ 	.byte	0x04, 0x2f
        /*076a*/ 	.short	(.L_317 - .L_316)
	.align		4
.L_316:
        /*076c*/ 	.word	index@(_ZN10layer_norm31ln_parallel_residual_bwd_kernelINS_13Kernel_traitsI13__nv_bfloat16S2_fS2_fjLj5120ELj1ELj1ELj8ELj8ENS_18Kernel_traits_baseILj5120ES2_S2_fS2_fjLj256EEEEELb1ELb0ELb0EEEvNS_9BwdParamsE)
        /*0770*/ 	.word	0x000000e6


	//----- nvinfo : EIATTR_FRAME_SIZE
	.align		4
.L_317:
        /*0774*/ 	.byte	0x04, 0x11
        /*0776*/ 	.short	(.L_319 - .L_318)
	.align		4
.L_318:
        /*0778*/ 	.word	index@(_ZN10layer_norm31ln_parallel_residual_bwd_kernelINS_13Kernel_traitsI13__nv_bfloat16S2_fS2_fjLj5120ELj1ELj1ELj8ELj8ENS_18Kernel_traits_baseILj5120ES2_S2_fS2_fjLj256EEEEELb1ELb0ELb0EEEvNS_9BwdParamsE)
        /*077c*/ 	.word	0x00000000


	//----- nvinfo : EIATTR_REGCOUNT
	.align		4
.L_319:
        /*0780*/ 	.byte	0x04, 0x2f
        /*0782*/ 	.short	(.L_321 - .L_320)
	.align		4
.L_320:
        /*0784*/ 	.word	index@(_ZN10layer_norm31ln_parallel_residual_bwd_kernelINS_13Kernel_traitsI13__nv_bfloat16S2_fS2_fjLj5120ELj1ELj1ELj8ELj8ENS_18Kernel_traits_baseILj5120ES2_S2_fS2_fjLj256EEEEELb0ELb1ELb1EEEvNS_9BwdParamsE)
        /*0788*/ 	.word	0x000000a9


	//----- nvinfo : EIATTR_FRAME_SIZE
	.align		4
.L_321:
        /*078c*/ 	.byte	0x04, 0x11
        /*078e*/ 	.short	(.L_323 - .L_322)
	.align		4
.L_322:
        /*0790*/ 	.word	index@(_ZN10layer_norm31ln_parallel_residual_bwd_kernelINS_13Kernel_traitsI13__nv_bfloat16S2_fS2_fjLj5120ELj1ELj1ELj8ELj8ENS_18Kernel_traits_baseILj5120ES2_S2_fS2_fjLj256EEEEELb0ELb1ELb1EEEvNS_9BwdParamsE)
        /*0794*/ 	.word	0x00000000


	//----- nvinfo : EIATTR_REGCOUNT
	.align		4
.L_323:
        /*0798*/ 	.byte	0x04, 0x2f
        /*079a*/ 	.short	(.L_325 - .L_324)
	.align		4
.L_324:
        /*079c*/ 	.word	index@(_ZN10layer_norm31ln_parallel_residual_bwd_kernelINS_13Kernel_traitsI13__nv_bfloat16S2_fS2_fjLj5120ELj1ELj1ELj8ELj8ENS_18Kernel_traits_baseILj5120ES2_S2_fS2_fjLj256EEEEELb0ELb1ELb0EEEvNS_9BwdParamsE)
        /*07a0*/ 	.word	0x000000a0


	//----- nvinfo : EIATTR_FRAME_SIZE
	.align		4
.L_325:
        /*07a4*/ 	.byte	0x04, 0x11
        /*07a6*/ 	.short	(.L_327 - .L_326)
	.align		4
.L_326:
        /*07a8*/ 	.word	index@(_ZN10layer_norm31ln_parallel_residual_bwd_kernelINS_13Kernel_traitsI13__nv_bfloat16S2_fS2_fjLj5120ELj1ELj1ELj8ELj8ENS_18Kernel_traits_baseILj5120ES2_S2_fS2_fjLj256EEEEELb0ELb1ELb0EEEvNS_9BwdParamsE)
        /*07ac*/ 	.word	0x00000000


	//----- nvinfo : EIATTR_REGCOUNT
	.align		4
.L_327:
        /*07b0*/ 	.byte	0x04, 0x2f
        /*07b2*/ 	.short	(.L_329 - .L_328)
	.align		4
.L_328:
        /*07b4*/ 	.word	index@(_ZN10layer_norm31ln_parallel_residual_bwd_kernelINS_13Kernel_traitsI13__nv_bfloat16S2_fS2_fjLj5120ELj1ELj1ELj8ELj8ENS_18Kernel_traits_baseILj5120ES2_S2_fS2_fjLj256EEEEELb0ELb0ELb1EEEvNS_9BwdParamsE)
        /*07b8*/ 	.word	0x000000e0


	//----- nvinfo : EIATTR_FRAME_SIZE
	.align		4
.L_329:
        /*07bc*/ 	.byte	0x04, 0x11
        /*07be*/ 	.short	(.L_331 - .L_330)
	.align		4
.L_330:
        /*07c0*/ 	.word	index@(_ZN10layer_norm31ln_parallel_residual_bwd_kernelINS_13Kernel_traitsI13__nv_bfloat16S2_fS2_fjLj5120ELj1ELj1ELj8ELj8ENS_18Kernel_traits_baseILj5120ES2_S2_fS2_fjLj256EEEEELb0ELb0ELb1EEEvNS_9BwdParamsE)
        /*07c4*/ 	.word	0x00000000


	//----- nvinfo : EIATTR_REGCOUNT
	.align		4
.L_331:
        /*07c8*/ 	.byte	0x04, 0x2f
        /*07ca*/ 	.short	(.L_333 - .L_332)
	.align		4
.L_332:
        /*07cc*/ 	.word	index@(_ZN10layer_norm31ln_parallel_residual_bwd_kernelINS_13Kernel_traitsI13__nv_bfloat16S2_fS2_fjLj5120ELj1ELj1ELj8ELj8ENS_18Kernel_traits_baseILj5120ES2_S2_fS2_fjLj256EEEEELb0ELb0ELb0EEEvNS_9BwdParamsE)
        /*07d0*/ 	.word	0x000000dc


	//----- nvinfo : EIATTR_FRAME_SIZE
	.align		4
.L_333:
        /*07d4*/ 	.byte	0x04, 0x11
        /*07d6*/ 	.short	(.L_335 - .L_334)
	.align		4
.L_334:
        /*07d8*/ 	.word	index@(_ZN10layer_norm31ln_parallel_residual_bwd_kernelINS_13Kernel_traitsI13__nv_bfloat16S2_fS2_fjLj5120ELj1ELj1ELj8ELj8ENS_18Kernel_traits_baseILj5120ES2_S2_fS2_fjLj256EEEEELb0ELb0ELb0EEEvNS_9BwdParamsE)
        /*07dc*/ 	.word	0x00000000


	//----- nvinfo : EIATTR_REGCOUNT
	.align		4
.L_335:
        /*07e0*/ 	.byte	0x04, 0x2f
        /*07e2*/ 	.short	(.L_337 - .L_336)
	.align		4
.L_336:
        /*07e4*/ 	.word	index@(_ZN10layer_norm31ln_parallel_residual_bwd_kernelINS_13Kernel_traitsIf13__nv_bfloat16S2_S2_fjLj5120ELj1ELj1ELj8ELj8ENS_18Kernel_traits_baseILj5120EfS2_S2_S2_fjLj256EEEEELb1ELb1ELb1EEEvNS_9BwdParamsE)
        /*07e8*/ 	.word	0x000000a6


	//----- nvinfo : EIATTR_FRAME_SIZE
	.align		4
.L_337:
        /*07ec*/ 	.byte	0x04, 0x11
        /*07ee*/ 	.short	(.L_339 - .L_338)
	.align		4
.L_338:
        /*07f0*/ 	.word	index@(_ZN10layer_norm31ln_parallel_residual_bwd_kernelINS_13Kernel_traitsIf13__nv_bfloat16S2_S2_fjLj5120ELj1ELj1ELj8ELj8ENS_18Kernel_traits_baseILj5120EfS2_S2_S2_fjLj256EEEEELb1ELb1ELb1EEEvNS_9BwdParamsE)
        /*07f4*/ 	.word	0x00000000


	//----- nvinfo : EIATTR_REGCOUNT
	.align		4
.L_339:
        /*07f8*/ 	.byte	0x04, 0x2f
        /*07fa*/ 	.short	(.L_341 - .L_340)
	.align		4
.L_340:
        /*07fc*/ 	.word	index@(_ZN10layer_norm40ln_parallel_residual_bwd_finalize_kernelINS_22Kernel_traits_finalizeILj5120Ef13__nv_bfloat16S2_S2_fjLb0ELj1024ELj4ENS_18Kernel_traits_baseILj5120EfS2_S2_S2_fjLj1024EEEEELb1EEEvNS_9BwdParamsE)
        /*0800*/ 	.word	0x00000020


	//----- nvinfo : EIATTR_FRAME_SIZE
	.align		4
.L_341:
        /*0804*/ 	.byte	0x04, 0x11
        /*0806*/ 	.short	(.L_343 - .L_342)
	.align		4
.L_342:
        /*0808*/ 	.word	index@(_ZN10layer_norm40ln_parallel_residual_bwd_finalize_kernelINS_22Kernel_traits_finalizeILj5120Ef13__nv_bfloat16S2_S2_fjLb0ELj1024ELj4ENS_18Kernel_traits_baseILj5120EfS2_S2_S2_fjLj1024EEEEELb1EEEvNS_9BwdParamsE)
        /*080c*/ 	.word	0x00000000


	//----- nvinfo : EIATTR_REGCOUNT
	.align		4
.L_343:
        /*0810*/ 	.byte	0x04, 0x2f
        /*0812*/ 	.short	(.L_345 - .L_344)
	.align		4
.L_344:
        /*0814*/ 	.word	index@(_ZN10layer_norm22ln_bwd_finalize_kernelINS_22Kernel_traits_finalizeILj5120Ef13__nv_bfloat16S2_S2_fjLb0ELj1024ELj4ENS_18Kernel_traits_baseILj5120EfS2_S2_S2_fjLj1024EEEEELb0ELb1EEEvNS_9BwdParamsE)
        /*0818*/ 	.word	0x00000020


	//----- nvinfo : EIATTR_FRAME_SIZE
	.align		4
.L_345:
        /*081c*/ 	.byte	0x04, 0x11
        /*081e*/ 	.short	(.L_347 - .L_346)
	.align		4
.L_346:
        /*0820*/ 	.word	index@(_ZN10layer_norm22ln_bwd_finalize_kernelINS_22Kernel_traits_finalizeILj5120Ef13__nv_bfloat16S2_S2_fjLb0ELj1024ELj4ENS_18Kernel_traits_baseILj5120EfS2_S2_S2_fjLj1024EEEEELb0ELb1EEEvNS_9BwdParamsE)
        /*0824*/ 	.word	0x00000000


	//----- nvinfo : EIATTR_REGCOUNT
	.align		4
.L_347:
        /*0828*/ 	.byte	0x04, 0x2f
        /*082a*/ 	.short	(.L_349 - .L_348)
	.align		4
.L_348:
        /*082c*/ 	.word	index@(_ZN10layer_norm31ln_parallel_residual_bwd_kernelINS_13Kernel_traitsIf13__nv_bfloat16S2_S2_fjLj5120ELj1ELj1ELj8ELj8ENS_18Kernel_traits_baseILj5120EfS2_S2_S2_fjLj256EEEEELb1ELb1ELb0EEEvNS_9BwdParamsE)
        /*0830*/ 	.word	0x000000a0


	//----- nvinfo : EIATTR_FRAME_SIZE
	.align		4
.L_349:
        /*0834*/ 	.byte	0x04, 0x11
        /*0836*/ 	.short	(.L_351 - .L_350)
	.align		4
.L_350:
        /*0838*/ 	.word	index@(_ZN10layer_norm31ln_parallel_residual_bwd_kernelINS_13Kernel_traitsIf13__nv_bfloat16S2_S2_fjLj5120ELj1ELj1ELj8ELj8ENS_18Kernel_traits_baseILj5120EfS2_S2_S2_fjLj256EEEEELb1ELb1ELb0EEEvNS_9BwdParamsE)
        /*083c*/ 	.word	0x00000000


	//----- nvinfo : EIATTR_REGCOUNT
	.align		4
.L_351:
        /*0840*/ 	.byte	0x04, 0x2f
        /*0842*/ 	.short	(.L_353 - .L_352)
	.align		4
.L_352:
        /*0844*/ 	.word	index@(_ZN10layer_norm40ln_parallel_residual_bwd_finalize_kernelINS_22Kernel_traits_finalizeILj5120Ef13__nv_bfloat16S2_S2_fjLb0ELj1024ELj4ENS_18Kernel_traits_baseILj5120EfS2_S2_S2_fjLj1024EEEEELb0EEEvNS_9BwdParamsE)
        /*0848*/ 	.word	0x00000020


	//----- nvinfo : EIATTR_FRAME_SIZE
	.align		4
.L_353:
        /*084c*/ 	.byte	0x04, 0x11
        /*084e*/ 	.short	(.L_355 - .L_354)
	.align		4
.L_354:
        /*0850*/ 	.word	index@(_ZN10layer_norm40ln_parallel_residual_bwd_finalize_kernelINS_22Kernel_traits_finalizeILj5120Ef13__nv_bfloat16S2_S2_fjLb0ELj1024ELj4ENS_18Kernel_traits_baseILj5120EfS2_S2_S2_fjLj1024EEEEELb0EEEvNS_9BwdParamsE)
        /*0854*/ 	.word	0x00000000


	//----- nvinfo : EIATTR_REGCOUNT
	.align		4
.L_355:
        /*0858*/ 	.byte	0x04, 0x2f
        /*085a*/ 	.short	(.L_357 - .L_356)
	.align		4
.L_356:
        /*085c*/ 	.word	index@(_ZN10layer_norm22ln_bwd_finalize_kernelINS_22Kernel_traits_finalizeILj5120Ef13__nv_bfloat16S2_S2_fjLb0ELj1024ELj4ENS_18Kernel_traits_baseILj5120EfS2_S2_S2_fjLj1024EEEEELb0ELb0EEEvNS_9BwdParamsE)
        /*0860*/ 	.word	0x00000020


	//----- nvinfo : EIATTR_FRAME_SIZE
	.align		4
.L_357:
        /*0864*/ 	.byte	0x04, 0x11
        /*0866*/ 	.short	(.L_359 - .L_358)
	.align		4
.L_358:
        /*0868*/ 	.word	index@(_ZN10layer_norm22ln_bwd_finalize_kernelINS_22Kernel_traits_finalizeILj5120Ef13__nv_bfloat16S2_S2_fjLb0ELj1024ELj4ENS_18Kernel_traits_baseILj5120EfS2_S2_S2_fjLj1024EEEEELb0ELb0EEEvNS_9BwdParamsE)
        /*086c*/ 	.word	0x00000000


	//----- nvinfo : EIATTR_REGCOUNT
	.align		4
.L_359:
        /*0870*/ 	.byte	0x04, 0x2f
        /*0872*/ 	.short	(.L_361 - .L_360)
	.align		4
.L_360:
        /*0874*/ 	.word	index@(_ZN10layer_norm31ln_parallel_residual_bwd_kernelINS_13Kernel_traitsIf13__nv_bfloat16S2_S2_fjLj5120ELj1ELj1ELj8ELj8ENS_18Kernel_traits_baseILj5120EfS2_S2_S2_fjLj256EEEEELb1ELb0ELb1EEEvNS_9BwdParamsE)
        /*0878*/ 	.word	0x000000e7


	//----- nvinfo : EIATTR_FRAME_SIZE
	.align		4
.L_361:
        /*087c*/ 	.byte	0x04, 0x11
        /*087e*/ 	.short	(.L_363 - .L_362)
	.align		4
.L_362:
        /*0880*/ 	.word	index@(_ZN10layer_norm31ln_parallel_residual_bwd_kernelINS_13Kernel_traitsIf13__nv_bfloat16S2_S2_fjLj5120ELj1ELj1ELj8ELj8ENS_18Kernel_traits_baseILj5120EfS2_S2_S2_fjLj256EEEEELb1ELb0ELb1EEEvNS_9BwdParamsE)
        /*0884*/ 	.word	0x00000000


	//----- nvinfo : EIATTR_REGCOUNT
	.align		4
.L_363:
        /*0888*/ 	.byte	0x04, 0x2f
        /*088a*/ 	.short	(.L_365 - .L_364)
	.align		4
.L_364:
        /*088c*/ 	.word	index@(_ZN10layer_norm31ln_parallel_residual_bwd_kernelINS_13Kernel_traitsIf13__nv_bfloat16S2_S2_fjLj5120ELj1ELj1ELj8ELj8ENS_18Kernel_traits_baseILj5120EfS2_S2_S2_fjLj256EEEEELb1ELb0ELb0EEEvNS_9BwdParamsE)
        /*0890*/ 	.word	0x000000dc


	//----- nvinfo : EIATTR_FRAME_SIZE
	.align		4
.L_365:
        /*0894*/ 	.byte	0x04, 0x11
        /*0896*/ 	.short	(.L_367 - .L_366)
	.align		4
.L_366:
        /*0898*/ 	.word	index@(_ZN10layer_norm31ln_parallel_residual_bwd_kernelINS_13Kernel_traitsIf13__nv_bfloat16S2_S2_fjLj5120ELj1ELj1ELj8ELj8ENS_18Kernel_traits_baseILj5120EfS2_S2_S2_fjLj256EEEEELb1ELb0ELb0EEEvNS_9BwdParamsE)
        /*089c*/ 	.word	0x00000000


	//----- nvinfo : EIATTR_REGCOUNT
	.align		4
.L_367:
        /*08a0*/ 	.byte	0x04, 0x2f
        /*08a2*/ 	.short	(.L_369 - .L_368)
	.align		4
.L_368:
        /*08a4*/ 	.word	index@(_ZN10layer_norm31ln_parallel_residual_bwd_kernelINS_13Kernel_traitsIf13__nv_bfloat16S2_S2_fjLj5120ELj1ELj1ELj8ELj8ENS_18Kernel_traits_baseILj5120EfS2_S2_S2_fjLj256EEEEELb0ELb1ELb1EEEvNS_9BwdParamsE)
        /*08a8*/ 	.word	0x00000098


	//----- nvinfo : EIATTR_FRAME_SIZE
	.align		4
.L_369:
        /*08ac*/ 	.byte	0x04, 0x11
        /*08ae*/ 	.short	(.L_371 - .L_370)
	.align		4
.L_370:
        /*08b0*/ 	.word	index@(_ZN10layer_norm31ln_parallel_residual_bwd_kernelINS_13Kernel_traitsIf13__nv_bfloat16S2_S2_fjLj5120ELj1ELj1ELj8ELj8ENS_18Kernel_traits_baseILj5120EfS2_S2_S2_fjLj256EEEEELb0ELb1ELb1EEEvNS_9BwdParamsE)
        /*08b4*/ 	.word	0x00000000


	//----- nvinfo : EIATTR_REGCOUNT
	.align		4
.L_371:
        /*08b8*/ 	.byte	0x04, 0x2f
        /*08ba*/ 	.short	(.L_373 - .L_372)
	.align		4
.L_372:
        /*08bc*/ 	.word	index@(_ZN10layer_norm31ln_parallel_residual_bwd_kernelINS_13Kernel_traitsIf13__nv_bfloat16S2_S2_fjLj5120ELj1ELj1ELj8ELj8ENS_18Kernel_traits_baseILj5120EfS2_S2_S2_fjLj256EEEEELb0ELb1ELb0EEEvNS_9BwdParamsE)
        /*08c0*/ 	.word	0x00000096


	//----- nvinfo : EIATTR_FRAME_SIZE
	.align		4
.L_373:
        /*08c4*/ 	.byte	0x04, 0x11
        /*08c6*/ 	.short	(.L_375 - .L_374)
	.align		4
.L_374:
        /*08c8*/ 	.word	index@(_ZN10layer_norm31ln_parallel_residual_bwd_kernelINS_13Kernel_traitsIf13__nv_bfloat16S2_S2_fjLj5120ELj1ELj1ELj8ELj8ENS_18Kernel_traits_baseILj5120EfS2_S2_S2_fjLj256EEEEELb0ELb1ELb0EEEvNS_9BwdParamsE)
        /*08cc*/ 	.word	0x00000000


	//----- nvinfo : EIATTR_REGCOUNT
	.align		4
.L_375:
        /*08d0*/ 	.byte	0x04, 0x2f
        /*08d2*/ 	.short	(.L_377 - .L_376)
	.align		4
.L_376:
        /*08d4*/ 	.word	index@(_ZN10layer_norm31ln_parallel_residual_bwd_kernelINS_13Kernel_traitsIf13__nv_bfloat16S2_S2_fjLj5120ELj1ELj1ELj8ELj8ENS_18Kernel_traits_baseILj5120EfS2_S2_S2_fjLj256EEEEELb0ELb0ELb1EEEvNS_9BwdParamsE)
        /*08d8*/ 	.word	0x000000d9


	//----- nvinfo : EIATTR_FRAME_SIZE
	.align		4
.L_377:
        /*08dc*/ 	.byte	0x04, 0x11
        /*08de*/ 	.short	(.L_379 - .L_378)
	.align		4
.L_378:
        /*08e0*/ 	.word	index@(_ZN10layer_norm31ln_parallel_residual_bwd_kernelINS_13Kernel_traitsIf13__nv_bfloat16S2_S2_fjLj5120ELj1ELj1ELj8ELj8ENS_18Kernel_traits_baseILj5120EfS2_S2_S2_fjLj256EEEEELb0ELb0ELb1EEEvNS_9BwdParamsE)
        /*08e4*/ 	.word	0x00000000


	//----- nvinfo : EIATTR_REGCOUNT
	.align		4
.L_379:
        /*08e8*/ 	.byte	0x04, 0x2f
        /*08ea*/ 	.short	(.L_381 - .L_380)
	.align		4
.L_380:
        /*08ec*/ 	.word	index@(_ZN10layer_norm31ln_parallel_residual_bwd_kernelINS_13Kernel_traitsIf13__nv_bfloat16S2_S2_fjLj5120ELj1ELj1ELj8ELj8ENS_18Kernel_traits_baseILj5120EfS2_S2_S2_fjLj256EEEEELb0ELb0ELb0EEEvNS_9BwdParamsE)
        /*08f0*/ 	.word	0x000000d2


	//----- nvinfo : EIATTR_FRAME_SIZE
	.align		4
.L_381:
        /*08f4*/ 	.byte	0x04, 0x11
        /*08f6*/ 	.short	(.L_383 - .L_382)
	.align		4
.L_382:
        /*08f8*/ 	.word	index@(_ZN10layer_norm31ln_parallel_residual_bwd_kernelINS_13Kernel_traitsIf13__nv_bfloat16S2_S2_fjLj5120ELj1ELj1ELj8ELj8ENS_18Kernel_traits_baseILj5120EfS2_S2_S2_fjLj256EEEEELb0ELb0ELb0EEEvNS_9BwdParamsE)
        /*08fc*/ 	.word	0x00000000


	//----- nvinfo : EIATTR_REGCOUNT
	.align		4
.L_383:
        /*0900*/ 	.byte	0x04, 0x2f
        /*0902*/ 	.short	(.L_385 - .L_384)
	.align		4
.L_384:
        /*0904*/ 	.word	index@(_ZN10layer_norm31ln_parallel_residual_bwd_kernelINS_13Kernel_traitsI6__halfS2_S2_S2_fjLj5120ELj1ELj1ELj8ELj8ENS_18Kernel_traits_baseILj5120ES2_S2_S2_S2_fjLj256EEEEELb1ELb1ELb1EEEvNS_9BwdParamsE)
        /*0908*/ 	.word	0x000000a8


	//----- nvinfo : EIATTR_FRAME_SIZE
	.align		4
.L_385:
        /*090c*/ 	.byte	0x04, 0x11
        /*090e*/ 	.short	(.L_387 - .L_386)
	.align		4
.L_386:
        /*0910*/ 	.word	index@(_ZN10layer_norm31ln_parallel_residual_bwd_kernelINS_13Kernel_traitsI6__halfS2_S2_S2_fjLj5120ELj1ELj1ELj8ELj8ENS_18Kernel_traits_baseILj5120ES2_S2_S2_S2_fjLj256EEEEELb1ELb1ELb1EEEvNS_9BwdParamsE)
        /*0914*/ 	.word	0x00000000


	//----- nvinfo : EIATTR_REGCOUNT
	.align		4
.L_387:
        /*0918*/ 	.byte	0x04, 0x2f
        /*091a*/ 	.short	(.L_389 - .L_388)
	.align		4
.L_388:
        /*091c*/ 	.word	index@(_ZN10layer_norm40ln_parallel_residual_bwd_finalize_kernelINS_22Kernel_traits_finalizeILj5120E6__halfS2_S2_S2_fjLb0ELj1024ELj4ENS_18Kernel_traits_baseILj5120ES2_S2_S2_S2_fjLj1024EEEEELb1EEEvNS_9BwdParamsE)
        /*0920*/ 	.word	0x00000020


	//----- nvinfo : EIATTR_FRAME_SIZE
	.align		4
.L_389:
        /*0924*/ 	.byte	0x04, 0x11
        /*0926*/ 	.short	(.L_391 - .L_390)
	.align		4
.L_390:
        /*0928*/ 	.word	index@(_ZN10layer_norm40ln_parallel_residual_bwd_finalize_kernelINS_22Kernel_traits_finalizeILj5120E6__halfS2_S2_S2_fjLb0ELj1024ELj4ENS_18Kernel_traits_baseILj5120ES2_S2_S2_S2_fjLj1024EEEEELb1EEEvNS_9BwdParamsE)
        /*092c*/ 	.word	0x00000000


	//----- nvinfo : EIATTR_REGCOUNT
	.align		4
.L_391:
        /*0930*/ 	.byte	0x04, 0x2f
        /*0932*/ 	.short	(.L_393 - .L_392)
	.align		4
.L_392:
        /*0934*/ 	.word	index@(_ZN10layer_norm22ln_bwd_finalize_kernelINS_22Kernel_traits_finalizeILj5120E6__halfS2_S2_S2_fjLb0ELj1024ELj4ENS_18Kernel_traits_baseILj5120ES2_S2_S2_S2_fjLj1024EEEEELb0ELb1EEEvNS_9BwdParamsE)
        /*0938*/ 	.word	0x00000020


	//----- nvinfo : EIATTR_FRAME_SIZE
	.align		4
.L_393:
        /*093c*/ 	.byte	0x04, 0x11
        /*093e*/ 	.short	(.L_395 - .L_394)
	.align		4
.L_394:
        /*0940*/ 	.word	index@(_ZN10layer_norm22ln_bwd_finalize_kernelINS_22Kernel_traits_finalizeILj5120E6__halfS2_S2_S2_fjLb0ELj1024ELj4ENS_18Kernel_traits_baseILj5120ES2_S2_S2_S2_fjLj1024EEEEELb0ELb1EEEvNS_9BwdParamsE)
        /*0944*/ 	.word	0x00000000


	//----- nvinfo : EIATTR_REGCOUNT
	.align		4
.L_395:
        /*0948*/ 	.byte	0x04, 0x2f
        /*094a*/ 	.short	(.L_397 - .L_396)
	.align		4
.L_396:
        /*094c*/ 	.word	index@(_ZN10layer_norm31ln_parallel_residual_bwd_kernelINS_13Kernel_traitsI6__halfS2_S2_S2_fjLj5120ELj1ELj1ELj8ELj8ENS_18Kernel_traits_baseILj5120ES2_S2_S2_S2_fjLj256EEEEELb1ELb1ELb0EEEvNS_9BwdParamsE)
        /*0950*/ 	.word	0x000000a0


	//----- nvinfo : EIATTR_FRAME_SIZE
	.align		4
.L_397:
        /*0954*/ 	.byte	0x04, 0x11
        /*0956*/ 	.short	(.L_399 - .L_398)
	.align		4
.L_398:
        /*0958*/ 	.word	index@(_ZN10layer_norm31ln_parallel_residual_bwd_kernelINS_13Kernel_traitsI6__halfS2_S2_S2_fjLj5120ELj1ELj1ELj8ELj8ENS_18Kernel_traits_baseILj5120ES2_S2_S2_S2_fjLj256EEEEELb1ELb1ELb0EEEvNS_9BwdParamsE)
        /*095c*/ 	.word	0x00000000


	//----- nvinfo : EIATTR_REGCOUNT
	.align		4
.L_399:
        /*0960*/ 	.byte	0x04, 0x2f
        /*0962*/ 	.short	(.L_401 - .L_400)
	.align		4
.L_400:
        /*0964*/ 	.word	index@(_ZN10layer_norm40ln_parallel_residual_bwd_finalize_kernelINS_22Kernel_traits_finalizeILj5120E6__halfS2_S2_S2_fjLb0ELj1024ELj4ENS_18Kernel_traits_baseILj5120ES2_S2_S2_S2_fjLj1024EEEEELb0EEEvNS_9BwdParamsE)
        /*0968*/ 	.word	0x00000020


	//----- nvinfo : EIATTR_FRAME_SIZE
	.align		4
.L_401:
        /*096c*/ 	.byte	0x04, 0x11
        /*096e*/ 	.short	(.L_403 - .L_402)
	.align		4
.L_402:
        /*0970*/ 	.word	index@(_ZN10layer_norm40ln_parallel_residual_bwd_finalize_kernelINS_22Kernel_traits_finalizeILj5120E6__halfS2_S2_S2_fjLb0ELj1024ELj4ENS_18Kernel_traits_baseILj5120ES2_S2_S2_S2_fjLj1024EEEEELb0EEEvNS_9BwdParamsE)
        /*0974*/ 	.word	0x00000000


	//----- nvinfo : EIATTR_REGCOUNT
	.align		4
.L_403:
        /*0978*/ 	.byte	0x04, 0x2f
        /*097a*/ 	.short	(.L_405 - .L_404)
	.align		4
.L_404:
        /*097c*/ 	.word	index@(_ZN10layer_norm22ln_bwd_finalize_kernelINS_22Kernel_traits_finalizeILj5120E6__halfS2_S2_S2_fjLb0ELj1024ELj4ENS_18Kernel_traits_baseILj5120ES2_S2_S2_S2_fjLj1024EEEEELb0ELb0EEEvNS_9BwdParamsE)
        /*0980*/ 	.word	0x00000020


	//----- nvinfo : EIATTR_FRAME_SIZE
	.align		4
.L_405:
        /*0984*/ 	.byte	0x04, 0x11
        /*0986*/ 	.short	(.L_407 - .L_406)
	.align		4
.L_406:
        /*0988*/ 	.word	index@(_ZN10layer_norm22ln_bwd_finalize_kernelINS_22Kernel_traits_finalizeILj5120E6__halfS2_S2_S2_fjLb0ELj1024ELj4ENS_18Kernel_traits_baseILj5120ES2_S2_S2_S2_fjLj1024EEEEELb0ELb0EEEvNS_9BwdParamsE)
        /*098c*/ 	.word	0x00000000


	//----- nvinfo : EIATTR_REGCOUNT
	.align		4
.L_407:
        /*0990*/ 	.byte	0x04, 0x2f
        /*0992*/ 	.short	(.L_409 - .L_408)
	.align		4
.L_408:
        /*0994*/ 	.word	index@(_ZN10layer_norm31ln_parallel_residual_bwd_kernelINS_13Kernel_traitsI6__halfS2_S2_S2_fjLj5120ELj1ELj1ELj8ELj8ENS_18Kernel_traits_baseILj5120ES2_S2_S2_S2_fjLj256EEEEELb1ELb0ELb1EEEvNS_9BwdParamsE)
        /*0998*/ 	.word	0x000000e6


	//----- nvinfo : EIATTR_FRAME_SIZE
	.align		4
.L_409:
        /*099c*/ 	.byte	0x04, 0x11
        /*099e*/ 	.short	(.L_411 - .L_410)
	.align		4
.L_410:
        /*09a0*/ 	.word	index@(_ZN10layer_norm31ln_parallel_residual_bwd_kernelINS_13Kernel_traitsI6__halfS2_S2_S2_fjLj5120ELj1ELj1ELj8ELj8ENS_18Kernel_traits_baseILj5120ES2_S2_S2_S2_fjLj256EEEEELb1ELb0ELb1EEEvNS_9BwdParamsE)
        /*09a4*/ 	.word	0x00000000


	//----- nvinfo : EIATTR_REGCOUNT
	.align		4
.L_411:
        /*09a8*/ 	.byte	0x04, 0x2f
        /*09aa*/ 	.short	(.L_413 - .L_412)
	.align		4
.L_412:
        /*09ac*/ 	.word	index@(_ZN10layer_norm31ln_parallel_residual_bwd_kernelINS_13Kernel_traitsI6__halfS2_S2_S2_fjLj5120ELj1ELj1ELj8ELj8ENS_18Kernel_traits_baseILj5120ES2_S2_S2_S2_fjLj256EEEEELb1ELb0ELb0EEEvNS_9BwdParamsE)
        /*09b0*/ 	.word	0x000000dc


	//----- nvinfo : EIATTR_FRAME_SIZE
	.align		4
.L_413:
        /*09b4*/ 	.byte	0x04, 0x11
        /*09b6*/ 	.short	(.L_415 - .L_414)
	.align		4
.L_414:
        /*09b8*/ 	.word	index@(_ZN10layer_norm31ln_parallel_residual_bwd_kernelINS_13Kernel_traitsI6__halfS2_S2_S2_fjLj5120ELj1ELj1ELj8ELj8ENS_18Kernel_traits_baseILj5120ES2_S2_S2_S2_fjLj256EEEEELb1ELb0ELb0EEEvNS_9BwdParamsE)
        /*09bc*/ 	.word	0x00000000


	//----- nvinfo : EIATTR_REGCOUNT
	.align		4
.L_415:
        /*09c0*/ 	.byte	0x04, 0x2f
        /*09c2*/ 	.short	(.L_417 - .L_416)
	.align		4
.L_416:
        /*09c4*/ 	.word	index@(_ZN10layer_norm31ln_parallel_residual_bwd_kernelINS_13Kernel_traitsI6__halfS2_S2_S2_fjLj5120ELj1ELj1ELj8ELj8ENS_18Kernel_traits_baseILj5120ES2_S2_S2_S2_fjLj256EEEEELb0ELb1ELb1EEEvNS_9BwdParamsE)
        /*09c8*/ 	.word	0x00000096


	//----- nvinfo : EIATTR_FRAME_SIZE
	.align		4
.L_417:
        /*09cc*/ 	.byte	0x04, 0x11
        /*09ce*/ 	.short	(.L_419 - .L_418)
	.align		4
.L_418:
        /*09d0*/ 	.word	index@(_ZN10layer_norm31ln_parallel_residual_bwd_kernelINS_13Kernel_traitsI6__halfS2_S2_S2_fjLj5120ELj1ELj1ELj8ELj8ENS_18Kernel_traits_baseILj5120ES2_S2_S2_S2_fjLj256EEEEELb0ELb1ELb1EEEvNS_9BwdParamsE)
        /*09d4*/ 	.word	0x00000000


	//----- nvinfo : EIATTR_REGCOUNT
	.align		4
.L_419:
        /*09d8*/ 	.byte	0x04, 0x2f
        /*09da*/ 	.short	(.L_421 - .L_420)
	.align		4
.L_420:
        /*09dc*/ 	.word	index@(_ZN10layer_norm31ln_parallel_residual_bwd_kernelINS_13Kernel_traitsI6__halfS2_S2_S2_fjLj5120ELj1ELj1ELj8ELj8ENS_18Kernel_traits_baseILj5120ES2_S2_S2_S2_fjLj256EEEEELb0ELb1ELb0EEEvNS_9BwdParamsE)
        /*09e0*/ 	.word	0x00000096


	//----- nvinfo : EIATTR_FRAME_SIZE
	.align		4
.L_421:
        /*09e4*/ 	.byte	0x04, 0x11
        /*09e6*/ 	.short	(.L_423 - .L_422)
	.align		4
.L_422:
        /*09e8*/ 	.word	index@(_ZN10layer_norm31ln_parallel_residual_bwd_kernelINS_13Kernel_traitsI6__halfS2_S2_S2_fjLj5120ELj1ELj1ELj8ELj8ENS_18Kernel_traits_baseILj5120ES2_S2_S2_S2_fjLj256EEEEELb0ELb1ELb0EEEvNS_9BwdParamsE)
        /*09ec*/ 	.word	0x00000000


	//----- nvinfo : EIATTR_REGCOUNT
	.align		4
.L_423:
        /*09f0*/ 	.byte	0x04, 0x2f
        /*09f2*/ 	.short	(.L_425 - .L_424)
	.align		4
.L_424:
        /*09f4*/ 	.word	index@(_ZN10layer_norm31ln_parallel_residual_bwd_kernelINS_13Kernel_traitsI6__halfS2_S2_S2_fjLj5120ELj1ELj1ELj8ELj8ENS_18Kernel_traits_baseILj5120ES2_S2_S2_S2_fjLj256EEEEELb0ELb0ELb1EEEvNS_9BwdParamsE)
        /*09f8*/ 	.word	0x000000d1


	//----- nvinfo : EIATTR_FRAME_SIZE
	.align		4
.L_425:
        /*09fc*/ 	.byte	0x04, 0x11
        /*09fe*/ 	.short	(.L_427 - .L_426)
	.align		4
.L_426:
        /*0a00*/ 	.word	index@(_ZN10layer_norm31ln_parallel_residual_bwd_kernelINS_13Kernel_traitsI6__halfS2_S2_S2_fjLj5120ELj1ELj1ELj8ELj8ENS_18Kernel_traits_baseILj5120ES2_S2_S2_S2_fjLj256EEEEELb0ELb0ELb1EEEvNS_9BwdParamsE)
        /*0a04*/ 	.word	0x00000000


	//----- nvinfo : EIATTR_REGCOUNT
	.align		4
.L_427:
        /*0a08*/ 	.byte	0x04, 0x2f
        /*0a0a*/ 	.short	(.L_429 - .L_428)
	.align		4
.L_428:
        /*0a0c*/ 	.word	index@(_ZN10layer_norm31ln_parallel_residual_bwd_kernelINS_13Kernel_traitsI6__halfS2_S2_S2_fjLj5120ELj1ELj1ELj8ELj8ENS_18Kernel_traits_baseILj5120ES2_S2_S2_S2_fjLj256EEEEELb0ELb0ELb0EEEvNS_9BwdParamsE)
        /*0a10*/ 	.word	0x000000d2


	//----- nvinfo : EIATTR_FRAME_SIZE
	.align		4
.L_429:
        /*0a14*/ 	.byte	0x04, 0x11
        /*0a16*/ 	.short	(.L_431 - .L_430)
	.align		4
.L_430:
        /*0a18*/ 	.word	index@(_ZN10layer_norm31ln_parallel_residual_bwd_kernelINS_13Kernel_traitsI6__halfS2_S2_S2_fjLj5120ELj1ELj1ELj8ELj8ENS_18Kernel_traits_baseILj5120ES2_S2_S2_S2_fjLj256EEEEELb0ELb0ELb0EEEvNS_9BwdParamsE)
        /*0a1c*/ 	.word	0x00000000


	//----- nvinfo : EIATTR_REGCOUNT
	.align		4
.L_431:
        /*0a20*/ 	.byte	0x04, 0x2f
        /*0a22*/ 	.short	(.L_433 - .L_432)
	.align		4
.L_432:
        /*0a24*/ 	.word	index@(_ZN10layer_norm31ln_parallel_residual_bwd_kernelINS_13Kernel_traitsI13__nv_bfloat16S2_S2_S2_fjLj5120ELj1ELj1ELj8ELj8ENS_18Kernel_traits_baseILj5120ES2_S2_S2_S2_fjLj256EEEEELb1ELb1ELb1EEEvNS_9BwdParamsE)
        /*0a28*/ 	.word	0x000000a8


	//----- nvinfo : EIATTR_FRAME_SIZE
	.align		4
.L_433:
        /*0a2c*/ 	.byte	0x04, 0x11
        /*0a2e*/ 	.short	(.L_435 - .L_434)
	.align		4
.L_434:
        /*0a30*/ 	.word	index@(_ZN10layer_norm31ln_parallel_residual_bwd_kernelINS_13Kernel_traitsI13__nv_bfloat16S2_S2_S2_fjLj5120ELj1ELj1ELj8ELj8ENS_18Kernel_traits_baseILj5120ES2_S2_S2_S2_fjLj256EEEEELb1ELb1ELb1EEEvNS_9BwdParamsE)
        /*0a34*/ 	.word	0x00000000


	//----- nvinfo : EIATTR_REGCOUNT
	.align		4
.L_435:
        /*0a38*/ 	.byte	0x04, 0x2f
        /*0a3a*/ 	.short	(.L_437 - .L_436)
	.align		4
.L_436:
        /*0a3c*/ 	.word	index@(_ZN10layer_norm40ln_parallel_residual_bwd_finalize_kernelINS_22Kernel_traits_finalizeILj5120E13__nv_bfloat16S2_S2_S2_fjLb0ELj1024ELj4ENS_18Kernel_traits_baseILj5120ES2_S2_S2_S2_fjLj1024EEEEELb1EEEvNS_9BwdParamsE)
        /*0a40*/ 	.word	0x00000020


	//----- nvinfo : EIATTR_FRAME_SIZE
	.align		4
.L_437:
        /*0a44*/ 	.byte	0x04, 0x11
        /*0a46*/ 	.short	(.L_439 - .L_438)
	.align		4
.L_438:
        /*0a48*/ 	.word	index@(_ZN10layer_norm40ln_parallel_residual_bwd_finalize_kernelINS_22Kernel_traits_finalizeILj5120E13__nv_bfloat16S2_S2_S2_fjLb0ELj1024ELj4ENS_18Kernel_traits_baseILj5120ES2_S2_S2_S2_fjLj1024EEEEELb1EEEvNS_9BwdParamsE)
        /*0a4c*/ 	.word	0x00000000


	//----- nvinfo : EIATTR_REGCOUNT
	.align		4
.L_439:
        /*0a50*/ 	.byte	0x04, 0x2f
        /*0a52*/ 	.short	(.L_441 - .L_440)
	.align		4
.L_440:
        /*0a54*/ 	.word	index@(_ZN10layer_norm22ln_bwd_finalize_kernelINS_22Kernel_traits_finalizeILj5120E13__nv_bfloat16S2_S2_S2_fjLb0ELj1024ELj4ENS_18Kernel_traits_baseILj5120ES2_S2_S2_S2_fjLj1024EEEEELb0ELb1EEEvNS_9BwdParamsE)
        /*0a58*/ 	.word	0x00000020


	//----- nvinfo : EIATTR_FRAME_SIZE
	.align		4
.L_441:
        /*0a5c*/ 	.byte	0x04, 0x11
        /*0a5e*/ 	.short	(.L_443 - .L_442)
	.align		4
.L_442:
        /*0a60*/ 	.word	index@(_ZN10layer_norm22ln_bwd_finalize_kernelINS_22Kernel_traits_finalizeILj5120E13__nv_bfloat16S2_S2_S2_fjLb0ELj1024ELj4ENS_18Kernel_traits_baseILj5120ES2_S2_S2_S2_fjLj1024EEEEELb0ELb1EEEvNS_9BwdParamsE)
        /*0a64*/ 	.word	0x00000000


	//----- nvinfo : EIATTR_REGCOUNT
	.align		4
.L_443:
        /*0a68*/ 	.byte	0x04, 0x2f
        /*0a6a*/ 	.short	(.L_445 - .L_444)
	.align		4
.L_444:
        /*0a6c*/ 	.word	index@(_ZN10layer_norm31ln_parallel_residual_bwd_kernelINS_13Kernel_traitsI13__nv_bfloat16S2_S2_S2_fjLj5120ELj1ELj1ELj8ELj8ENS_18Kernel_traits_baseILj5120ES2_S2_S2_S2_fjLj256EEEEELb1ELb1ELb0EEEvNS_9BwdParamsE)
        /*0a70*/ 	.word	0x000000a0


	//----- nvinfo : EIATTR_FRAME_SIZE
	.align		4
.L_445:
        /*0a74*/ 	.byte	0x04, 0x11
        /*0a76*/ 	.short	(.L_447 - .L_446)
	.align		4
.L_446:
        /*0a78*/ 	.word	index@(_ZN10layer_norm31ln_parallel_residual_bwd_kernelINS_13Kernel_traitsI13__nv_bfloat16S2_S2_S2_fjLj5120ELj1ELj1ELj8ELj8ENS_18Kernel_traits_baseILj5120ES2_S2_S2_S2_fjLj256EEEEELb1ELb1ELb0EEEvNS_9BwdParamsE)
        /*0a7c*/ 	.word	0x00000000


	//----- nvinfo : EIATTR_REGCOUNT
	.align		4
.L_447:
        /*0a80*/ 	.byte	0x04, 0x2f
        /*0a82*/ 	.short	(.L_449 - .L_448)
	.align		4
.L_448:
        /*0a84*/ 	.word	index@(_ZN10layer_norm40ln_parallel_residual_bwd_finalize_kernelINS_22Kernel_traits_finalizeILj5120E13__nv_bfloat16S2_S2_S2_fjLb0ELj1024ELj4ENS_18Kernel_traits_baseILj5120ES2_S2_S2_S2_fjLj1024EEEEELb0EEEvNS_9BwdParamsE)
        /*0a88*/ 	.word	0x00000020


	//----- nvinfo : EIATTR_FRAME_SIZE
	.align		4
.L_449:
        /*0a8c*/ 	.byte	0x04, 0x11
        /*0a8e*/ 	.short	(.L_451 - .L_450)
	.align		4
.L_450:
        /*0a90*/ 	.word	index@(_ZN10layer_norm40ln_parallel_residual_bwd_finalize_kernelINS_22Kernel_traits_finalizeILj5120E13__nv_bfloat16S2_S2_S2_fjLb0ELj1024ELj4ENS_18Kernel_traits_baseILj5120ES2_S2_S2_S2_fjLj1024EEEEELb0EEEvNS_9BwdParamsE)
        /*0a94*/ 	.word	0x00000000


	//----- nvinfo : EIATTR_REGCOUNT
	.align		4
.L_451:
        /*0a98*/ 	.byte	0x04, 0x2f
        /*0a9a*/ 	.short	(.L_453 - .L_452)
	.align		4
.L_452:
        /*0a9c*/ 	.word	index@(_ZN10layer_norm22ln_bwd_finalize_kernelINS_22Kernel_traits_finalizeILj5120E13__nv_bfloat16S2_S2_S2_fjLb0ELj1024ELj4ENS_18Kernel_traits_baseILj5120ES2_S2_S2_S2_fjLj1024EEEEELb0ELb0EEEvNS_9BwdParamsE)
        /*0aa0*/ 	.word	0x00000020


	//----- nvinfo : EIATTR_FRAME_SIZE
	.align		4
.L_453:
        /*0aa4*/ 	.byte	0x04, 0x11
        /*0aa6*/ 	.short	(.L_455 - .L_454)
	.align		4
.L_454:
        /*0aa8*/ 	.word	index@(_ZN10layer_norm22ln_bwd_finalize_kernelINS_22Kernel_traits_finalizeILj5120E13__nv_bfloat16S2_S2_S2_fjLb0ELj1024ELj4ENS_18Kernel_traits_baseILj5120ES2_S2_S2_S2_fjLj1024EEEEELb0ELb0EEEvNS_9BwdParamsE)
        /*0aac*/ 	.word	0x00000000


	//----- nvinfo : EIATTR_REGCOUNT
	.align		4
.L_455:
        /*0ab0*/ 	.byte	0x04, 0x2f
        /*0ab2*/ 	.short	(.L_457 - .L_456)
	.align		4
.L_456:
        /*0ab4*/ 	.word	index@(_ZN10layer_norm31ln_parallel_residual_bwd_kernelINS_13Kernel_traitsI13__nv_bfloat16S2_S2_S2_fjLj5120ELj1ELj1ELj8ELj8ENS_18Kernel_traits_baseILj5120ES2_S2_S2_S2_fjLj256EEEEELb1ELb0ELb1EEEvNS_9BwdParamsE)
        /*0ab8*/ 	.word	0x000000e6


	//----- nvinfo : EIATTR_FRAME_SIZE
	.align		4
.L_457:
        /*0abc*/ 	.byte	0x04, 0x11
        /*0abe*/ 	.short	(.L_459 - .L_458)
	.align		4
.L_458:
        /*0ac0*/ 	.word	index@(_ZN10layer_norm31ln_parallel_residual_bwd_kernelINS_13Kernel_traitsI13__nv_bfloat16S2_S2_S2_fjLj5120ELj1ELj1ELj8ELj8ENS_18Kernel_traits_baseILj5120ES2_S2_S2_S2_fjLj256EEEEELb1ELb0ELb1EEEvNS_9BwdParamsE)
        /*0ac4*/ 	.word	0x00000000


	//----- nvinfo : EIATTR_REGCOUNT
	.align		4
.L_459:
        /*0ac8*/ 	.byte	0x04, 0x2f
        /*0aca*/ 	.short	(.L_461 - .L_460)
	.align		4
.L_460:
        /*0acc*/ 	.word	index@(_ZN10layer_norm31ln_parallel_residual_bwd_kernelINS_13Kernel_traitsI13__nv_bfloat16S2_S2_S2_fjLj5120ELj1ELj1ELj8ELj8ENS_18Kernel_traits_baseILj5120ES2_S2_S2_S2_fjLj256EEEEELb1ELb0ELb0EEEvNS_9BwdParamsE)
        /*0ad0*/ 	.word	0x000000dc


	//----- nvinfo : EIATTR_FRAME_SIZE
	.align		4
.L_461:
        /*0ad4*/ 	.byte	0x04, 0x11
        /*0ad6*/ 	.short	(.L_463 - .L_462)
	.align		4
.L_462:
        /*0ad8*/ 	.word	index@(_ZN10layer_norm31ln_parallel_residual_bwd_kernelINS_13Kernel_traitsI13__nv_bfloat16S2_S2_S2_fjLj5120ELj1ELj1ELj8ELj8ENS_18Kernel_traits_baseILj5120ES2_S2_S2_S2_fjLj256EEEEELb1ELb0ELb0EEEvNS_9BwdParamsE)
        /*0adc*/ 	.word	0x00000000


	//----- nvinfo : EIATTR_REGCOUNT
	.align		4
.L_463:
        /*0ae0*/ 	.byte	0x04, 0x2f
        /*0ae2*/ 	.short	(.L_465 - .L_464)
	.align		4
.L_464:
        /*0ae4*/ 	.word	index@(_ZN10layer_norm31ln_parallel_residual_bwd_kernelINS_13Kernel_traitsI13__nv_bfloat16S2_S2_S2_fjLj5120ELj1ELj1ELj8ELj8ENS_18Kernel_traits_baseILj5120ES2_S2_S2_S2_fjLj256EEEEELb0ELb1ELb1EEEvNS_9BwdParamsE)
        /*0ae8*/ 	.word	0x00000096


	//----- nvinfo : EIATTR_FRAME_SIZE
	.align		4
.L_465:
        /*0aec*/ 	.byte	0x04, 0x11
        /*0aee*/ 	.short	(.L_467 - .L_466)
	.align		4
.L_466:
        /*0af0*/ 	.word	index@(_ZN10layer_norm31ln_parallel_residual_bwd_kernelINS_13Kernel_traitsI13__nv_bfloat16S2_S2_S2_fjLj5120ELj1ELj1ELj8ELj8ENS_18Kernel_traits_baseILj5120ES2_S2_S2_S2_fjLj256EEEEELb0ELb1ELb1EEEvNS_9BwdParamsE)
        /*0af4*/ 	.word	0x00000000


	//----- nvinfo : EIATTR_REGCOUNT
	.align		4
.L_467:
        /*0af8*/ 	.byte	0x04, 0x2f
        /*0afa*/ 	.short	(.L_469 - .L_468)
	.align		4
.L_468:
        /*0afc*/ 	.word	index@(_ZN10layer_norm31ln_parallel_residual_bwd_kernelINS_13Kernel_traitsI13__nv_bfloat16S2_S2_S2_fjLj5120ELj1ELj1ELj8ELj8ENS_18Kernel_traits_baseILj5120ES2_S2_S2_S2_fjLj256EEEEELb0ELb1ELb0EEEvNS_9BwdParamsE)
        /*0b00*/ 	.word	0x00000096


	//----- nvinfo : EIATTR_FRAME_SIZE
	.align		4
.L_469:
        /*0b04*/ 	.byte	0x04, 0x11
        /*0b06*/ 	.short	(.L_471 - .L_470)
	.align		4
.L_470:
        /*0b08*/ 	.word	index@(_ZN10layer_norm31ln_parallel_residual_bwd_kernelINS_13Kernel_traitsI13__nv_bfloat16S2_S2_S2_fjLj5120ELj1ELj1ELj8ELj8ENS_18Kernel_traits_baseILj5120ES2_S2_S2_S2_fjLj256EEEEELb0ELb1ELb0EEEvNS_9BwdParamsE)
        /*0b0c*/ 	.word	0x00000000


	//----- nvinfo : EIATTR_REGCOUNT
	.align		4
.L_471:
        /*0b10*/ 	.byte	0x04, 0x2f
        /*0b12*/ 	.short	(.L_473 - .L_472)
	.align		4
.L_472:
        /*0b14*/ 	.word	index@(_ZN10layer_norm31ln_parallel_residual_bwd_kernelINS_13Kernel_traitsI13__nv_bfloat16S2_S2_S2_fjLj5120ELj1ELj1ELj8ELj8ENS_18Kernel_traits_baseILj5120ES2_S2_S2_S2_fjLj256EEEEELb0ELb0ELb1EEEvNS_9BwdParamsE)
        /*0b18*/ 	.word	0x000000d1


	//----- nvinfo : EIATTR_FRAME_SIZE
	.align		4
.L_473:
        /*0b1c*/ 	.byte	0x04, 0x11
        /*0b1e*/ 	.short	(.L_475 - .L_474)
	.align		4
.L_474:
        /*0b20*/ 	.word	index@(_ZN10layer_norm31ln_parallel_residual_bwd_kernelINS_13Kernel_traitsI13__nv_bfloat16S2_S2_S2_fjLj5120ELj1ELj1ELj8ELj8ENS_18Kernel_traits_baseILj5120ES2_S2_S2_S2_fjLj256EEEEELb0ELb0ELb1EEEvNS_9BwdParamsE)
        /*0b24*/ 	.word	0x00000000


	//----- nvinfo : EIATTR_REGCOUNT
	.align		4
.L_475:
        /*0b28*/ 	.byte	0x04, 0x2f
        /*0b2a*/ 	.short	(.L_477 - .L_476)
	.align		4
.L_476:
        /*0b2c*/ 	.word	index@(_ZN10layer_norm31ln_parallel_residual_bwd_kernelINS_13Kernel_traitsI13__nv_bfloat16S2_S2_S2_fjLj5120ELj1ELj1ELj8ELj8ENS_18Kernel_traits_baseILj5120ES2_S2_S2_S2_fjLj256EEEEELb0ELb0ELb0EEEvNS_9BwdParamsE)
        /*0b30*/ 	.word	0x000000d2


	//----- nvinfo : EIATTR_FRAME_SIZE
	.align		4
.L_477:
        /*0b34*/ 	.byte	0x04, 0x11
        /*0b36*/ 	.short	(.L_479 - .L_478)
	.align		4
.L_478:
        /*0b38*/ 	.word	index@(_ZN10layer_norm31ln_parallel_residual_bwd_kernelINS_13Kernel_traitsI13__nv_bfloat16S2_S2_S2_fjLj5120ELj1ELj1ELj8ELj8ENS_18Kernel_traits_baseILj5120ES2_S2_S2_S2_fjLj256EEEEELb0ELb0ELb0EEEvNS_9BwdParamsE)
        /*0b3c*/ 	.word	0x00000000


	//----- nvinfo : EIATTR_MIN_STACK_SIZE
	.align		4
.L_479:
        /*0b40*/ 	.byte	0x04, 0x12
        /*0b42*/ 	.short	(.L_481 - .L_480)
	.align		4
.L_480:
        /*0b44*/ 	.word	index@(_ZN10layer_norm31ln_parallel_residual_bwd_kernelINS_13Kernel_traitsI13__nv_bfloat16S2_S2_S2_fjLj5120ELj1ELj1ELj8ELj8ENS_18Kernel_traits_baseILj5120ES2_S2_S2_S2_fjLj256EEEEELb0ELb0ELb0EEEvNS_9BwdParamsE)
        /*0b48*/ 	.word	0x00000000


	//----- nvinfo : EIATTR_MIN_STACK_SIZE
	.align		4
.L_481:
        /*0b4c*/ 	.byte	0x04, 0x12
        /*0b4e*/ 	.short	(.L_483 - .L_482)
	.align		4
.L_482:
        /*0b50*/ 	.word	index@(_ZN10layer_norm31ln_parallel_residual_bwd_kernelINS_13Kernel_traitsI13__nv_bfloat16S2_S2_S2_fjLj5120ELj1ELj1ELj8ELj8ENS_18Kernel_traits_baseILj5120ES2_S2_S2_S2_fjLj256EEEEELb0ELb0ELb1EEEvNS_9BwdParamsE)
        /*0b54*/ 	.word	0x00000000


	//----- nvinfo : EIATTR_MIN_STACK_SIZE
	.align		4
.L_483:
        /*0b58*/ 	.byte	0x04, 0x12
        /*0b5a*/ 	.short	(.L_485 - .L_484)
	.align		4
.L_484:
        /*0b5c*/ 	.word	index@(_ZN10layer_norm31ln_parallel_residual_bwd_kernelINS_13Kernel_traitsI13__nv_bfloat16S2_S2_S2_fjLj5120ELj1ELj1ELj8ELj8ENS_18Kernel_traits_baseILj5120ES2_S2_S2_S2_fjLj256EEEEELb0ELb1ELb0EEEvNS_9BwdParamsE)
        /*0b60*/ 	.word	0x00000000


	//----- nvinfo : EIATTR_MIN_STACK_SIZE
	.align		4
.L_485:
        /*0b64*/ 	.byte	0x04, 0x12
        /*0b66*/ 	.short	(.L_487 - .L_486)
	.align		4
.L_486:
        /*0b68*/ 	.word	index@(_ZN10layer_norm31ln_parallel_residual_bwd_kernelINS_13Kernel_traitsI13__nv_bfloat16S2_S2_S2_fjLj5120ELj1ELj1ELj8ELj8ENS_18Kernel_traits_baseILj5120ES2_S2_S2_S2_fjLj256EEEEELb0ELb1ELb1EEEvNS_9BwdParamsE)
        /*0b6c*/ 	.word	0x00000000


	//----- nvinfo : EIATTR_MIN_STACK_SIZE
	.align		4
.L_487:
        /*0b70*/ 	.byte	0x04, 0x12
        /*0b72*/ 	.short	(.L_489 - .L_488)
	.align		4
.L_488:
        /*0b74*/ 	.word	index@(_ZN10layer_norm31ln_parallel_residual_bwd_kernelINS_13Kernel_traitsI13__nv_bfloat16S2_S2_S2_fjLj5120ELj1ELj1ELj8ELj8ENS_18Kernel_traits_baseILj5120ES2_S2_S2_S2_fjLj256EEEEELb1ELb0ELb0EEEvNS_9BwdParamsE)
        /*0b78*/ 	.word	0x00000000


	//----- nvinfo : EIATTR_MIN_STACK_SIZE
	.align		4
.L_489:
        /*0b7c*/ 	.byte	0x04, 0x12
        /*0b7e*/ 	.short	(.L_491 - .L_490)
	.align		4
.L_490:
        /*0b80*/ 	.word	index@(_ZN10layer_norm31ln_parallel_residual_bwd_kernelINS_13Kernel_traitsI13__nv_bfloat16S2_S2_S2_fjLj5120ELj1ELj1ELj8ELj8ENS_18Kernel_traits_baseILj5120ES2_S2_S2_S2_fjLj256EEEEELb1ELb0ELb1EEEvNS_9BwdParamsE)
        /*0b84*/ 	.word	0x00000000


	//----- nvinfo : EIATTR_MIN_STACK_SIZE
	.align		4
.L_491:
        /*0b88*/ 	.byte	0x04, 0x12
        /*0b8a*/ 	.short	(.L_493 - .L_492)
	.align		4
.L_492:
        /*0b8c*/ 	.word	index@(_ZN10layer_norm22ln_bwd_finalize_kernelINS_22Kernel_traits_finalizeILj5120E13__nv_bfloat16S2_S2_S2_fjLb0ELj1024ELj4ENS_18Kernel_traits_baseILj5120ES2_S2_S2_S2_fjLj1024EEEEELb0ELb0EEEvNS_9BwdParamsE)
        /*0b90*/ 	.word	0x00000000


	//----- nvinfo : EIATTR_MIN_STACK_SIZE
	.align		4
.L_493:
        /*0b94*/ 	.byte	0x04, 0x12
        /*0b96*/ 	.short	(.L_495 - .L_494)
	.align		4
.L_494:
        /*0b98*/ 	.word	index@(_ZN10layer_norm40ln_parallel_residual_bwd_finalize_kernelINS_22Kernel_traits_finalizeILj5120E13__nv_bfloat16S2_S2_S2_fjLb0ELj1024ELj4ENS_18Kernel_traits_baseILj5120ES2_S2_S2_S2_fjLj1024EEEEELb0EEEvNS_9BwdParamsE)
        /*0b9c*/ 	.word	0x00000000


	//----- nvinfo : EIATTR_MIN_STACK_SIZE
	.align		4
.L_495:
        /*0ba0*/ 	.byte	0x04, 0x12
        /*0ba2*/ 	.short	(.L_497 - .L_496)
	.align		4
.L_496:
        /*0ba4*/ 	.word	index@(_ZN10layer_norm31ln_parallel_residual_bwd_kernelINS_13Kernel_traitsI13__nv_bfloat16S2_S2_S2_fjLj5120ELj1ELj1ELj8ELj8ENS_18Kernel_traits_baseILj5120ES2_S2_S2_S2_fjLj256EEEEELb1ELb1ELb0EEEvNS_9BwdParamsE)
        /*0ba8*/ 	.word	0x00000000


	//----- nvinfo : EIATTR_MIN_STACK_SIZE
	.align		4
.L_497:
        /*0bac*/ 	.byte	0x04, 0x12
        /*0bae*/ 	.short	(.L_499 - .L_498)
	.align		4
.L_498:
        /*0bb0*/ 	.word	index@(_ZN10layer_norm22ln_bwd_finalize_kernelINS_22Kernel_traits_finalizeILj5120E13__nv_bfloat16S2_S2_S2_fjLb0ELj1024ELj4ENS_18Kernel_traits_baseILj5120ES2_S2_S2_S2_fjLj1024EEEEELb0ELb1EEEvNS_9BwdParamsE)
        /*0bb4*/ 	.word	0x00000000


	//----- nvinfo : EIATTR_MIN_STACK_SIZE
	.align		4
.L_499:
        /*0bb8*/ 	.byte	0x04, 0x12
        /*0bba*/ 	.short	(.L_501 - .L_500)
	.align		4
.L_500:
        /*0bbc*/ 	.word	index@(_ZN10layer_norm40ln_parallel_residual_bwd_finalize_kernelINS_22Kernel_traits_finalizeILj5120E13__nv_bfloat16S2_S2_S2_fjLb0ELj1024ELj4ENS_18Kernel_traits_baseILj5120ES2_S2_S2_S2_fjLj1024EEEEELb1EEEvNS_9BwdParamsE)
        /*0bc0*/ 	.word	0x00000000


	//----- nvinfo : EIATTR_MIN_STACK_SIZE
	.align		4
.L_501:
        /*0bc4*/ 	.byte	0x04, 0x12
        /*0bc6*/ 	.short	(.L_503 - .L_502)
	.align		4
.L_502:
        /*0bc8*/ 	.word	index@(_ZN10layer_norm31ln_parallel_residual_bwd_kernelINS_13Kernel_traitsI13__nv_bfloat16S2_S2_S2_fjLj5120ELj1ELj1ELj8ELj8ENS_18Kernel_traits_baseILj5120ES2_S2_S2_S2_fjLj256EEEEELb1ELb1ELb1EEEvNS_9BwdParamsE)
        /*0bcc*/ 	.word	0x00000000


	//----- nvinfo : EIATTR_MIN_STACK_SIZE
	.align		4
.L_503:
        /*0bd0*/ 	.byte	0x04, 0x12
        /*0bd2*/ 	.short	(.L_505 - .L_504)
	.align		4
.L_504:
        /*0bd4*/ 	.word	index@(_ZN10layer_norm31ln_parallel_residual_bwd_kernelINS_13Kernel_traitsI6__halfS2_S2_S2_fjLj5120ELj1ELj1ELj8ELj8ENS_18Kernel_traits_baseILj5120ES2_S2_S2_S2_fjLj256EEEEELb0ELb0ELb0EEEvNS_9BwdParamsE)
        /*0bd8*/ 	.word	0x00000000


	//----- nvinfo : EIATTR_MIN_STACK_SIZE
	.align		4
.L_505:
        /*0bdc*/ 	.byte	0x04, 0x12
        /*0bde*/ 	.short	(.L_507 - .L_506)
	.align		4
.L_506:
        /*0be0*/ 	.word	index@(_ZN10layer_norm31ln_parallel_residual_bwd_kernelINS_13Kernel_traitsI6__halfS2_S2_S2_fjLj5120ELj1ELj1ELj8ELj8ENS_18Kernel_traits_baseILj5120ES2_S2_S2_S2_fjLj256EEEEELb0ELb0ELb1EEEvNS_9BwdParamsE)
        /*0be4*/ 	.word	0x00000000


	//----- nvinfo : EIATTR_MIN_STACK_SIZE
	.align		4
.L_507:
        /*0be8*/ 	.byte	0x04, 0x12
        /*0bea*/ 	.short	(.L_509 - .L_508)
	.align		4
.L_508:
        /*0bec*/ 	.word	index@(_ZN10layer_norm31ln_parallel_residual_bwd_kernelINS_13Kernel_traitsI6__halfS2_S2_S2_fjLj5120ELj1ELj1ELj8ELj8ENS_18Kernel_traits_baseILj5120ES2_S2_S2_S2_fjLj256EEEEELb0ELb1ELb0EEEvNS_9BwdParamsE)
        /*0bf0*/ 	.word	0x00000000


	//----- nvinfo : EIATTR_MIN_STACK_SIZE
	.align		4
.L_509:
        /*0bf4*/ 	.byte	0x04, 0x12
        /*0bf6*/ 	.short	(.L_511 - .L_510)
	.align		4
.L_510:
        /*0bf8*/ 	.word	index@(_ZN10layer_norm31ln_parallel_residual_bwd_kernelINS_13Kernel_traitsI6__halfS2_S2_S2_fjLj5120ELj1ELj1ELj8ELj8ENS_18Kernel_traits_baseILj5120ES2_S2_S2_S2_fjLj256EEEEELb0ELb1ELb1EEEvNS_9BwdParamsE)
        /*0bfc*/ 	.word	0x00000000


	//----- nvinfo : EIATTR_MIN_STACK_SIZE
	.align		4
.L_511:
        /*0c00*/ 	.byte	0x04, 0x12
        /*0c02*/ 	.short	(.L_513 - .L_512)
	.align		4
.L_512:
        /*0c04*/ 	.word	index@(_ZN10layer_norm31ln_parallel_residual_bwd_kernelINS_13Kernel_traitsI6__halfS2_S2_S2_fjLj5120ELj1ELj1ELj8ELj8ENS_18Kernel_traits_baseILj5120ES2_S2_S2_S2_fjLj256EEEEELb1ELb0ELb0EEEvNS_9BwdParamsE)
        /*0c08*/ 	.word	0x00000000


	//----- nvinfo : EIATTR_MIN_STACK_SIZE
	.align		4
.L_513:
        /*0c0c*/ 	.byte	0x04, 0x12
        /*0c0e*/ 	.short	(.L_515 - .L_514)
	.align		4
.L_514:
        /*0c10*/ 	.word	index@(_ZN10layer_norm31ln_parallel_residual_bwd_kernelINS_13Kernel_traitsI6__halfS2_S2_S2_fjLj5120ELj1ELj1ELj8ELj8ENS_18Kernel_traits_baseILj5120ES2_S2_S2_S2_fjLj256EEEEELb1ELb0ELb1EEEvNS_9BwdParamsE)
        /*0c14*/ 	.word	0x00000000


	//----- nvinfo : EIATTR_MIN_STACK_SIZE
	.align		4
.L_515:
        /*0c18*/ 	.byte	0x04, 0x12
        /*0c1a*/ 	.short	(.L_517 - .L_516)
	.align		4
.L_516:
        /*0c1c*/ 	.word	index@(_ZN10layer_norm22ln_bwd_finalize_kernelINS_22Kernel_traits_finalizeILj5120E6__halfS2_S2_S2_fjLb0ELj1024ELj4ENS_18Kernel_traits_baseILj5120ES2_S2_S2_S2_fjLj1024EEEEELb0ELb0EEEvNS_9BwdParamsE)
        /*0c20*/ 	.word	0x00000000


	//----- nvinfo : EIATTR_MIN_STACK_SIZE
	.align		4
.L_517:
        /*0c24*/ 	.byte	0x04, 0x12
        /*0c26*/ 	.short	(.L_519 - .L_518)
	.align		4
.L_518:
        /*0c28*/ 	.word	index@(_ZN10layer_norm40ln_parallel_residual_bwd_finalize_kernelINS_22Kernel_traits_finalizeILj5120E6__halfS2_S2_S2_fjLb0ELj1024ELj4ENS_18Kernel_traits_baseILj5120ES2_S2_S2_S2_fjLj1024EEEEELb0EEEvNS_9BwdParamsE)
        /*0c2c*/ 	.word	0x00000000


	//----- nvinfo : EIATTR_MIN_STACK_SIZE
	.align		4
.L_519:
        /*0c30*/ 	.byte	0x04, 0x12
        /*0c32*/ 	.short	(.L_521 - .L_520)
	.align		4
.L_520:
        /*0c34*/ 	.word	index@(_ZN10layer_norm31ln_parallel_residual_bwd_kernelINS_13Kernel_traitsI6__halfS2_S2_S2_fjLj5120ELj1ELj1ELj8ELj8ENS_18Kernel_traits_baseILj5120ES2_S2_S2_S2_fjLj256EEEEELb1ELb1ELb0EEEvNS_9BwdParamsE)
        /*0c38*/ 	.word	0x00000000


	//----- nvinfo : EIATTR_MIN_STACK_SIZE
	.align		4
.L_521:
        /*0c3c*/ 	.byte	0x04, 0x12
        /*0c3e*/ 	.short	(.L_523 - .L_522)
	.align		4
.L_522:
        /*0c40*/ 	.word	index@(_ZN10layer_norm22ln_bwd_finalize_kernelINS_22Kernel_traits_finalizeILj5120E6__halfS2_S2_S2_fjLb0ELj1024ELj4ENS_18Kernel_traits_baseILj5120ES2_S2_S2_S2_fjLj1024EEEEELb0ELb1EEEvNS_9BwdParamsE)
        /*0c44*/ 	.word	0x00000000


	//----- nvinfo : EIATTR_MIN_STACK_SIZE
	.align		4
.L_523:
        /*0c48*/ 	.byte	0x04, 0x12
        /*0c4a*/ 	.short	(.L_525 - .L_524)
	.align		4
.L_524:
        /*0c4c*/ 	.word	index@(_ZN10layer_norm40ln_parallel_residual_bwd_finalize_kernelINS_22Kernel_traits_finalizeILj5120E6__halfS2_S2_S2_fjLb0ELj1024ELj4ENS_18Kernel_traits_baseILj5120ES2_S2_S2_S2_fjLj1024EEEEELb1EEEvNS_9BwdParamsE)
        /*0c50*/ 	.word	0x00000000


	//----- nvinfo : EIATTR_MIN_STACK_SIZE
	.align		4
.L_525:
        /*0c54*/ 	.byte	0x04, 0x12
        /*0c56*/ 	.short	(.L_527 - .L_526)
	.align		4
.L_526:
        /*0c58*/ 	.word	index@(_ZN10layer_norm31ln_parallel_residual_bwd_kernelINS_13Kernel_traitsI6__halfS2_S2_S2_fjLj5120ELj1ELj1ELj8ELj8ENS_18Kernel_traits_baseILj5120ES2_S2_S2_S2_fjLj256EEEEELb1ELb1ELb1EEEvNS_9BwdParamsE)
        /*0c5c*/ 	.word	0x00000000


	//----- nvinfo : EIATTR_MIN_STACK_SIZE
	.align		4
.L_527:
        /*0c60*/ 	.byte	0x04, 0x12
        /*0c62*/ 	.short	(.L_529 - .L_528)
	.align		4
.L_528:
        /*0c64*/ 	.word	index@(_ZN10layer_norm31ln_parallel_residual_bwd_kernelINS_13Kernel_traitsIf13__nv_bfloat16S2_S2_fjLj5120ELj1ELj1ELj8ELj8ENS_18Kernel_traits_baseILj5120EfS2_S2_S2_fjLj256EEEEELb0ELb0ELb0EEEvNS_9BwdParamsE)
        /*0c68*/ 	.word	0x00000000


	//----- nvinfo : EIATTR_MIN_STACK_SIZE
	.align		4
.L_529:
        /*0c6c*/ 	.byte	0x04, 0x12
        /*0c6e*/ 	.short	(.L_531 - .L_530)
	.align		4
.L_530:
        /*0c70*/ 	.word	index@(_ZN10layer_norm31ln_parallel_residual_bwd_kernelINS_13Kernel_traitsIf13__nv_bfloat16S2_S2_fjLj5120ELj1ELj1ELj8ELj8ENS_18Kernel_traits_baseILj5120EfS2_S2_S2_fjLj256EEEEELb0ELb0ELb1EEEvNS_9BwdParamsE)
        /*0c74*/ 	.word	0x00000000


	//----- nvinfo : EIATTR_MIN_STACK_SIZE
	.align		4
.L_531:
        /*0c78*/ 	.byte	0x04, 0x12
        /*0c7a*/ 	.short	(.L_533 - .L_532)
	.align		4
.L_532:
        /*0c7c*/ 	.word	index@(_ZN10layer_norm31ln_parallel_residual_bwd_kernelINS_13Kernel_traitsIf13__nv_bfloat16S2_S2_fjLj5120ELj1ELj1ELj8ELj8ENS_18Kernel_traits_baseILj5120EfS2_S2_S2_fjLj256EEEEELb0ELb1ELb0EEEvNS_9BwdParamsE)
        /*0c80*/ 	.word	0x00000000


	//----- nvinfo : EIATTR_MIN_STACK_SIZE
	.align		4
.L_533:
        /*0c84*/ 	.byte	0x04, 0x12
        /*0c86*/ 	.short	(.L_535 - .L_534)
	.align		4
.L_534:
        /*0c88*/ 	.word	index@(_ZN10layer_norm31ln_parallel_residual_bwd_kernelINS_13Kernel_traitsIf13__nv_bfloat16S2_S2_fjLj5120ELj1ELj1ELj8ELj8ENS_18Kernel_traits_baseILj5120EfS2_S2_S2_fjLj256EEEEELb0ELb1ELb1EEEvNS_9BwdParamsE)
        /*0c8c*/ 	.word	0x00000000


	//----- nvinfo : EIATTR_MIN_STACK_SIZE
	.align		4
.L_535:
        /*0c90*/ 	.byte	0x04, 0x12
        /*0c92*/ 	.short	(.L_537 - .L_536)
	.align		4
.L_536:
        /*0c94*/ 	.word	index@(_ZN10layer_norm31ln_parallel_residual_bwd_kernelINS_13Kernel_traitsIf13__nv_bfloat16S2_S2_fjLj5120ELj1ELj1ELj8ELj8ENS_18Kernel_traits_baseILj5120EfS2_S2_S2_fjLj256EEEEELb1ELb0ELb0EEEvNS_9BwdParamsE)
        /*0c98*/ 	.word	0x00000000


	//----- nvinfo : EIATTR_MIN_STACK_SIZE
	.align		4
.L_537:
        /*0c9c*/ 	.byte	0x04, 0x12
        /*0c9e*/ 	.short	(.L_539 - .L_538)
	.align		4
.L_538:
        /*0ca0*/ 	.word	index@(_ZN10layer_norm31ln_parallel_residual_bwd_kernelINS_13Kernel_traitsIf13__nv_bfloat16S2_S2_fjLj5120ELj1ELj1ELj8ELj8ENS_18Kernel_traits_baseILj5120EfS2_S2_S2_fjLj256EEEEELb1ELb0ELb1EEEvNS_9BwdParamsE)
        /*0ca4*/ 	.word	0x00000000


	//----- nvinfo : EIATTR_MIN_STACK_SIZE
	.align		4
.L_539:
        /*0ca8*/ 	.byte	0x04, 0x12
        /*0caa*/ 	.short	(.L_541 - .L_540)
	.align		4
.L_540:
        /*0cac*/ 	.word	index@(_ZN10layer_norm22ln_bwd_finalize_kernelINS_22Kernel_traits_finalizeILj5120Ef13__nv_bfloat16S2_S2_fjLb0ELj1024ELj4ENS_18Kernel_traits_baseILj5120EfS2_S2_S2_fjLj1024EEEEELb0ELb0EEEvNS_9BwdParamsE)
        /*0cb0*/ 	.word	0x00000000


	//----- nvinfo : EIATTR_MIN_STACK_SIZE
	.align		4
.L_541:
        /*0cb4*/ 	.byte	0x04, 0x12
        /*0cb6*/ 	.short	(.L_543 - .L_542)
	.align		4
.L_542:
        /*0cb8*/ 	.word	index@(_ZN10layer_norm40ln_parallel_residual_bwd_finalize_kernelINS_22Kernel_traits_finalizeILj5120Ef13__nv_bfloat16S2_S2_fjLb0ELj1024ELj4ENS_18Kernel_traits_baseILj5120EfS2_S2_S2_fjLj1024EEEEELb0EEEvNS_9BwdParamsE)
        /*0cbc*/ 	.word	0x00000000


	//----- nvinfo : EIATTR_MIN_STACK_SIZE
	.align		4
.L_543:
        /*0cc0*/ 	.byte	0x04, 0x12
        /*0cc2*/ 	.short	(.L_545 - .L_544)
	.align		4
.L_544:
        /*0cc4*/ 	.word	index@(_ZN10layer_norm31ln_parallel_residual_bwd_kernelINS_13Kernel_traitsIf13__nv_bfloat16S2_S2_fjLj5120ELj1ELj1ELj8ELj8ENS_18Kernel_traits_baseILj5120EfS2_S2_S2_fjLj256EEEEELb1ELb1ELb0EEEvNS_9BwdParamsE)
        /*0cc8*/ 	.word	0x00000000


	//----- nvinfo : EIATTR_MIN_STACK_SIZE
	.align		4
.L_545:
        /*0ccc*/ 	.byte	0x04, 0x12
        /*0cce*/ 	.short	(.L_547 - .L_546)
	.align		4
.L_546:
        /*0cd0*/ 	.word	index@(_ZN10layer_norm22ln_bwd_finalize_kernelINS_22Kernel_traits_finalizeILj5120Ef13__nv_bfloat16S2_S2_fjLb0ELj1024ELj4ENS_18Kernel_traits_baseILj5120EfS2_S2_S2_fjLj1024EEEEELb0ELb1EEEvNS_9BwdParamsE)
        /*0cd4*/ 	.word	0x00000000


	//----- nvinfo : EIATTR_MIN_STACK_SIZE
	.align		4
.L_547:
        /*0cd8*/ 	.byte	0x04, 0x12
        /*0cda*/ 	.short	(.L_549 - .L_548)
	.align		4
.L_548:
        /*0cdc*/ 	.word	index@(_ZN10layer_norm40ln_parallel_residual_bwd_finalize_kernelINS_22Kernel_traits_finalizeILj5120Ef13__nv_bfloat16S2_S2_fjLb0ELj1024ELj4ENS_18Kernel_traits_baseILj5120EfS2_S2_S2_fjLj1024EEEEELb1EEEvNS_9BwdParamsE)
        /*0ce0*/ 	.word	0x00000000


	//----- nvinfo : EIATTR_MIN_STACK_SIZE
	.align		4
.L_549:
        /*0ce4*/ 	.byte	0x04, 0x12
        /*0ce6*/ 	.short	(.L_551 - .L_550)
	.align		4
.L_550:
        /*0ce8*/ 	.word	index@(_ZN10layer_norm31ln_parallel_residual_bwd_kernelINS_13Kernel_traitsIf13__nv_bfloat16S2_S2_fjLj5120ELj1ELj1ELj8ELj8ENS_18Kernel_traits_baseILj5120EfS2_S2_S2_fjLj256EEEEELb1ELb1ELb1EEEvNS_9BwdParamsE)
        /*0cec*/ 	.word	0x00000000


	//----- nvinfo : EIATTR_MIN_STACK_SIZE
	.align		4
.L_551:
        /*0cf0*/ 	.byte	0x04, 0x12
        /*0cf2*/ 	.short	(.L_553 - .L_552)
	.align		4
.L_552:
        /*0cf4*/ 	.word	index@(_ZN10layer_norm31ln_parallel_residual_bwd_kernelINS_13Kernel_traitsI13__nv_bfloat16S2_fS2_fjLj5120ELj1ELj1ELj8ELj8ENS_18Kernel_traits_baseILj5120ES2_S2_fS2_fjLj256EEEEELb0ELb0ELb0EEEvNS_9BwdParamsE)
        /*0cf8*/ 	.word	0x00000000


	//----- nvinfo : EIATTR_MIN_STACK_SIZE
	.align		4
.L_553:
        /*0cfc*/ 	.byte	0x04, 0x12
        /*0cfe*/ 	.short	(.L_555 - .L_554)
	.align		4
.L_554:
        /*0d00*/ 	.word	index@(_ZN10layer_norm31ln_parallel_residual_bwd_kernelINS_13Kernel_traitsI13__nv_bfloat16S2_fS2_fjLj5120ELj1ELj1ELj8ELj8ENS_18Kernel_traits_baseILj5120ES2_S2_fS2_fjLj256EEEEELb0ELb0ELb1EEEvNS_9BwdParamsE)
        /*0d04*/ 	.word	0x00000000


	//----- nvinfo : EIATTR_MIN_STACK_SIZE
	.align		4
.L_555:
        /*0d08*/ 	.byte	0x04, 0x12
        /*0d0a*/ 	.short	(.L_557 - .L_556)
	.align		4
.L_556:
        /*0d0c*/ 	.word	index@(_ZN10layer_norm31ln_parallel_residual_bwd_kernelINS_13Kernel_traitsI13__nv_bfloat16S2_fS2_fjLj5120ELj1ELj1ELj8ELj8ENS_18Kernel_traits_baseILj5120ES2_S2_fS2_fjLj256EEEEELb0ELb1ELb0EEEvNS_9BwdParamsE)
        /*0d10*/ 	.word	0x00000000


	//----- nvinfo : EIATTR_MIN_STACK_SIZE
	.align		4
.L_557:
        /*0d14*/ 	.byte	0x04, 0x12
        /*0d16*/ 	.short	(.L_559 - .L_558)
	.align		4
.L_558:
        /*0d18*/ 	.word	index@(_ZN10layer_norm31ln_parallel_residual_bwd_kernelINS_13Kernel_traitsI13__nv_bfloat16S2_fS2_fjLj5120ELj1ELj1ELj8ELj8ENS_18Kernel_traits_baseILj5120ES2_S2_fS2_fjLj256EEEEELb0ELb1ELb1EEEvNS_9BwdParamsE)
        /*0d1c*/ 	.word	0x00000000


	//----- nvinfo : EIATTR_MIN_STACK_SIZE
	.align		4
.L_559:
        /*0d20*/ 	.byte	0x04, 0x12
        /*0d22*/ 	.short	(.L_561 - .L_560)
	.align		4
.L_560:
        /*0d24*/ 	.word	index@(_ZN10layer_norm31ln_parallel_residual_bwd_kernelINS_13Kernel_traitsI13__nv_bfloat16S2_fS2_fjLj5120ELj1ELj1ELj8ELj8ENS_18Kernel_traits_baseILj5120ES2_S2_fS2_fjLj256EEEEELb1ELb0ELb0EEEvNS_9BwdParamsE)
        /*0d28*/ 	.word	0x00000000


	//----- nvinfo : EIATTR_MIN_STACK_SIZE
	.align		4
.L_561:
        /*0d2c*/ 	.byte	0x04, 0x12
        /*0d2e*/ 	.short	(.L_563 - .L_562)
	.align		4
.L_562:
        /*0d30*/ 	.word	index@(_ZN10layer_norm31ln_parallel_residual_bwd_kernelINS_13Kernel_traitsI13__nv_bfloat16S2_fS2_fjLj5120ELj1ELj1ELj8ELj8ENS_18Kernel_traits_baseILj5120ES2_S2_fS2_fjLj256EEEEELb1ELb0ELb1EEEvNS_9BwdParamsE)
        /*0d34*/ 	.word	0x00000000


	//----- nvinfo : EIATTR_MIN_STACK_SIZE
	.align		4
.L_563:
        /*0d38*/ 	.byte	0x04, 0x12
        /*0d3a*/ 	.short	(.L_565 - .L_564)
	.align		4
.L_564:
        /*0d3c*/ 	.word	index@(_ZN10layer_norm22ln_bwd_finalize_kernelINS_22Kernel_traits_finalizeILj5120E13__nv_bfloat16S2_fS2_fjLb0ELj1024ELj4ENS_18Kernel_traits_baseILj5120ES2_S2_fS2_fjLj1024EEEEELb0ELb0EEEvNS_9BwdParamsE)
        /*0d40*/ 	.word	0x00000000


	//----- nvinfo : EIATTR_MIN_STACK_SIZE
	.align		4
.L_565:
        /*0d44*/ 	.byte	0x04, 0x12
        /*0d46*/ 	.short	(.L_567 - .L_566)
	.align		4
.L_566:
        /*0d48*/ 	.word	index@(_ZN10layer_norm40ln_parallel_residual_bwd_finalize_kernelINS_22Kernel_traits_finalizeILj5120E13__nv_bfloat16S2_fS2_fjLb0ELj1024ELj4ENS_18Kernel_traits_baseILj5120ES2_S2_fS2_fjLj1024EEEEELb0EEEvNS_9BwdParamsE)
        /*0d4c*/ 	.word	0x00000000


	//----- nvinfo : EIATTR_MIN_STACK_SIZE
	.align		4
.L_567:
        /*0d50*/ 	.byte	0x04, 0x12
        /*0d52*/ 	.short	(.L_569 - .L_568)
	.align		4
.L_568:
        /*0d54*/ 	.word	index@(_ZN10layer_norm31ln_parallel_residual_bwd_kernelINS_13Kernel_traitsI13__nv_bfloat16S2_fS2_fjLj5120ELj1ELj1ELj8ELj8ENS_18Kernel_traits_baseILj5120ES2_S2_fS2_fjLj256EEEEELb1ELb1ELb0EEEvNS_9BwdParamsE)
        /*0d58*/ 	.word	0x00000000


	//----- nvinfo : EIATTR_MIN_STACK_SIZE
	.align		4
.L_569:
        /*0d5c*/ 	.byte	0x04, 0x12
        /*0d5e*/ 	.short	(.L_571 - .L_570)
	.align		4
.L_570:
        /*0d60*/ 	.word	index@(_ZN10layer_norm22ln_bwd_finalize_kernelINS_22Kernel_traits_finalizeILj5120E13__nv_bfloat16S2_fS2_fjLb0ELj1024ELj4ENS_18Kernel_traits_baseILj5120ES2_S2_fS2_fjLj1024EEEEELb0ELb1EEEvNS_9BwdParamsE)
        /*0d64*/ 	.word	0x00000000


	//----- nvinfo : EIATTR_MIN_STACK_SIZE
	.align		4
.L_571:
        /*0d68*/ 	.byte	0x04, 0x12
        /*0d6a*/ 	.short	(.L_573 - .L_572)
	.align		4
.L_572:
        /*0d6c*/ 	.word	index@(_ZN10layer_norm40ln_parallel_residual_bwd_finalize_kernelINS_22Kernel_traits_finalizeILj5120E13__nv_bfloat16S2_fS2_fjLb0ELj1024ELj4ENS_18Kernel_traits_baseILj5120ES2_S2_fS2_fjLj1024EEEEELb1EEEvNS_9BwdParamsE)
        /*0d70*/ 	.word	0x00000000


	//----- nvinfo : EIATTR_MIN_STACK_SIZE
	.align		4
.L_573:
        /*0d74*/ 	.byte	0x04, 0x12
        /*0d76*/ 	.short	(.L_575 - .L_574)
	.align		4
.L_574:
        /*0d78*/ 	.word	index@(_ZN10layer_norm31ln_parallel_residual_bwd_kernelINS_13Kernel_traitsI13__nv_bfloat16S2_fS2_fjLj5120ELj1ELj1ELj8ELj8ENS_18Kernel_traits_baseILj5120ES2_S2_fS2_fjLj256EEEEELb1ELb1ELb1EEEvNS_9BwdParamsE)
        /*0d7c*/ 	.word	0x00000000


	//----- nvinfo : EIATTR_MIN_STACK_SIZE
	.align		4
.L_575:
        /*0d80*/ 	.byte	0x04, 0x12
        /*0d82*/ 	.short	(.L_577 - .L_576)
	.align		4
.L_576:
        /*0d84*/ 	.word	index@(_ZN10layer_norm31ln_parallel_residual_bwd_kernelINS_13Kernel_traitsIf13__nv_bfloat16fS2_fjLj5120ELj1ELj1ELj8ELj8ENS_18Kernel_traits_baseILj5120EfS2_fS2_fjLj256EEEEELb0ELb0ELb0EEEvNS_9BwdParamsE)
        /*0d88*/ 	.word	0x00000000


	//----- nvinfo : EIATTR_MIN_STACK_SIZE
	.align		4
.L_577:
        /*0d8c*/ 	.byte	0x04, 0x12
        /*0d8e*/ 	.short	(.L_579 - .L_578)
	.align		4
.L_578:
        /*0d90*/ 	.word	index@(_ZN10layer_norm31ln_parallel_residual_bwd_kernelINS_13Kernel_traitsIf13__nv_bfloat16fS2_fjLj5120ELj1ELj1ELj8ELj8ENS_18Kernel_traits_baseILj5120EfS2_fS2_fjLj256EEEEELb0ELb0ELb1EEEvNS_9BwdParamsE)
        /*0d94*/ 	.word	0x00000000


	//----- nvinfo : EIATTR_MIN_STACK_SIZE
	.align		4
.L_579:
        /*0d98*/ 	.byte	0x04, 0x12
        /*0d9a*/ 	.short	(.L_581 - .L_580)
	.align		4
.L_580:
        /*0d9c*/ 	.word	index@(_ZN10layer_norm31ln_parallel_residual_bwd_kernelINS_13Kernel_traitsIf13__nv_bfloat16fS2_fjLj5120ELj1ELj1ELj8ELj8ENS_18Kernel_traits_baseILj5120EfS2_fS2_fjLj256EEEEELb0ELb1ELb0EEEvNS_9BwdParamsE)
        /*0da0*/ 	.word	0x00000000


	//----- nvinfo : EIATTR_MIN_STACK_SIZE
	.align		4
.L_581:
        /*0da4*/ 	.byte	0x04, 0x12
        /*0da6*/ 	.short	(.L_583 - .L_582)
	.align		4
.L_582:
        /*0da8*/ 	.word	index@(_ZN10layer_norm31ln_parallel_residual_bwd_kernelINS_13Kernel_traitsIf13__nv_bfloat16fS2_fjLj5120ELj1ELj1ELj8ELj8ENS_18Kernel_traits_baseILj5120EfS2_fS2_fjLj256EEEEELb0ELb1ELb1EEEvNS_9BwdParamsE)
        /*0dac*/ 	.word	0x00000000


	//----- nvinfo : EIATTR_MIN_STACK_SIZE
	.align		4
.L_583:
        /*0db0*/ 	.byte	0x04, 0x12
        /*0db2*/ 	.short	(.L_585 - .L_584)
	.align		4
.L_584:
        /*0db4*/ 	.word	index@(_ZN10layer_norm31ln_parallel_residual_bwd_kernelINS_13Kernel_traitsIf13__nv_bfloat16fS2_fjLj5120ELj1ELj1ELj8ELj8ENS_18Kernel_traits_baseILj5120EfS2_fS2_fjLj256EEEEELb1ELb0ELb0EEEvNS_9BwdParamsE)
        /*0db8*/ 	.word	0x00000000


	//----- nvinfo : EIATTR_MIN_STACK_SIZE
	.align		4
.L_585:
        /*0dbc*/ 	.byte	0x04, 0x12
        /*0dbe*/ 	.short	(.L_587 - .L_586)
	.align		4
.L_586:
        /*0dc0*/ 	.word	index@(_ZN10layer_norm31ln_parallel_residual_bwd_kernelINS_13Kernel_traitsIf13__nv_bfloat16fS2_fjLj5120ELj1ELj1ELj8ELj8ENS_18Kernel_traits_baseILj5120EfS2_fS2_fjLj256EEEEELb1ELb0ELb1EEEvNS_9BwdParamsE)
        /*0dc4*/ 	.word	0x00000000


	//----- nvinfo : EIATTR_MIN_STACK_SIZE
	.align		4
.L_587:
        /*0dc8*/ 	.byte	0x04, 0x12
        /*0dca*/ 	.short	(.L_589 - .L_588)
	.align		4
.L_588:
        /*0dcc*/ 	.word	index@(_ZN10layer_norm22ln_bwd_finalize_kernelINS_22Kernel_traits_finalizeILj5120Ef13__nv_bfloat16fS2_fjLb0ELj1024ELj4ENS_18Kernel_traits_baseILj5120EfS2_fS2_fjLj1024EEEEELb0ELb0EEEvNS_9BwdParamsE)
        /*0dd0*/ 	.word	0x00000000


	//----- nvinfo : EIATTR_MIN_STACK_SIZE
	.align		4
.L_589:
        /*0dd4*/ 	.byte	0x04, 0x12
        /*0dd6*/ 	.short	(.L_591 - .L_590)
	.align		4
.L_590:
        /*0dd8*/ 	.word	index@(_ZN10layer_norm40ln_parallel_residual_bwd_finalize_kernelINS_22Kernel_traits_finalizeILj5120Ef13__nv_bfloat16fS2_fjLb0ELj1024ELj4ENS_18Kernel_traits_baseILj5120EfS2_fS2_fjLj1024EEEEELb0EEEvNS_9BwdParamsE)
        /*0ddc*/ 	.word	0x00000000


	//----- nvinfo : EIATTR_MIN_STACK_SIZE
	.align		4
.L_591:
        /*0de0*/ 	.byte	0x04, 0x12
        /*0de2*/ 	.short	(.L_593 - .L_592)
	.align		4
.L_592:
        /*0de4*/ 	.word	index@(_ZN10layer_norm31ln_parallel_residual_bwd_kernelINS_13Kernel_traitsIf13__nv_bfloat16fS2_fjLj5120ELj1ELj1ELj8ELj8ENS_18Kernel_traits_baseILj5120EfS2_fS2_fjLj256EEEEELb1ELb1ELb0EEEvNS_9BwdParamsE)
        /*0de8*/ 	.word	0x00000000


	//----- nvinfo : EIATTR_MIN_STACK_SIZE
	.align		4
.L_593:
        /*0dec*/ 	.byte	0x04, 0x12
        /*0dee*/ 	.short	(.L_595 - .L_594)
	.align		4
.L_594:
        /*0df0*/ 	.word	index@(_ZN10layer_norm22ln_bwd_finalize_kernelINS_22Kernel_traits_finalizeILj5120Ef13__nv_bfloat16fS2_fjLb0ELj1024ELj4ENS_18Kernel_traits_baseILj5120EfS2_fS2_fjLj1024EEEEELb0ELb1EEEvNS_9BwdParamsE)
        /*0df4*/ 	.word	0x00000000


	//----- nvinfo : EIATTR_MIN_STACK_SIZE
	.align		4
.L_595:
        /*0df8*/ 	.byte	0x04, 0x12
        /*0dfa*/ 	.short	(.L_597 - .L_596)
	.align		4
.L_596:
        /*0dfc*/ 	.word	index@(_ZN10layer_norm40ln_parallel_residual_bwd_finalize_kernelINS_22Kernel_traits_finalizeILj5120Ef13__nv_bfloat16fS2_fjLb0ELj1024ELj4ENS_18Kernel_traits_baseILj5120EfS2_fS2_fjLj1024EEEEELb1EEEvNS_9BwdParamsE)
        /*0e00*/ 	.word	0x00000000


	//----- nvinfo : EIATTR_MIN_STACK_SIZE
	.align		4
.L_597:
        /*0e04*/ 	.byte	0x04, 0x12
        /*0e06*/ 	.short	(.L_599 - .L_598)
	.align		4
.L_598:
        /*0e08*/ 	.word	index@(_ZN10layer_norm31ln_parallel_residual_bwd_kernelINS_13Kernel_traitsIf13__nv_bfloat16fS2_fjLj5120ELj1ELj1ELj8ELj8ENS_18Kernel_traits_baseILj5120EfS2_fS2_fjLj256EEEEELb1ELb1ELb1EEEvNS_9BwdParamsE)
        /*0e0c*/ 	.word	0x00000000


	//----- nvinfo : EIATTR_MIN_STACK_SIZE
	.align		4
.L_599:
        /*0e10*/ 	.byte	0x04, 0x12
        /*0e12*/ 	.short	(.L_601 - .L_600)
	.align		4
.L_600:
        /*0e14*/ 	.word	index@(_ZN10layer_norm31ln_parallel_residual_bwd_kernelINS_13Kernel_traitsIf6__halfS2_S2_fjLj5120ELj1ELj1ELj8ELj8ENS_18Kernel_traits_baseILj5120EfS2_S2_S2_fjLj256EEEEELb0ELb0ELb0EEEvNS_9BwdParamsE)
        /*0e18*/ 	.word	0x00000000


	//----- nvinfo : EIATTR_MIN_STACK_SIZE
	.align		4
.L_601:
        /*0e1c*/ 	.byte	0x04, 0x12
        /*0e1e*/ 	.short	(.L_603 - .L_602)
	.align		4
.L_602:
        /*0e20*/ 	.word	index@(_ZN10layer_norm31ln_parallel_residual_bwd_kernelINS_13Kernel_traitsIf6__halfS2_S2_fjLj5120ELj1ELj1ELj8ELj8ENS_18Kernel_traits_baseILj5120EfS2_S2_S2_fjLj256EEEEELb0ELb0ELb1EEEvNS_9BwdParamsE)
        /*0e24*/ 	.word	0x00000000


	//----- nvinfo : EIATTR_MIN_STACK_SIZE
	.align		4
.L_603:
        /*0e28*/ 	.byte	0x04, 0x12
        /*0e2a*/ 	.short	(.L_605 - .L_604)
	.align		4
.L_604:
        /*0e2c*/ 	.word	index@(_ZN10layer_norm31ln_parallel_residual_bwd_kernelINS_13Kernel_traitsIf6__halfS2_S2_fjLj5120ELj1ELj1ELj8ELj8ENS_18Kernel_traits_baseILj5120EfS2_S2_S2_fjLj256EEEEELb0ELb1ELb0EEEvNS_9BwdParamsE)
        /*0e30*/ 	.word	0x00000000


	//----- nvinfo : EIATTR_MIN_STACK_SIZE
	.align		4
.L_605:
        /*0e34*/ 	.byte	0x04, 0x12
        /*0e36*/ 	.short	(.L_607 - .L_606)
	.align		4
.L_606:
        /*0e38*/ 	.word	index@(_ZN10layer_norm31ln_parallel_residual_bwd_kernelINS_13Kernel_traitsIf6__halfS2_S2_fjLj5120ELj1ELj1ELj8ELj8ENS_18Kernel_traits_baseILj5120EfS2_S2_S2_fjLj256EEEEELb0ELb1ELb1EEEvNS_9BwdParamsE)
        /*0e3c*/ 	.word	0x00000000


	//----- nvinfo : EIATTR_MIN_STACK_SIZE
	.align		4
.L_607:
        /*0e40*/ 	.byte	0x04, 0x12
        /*0e42*/ 	.short	(.L_609 - .L_608)
	.align		4
.L_608:
        /*0e44*/ 	.word	index@(_ZN10layer_norm31ln_parallel_residual_bwd_kernelINS_13Kernel_traitsIf6__halfS2_S2_fjLj5120ELj1ELj1ELj8ELj8ENS_18Kernel_traits_baseILj5120EfS2_S2_S2_fjLj256EEEEELb1ELb0ELb0EEEvNS_9BwdParamsE)
        /*0e48*/ 	.word	0x00000000


	//----- nvinfo : EIATTR_MIN_STACK_SIZE
	.align		4
.L_609:
        /*0e4c*/ 	.byte	0x04, 0x12
        /*0e4e*/ 	.short	(.L_611 - .L_610)
	.align		4
.L_610:
        /*0e50*/ 	.word	index@(_ZN10layer_norm31ln_parallel_residual_bwd_kernelINS_13Kernel_traitsIf6__halfS2_S2_fjLj5120ELj1ELj1ELj8ELj8ENS_18Kernel_traits_baseILj5120EfS2_S2_S2_fjLj256EEEEELb1ELb0ELb1EEEvNS_9BwdParamsE)
        /*0e54*/ 	.word	0x00000000


	//----- nvinfo : EIATTR_MIN_STACK_SIZE
	.align		4
.L_611:
        /*0e58*/ 	.byte	0x04, 0x12
        /*0e5a*/ 	.short	(.L_613 - .L_612)
	.align		4
.L_612:
        /*0e5c*/ 	.word	index@(_ZN10layer_norm22ln_bwd_finalize_kernelINS_22Kernel_traits_finalizeILj5120Ef6__halfS2_S2_fjLb0ELj1024ELj4ENS_18Kernel_traits_baseILj5120EfS2_S2_S2_fjLj1024EEEEELb0ELb0EEEvNS_9BwdParamsE)
        /*0e60*/ 	.word	0x00000000


	//----- nvinfo : EIATTR_MIN_STACK_SIZE
	.align		4
.L_613:
        /*0e64*/ 	.byte	0x04, 0x12
        /*0e66*/ 	.short	(.L_615 - .L_614)
	.align		4
.L_614:
        /*0e68*/ 	.word	index@(_ZN10layer_norm40ln_parallel_residual_bwd_finalize_kernelINS_22Kernel_traits_finalizeILj5120Ef6__halfS2_S2_fjLb0ELj1024ELj4ENS_18Kernel_traits_baseILj5120EfS2_S2_S2_fjLj1024EEEEELb0EEEvNS_9BwdParamsE)
        /*0e6c*/ 	.word	0x00000000


	//----- nvinfo : EIATTR_MIN_STACK_SIZE
	.align		4
.L_615:
        /*0e70*/ 	.byte	0x04, 0x12
        /*0e72*/ 	.short	(.L_617 - .L_616)
	.align		4
.L_616:
        /*0e74*/ 	.word	index@(_ZN10layer_norm31ln_parallel_residual_bwd_kernelINS_13Kernel_traitsIf6__halfS2_S2_fjLj5120ELj1ELj1ELj8ELj8ENS_18Kernel_traits_baseILj5120EfS2_S2_S2_fjLj256EEEEELb1ELb1ELb0EEEvNS_9BwdParamsE)
        /*0e78*/ 	.word	0x00000000


	//----- nvinfo : EIATTR_MIN_STACK_SIZE
	.align		4
.L_617:
        /*0e7c*/ 	.byte	0x04, 0x12
        /*0e7e*/ 	.short	(.L_619 - .L_618)
	.align		4
.L_618:
        /*0e80*/ 	.word	index@(_ZN10layer_norm22ln_bwd_finalize_kernelINS_22Kernel_traits_finalizeILj5120Ef6__halfS2_S2_fjLb0ELj1024ELj4ENS_18Kernel_traits_baseILj5120EfS2_S2_S2_fjLj1024EEEEELb0ELb1EEEvNS_9BwdParamsE)
        /*0e84*/ 	.word	0x00000000


	//----- nvinfo : EIATTR_MIN_STACK_SIZE
	.align		4
.L_619:
        /*0e88*/ 	.byte	0x04, 0x12
        /*0e8a*/ 	.short	(.L_621 - .L_620)
	.align		4
.L_620:
        /*0e8c*/ 	.word	index@(_ZN10layer_norm40ln_parallel_residual_bwd_finalize_kernelINS_22Kernel_traits_finalizeILj5120Ef6__halfS2_S2_fjLb0ELj1024ELj4ENS_18Kernel_traits_baseILj5120EfS2_S2_S2_fjLj1024EEEEELb1EEEvNS_9BwdParamsE)
        /*0e90*/ 	.word	0x00000000


	//----- nvinfo : EIATTR_MIN_STACK_SIZE
	.align		4
.L_621:
        /*0e94*/ 	.byte	0x04, 0x12
        /*0e96*/ 	.short	(.L_623 - .L_622)
	.align		4
.L_622:
        /*0e98*/ 	.word	index@(_ZN10layer_norm31ln_parallel_residual_bwd_kernelINS_13Kernel_traitsIf6__halfS2_S2_fjLj5120ELj1ELj1ELj8ELj8ENS_18Kernel_traits_baseILj5120EfS2_S2_S2_fjLj256EEEEELb1ELb1ELb1EEEvNS_9BwdParamsE)
        /*0e9c*/ 	.word	0x00000000


	//----- nvinfo : EIATTR_MIN_STACK_SIZE
	.align		4
.L_623:
        /*0ea0*/ 	.byte	0x04, 0x12
        /*0ea2*/ 	.short	(.L_625 - .L_624)
	.align		4
.L_624:
        /*0ea4*/ 	.word	index@(_ZN10layer_norm31ln_parallel_residual_bwd_kernelINS_13Kernel_traitsI6__halfS2_fS2_fjLj5120ELj1ELj1ELj8ELj8ENS_18Kernel_traits_baseILj5120ES2_S2_fS2_fjLj256EEEEELb0ELb0ELb0EEEvNS_9BwdParamsE)
        /*0ea8*/ 	.word	0x00000000


	//----- nvinfo : EIATTR_MIN_STACK_SIZE
	.align		4
.L_625:
        /*0eac*/ 	.byte	0x04, 0x12
        /*0eae*/ 	.short	(.L_627 - .L_626)
	.align		4
.L_626:
        /*0eb0*/ 	.word	index@(_ZN10layer_norm31ln_parallel_residual_bwd_kernelINS_13Kernel_traitsI6__halfS2_fS2_fjLj5120ELj1ELj1ELj8ELj8ENS_18Kernel_traits_baseILj5120ES2_S2_fS2_fjLj256EEEEELb0ELb0ELb1EEEvNS_9BwdParamsE)
        /*0eb4*/ 	.word	0x00000000


	//----- nvinfo : EIATTR_MIN_STACK_SIZE
	.align		4
.L_627:
        /*0eb8*/ 	.byte	0x04, 0x12
        /*0eba*/ 	.short	(.L_629 - .L_628)
	.align		4
.L_628:
        /*0ebc*/ 	.word	index@(_ZN10layer_norm31ln_parallel_residual_bwd_kernelINS_13Kernel_traitsI6__halfS2_fS2_fjLj5120ELj1ELj1ELj8ELj8ENS_18Kernel_traits_baseILj5120ES2_S2_fS2_fjLj256EEEEELb0ELb1ELb0EEEvNS_9BwdParamsE)
        /*0ec0*/ 	.word	0x00000000


	//----- nvinfo : EIATTR_MIN_STACK_SIZE
	.align		4
.L_629:
        /*0ec4*/ 	.byte	0x04, 0x12
        /*0ec6*/ 	.short	(.L_631 - .L_630)
	.align		4
.L_630:
        /*0ec8*/ 	.word	index@(_ZN10layer_norm31ln_parallel_residual_bwd_kernelINS_13Kernel_traitsI6__halfS2_fS2_fjLj5120ELj1ELj1ELj8ELj8ENS_18Kernel_traits_baseILj5120ES2_S2_fS2_fjLj256EEEEELb0ELb1ELb1EEEvNS_9BwdParamsE)
        /*0ecc*/ 	.word	0x00000000


	//----- nvinfo : EIATTR_MIN_STACK_SIZE
	.align		4
.L_631:
        /*0ed0*/ 	.byte	0x04, 0x12
        /*0ed2*/ 	.short	(.L_633 - .L_632)
	.align		4
.L_632:
        /*0ed4*/ 	.word	index@(_ZN10layer_norm31ln_parallel_residual_bwd_kernelINS_13Kernel_traitsI6__halfS2_fS2_fjLj5120ELj1ELj1ELj8ELj8ENS_18Kernel_traits_baseILj5120ES2_S2_fS2_fjLj256EEEEELb1ELb0ELb0EEEvNS_9BwdParamsE)
        /*0ed8*/ 	.word	0x00000000


	//----- nvinfo : EIATTR_MIN_STACK_SIZE
	.align		4
.L_633:
        /*0edc*/ 	.byte	0x04, 0x12
        /*0ede*/ 	.short	(.L_635 - .L_634)
	.align		4
.L_634:
        /*0ee0*/ 	.word	index@(_ZN10layer_norm31ln_parallel_residual_bwd_kernelINS_13Kernel_traitsI6__halfS2_fS2_fjLj5120ELj1ELj1ELj8ELj8ENS_18Kernel_traits_baseILj5120ES2_S2_fS2_fjLj256EEEEELb1ELb0ELb1EEEvNS_9BwdParamsE)
        /*0ee4*/ 	.word	0x00000000


	//----- nvinfo : EIATTR_MIN_STACK_SIZE
	.align		4
.L_635:
        /*0ee8*/ 	.byte	0x04, 0x12
        /*0eea*/ 	.short	(.L_637 - .L_636)
	.align		4
.L_636:
        /*0eec*/ 	.word	index@(_ZN10layer_norm22ln_bwd_finalize_kernelINS_22Kernel_traits_finalizeILj5120E6__halfS2_fS2_fjLb0ELj1024ELj4ENS_18Kernel_traits_baseILj5120ES2_S2_fS2_fjLj1024EEEEELb0ELb0EEEvNS_9BwdParamsE)
        /*0ef0*/ 	.word	0x00000000


	//----- nvinfo : EIATTR_MIN_STACK_SIZE
	.align		4
.L_637:
        /*0ef4*/ 	.byte	0x04, 0x12
        /*0ef6*/ 	.short	(.L_639 - .L_638)
	.align		4
.L_638:
        /*0ef8*/ 	.word	index@(_ZN10layer_norm40ln_parallel_residual_bwd_finalize_kernelINS_22Kernel_traits_finalizeILj5120E6__halfS2_fS2_fjLb0ELj1024ELj4ENS_18Kernel_traits_baseILj5120ES2_S2_fS2_fjLj1024EEEEELb0EEEvNS_9BwdParamsE)
        /*0efc*/ 	.word	0x00000000


	//----- nvinfo : EIATTR_MIN_STACK_SIZE
	.align		4
.L_639:
        /*0f00*/ 	.byte	0x04, 0x12
        /*0f02*/ 	.short	(.L_641 - .L_640)
	.align		4
.L_640:
        /*0f04*/ 	.word	index@(_ZN10layer_norm31ln_parallel_residual_bwd_kernelINS_13Kernel_traitsI6__halfS2_fS2_fjLj5120ELj1ELj1ELj8ELj8ENS_18Kernel_traits_baseILj5120ES2_S2_fS2_fjLj256EEEEELb1ELb1ELb0EEEvNS_9BwdParamsE)
        /*0f08*/ 	.word	0x00000000


	//----- nvinfo : EIATTR_MIN_STACK_SIZE
	.align		4
.L_641:
        /*0f0c*/ 	.byte	0x04, 0x12
        /*0f0e*/ 	.short	(.L_643 - .L_642)
	.align		4
.L_642:
        /*0f10*/ 	.word	index@(_ZN10layer_norm22ln_bwd_finalize_kernelINS_22Kernel_traits_finalizeILj5120E6__halfS2_fS2_fjLb0ELj1024ELj4ENS_18Kernel_traits_baseILj5120ES2_S2_fS2_fjLj1024EEEEELb0ELb1EEEvNS_9BwdParamsE)
        /*0f14*/ 	.word	0x00000000


	//----- nvinfo : EIATTR_MIN_STACK_SIZE
	.align		4
.L_643:
        /*0f18*/ 	.byte	0x04, 0x12
        /*0f1a*/ 	.short	(.L_645 - .L_644)
	.align		4
.L_644:
        /*0f1c*/ 	.word	index@(_ZN10layer_norm40ln_parallel_residual_bwd_finalize_kernelINS_22Kernel_traits_finalizeILj5120E6__halfS2_fS2_fjLb0ELj1024ELj4ENS_18Kernel_traits_baseILj5120ES2_S2_fS2_fjLj1024EEEEELb1EEEvNS_9BwdParamsE)
        /*0f20*/ 	.word	0x00000000


	//----- nvinfo : EIATTR_MIN_STACK_SIZE
	.align		4
.L_645:
        /*0f24*/ 	.byte	0x04, 0x12
        /*0f26*/ 	.short	(.L_647 - .L_646)
	.align		4
.L_646:
        /*0f28*/ 	.word	index@(_ZN10layer_norm31ln_parallel_residual_bwd_kernelINS_13Kernel_traitsI6__halfS2_fS2_fjLj5120ELj1ELj1ELj8ELj8ENS_18Kernel_traits_baseILj5120ES2_S2_fS2_fjLj256EEEEELb1ELb1ELb1EEEvNS_9BwdParamsE)
        /*0f2c*/ 	.word	0x00000000


	//----- nvinfo : EIATTR_MIN_STACK_SIZE
	.align		4
.L_647:
        /*0f30*/ 	.byte	0x04, 0x12
        /*0f32*/ 	.short	(.L_649 - .L_648)
	.align		4
.L_648:
        /*0f34*/ 	.word	index@(_ZN10layer_norm31ln_parallel_residual_bwd_kernelINS_13Kernel_traitsIf6__halffS2_fjLj5120ELj1ELj1ELj8ELj8ENS_18Kernel_traits_baseILj5120EfS2_fS2_fjLj256EEEEELb0ELb0ELb0EEEvNS_9BwdParamsE)
        /*0f38*/ 	.word	0x00000000


	//----- nvinfo : EIATTR_MIN_STACK_SIZE
	.align		4
.L_649:
        /*0f3c*/ 	.byte	0x04, 0x12
        /*0f3e*/ 	.short	(.L_651 - .L_650)
	.align		4
.L_650:
        /*0f40*/ 	.word	index@(_ZN10layer_norm31ln_parallel_residual_bwd_kernelINS_13Kernel_traitsIf6__halffS2_fjLj5120ELj1ELj1ELj8ELj8ENS_18Kernel_traits_baseILj5120EfS2_fS2_fjLj256EEEEELb0ELb0ELb1EEEvNS_9BwdParamsE)
        /*0f44*/ 	.word	0x00000000


	//----- nvinfo : EIATTR_MIN_STACK_SIZE
	.align		4
.L_651:
        /*0f48*/ 	.byte	0x04, 0x12
        /*0f4a*/ 	.short	(.L_653 - .L_652)
	.align		4
.L_652:
        /*0f4c*/ 	.word	index@(_ZN10layer_norm31ln_parallel_residual_bwd_kernelINS_13Kernel_traitsIf6__halffS2_fjLj5120ELj1ELj1ELj8ELj8ENS_18Kernel_traits_baseILj5120EfS2_fS2_fjLj256EEEEELb0ELb1ELb0EEEvNS_9BwdParamsE)
        /*0f50*/ 	.word	0x00000000


	//----- nvinfo : EIATTR_MIN_STACK_SIZE
	.align		4
.L_653:
        /*0f54*/ 	.byte	0x04, 0x12
        /*0f56*/ 	.short	(.L_655 - .L_654)
	.align		4
.L_654:
        /*0f58*/ 	.word	index@(_ZN10layer_norm31ln_parallel_residual_bwd_kernelINS_13Kernel_traitsIf6__halffS2_fjLj5120ELj1ELj1ELj8ELj8ENS_18Kernel_traits_baseILj5120EfS2_fS2_fjLj256EEEEELb0ELb1ELb1EEEvNS_9BwdParamsE)
        /*0f5c*/ 	.word	0x00000000


	//----- nvinfo : EIATTR_MIN_STACK_SIZE
	.align		4
.L_655:
        /*0f60*/ 	.byte	0x04, 0x12
        /*0f62*/ 	.short	(.L_657 - .L_656)
	.align		4
.L_656:
        /*0f64*/ 	.word	index@(_ZN10layer_norm31ln_parallel_residual_bwd_kernelINS_13Kernel_traitsIf6__halffS2_fjLj5120ELj1ELj1ELj8ELj8ENS_18Kernel_traits_baseILj5120EfS2_fS2_fjLj256EEEEELb1ELb0ELb0EEEvNS_9BwdParamsE)
        /*0f68*/ 	.word	0x00000000


	//----- nvinfo : EIATTR_MIN_STACK_SIZE
	.align		4
.L_657:
        /*0f6c*/ 	.byte	0x04, 0x12
        /*0f6e*/ 	.short	(.L_659 - .L_658)
	.align		4
.L_658:
        /*0f70*/ 	.word	index@(_ZN10layer_norm31ln_parallel_residual_bwd_kernelINS_13Kernel_traitsIf6__halffS2_fjLj5120ELj1ELj1ELj8ELj8ENS_18Kernel_traits_baseILj5120EfS2_fS2_fjLj256EEEEELb1ELb0ELb1EEEvNS_9BwdParamsE)
        /*0f74*/ 	.word	0x00000000


	//----- nvinfo : EIATTR_MIN_STACK_SIZE
	.align		4
.L_659:
        /*0f78*/ 	.byte	0x04, 0x12
        /*0f7a*/ 	.short	(.L_661 - .L_660)
	.align		4
.L_660:
        /*0f7c*/ 	.word	index@(_ZN10layer_norm22ln_bwd_finalize_kernelINS_22Kernel_traits_finalizeILj5120Ef6__halffS2_fjLb0ELj1024ELj4ENS_18Kernel_traits_baseILj5120EfS2_fS2_fjLj1024EEEEELb0ELb0EEEvNS_9BwdParamsE)
        /*0f80*/ 	.word	0x00000000


	//----- nvinfo : EIATTR_MIN_STACK_SIZE
	.align		4
.L_661:
        /*0f84*/ 	.byte	0x04, 0x12
        /*0f86*/ 	.short	(.L_663 - .L_662)
	.align		4
.L_662:
        /*0f88*/ 	.word	index@(_ZN10layer_norm40ln_parallel_residual_bwd_finalize_kernelINS_22Kernel_traits_finalizeILj5120Ef6__halffS2_fjLb0ELj1024ELj4ENS_18Kernel_traits_baseILj5120EfS2_fS2_fjLj1024EEEEELb0EEEvNS_9BwdParamsE)
        /*0f8c*/ 	.word	0x00000000


	//----- nvinfo : EIATTR_MIN_STACK_SIZE
	.align		4
.L_663:
        /*0f90*/ 	.byte	0x04, 0x12
        /*0f92*/ 	.short	(.L_665 - .L_664)
	.align		4
.L_664:
        /*0f94*/ 	.word	index@(_ZN10layer_norm31ln_parallel_residual_bwd_kernelINS_13Kernel_traitsIf6__halffS2_fjLj5120ELj1ELj1ELj8ELj8ENS_18Kernel_traits_baseILj5120EfS2_fS2_fjLj256EEEEELb1ELb1ELb0EEEvNS_9BwdParamsE)
        /*0f98*/ 	.word	0x00000000


	//----- nvinfo : EIATTR_MIN_STACK_SIZE
	.align		4
.L_665:
        /*0f9c*/ 	.byte	0x04, 0x12
        /*0f9e*/ 	.short	(.L_667 - .L_666)
	.align		4
.L_666:
        /*0fa0*/ 	.word	index@(_ZN10layer_norm22ln_bwd_finalize_kernelINS_22Kernel_traits_finalizeILj5120Ef6__halffS2_fjLb0ELj1024ELj4ENS_18Kernel_traits_baseILj5120EfS2_fS2_fjLj1024EEEEELb0ELb1EEEvNS_9BwdParamsE)
        /*0fa4*/ 	.word	0x00000000


	//----- nvinfo : EIATTR_MIN_STACK_SIZE
	.align		4
.L_667:
        /*0fa8*/ 	.byte	0x04, 0x12
        /*0faa*/ 	.short	(.L_669 - .L_668)
	.align		4
.L_668:
        /*0fac*/ 	.word	index@(_ZN10layer_norm40ln_parallel_residual_bwd_finalize_kernelINS_22Kernel_traits_finalizeILj5120Ef6__halffS2_fjLb0ELj1024ELj4ENS_18Kernel_traits_baseILj5120EfS2_fS2_fjLj1024EEEEELb1EEEvNS_9BwdParamsE)
        /*0fb0*/ 	.word	0x00000000


	//----- nvinfo : EIATTR_MIN_STACK_SIZE
	.align		4
.L_669:
        /*0fb4*/ 	.byte	0x04, 0x12
        /*0fb6*/ 	.short	(.L_671 - .L_670)
	.align		4
.L_670:
        /*0fb8*/ 	.word	index@(_ZN10layer_norm31ln_parallel_residual_bwd_kernelINS_13Kernel_traitsIf6__halffS2_fjLj5120ELj1ELj1ELj8ELj8ENS_18Kernel_traits_baseILj5120EfS2_fS2_fjLj256EEEEELb1ELb1ELb1EEEvNS_9BwdParamsE)
        /*0fbc*/ 	.word	0x00000000


	//----- nvinfo : EIATTR_MIN_STACK_SIZE
	.align		4
.L_671:
        /*0fc0*/ 	.byte	0x04, 0x12
        /*0fc2*/ 	.short	(.L_673 - .L_672)
	.align		4
.L_672:
        /*0fc4*/ 	.word	index@(_ZN10layer_norm31ln_parallel_residual_bwd_kernelINS_13Kernel_traitsI6__halfffffjLj5120ELj1ELj1ELj8ELj16ENS_18Kernel_traits_baseILj5120ES2_ffffjLj256EEEEELb0ELb0ELb0EEEvNS_9BwdParamsE)
        /*0fc8*/ 	.word	0x00000000


	//----- nvinfo : EIATTR_MIN_STACK_SIZE
	.align		4
.L_673:
        /*0fcc*/ 	.byte	0x04, 0x12
        /*0fce*/ 	.short	(.L_675 - .L_674)
	.align		4
.L_674:
        /*0fd0*/ 	.word	index@(_ZN10layer_norm31ln_parallel_residual_bwd_kernelINS_13Kernel_traitsI6__halfffffjLj5120ELj1ELj1ELj8ELj16ENS_18Kernel_traits_baseILj5120ES2_ffffjLj256EEEEELb0ELb0ELb1EEEvNS_9BwdParamsE)
        /*0fd4*/ 	.word	0x00000000


	//----- nvinfo : EIATTR_MIN_STACK_SIZE
	.align		4
.L_675:
        /*0fd8*/ 	.byte	0x04, 0x12
        /*0fda*/ 	.short	(.L_677 - .L_676)
	.align		4
.L_676:
        /*0fdc*/ 	.word	index@(_ZN10layer_norm31ln_parallel_residual_bwd_kernelINS_13Kernel_traitsI6__halfffffjLj5120ELj1ELj1ELj8ELj16ENS_18Kernel_traits_baseILj5120ES2_ffffjLj256EEEEELb0ELb1ELb0EEEvNS_9BwdParamsE)
        /*0fe0*/ 	.word	0x00000000


	//----- nvinfo : EIATTR_MIN_STACK_SIZE
	.align		4
.L_677:
        /*0fe4*/ 	.byte	0x04, 0x12
        /*0fe6*/ 	.short	(.L_679 - .L_678)
	.align		4
.L_678:
        /*0fe8*/ 	.word	index@(_ZN10layer_norm31ln_parallel_residual_bwd_kernelINS_13Kernel_traitsI6__halfffffjLj5120ELj1ELj1ELj8ELj16ENS_18Kernel_traits_baseILj5120ES2_ffffjLj256EEEEELb0ELb1ELb1EEEvNS_9BwdParamsE)
        /*0fec*/ 	.word	0x00000000


	//----- nvinfo : EIATTR_MIN_STACK_SIZE
	.align		4
.L_679:
        /*0ff0*/ 	.byte	0x04, 0x12
        /*0ff2*/ 	.short	(.L_681 - .L_680)
	.align		4
.L_680:
        /*0ff4*/ 	.word	index@(_ZN10layer_norm31ln_parallel_residual_bwd_kernelINS_13Kernel_traitsI6__halfffffjLj5120ELj1ELj1ELj8ELj16ENS_18Kernel_traits_baseILj5120ES2_ffffjLj256EEEEELb1ELb0ELb0EEEvNS_9BwdParamsE)
        /*0ff8*/ 	.word	0x00000000


	//----- nvinfo : EIATTR_MIN_STACK_SIZE
	.align		4
.L_681:
        /*0ffc*/ 	.byte	0x04, 0x12
        /*0ffe*/ 	.short	(.L_683 - .L_682)
	.align		4
.L_682:
        /*1000*/ 	.word	index@(_ZN10layer_norm31ln_parallel_residual_bwd_kernelINS_13Kernel_traitsI6__halfffffjLj5120ELj1ELj1ELj8ELj16ENS_18Kernel_traits_baseILj5120ES2_ffffjLj256EEEEELb1ELb0ELb1EEEvNS_9BwdParamsE)
        /*1004*/ 	.word	0x00000000


	//----- nvinfo : EIATTR_MIN_STACK_SIZE
	.align		4
.L_683:
        /*1008*/ 	.byte	0x04, 0x12
        /*100a*/ 	.short	(.L_685 - .L_684)
	.align		4
.L_684:
        /*100c*/ 	.word	index@(_ZN10layer_norm22ln_bwd_finalize_kernelINS_22Kernel_traits_finalizeILj5120E6__halfffffjLb0ELj1024ELj4ENS_18Kernel_traits_baseILj5120ES2_ffffjLj1024EEEEELb0ELb0EEEvNS_9BwdParamsE)
        /*1010*/ 	.word	0x00000000


	//----- nvinfo : EIATTR_MIN_STACK_SIZE
	.align		4
.L_685:
        /*1014*/ 	.byte	0x04, 0x12
        /*1016*/ 	.short	(.L_687 - .L_686)
	.align		4
.L_686:
        /*1018*/ 	.word	index@(_ZN10layer_norm40ln_parallel_residual_bwd_finalize_kernelINS_22Kernel_traits_finalizeILj5120E6__halfffffjLb0ELj1024ELj4ENS_18Kernel_traits_baseILj5120ES2_ffffjLj1024EEEEELb0EEEvNS_9BwdParamsE)
        /*101c*/ 	.word	0x00000000


	//----- nvinfo : EIATTR_MIN_STACK_SIZE
	.align		4
.L_687:
        /*1020*/ 	.byte	0x04, 0x12
        /*1022*/ 	.short	(.L_689 - .L_688)
	.align		4
.L_688:
        /*1024*/ 	.word	index@(_ZN10layer_norm31ln_parallel_residual_bwd_kernelINS_13Kernel_traitsI6__halfffffjLj5120ELj1ELj1ELj8ELj16ENS_18Kernel_traits_baseILj5120ES2_ffffjLj256EEEEELb1ELb1ELb0EEEvNS_9BwdParamsE)
        /*1028*/ 	.word	0x00000000


	//----- nvinfo : EIATTR_MIN_STACK_SIZE
	.align		4
.L_689:
        /*102c*/ 	.byte	0x04, 0x12
        /*102e*/ 	.short	(.L_691 - .L_690)
	.align		4
.L_690:
        /*1030*/ 	.word	index@(_ZN10layer_norm22ln_bwd_finalize_kernelINS_22Kernel_traits_finalizeILj5120E6__halfffffjLb0ELj1024ELj4ENS_18Kernel_traits_baseILj5120ES2_ffffjLj1024EEEEELb0ELb1EEEvNS_9BwdParamsE)
        /*1034*/ 	.word	0x00000000


	//----- nvinfo : EIATTR_MIN_STACK_SIZE
	.align		4
.L_691:
        /*1038*/ 	.byte	0x04, 0x12
        /*103a*/ 	.short	(.L_693 - .L_692)
	.align		4
.L_692:
        /*103c*/ 	.word	index@(_ZN10layer_norm40ln_parallel_residual_bwd_finalize_kernelINS_22Kernel_traits_finalizeILj5120E6__halfffffjLb0ELj1024ELj4ENS_18Kernel_traits_baseILj5120ES2_ffffjLj1024EEEEELb1EEEvNS_9BwdParamsE)
        /*1040*/ 	.word	0x00000000


	//----- nvinfo : EIATTR_MIN_STACK_SIZE
	.align		4
.L_693:
        /*1044*/ 	.byte	0x04, 0x12
        /*1046*/ 	.short	(.L_695 - .L_694)
	.align		4
.L_694:
        /*1048*/ 	.word	index@(_ZN10layer_norm31ln_parallel_residual_bwd_kernelINS_13Kernel_traitsI6__halfffffjLj5120ELj1ELj1ELj8ELj16ENS_18Kernel_traits_baseILj5120ES2_ffffjLj256EEEEELb1ELb1ELb1EEEvNS_9BwdParamsE)
        /*104c*/ 	.word	0x00000000


	//----- nvinfo : EIATTR_MIN_STACK_SIZE
	.align		4
.L_695:
        /*1050*/ 	.byte	0x04, 0x12
        /*1052*/ 	.short	(.L_697 - .L_696)
	.align		4
.L_696:
        /*1054*/ 	.word	index@(_ZN10layer_norm31ln_parallel_residual_bwd_kernelINS_13Kernel_traitsIfffffjLj5120ELj1ELj1ELj8ELj16ENS_18Kernel_traits_baseILj5120EfffffjLj256EEEEELb0ELb0ELb0EEEvNS_9BwdParamsE)
        /*1058*/ 	.word	0x00000000


	//----- nvinfo : EIATTR_MIN_STACK_SIZE
	.align		4
.L_697:
        /*105c*/ 	.byte	0x04, 0x12
        /*105e*/ 	.short	(.L_699 - .L_698)
	.align		4
.L_698:
        /*1060*/ 	.word	index@(_ZN10layer_norm31ln_parallel_residual_bwd_kernelINS_13Kernel_traitsIfffffjLj5120ELj1ELj1ELj8ELj16ENS_18Kernel_traits_baseILj5120EfffffjLj256EEEEELb0ELb0ELb1EEEvNS_9BwdParamsE)
        /*1064*/ 	.word	0x00000000


	//----- nvinfo : EIATTR_MIN_STACK_SIZE
	.align		4
.L_699:
        /*1068*/ 	.byte	0x04, 0x12
        /*106a*/ 	.short	(.L_701 - .L_700)
	.align		4
.L_700:
        /*106c*/ 	.word	index@(_ZN10layer_norm31ln_parallel_residual_bwd_kernelINS_13Kernel_traitsIfffffjLj5120ELj1ELj1ELj8ELj16ENS_18Kernel_traits_baseILj5120EfffffjLj256EEEEELb0ELb1ELb0EEEvNS_9BwdParamsE)
        /*1070*/ 	.word	0x00000000


	//----- nvinfo : EIATTR_MIN_STACK_SIZE
	.align		4
.L_701:
        /*1074*/ 	.byte	0x04, 0x12
        /*1076*/ 	.short	(.L_703 - .L_702)
	.align		4
.L_702:
        /*1078*/ 	.word	index@(_ZN10layer_norm31ln_parallel_residual_bwd_kernelINS_13Kernel_traitsIfffffjLj5120ELj1ELj1ELj8ELj16ENS_18Kernel_traits_baseILj5120EfffffjLj256EEEEELb0ELb1ELb1EEEvNS_9BwdParamsE)
        /*107c*/ 	.word	0x00000000


	//----- nvinfo : EIATTR_MIN_STACK_SIZE
	.align		4
.L_703:
        /*1080*/ 	.byte	0x04, 0x12
        /*1082*/ 	.short	(.L_705 - .L_704)
	.align		4
.L_704:
        /*1084*/ 	.word	index@(_ZN10layer_norm31ln_parallel_residual_bwd_kernelINS_13Kernel_traitsIfffffjLj5120ELj1ELj1ELj8ELj16ENS_18Kernel_traits_baseILj5120EfffffjLj256EEEEELb1ELb0ELb0EEEvNS_9BwdParamsE)
        /*1088*/ 	.word	0x00000000


	//----- nvinfo : EIATTR_MIN_STACK_SIZE
	.align		4
.L_705:
        /*108c*/ 	.byte	0x04, 0x12
        /*108e*/ 	.short	(.L_707 - .L_706)
	.align		4
.L_706:
        /*1090*/ 	.word	index@(_ZN10layer_norm31ln_parallel_residual_bwd_kernelINS_13Kernel_traitsIfffffjLj5120ELj1ELj1ELj8ELj16ENS_18Kernel_traits_baseILj5120EfffffjLj256EEEEELb1ELb0ELb1EEEvNS_9BwdParamsE)
        /*1094*/ 	.word	0x00000000


	//----- nvinfo : EIATTR_MIN_STACK_SIZE
	.align		4
.L_707:
        /*1098*/ 	.byte	0x04, 0x12
        /*109a*/ 	.short	(.L_709 - .L_708)
	.align		4
.L_708:
        /*109c*/ 	.word	index@(_ZN10layer_norm22ln_bwd_finalize_kernelINS_22Kernel_traits_finalizeILj5120EfffffjLb0ELj1024ELj4ENS_18Kernel_traits_baseILj5120EfffffjLj1024EEEEELb0ELb0EEEvNS_9BwdParamsE)
        /*10a0*/ 	.word	0x00000000


	//----- nvinfo : EIATTR_MIN_STACK_SIZE
	.align		4
.L_709:
        /*10a4*/ 	.byte	0x04, 0x12
        /*10a6*/ 	.short	(.L_711 - .L_710)
	.align		4
.L_710:
        /*10a8*/ 	.word	index@(_ZN10layer_norm40ln_parallel_residual_bwd_finalize_kernelINS_22Kernel_traits_finalizeILj5120EfffffjLb0ELj1024ELj4ENS_18Kernel_traits_baseILj5120EfffffjLj1024EEEEELb0EEEvNS_9BwdParamsE)
        /*10ac*/ 	.word	0x00000000


	//----- nvinfo : EIATTR_MIN_STACK_SIZE
	.align		4
.L_711:
        /*10b0*/ 	.byte	0x04, 0x12
        /*10b2*/ 	.short	(.L_713 - .L_712)
	.align		4
.L_712:
        /*10b4*/ 	.word	index@(_ZN10layer_norm31ln_parallel_residual_bwd_kernelINS_13Kernel_traitsIfffffjLj5120ELj1ELj1ELj8ELj16ENS_18Kernel_traits_baseILj5120EfffffjLj256EEEEELb1ELb1ELb0EEEvNS_9BwdParamsE)
        /*10b8*/ 	.word	0x00000000


	//----- nvinfo : EIATTR_MIN_STACK_SIZE
	.align		4
.L_713:
        /*10bc*/ 	.byte	0x04, 0x12
        /*10be*/ 	.short	(.L_715 - .L_714)
	.align		4
.L_714:
        /*10c0*/ 	.word	index@(_ZN10layer_norm22ln_bwd_finalize_kernelINS_22Kernel_traits_finalizeILj5120EfffffjLb0ELj1024ELj4ENS_18Kernel_traits_baseILj5120EfffffjLj1024EEEEELb0ELb1EEEvNS_9BwdParamsE)
        /*10c4*/ 	.word	0x00000000


	//----- nvinfo : EIATTR_MIN_STACK_SIZE
	.align		4
.L_715:
        /*10c8*/ 	.byte	0x04, 0x12
        /*10ca*/ 	.short	(.L_717 - .L_716)
	.align		4
.L_716:
        /*10cc*/ 	.word	index@(_ZN10layer_norm40ln_parallel_residual_bwd_finalize_kernelINS_22Kernel_traits_finalizeILj5120EfffffjLb0ELj1024ELj4ENS_18Kernel_traits_baseILj5120EfffffjLj1024EEEEELb1EEEvNS_9BwdParamsE)
        /*10d0*/ 	.word	0x00000000


	//----- nvinfo : EIATTR_MIN_STACK_SIZE
	.align		4
.L_717:
        /*10d4*/ 	.byte	0x04, 0x12
        /*10d6*/ 	.short	(.L_719 - .L_718)
	.align		4
.L_718:
        /*10d8*/ 	.word	index@(_ZN10layer_norm31ln_parallel_residual_bwd_kernelINS_13Kernel_traitsIfffffjLj5120ELj1ELj1ELj8ELj16ENS_18Kernel_traits_baseILj5120EfffffjLj256EEEEELb1ELb1ELb1EEEvNS_9BwdParamsE)
        /*10dc*/ 	.word	0x00000000
.L_719:


//--------------------- .nv.compat                --------------------------
	.section	.nv.compat,"",@"SHT_CUDA_COMPAT_INFO"
	.align	4
        /*0000*/ 	.byte	0x02, 0x09, 0x01, 0x00, 0x02, 0x02, 0x01, 0x00, 0x02, 0x05, 0x05, 0x00, 0x03, 0x07, 0x01, 0x01
        /*0010*/ 	.byte	0x02, 0x03, 0x00, 0x00, 0x02, 0x06, 0x01, 0x00, 0x04, 0x0b, 0x08, 0x00, 0x00, 0x00, 0x00, 0x00
        /*0020*/ 	.byte	0x00, 0x00, 0x00, 0x00


//--------------------- .nv.info._ZN10layer_norm31ln_parallel_residual_bwd_kernelINS_13Kernel_traitsI13__nv_bfloat16S2_S2_S2_fjLj5120ELj1ELj1ELj8ELj8ENS_18Kernel_traits_baseILj5120ES2_S2_S2_S2_fjLj256EEEEELb0ELb0ELb0EEEvNS_9BwdParamsE --------------------------
	.section	.nv.info._ZN10layer_norm31ln_parallel_residual_bwd_kernelINS_13Kernel_traitsI13__nv_bfloat16S2_S2_S2_fjLj5120ELj1ELj1ELj8ELj8ENS_18Kernel_traits_baseILj5120ES2_S2_S2_S2_fjLj256EEEEELb0ELb0ELb0EEEvNS_9BwdParamsE,"",@"SHT_CUDA_INFO"
	.sectionflags	@""
	.align	4


	//----- nvinfo : EIATTR_CUDA_API_VERSION
	.align		4
        /*0000*/ 	.byte	0x04, 0x37
        /*0002*/ 	.short	(.L_721 - .L_720)
.L_720:
        /*0004*/ 	.word	0x00000082


	//----- nvinfo : EIATTR_KPARAM_INFO
	.align		4
.L_721:
        /*0008*/ 	.byte	0x04, 0x17
        /*000a*/ 	.short	(.L_723 - .L_722)
.L_722:
        /*000c*/ 	.word	0x00000000
        /*0010*/ 	.short	0x0000
        /*0012*/ 	.short	0x0000
        /*0014*/ 	.byte	0x00, 0xf0, 0xa1, 0x04


	//----- nvinfo : EIATTR_SPARSE_MMA_MASK
	.align		4
.L_723:
        /*0018*/ 	.byte	0x03, 0x50
        /*001a*/ 	.short	0x0000


	//----- nvinfo : EIATTR_MAXREG_COUNT
	.align		4
        /*001c*/ 	.byte	0x03, 0x1b
        /*001e*/ 	.short	0x00ff


	//----- nvinfo : EIATTR_NUM_BARRIERS
	.align		4
        /*0020*/ 	.byte	0x02, 0x4c
        /*0022*/ 	.byte	0x01
	.zero		1


	//----- nvinfo : EIATTR_MERCURY_ISA_VERSION
	.align		4
        /*0024*/ 	.byte	0x03, 0x5f
        /*0026*/ 	.short	0x0101


	//----- nvinfo : EIATTR_COOP_GROUP_MASK_REGIDS
	.align		4
        /*0028*/ 	.byte	0x04, 0x29
        /*002a*/ 	.short	(.L_725 - .L_724)


	//   ....[0]....
.L_724:
        /*002c*/ 	.word	0xffffffff


	//   ....[1]....
        /*0030*/ 	.word	0xffffffff


	//   ....[2]....
        /*0034*/ 	.word	0xffffffff


	//   ....[3]....
        /*0038*/ 	.word	0xffffffff


	//   ....[4]....
        /*003c*/ 	.word	0xffffffff


	//   ....[5]....
        /*0040*/ 	.word	0xffffffff


	//   ....[6]....
        /*0044*/ 	.word	0xffffffff


	//   ....[7]....
        /*0048*/ 	.word	0xffffffff


	//   ....[8]....
        /*004c*/ 	.word	0xffffffff


	//   ....[9]....
        /*0050*/ 	.word	0xffffffff


	//   ....[10]....
        /*0054*/ 	.word	0x05000084


	//   ....[11]....
        /*0058*/ 	.word	0x05000084


	//   ....[12]....
        /*005c*/ 	.word	0x05000084


	//   ....[13]....
        /*0060*/ 	.word	0x05000084


	//   ....[14]....
        /*0064*/ 	.word	0x05000084


	//   ....[15]....
        /*0068*/ 	.word	0x05000084


	//   ....[16]....
        /*006c*/ 	.word	0x05000084


	//   ....[17]....
        /*0070*/ 	.word	0x05000084


	//   ....[18]....
        /*0074*/ 	.word	0x05000084


	//   ....[19]....
        /*0078*/ 	.word	0x05000084


	//----- nvinfo : EIATTR_COOP_GROUP_INSTR_OFFSETS
	.align		4
.L_725:
        /*007c*/ 	.byte	0x04, 0x28
        /*007e*/ 	.short	(.L_727 - .L_726)


	//   ....[0]....
.L_726:
        /*0080*/ 	.word	0x00002680


	//   ....[1]....
        /*0084*/ 	.word	0x00002690


	//   ....[2]....
        /*0088*/ 	.word	0x000026c0


	//   ....[3]....
        /*008c*/ 	.word	0x000026d0


	//   ....[4]....
        /*0090*/ 	.word	0x00002700


	//   ....[5]....
        /*0094*/ 	.word	0x00002710


	//   ....[6]....
        /*0098*/ 	.word	0x00002740


	//   ....[7]....
        /*009c*/ 	.word	0x00002750


	//   ....[8]....
        /*00a0*/ 	.word	0x00002780


	//   ....[9]....
        /*00a4*/ 	.word	0x00002790


	//   ....[10]....
        /*00a8*/ 	.word	0x000047d0


	//   ....[11]....
        /*00ac*/ 	.word	0x00004820


	//   ....[12]....
        /*00b0*/ 	.word	0x00004890


	//   ....[13]....
        /*00b4*/ 	.word	0x000048f0


	//   ....[14]....
        /*00b8*/ 	.word	0x00004960


	//   ....[15]....
        /*00bc*/ 	.word	0x000049c0


	//   ....[16]....
        /*00c0*/ 	.word	0x00004a30


	//   ....[17]....
        /*00c4*/ 	.word	0x00004a90


	//   ....[18]....
        /*00c8*/ 	.word	0x00004b00


	//   ....[19]....
        /*00cc*/ 	.word	0x00004b60


	//----- nvinfo : EIATTR_EXIT_INSTR_OFFSETS
	.align		4
.L_727:
        /*00d0*/ 	.byte	0x04, 0x1c
        /*00d2*/ 	.short	(.L_729 - .L_728)


	//   ....[0]....
.L_728:
        /*00d4*/ 	.word	0x000046a0


	//   ....[1]....
        /*00d8*/ 	.word	0x00004770


	//----- nvinfo : EIATTR_MAX_THREADS
	.align		4
.L_729:
        /*00dc*/ 	.byte	0x04, 0x05
        /*00de*/ 	.short	(.L_731 - .L_730)
.L_730:
        /*00e0*/ 	.word	0x00000100
        /*00e4*/ 	.word	0x00000001
        /*00e8*/ 	.word	0x00000001


	//----- nvinfo : EIATTR_CRS_STACK_SIZE
	.align		4
.L_731:
        /*00ec*/ 	.byte	0x04, 0x1e
        /*00ee*/ 	.short	(.L_733 - .L_732)
.L_732:
        /*00f0*/ 	.word	0x00000000


	//----- nvinfo : EIATTR_CBANK_PARAM_SIZE
	.align		4
.L_733:
        /*00f4*/ 	.byte	0x03, 0x19
        /*00f6*/ 	.short	0x0128


	//----- nvinfo : EIATTR_PARAM_CBANK
	.align		4
        /*00f8*/ 	.byte	0x04, 0x0a
        /*00fa*/ 	.short	(.L_735 - .L_734)
	.align		4
.L_734:
        /*00fc*/ 	.word	index@(.nv.constant0._ZN10layer_norm31ln_parallel_residual_bwd_kernelINS_13Kernel_traitsI13__nv_bfloat16S2_S2_S2_fjLj5120ELj1ELj1ELj8ELj8ENS_18Kernel_traits_baseILj5120ES2_S2_S2_S2_fjLj256EEEEELb0ELb0ELb0EEEvNS_9BwdParamsE)
        /*0100*/ 	.short	0x0210
        /*0102*/ 	.short	0x0128


	//----- nvinfo : EIATTR_SW_WAR
	.align		4
.L_735:
        /*0104*/ 	.byte	0x04, 0x36
        /*0106*/ 	.short	(.L_737 - .L_736)
.L_736:
        /*0108*/ 	.word	0x00000008
.L_737:


//--------------------- .nv.info._ZN10layer_norm31ln_parallel_residual_bwd_kernelINS_13Kernel_traitsI13__nv_bfloat16S2_S2_S2_fjLj5120ELj1ELj1ELj8ELj8ENS_18Kernel_traits_baseILj5120ES2_S2_S2_S2_fjLj256EEEEELb0ELb0ELb1EEEvNS_9BwdParamsE --------------------------
	.section	.nv.info._ZN10layer_norm31ln_parallel_residual_bwd_kernelINS_13Kernel_traitsI13__nv_bfloat16S2_S2_S2_fjLj5120ELj1ELj1ELj8ELj8ENS_18Kernel_traits_baseILj5120ES2_S2_S2_S2_fjLj256EEEEELb0ELb0ELb1EEEvNS_9BwdParamsE,"",@"SHT_CUDA_INFO"
	.sectionflags	@""
	.align	4


	//----- nvinfo : EIATTR_CUDA_API_VERSION
	.align		4
        /*0000*/ 	.byte	0x04, 0x37
        /*0002*/ 	.short	(.L_739 - .L_738)
.L_738:
        /*0004*/ 	.word	0x00000082


	//----- nvinfo : EIATTR_KPARAM_INFO
	.align		4
.L_739:
        /*0008*/ 	.byte	0x04, 0x17
        /*000a*/ 	.short	(.L_741 - .L_740)
.L_740:
        /*000c*/ 	.word	0x00000000
        /*0010*/ 	.short	0x0000
        /*0012*/ 	.short	0x0000
        /*0014*/ 	.byte	0x00, 0xf0, 0xa1, 0x04


	//----- nvinfo : EIATTR_SPARSE_MMA_MASK
	.align		4
.L_741:
        /*0018*/ 	.byte	0x03, 0x50
        /*001a*/ 	.short	0x0000


	//----- nvinfo : EIATTR_MAXREG_COUNT
	.align		4
        /*001c*/ 	.byte	0x03, 0x1b
        /*001e*/ 	.short	0x00ff


	//----- nvinfo : EIATTR_NUM_BARRIERS
	.align		4
        /*0020*/ 	.byte	0x02, 0x4c
        /*0022*/ 	.byte	0x01
	.zero		1


	//----- nvinfo : EIATTR_MERCURY_ISA_VERSION
	.align		4
        /*0024*/ 	.byte	0x03, 0x5f
        /*0026*/ 	.short	0x0101


	//----- nvinfo : EIATTR_COOP_GROUP_MASK_REGIDS
	.align		4
        /*0028*/ 	.byte	0x04, 0x29
        /*002a*/ 	.short	(.L_743 - .L_742)


	//   ....[0]....
.L_742:
        /*002c*/ 	.word	0xffffffff


	//   ....[1]....
        /*0030*/ 	.word	0xffffffff


	//   ....[2]....
        /*0034*/ 	.word	0xffffffff


	//   ....[3]....
        /*0038*/ 	.word	0xffffffff


	//   ....[4]....
        /*003c*/ 	.word	0xffffffff


	//   ....[5]....
        /*0040*/ 	.word	0xffffffff


	//   ....[6]....
        /*0044*/ 	.word	0xffffffff


	//   ....[7]....
        /*0048*/ 	.word	0xffffffff


	//   ....[8]....
        /*004c*/ 	.word	0xffffffff


	//   ....[9]....
        /*0050*/ 	.word	0xffffffff


	//   ....[10]....
        /*0054*/ 	.word	0x0500004a


	//   ....[11]....
        /*0058*/ 	.word	0x0500004a


	//   ....[12]....
        /*005c*/ 	.word	0x0500004a


	//   ....[13]....
        /*0060*/ 	.word	0x0500004a


	//   ....[14]....
        /*0064*/ 	.word	0x0500004a


	//   ....[15]....
        /*0068*/ 	.word	0x0500004a


	//   ....[16]....
        /*006c*/ 	.word	0x0500004a


	//   ....[17]....
        /*0070*/ 	.word	0x0500004a


	//   ....[18]....
        /*0074*/ 	.word	0x0500004a


	//   ....[19]....
        /*0078*/ 	.word	0x0500004a


	//----- nvinfo : EIATTR_COOP_GROUP_INSTR_OFFSETS
	.align		4
.L_743:
        /*007c*/ 	.byte	0x04, 0x28
        /*007e*/ 	.short	(.L_745 - .L_744)


	//   ....[0]....
.L_744:
        /*0080*/ 	.word	0x000022f0


	//   ....[1]....
        /*0084*/ 	.word	0x00002300


	//   ....[2]....
        /*0088*/ 	.word	0x00002330


	//   ....[3]....
        /*008c*/ 	.word	0x00002340


	//   ....[4]....
        /*0090*/ 	.word	0x00002380


	//   ....[5]....
        /*0094*/ 	.word	0x00002390


	//   ....[6]....
        /*0098*/ 	.word	0x000023c0


	//   ....[7]....
        /*009c*/ 	.word	0x000023d0


	//   ....[8]....
        /*00a0*/ 	.word	0x00002410


	//   ....[9]....
        /*00a4*/ 	.word	0x00002430


	//   ....[10]....
        /*00a8*/ 	.word	0x000041f0


	//   ....[11]....
        /*00ac*/ 	.word	0x00004240


	//   ....[12]....
        /*00b0*/ 	.word	0x000042b0


	//   ....[13]....
        /*00b4*/ 	.word	0x00004310


	//   ....[14]....
        /*00b8*/ 	.word	0x00004390


	//   ....[15]....
        /*00bc*/ 	.word	0x000043f0


	//   ....[16]....
        /*00c0*/ 	.word	0x00004460


	//   ....[17]....
        /*00c4*/ 	.word	0x000044c0


	//   ....[18]....
        /*00c8*/ 	.word	0x00004540


	//   ....[19]....
        /*00cc*/ 	.word	0x000045b0


	//----- nvinfo : EIATTR_EXIT_INSTR_OFFSETS
	.align		4
.L_745:
        /*00d0*/ 	.byte	0x04, 0x1c
        /*00d2*/ 	.short	(.L_747 - .L_746)


	//   ....[0]....
.L_746:
        /*00d4*/ 	.word	0x00004190


	//----- nvinfo : EIATTR_MAX_THREADS
	.align		4
.L_747:
        /*00d8*/ 	.byte	0x04, 0x05
        /*00da*/ 	.short	(.L_749 - .L_748)
.L_748:
        /*00dc*/ 	.word	0x00000100
        /*00e0*/ 	.word	0x00000001
        /*00e4*/ 	.word	0x00000001


	//----- nvinfo : EIATTR_CRS_STACK_SIZE
	.align		4
.L_749:
        /*00e8*/ 	.byte	0x04, 0x1e
        /*00ea*/ 	.short	(.L_751 - .L_750)
.L_750:
        /*00ec*/ 	.word	0x00000000


	//----- nvinfo : EIATTR_CBANK_PARAM_SIZE
	.align		4
.L_751:
        /*00f0*/ 	.byte	0x03, 0x19
        /*00f2*/ 	.short	0x0128


	//----- nvinfo : EIATTR_PARAM_CBANK
	.align		4
        /*00f4*/ 	.byte	0x04, 0x0a
        /*00f6*/ 	.short	(.L_753 - .L_752)
	.align		4
.L_752:
        /*00f8*/ 	.word	index@(.nv.constant0._ZN10layer_norm31ln_parallel_residual_bwd_kernelINS_13Kernel_traitsI13__nv_bfloat16S2_S2_S2_fjLj5120ELj1ELj1ELj8ELj8ENS_18Kernel_traits_baseILj5120ES2_S2_S2_S2_fjLj256EEEEELb0ELb0ELb1EEEvNS_9BwdParamsE)
        /*00fc*/ 	.short	0x0210
        /*00fe*/ 	.short	0x0128


	//----- nvinfo : EIATTR_SW_WAR
	.align		4
.L_753:
        /*0100*/ 	.byte	0x04, 0x36
        /*0102*/ 	.short	(.L_755 - .L_754)
.L_754:
        /*0104*/ 	.word	0x00000008
.L_755:


//--------------------- .nv.info._ZN10layer_norm31ln_parallel_residual_bwd_kernelINS_13Kernel_traitsI13__nv_bfloat16S2_S2_S2_fjLj5120ELj1ELj1ELj8ELj8ENS_18Kernel_traits_baseILj5120ES2_S2_S2_S2_fjLj256EEEEELb0ELb1ELb0EEEvNS_9BwdParamsE --------------------------
	.section	.nv.info._ZN10layer_norm31ln_parallel_residual_bwd_kernelINS_13Kernel_traitsI13__nv_bfloat16S2_S2_S2_fjLj5120ELj1ELj1ELj8ELj8ENS_18Kernel_traits_baseILj5120ES2_S2_S2_S2_fjLj256EEEEELb0ELb1ELb0EEEvNS_9BwdParamsE,"",@"SHT_CUDA_INFO"
	.sectionflags	@""
	.align	4


	//----- nvinfo : EIATTR_CUDA_API_VERSION
	.align		4
        /*0000*/ 	.byte	0x04, 0x37
        /*0002*/ 	.short	(.L_757 - .L_756)
.L_756:
        /*0004*/ 	.word	0x00000082


	//----- nvinfo : EIATTR_KPARAM_INFO
	.align		4
.L_757:
        /*0008*/ 	.byte	0x04, 0x17
        /*000a*/ 	.short	(.L_759 - .L_758)
.L_758:
        /*000c*/ 	.word	0x00000000
        /*0010*/ 	.short	0x0000
        /*0012*/ 	.short	0x0000
        /*0014*/ 	.byte	0x00, 0xf0, 0xa1, 0x04


	//----- nvinfo : EIATTR_SPARSE_MMA_MASK
	.align		4
.L_759:
        /*0018*/ 	.byte	0x03, 0x50
        /*001a*/ 	.short	0x0000


	//----- nvinfo : EIATTR_MAXREG_COUNT
	.align		4
        /*001c*/ 	.byte	0x03, 0x1b
        /*001e*/ 	.short	0x00ff


	//----- nvinfo : EIATTR_NUM_BARRIERS
	.align		4
        /*0020*/ 	.byte	0x02, 0x4c
        /*0022*/ 	.byte	0x01
	.zero		1


	//----- nvinfo : EIATTR_MERCURY_ISA_VERSION
	.align		4
        /*0024*/ 	.byte	0x03, 0x5f
        /*0026*/ 	.short	0x0101


	//----- nvinfo : EIATTR_COOP_GROUP_MASK_REGIDS
	.align		4
        /*0028*/ 	.byte	0x04, 0x29
        /*002a*/ 	.short	(.L_761 - .L_760)


	//   ....[0]....
.L_760:
        /*002c*/ 	.word	0xffffffff


	//   ....[1]....
        /*0030*/ 	.word	0xffffffff


	//   ....[2]....
        /*0034*/ 	.word	0xffffffff


	//   ....[3]....
        /*0038*/ 	.word	0xffffffff


	//   ....[4]....
        /*003c*/ 	.word	0xffffffff


	//   ....[5]....
        /*0040*/ 	.word	0xffffffff


	//   ....[6]....
        /*0044*/ 	.word	0xffffffff


	//   ....[7]....
        /*0048*/ 	.word	0xffffffff


	//   ....[8]....
        /*004c*/ 	.word	0xffffffff


	//   ....[9]....
        /*0050*/ 	.word	0xffffffff


	//   ....[10]....
        /*0054*/ 	.word	0x05000036


	//   ....[11]....
        /*0058*/ 	.word	0x05000036


	//   ....[12]....
        /*005c*/ 	.word	0x05000036


	//   ....[13]....
        /*0060*/ 	.word	0x05000036


	//   ....[14]....
        /*0064*/ 	.word	0x05000036


	//   ....[15]....
        /*0068*/ 	.word	0x05000036


	//   ....[16]....
        /*006c*/ 	.word	0x05000036


	//   ....[17]....
        /*0070*/ 	.word	0x05000036


	//   ....[18]....
        /*0074*/ 	.word	0x05000036


	//   ....[19]....
        /*0078*/ 	.word	0x05000036


	//----- nvinfo : EIATTR_COOP_GROUP_INSTR_OFFSETS
	.align		4
.L_761:
        /*007c*/ 	.byte	0x04, 0x28
        /*007e*/ 	.short	(.L_763 - .L_762)


	//   ....[0]....
.L_762:
        /*0080*/ 	.word	0x00001a60


	//   ....[1]....
        /*0084*/ 	.word	0x00001a70


	//   ....[2]....
        /*0088*/ 	.word	0x00001aa0


	//   ....[3]....
        /*008c*/ 	.word	0x00001ab0


	//   ....[4]....
        /*0090*/ 	.word	0x00001ae0


	//   ....[5]....
        /*0094*/ 	.word	0x00001af0


	//   ....[6]....
        /*0098*/ 	.word	0x00001b20


	//   ....[7]....
        /*009c*/ 	.word	0x00001b30


	//   ....[8]....
        /*00a0*/ 	.word	0x00001b60


	//   ....[9]....
        /*00a4*/ 	.word	0x00001b70


	//   ....[10]....
        /*00a8*/ 	.word	0x00003940


	//   ....[11]....
        /*00ac*/ 	.word	0x00003990


	//   ....[12]....
        /*00b0*/ 	.word	0x00003a00


	//   ....[13]....
        /*00b4*/ 	.word	0x00003a60


	//   ....[14]....
        /*00b8*/ 	.word	0x00003ad0


	//   ....[15]....
        /*00bc*/ 	.word	0x00003b30


	//   ....[16]....
        /*00c0*/ 	.word	0x00003ba0


	//   ....[17]....
        /*00c4*/ 	.word	0x00003c00


	//   ....[18]....
        /*00c8*/ 	.word	0x00003c70


	//   ....[19]....
        /*00cc*/ 	.word	0x00003cd0


	//----- nvinfo : EIATTR_EXIT_INSTR_OFFSETS
	.align		4
.L_763:
        /*00d0*/ 	.byte	0x04, 0x1c
        /*00d2*/ 	.short	(.L_765 - .L_764)


	//   ....[0]....
.L_764:
        /*00d4*/ 	.word	0x00003860


	//   ....[1]....
        /*00d8*/ 	.word	0x000038e0


	//----- nvinfo : EIATTR_MAX_THREADS
	.align		4
.L_765:
        /*00dc*/ 	.byte	0x04, 0x05
        /*00de*/ 	.short	(.L_767 - .L_766)
.L_766:
        /*00e0*/ 	.word	0x00000100
        /*00e4*/ 	.word	0x00000001
        /*00e8*/ 	.word	0x00000001


	//----- nvinfo : EIATTR_CRS_STACK_SIZE
	.align		4
.L_767:
        /*00ec*/ 	.byte	0x04, 0x1e
        /*00ee*/ 	.short	(.L_769 - .L_768)
.L_768:
        /*00f0*/ 	.word	0x00000000


	//----- nvinfo : EIATTR_CBANK_PARAM_SIZE
	.align		4
.L_769:
        /*00f4*/ 	.byte	0x03, 0x19
        /*00f6*/ 	.short	0x0128


	//----- nvinfo : EIATTR_PARAM_CBANK
	.align		4
        /*00f8*/ 	.byte	0x04, 0x0a
        /*00fa*/ 	.short	(.L_771 - .L_770)
	.align		4
.L_770:
        /*00fc*/ 	.word	index@(.nv.constant0._ZN10layer_norm31ln_parallel_residual_bwd_kernelINS_13Kernel_traitsI13__nv_bfloat16S2_S2_S2_fjLj5120ELj1ELj1ELj8ELj8ENS_18Kernel_traits_baseILj5120ES2_S2_S2_S2_fjLj256EEEEELb0ELb1ELb0EEEvNS_9BwdParamsE)
        /*0100*/ 	.short	0x0210
        /*0102*/ 	.short	0x0128


	//----- nvinfo : EIATTR_SW_WAR
	.align		4
.L_771:
        /*0104*/ 	.byte	0x04, 0x36
        /*0106*/ 	.short	(.L_773 - .L_772)
.L_772:
        /*0108*/ 	.word	0x00000008
.L_773:


//--------------------- .nv.info._ZN10layer_norm31ln_parallel_residual_bwd_kernelINS_13Kernel_traitsI13__nv_bfloat16S2_S2_S2_fjLj5120ELj1ELj1ELj8ELj8ENS_18Kernel_traits_baseILj5120ES2_S2_S2_S2_fjLj256EEEEELb0ELb1ELb1EEEvNS_9BwdParamsE --------------------------
	.section	.nv.info._ZN10layer_norm31ln_parallel_residual_bwd_kernelINS_13Kernel_traitsI13__nv_bfloat16S2_S2_S2_fjLj5120ELj1ELj1ELj8ELj8ENS_18Kernel_traits_baseILj5120ES2_S2_S2_S2_fjLj256EEEEELb0ELb1ELb1EEEvNS_9BwdParamsE,"",@"SHT_CUDA_INFO"
	.sectionflags	@""
	.align	4


	//----- nvinfo : EIATTR_CUDA_API_VERSION
	.align		4
        /*0000*/ 	.byte	0x04, 0x37
        /*0002*/ 	.short	(.L_775 - .L_774)
.L_774:
        /*0004*/ 	.word	0x00000082


	//----- nvinfo : EIATTR_KPARAM_INFO
	.align		4
.L_775:
        /*0008*/ 	.byte	0x04, 0x17
        /*000a*/ 	.short	(.L_777 - .L_776)
.L_776:
        /*000c*/ 	.word	0x00000000
        /*0010*/ 	.short	0x0000
        /*0012*/ 	.short	0x0000
        /*0014*/ 	.byte	0x00, 0xf0, 0xa1, 0x04


	//----- nvinfo : EIATTR_SPARSE_MMA_MASK
	.align		4
.L_777:
        /*0018*/ 	.byte	0x03, 0x50
        /*001a*/ 	.short	0x0000


	//----- nvinfo : EIATTR_MAXREG_COUNT
	.align		4
        /*001c*/ 	.byte	0x03, 0x1b
        /*001e*/ 	.short	0x00ff


	//----- nvinfo : EIATTR_NUM_BARRIERS
	.align		4
        /*0020*/ 	.byte	0x02, 0x4c
        /*0022*/ 	.byte	0x01
	.zero		1


	//----- nvinfo : EIATTR_MERCURY_ISA_VERSION
	.align		4
        /*0024*/ 	.byte	0x03, 0x5f
        /*0026*/ 	.short	0x0101


	//----- nvinfo : EIATTR_COOP_GROUP_MASK_REGIDS
	.align		4
        /*0028*/ 	.byte	0x04, 0x29
        /*002a*/ 	.short	(.L_779 - .L_778)


	//   ....[0]....
.L_778:
        /*002c*/ 	.word	0xffffffff


	//   ....[1]....
        /*0030*/ 	.word	0xffffffff


	//   ....[2]....
        /*0034*/ 	.word	0xffffffff


	//   ....[3]....
        /*0038*/ 	.word	0xffffffff


	//   ....[4]....
        /*003c*/ 	.word	0xffffffff


	//   ....[5]....
        /*0040*/ 	.word	0xffffffff


	//   ....[6]....
        /*0044*/ 	.word	0xffffffff


	//   ....[7]....
        /*0048*/ 	.word	0xffffffff


	//   ....[8]....
        /*004c*/ 	.word	0xffffffff


	//   ....[9]....
        /*0050*/ 	.word	0xffffffff


	//   ....[10]....
        /*0054*/ 	.word	0x0500000d


	//   ....[11]....
        /*0058*/ 	.word	0x0500000d


	//   ....[12]....
        /*005c*/ 	.word	0x0500000d


	//   ....[13]....
        /*0060*/ 	.word	0x0500000d


	//   ....[14]....
        /*0064*/ 	.word	0x0500000d


	//   ....[15]....
        /*0068*/ 	.word	0x0500000d


	//   ....[16]....
        /*006c*/ 	.word	0x0500000d


	//   ....[17]....
        /*0070*/ 	.word	0x0500000d


	//   ....[18]....
        /*0074*/ 	.word	0x0500000d


	//   ....[19]....
        /*0078*/ 	.word	0x0500000d


	//----- nvinfo : EIATTR_COOP_GROUP_INSTR_OFFSETS
	.align		4
.L_779:
        /*007c*/ 	.byte	0x04, 0x28
        /*007e*/ 	.short	(.L_781 - .L_780)


	//   ....[0]....
.L_780:
        /*0080*/ 	.word	0x00001720


	//   ....[1]....
        /*0084*/ 	.word	0x00001730


	//   ....[2]....
        /*0088*/ 	.word	0x00001760


	//   ....[3]....
        /*008c*/ 	.word	0x00001770


	//   ....[4]....
        /*0090*/ 	.word	0x000017a0


	//   ....[5]....
        /*0094*/ 	.word	0x000017b0


	//   ....[6]....
        /*0098*/ 	.word	0x000017e0


	//   ....[7]....
        /*009c*/ 	.word	0x000017f0


	//   ....[8]....
        /*00a0*/ 	.word	0x00001820


	//   ....[9]....
        /*00a4*/ 	.word	0x00001830


	//   ....[10]....
        /*00a8*/ 	.word	0x000033c0


	//   ....[11]....
        /*00ac*/ 	.word	0x00003410


	//   ....[12]....
        /*00b0*/ 	.word	0x00003480


	//   ....[13]....
        /*00b4*/ 	.word	0x000034e0


	//   ....[14]....
        /*00b8*/ 	.word	0x00003550


	//   ....[15]....
        /*00bc*/ 	.word	0x000035b0


	//   ....[16]....
        /*00c0*/ 	.word	0x00003620


	//   ....[17]....
        /*00c4*/ 	.word	0x00003680


	//   ....[18]....
        /*00c8*/ 	.word	0x000036f0


	//   ....[19]....
        /*00cc*/ 	.word	0x00003750


	//----- nvinfo : EIATTR_EXIT_INSTR_OFFSETS
	.align		4
.L_781:
        /*00d0*/ 	.byte	0x04, 0x1c
        /*00d2*/ 	.short	(.L_783 - .L_782)


	//   ....[0]....
.L_782:
        /*00d4*/ 	.word	0x00003360


	//----- nvinfo : EIATTR_MAX_THREADS
	.align		4
.L_783:
        /*00d8*/ 	.byte	0x04, 0x05
        /*00da*/ 	.short	(.L_785 - .L_784)
.L_784:
        /*00dc*/ 	.word	0x00000100
        /*00e0*/ 	.word	0x00000001
        /*00e4*/ 	.word	0x00000001


	//----- nvinfo : EIATTR_CRS_STACK_SIZE
	.align		4
.L_785:
        /*00e8*/ 	.byte	0x04, 0x1e
        /*00ea*/ 	.short	(.L_787 - .L_786)
.L_786:
        /*00ec*/ 	.word	0x00000000


	//----- nvinfo : EIATTR_CBANK_PARAM_SIZE
	.align		4
.L_787:
        /*00f0*/ 	.byte	0x03, 0x19
        /*00f2*/ 	.short	0x0128


	//----- nvinfo : EIATTR_PARAM_CBANK
	.align		4
        /*00f4*/ 	.byte	0x04, 0x0a
        /*00f6*/ 	.short	(.L_789 - .L_788)
	.align		4
.L_788:
        /*00f8*/ 	.word	index@(.nv.constant0._ZN10layer_norm31ln_parallel_residual_bwd_kernelINS_13Kernel_traitsI13__nv_bfloat16S2_S2_S2_fjLj5120ELj1ELj1ELj8ELj8ENS_18Kernel_traits_baseILj5120ES2_S2_S2_S2_fjLj256EEEEELb0ELb1ELb1EEEvNS_9BwdParamsE)
        /*00fc*/ 	.short	0x0210
        /*00fe*/ 	.short	0x0128


	//----- nvinfo : EIATTR_SW_WAR
	.align		4
.L_789:
        /*0100*/ 	.byte	0x04, 0x36
        /*0102*/ 	.short	(.L_791 - .L_790)
.L_790:
        /*0104*/ 	.word	0x00000008
.L_791:


//--------------------- .nv.info._ZN10layer_norm31ln_parallel_residual_bwd_kernelINS_13Kernel_traitsI13__nv_bfloat16S2_S2_S2_fjLj5120ELj1ELj1ELj8ELj8ENS_18Kernel_traits_baseILj5120ES2_S2_S2_S2_fjLj256EEEEELb1ELb0ELb0EEEvNS_9BwdParamsE --------------------------
	.section	.nv.info._ZN10layer_norm31ln_parallel_residual_bwd_kernelINS_13Kernel_traitsI13__nv_bfloat16S2_S2_S2_fjLj5120ELj1ELj1ELj8ELj8ENS_18Kernel_traits_baseILj5120ES2_S2_S2_S2_fjLj256EEEEELb1ELb0ELb0EEEvNS_9BwdParamsE,"",@"SHT_CUDA_INFO"
	.sectionflags	@""
	.align	4


	//----- nvinfo : EIATTR_CUDA_API_VERSION
	.align		4
        /*0000*/ 	.byte	0x04, 0x37
        /*0002*/ 	.short	(.L_793 - .L_792)
.L_792:
        /*0004*/ 	.word	0x00000082


	//----- nvinfo : EIATTR_KPARAM_INFO
	.align		4
.L_793:
        /*0008*/ 	.byte	0x04, 0x17
        /*000a*/ 	.short	(.L_795 - .L_794)
.L_794:
        /*000c*/ 	.word	0x00000000
        /*0010*/ 	.short	0x0000
        /*0012*/ 	.short	0x0000
        /*0014*/ 	.byte	0x00, 0xf0, 0xa1, 0x04


	//----- nvinfo : EIATTR_SPARSE_MMA_MASK
	.align		4
.L_795:
        /*0018*/ 	.byte	0x03, 0x50
        /*001a*/ 	.short	0x0000


	//----- nvinfo : EIATTR_MAXREG_COUNT
	.align		4
        /*001c*/ 	.byte	0x03, 0x1b
        /*001e*/ 	.short	0x00ff


	//----- nvinfo : EIATTR_NUM_BARRIERS
	.align		4
        /*0020*/ 	.byte	0x02, 0x4c
        /*0022*/ 	.byte	0x01
	.zero		1


	//----- nvinfo : EIATTR_MERCURY_ISA_VERSION
	.align		4
        /*0024*/ 	.byte	0x03, 0x5f
        /*0026*/ 	.short	0x0101


	//----- nvinfo : EIATTR_COOP_GROUP_MASK_REGIDS
	.align		4
        /*0028*/ 	.byte	0x04, 0x29
        /*002a*/ 	.short	(.L_797 - .L_796)


	//   ....[0]....
.L_796:
        /*002c*/ 	.word	0xffffffff


	//   ....[1]....
        /*0030*/ 	.word	0xffffffff


	//   ....[2]....
        /*0034*/ 	.word	0xffffffff


	//   ....[3]....
        /*0038*/ 	.word	0xffffffff


	//   ....[4]....
        /*003c*/ 	.word	0xffffffff


	//   ....[5]....
        /*0040*/ 	.word	0xffffffff


	//   ....[6]....
        /*0044*/ 	.word	0xffffffff


	//   ....[7]....
        /*0048*/ 	.word	0xffffffff


	//   ....[8]....
        /*004c*/ 	.word	0xffffffff


	//   ....[9]....
        /*0050*/ 	.word	0xffffffff


	//   ....[10]....
        /*0054*/ 	.word	0x05000082


	//   ....[11]....
        /*0058*/ 	.word	0x05000082


	//   ....[12]....
        /*005c*/ 	.word	0x05000082


	//   ....[13]....
        /*0060*/ 	.word	0x05000082


	//   ....[14]....
        /*0064*/ 	.word	0x05000082


	//   ....[15]....
        /*0068*/ 	.word	0x05000082


	//   ....[16]....
        /*006c*/ 	.word	0x05000082


	//   ....[17]....
        /*0070*/ 	.word	0x05000082


	//   ....[18]....
        /*0074*/ 	.word	0x05000082


	//   ....[19]....
        /*0078*/ 	.word	0x05000082


	//----- nvinfo : EIATTR_COOP_GROUP_INSTR_OFFSETS
	.align		4
.L_797:
        /*007c*/ 	.byte	0x04, 0x28
        /*007e*/ 	.short	(.L_799 - .L_798)


	//   ....[0]....
.L_798:
        /*0080*/ 	.word	0x00002ac0


	//   ....[1]....
        /*0084*/ 	.word	0x00002ad0


	//   ....[2]....
        /*0088*/ 	.word	0x00002b00


	//   ....[3]....
        /*008c*/ 	.word	0x00002b10


	//   ....[4]....
        /*0090*/ 	.word	0x00002b40


	//   ....[5]....
        /*0094*/ 	.word	0x00002b50


	//   ....[6]....
        /*0098*/ 	.word	0x00002b80


	//   ....[7]....
        /*009c*/ 	.word	0x00002b90


	//   ....[8]....
        /*00a0*/ 	.word	0x00002bc0


	//   ....[9]....
        /*00a4*/ 	.word	0x00002bd0


	//   ....[10]....
        /*00a8*/ 	.word	0x00005410


	//   ....[11]....
        /*00ac*/ 	.word	0x00005460


	//   ....[12]....
        /*00b0*/ 	.word	0x000054d0


	//   ....[13]....
        /*00b4*/ 	.word	0x00005530


	//   ....[14]....
        /*00b8*/ 	.word	0x000055a0


	//   ....[15]....
        /*00bc*/ 	.word	0x00005600


	//   ....[16]....
        /*00c0*/ 	.word	0x00005670


	//   ....[17]....
        /*00c4*/ 	.word	0x000056d0


	//   ....[18]....
        /*00c8*/ 	.word	0x00005740


	//   ....[19]....
        /*00cc*/ 	.word	0x000057a0


	//----- nvinfo : EIATTR_EXIT_INSTR_OFFSETS
	.align		4
.L_799:
        /*00d0*/ 	.byte	0x04, 0x1c
        /*00d2*/ 	.short	(.L_801 - .L_800)


	//   ....[0]....
.L_800:
        /*00d4*/ 	.word	0x000052e0


	//   ....[1]....
        /*00d8*/ 	.word	0x000053b0


	//----- nvinfo : EIATTR_MAX_THREADS
	.align		4
.L_801:
        /*00dc*/ 	.byte	0x04, 0x05
        /*00de*/ 	.short	(.L_803 - .L_802)
.L_802:
        /*00e0*/ 	.word	0x00000100
        /*00e4*/ 	.word	0x00000001
        /*00e8*/ 	.word	0x00000001


	//----- nvinfo : EIATTR_CRS_STACK_SIZE
	.align		4
.L_803:
        /*00ec*/ 	.byte	0x04, 0x1e
        /*00ee*/ 	.short	(.L_805 - .L_804)
.L_804:
        /*00f0*/ 	.word	0x00000000


	//----- nvinfo : EIATTR_CBANK_PARAM_SIZE
	.align		4
.L_805:
        /*00f4*/ 	.byte	0x03, 0x19
        /*00f6*/ 	.short	0x0128


	//----- nvinfo : EIATTR_PARAM_CBANK
	.align		4
        /*00f8*/ 	.byte	0x04, 0x0a
        /*00fa*/ 	.short	(.L_807 - .L_806)
	.align		4
.L_806:
        /*00fc*/ 	.word	index@(.nv.constant0._ZN10layer_norm31ln_parallel_residual_bwd_kernelINS_13Kernel_traitsI13__nv_bfloat16S2_S2_S2_fjLj5120ELj1ELj1ELj8ELj8ENS_18Kernel_traits_baseILj5120ES2_S2_S2_S2_fjLj256EEEEELb1ELb0ELb0EEEvNS_9BwdParamsE)
        /*0100*/ 	.short	0x0210
        /*0102*/ 	.short	0x0128


	//----- nvinfo : EIATTR_SW_WAR
	.align		4
.L_807:
        /*0104*/ 	.byte	0x04, 0x36
        /*0106*/ 	.short	(.L_809 - .L_808)
.L_808:
        /*0108*/ 	.word	0x00000008
.L_809:


//--------------------- .nv.info._ZN10layer_norm31ln_parallel_residual_bwd_kernelINS_13Kernel_traitsI13__nv_bfloat16S2_S2_S2_fjLj5120ELj1ELj1ELj8ELj8ENS_18Kernel_traits_baseILj5120ES2_S2_S2_S2_fjLj256EEEEELb1ELb0ELb1EEEvNS_9BwdParamsE --------------------------
	.section	.nv.info._ZN10layer_norm31ln_parallel_residual_bwd_kernelINS_13Kernel_traitsI13__nv_bfloat16S2_S2_S2_fjLj5120ELj1ELj1ELj8ELj8ENS_18Kernel_traits_baseILj5120ES2_S2_S2_S2_fjLj256EEEEELb1ELb0ELb1EEEvNS_9BwdParamsE,"",@"SHT_CUDA_INFO"
	.sectionflags	@""
	.align	4


	//----- nvinfo : EIATTR_CUDA_API_VERSION
	.align		4
        /*0000*/ 	.byte	0x04, 0x37
        /*0002*/ 	.short	(.L_811 - .L_810)
.L_810:
        /*0004*/ 	.word	0x00000082


	//----- nvinfo : EIATTR_KPARAM_INFO
	.align		4
.L_811:
        /*0008*/ 	.byte	0x04, 0x17
        /*000a*/ 	.short	(.L_813 - .L_812)
.L_812:
        /*000c*/ 	.word	0x00000000
        /*0010*/ 	.short	0x0000
        /*0012*/ 	.short	0x0000
        /*0014*/ 	.byte	0x00, 0xf0, 0xa1, 0x04


	//----- nvinfo : EIATTR_SPARSE_MMA_MASK
	.align		4
.L_813:
        /*0018*/ 	.byte	0x03, 0x50
        /*001a*/ 	.short	0x0000


	//----- nvinfo : EIATTR_MAXREG_COUNT
	.align		4
        /*001c*/ 	.byte	0x03, 0x1b
        /*001e*/ 	.short	0x00ff


	//----- nvinfo : EIATTR_NUM_BARRIERS
	.align		4
        /*0020*/ 	.byte	0x02, 0x4c
        /*0022*/ 	.byte	0x01
	.zero		1


	//----- nvinfo : EIATTR_MERCURY_ISA_VERSION
	.align		4
        /*0024*/ 	.byte	0x03, 0x5f
        /*0026*/ 	.short	0x0101


	//----- nvinfo : EIATTR_COOP_GROUP_MASK_REGIDS
	.align		4
        /*0028*/ 	.byte	0x04, 0x29
        /*002a*/ 	.short	(.L_815 - .L_814)


	//   ....[0]....
.L_814:
        /*002c*/ 	.word	0xffffffff


	//   ....[1]....
        /*0030*/ 	.word	0xffffffff


	//   ....[2]....
        /*0034*/ 	.word	0xffffffff


	//   ....[3]....
        /*0038*/ 	.word	0xffffffff


	//   ....[4]....
        /*003c*/ 	.word	0xffffffff


	//   ....[5]....
        /*0040*/ 	.word	0xffffffff


	//   ....[6]....
        /*0044*/ 	.word	0xffffffff


	//   ....[7]....
        /*0048*/ 	.word	0xffffffff


	//   ....[8]....
        /*004c*/ 	.word	0xffffffff


	//   ....[9]....
        /*0050*/ 	.word	0xffffffff


	//   ....[10]....
        /*0054*/ 	.word	0x05000049


	//   ....[11]....
        /*0058*/ 	.word	0x05000049


	//   ....[12]....
        /*005c*/ 	.word	0x05000049


	//   ....[13]....
        /*0060*/ 	.word	0x05000049


	//   ....[14]....
        /*0064*/ 	.word	0x05000049


	//   ....[15]....
        /*0068*/ 	.word	0x05000049


	//   ....[16]....
        /*006c*/ 	.word	0x05000049


	//   ....[17]....
        /*0070*/ 	.word	0x05000049


	//   ....[18]....
        /*0074*/ 	.word	0x05000049


	//   ....[19]....
        /*0078*/ 	.word	0x05000049


	//----- nvinfo : EIATTR_COOP_GROUP_INSTR_OFFSETS
	.align		4
.L_815:
        /*007c*/ 	.byte	0x04, 0x28
        /*007e*/ 	.short	(.L_817 - .L_816)


	//   ....[0]....
.L_816:
        /*0080*/ 	.word	0x00002800


	//   ....[1]....
        /*0084*/ 	.word	0x00002810


	//   ....[2]....
        /*0088*/ 	.word	0x00002840


	//   ....[3]....
        /*008c*/ 	.word	0x00002850


	//   ....[4]....
        /*0090*/ 	.word	0x00002890


	//   ....[5]....
        /*0094*/ 	.word	0x000028a0


	//   ....[6]....
        /*0098*/ 	.word	0x000028d0


	//   ....[7]....
        /*009c*/ 	.word	0x000028e0


	//   ....[8]....
        /*00a0*/ 	.word	0x00002910


	//   ....[9]....
        /*00a4*/ 	.word	0x00002920


	//   ....[10]....
        /*00a8*/ 	.word	0x00004e50


	//   ....[11]....
        /*00ac*/ 	.word	0x00004ea0


	//   ....[12]....
        /*00b0*/ 	.word	0x00004f10


	//   ....[13]....
        /*00b4*/ 	.word	0x00004f70


	//   ....[14]....
        /*00b8*/ 	.word	0x00004ff0


	//   ....[15]....
        /*00bc*/ 	.word	0x00005050


	//   ....[16]....
        /*00c0*/ 	.word	0x000050c0


	//   ....[17]....
        /*00c4*/ 	.word	0x00005120


	//   ....[18]....
        /*00c8*/ 	.word	0x00005190


	//   ....[19]....
        /*00cc*/ 	.word	0x000051f0


	//----- nvinfo : EIATTR_EXIT_INSTR_OFFSETS
	.align		4
.L_817:
        /*00d0*/ 	.byte	0x04, 0x1c
        /*00d2*/ 	.short	(.L_819 - .L_818)


	//   ....[0]....
.L_818:
        /*00d4*/ 	.word	0x00004df0


	//----- nvinfo : EIATTR_MAX_THREADS
	.align		4
.L_819:
        /*00d8*/ 	.byte	0x04, 0x05
        /*00da*/ 	.short	(.L_821 - .L_820)
.L_820:
        /*00dc*/ 	.word	0x00000100
        /*00e0*/ 	.word	0x00000001
        /*00e4*/ 	.word	0x00000001


	//----- nvinfo : EIATTR_CRS_STACK_SIZE
	.align		4
.L_821:
        /*00e8*/ 	.byte	0x04, 0x1e
        /*00ea*/ 	.short	(.L_823 - .L_822)
.L_822:
        /*00ec*/ 	.word	0x00000000


	//----- nvinfo : EIATTR_CBANK_PARAM_SIZE
	.align		4
.L_823:
        /*00f0*/ 	.byte	0x03, 0x19
        /*00f2*/ 	.short	0x0128


	//----- nvinfo : EIATTR_PARAM_CBANK
	.align		4
        /*00f4*/ 	.byte	0x04, 0x0a
        /*00f6*/ 	.short	(.L_825 - .L_824)
	.align		4
.L_824:
        /*00f8*/ 	.word	index@(.nv.constant0._ZN10layer_norm31ln_parallel_residual_bwd_kernelINS_13Kernel_traitsI13__nv_bfloat16S2_S2_S2_fjLj5120ELj1ELj1ELj8ELj8ENS_18Kernel_traits_baseILj5120ES2_S2_S2_S2_fjLj256EEEEELb1ELb0ELb1EEEvNS_9BwdParamsE)
        /*00fc*/ 	.short	0x0210
        /*00fe*/ 	.short	0x0128


	//----- nvinfo : EIATTR_SW_WAR
	.align		4
.L_825:
        /*0100*/ 	.byte	0x04, 0x36
        /*0102*/ 	.short	(.L_827 - .L_826)
.L_826:
        /*0104*/ 	.word	0x00000008
.L_827:


//--------------------- .nv.info._ZN10layer_norm22ln_bwd_finalize_kernelINS_22Kernel_traits_finalizeILj5120E13__nv_bfloat16S2_S2_S2_fjLb0ELj1024ELj4ENS_18Kernel_traits_baseILj5120ES2_S2_S2_S2_fjLj1024EEEEELb0ELb0EEEvNS_9BwdParamsE --------------------------
	.section	.nv.info._ZN10layer_norm22ln_bwd_finalize_kernelINS_22Kernel_traits_finalizeILj5120E13__nv_bfloat16S2_S2_S2_fjLb0ELj1024ELj4ENS_18Kernel_traits_baseILj5120ES2_S2_S2_S2_fjLj1024EEEEELb0ELb0EEEvNS_9BwdParamsE,"",@"SHT_CUDA_INFO"
	.sectionflags	@""
	.align	4


	//----- nvinfo : EIATTR_CUDA_API_VERSION
	.align		4
        /*0000*/ 	.byte	0x04, 0x37
        /*0002*/ 	.short	(.L_829 - .L_828)
.L_828:
        /*0004*/ 	.word	0x00000082


	//----- nvinfo : EIATTR_KPARAM_INFO
	.align		4
.L_829:
        /*0008*/ 	.byte	0x04, 0x17
        /*000a*/ 	.short	(.L_831 - .L_830)
.L_830:
        /*000c*/ 	.word	0x00000000
        /*0010*/ 	.short	0x0000
        /*0012*/ 	.short	0x0000
        /*0014*/ 	.byte	0x00, 0xf0, 0xa1, 0x04


	//----- nvinfo : EIATTR_SPARSE_MMA_MASK
	.align		4
.L_831:
        /*0018*/ 	.byte	0x03, 0x50
        /*001a*/ 	.short	0x0000


	//----- nvinfo : EIATTR_MAXREG_COUNT
	.align		4
        /*001c*/ 	.byte	0x03, 0x1b
        /*001e*/ 	.short	0x0040


	//----- nvinfo : EIATTR_NUM_BARRIERS
	.align		4
        /*0020*/ 	.byte	0x02, 0x4c
        /*0022*/ 	.byte	0x01
	.zero		1


	//----- nvinfo : EIATTR_MERCURY_ISA_VERSION
	.align		4
        /*0024*/ 	.byte	0x03, 0x5f
        /*0026*/ 	.short	0x0101


	//----- nvinfo : EIATTR_COOP_GROUP_MASK_REGIDS
	.align		4
        /*0028*/ 	.byte	0x04, 0x29
        /*002a*/ 	.short	(.L_833 - .L_832)


	//   ....[0]....
.L_832:
        /*002c*/ 	.word	0xffffffff


	//   ....[1]....
        /*0030*/ 	.word	0xffffffff


	//   ....[2]....
        /*0034*/ 	.word	0xffffffff


	//   ....[3]....
        /*0038*/ 	.word	0xffffffff


	//   ....[4]....
        /*003c*/ 	.word	0xffffffff


	//   ....[5]....
        /*0040*/ 	.word	0xffffffff


	//   ....[6]....
        /*0044*/ 	.word	0xffffffff


	//   ....[7]....
        /*0048*/ 	.word	0xffffffff


	//   ....[8]....
        /*004c*/ 	.word	0xffffffff


	//   ....[9]....
        /*0050*/ 	.word	0xffffffff


	//   ....[10]....
        /*0054*/ 	.word	0x05000013


	//   ....[11]....
        /*0058*/ 	.word	0x05000013


	//   ....[12]....
        /*005c*/ 	.word	0x05000013


	//   ....[13]....
        /*0060*/ 	.word	0x05000013


	//   ....[14]....
        /*0064*/ 	.word	0x05000013


	//   ....[15]....
        /*0068*/ 	.word	0x05000013


	//   ....[16]....
        /*006c*/ 	.word	0x05000013


	//   ....[17]....
        /*0070*/ 	.word	0x05000013


	//   ....[18]....
        /*0074*/ 	.word	0x05000013


	//   ....[19]....
        /*0078*/ 	.word	0x05000013


	//----- nvinfo : EIATTR_COOP_GROUP_INSTR_OFFSETS
	.align		4
.L_833:
        /*007c*/ 	.byte	0x04, 0x28
        /*007e*/ 	.short	(.L_835 - .L_834)


	//   ....[0]....
.L_834:
        /*0080*/ 	.word	0x000008e0


	//   ....[1]....
        /*0084*/ 	.word	0x000008f0


	//   ....[2]....
        /*0088*/ 	.word	0x00000920


	//   ....[3]....
        /*008c*/ 	.word	0x00000930


	//   ....[4]....
        /*0090*/ 	.word	0x00000960


	//   ....[5]....
        /*0094*/ 	.word	0x00000970


	//   ....[6]....
        /*0098*/ 	.word	0x000009a0


	//   ....[7]....
        /*009c*/ 	.word	0x000009b0


	//   ....[8]....
        /*00a0*/ 	.word	0x000009e0


	//   ....[9]....
        /*00a4*/ 	.word	0x000009f0


	//   ....[10]....
        /*00a8*/ 	.word	0x00000c10


	//   ....[11]....
        /*00ac*/ 	.word	0x00000c80


	//   ....[12]....
        /*00b0*/ 	.word	0x00000cf0


	//   ....[13]....
        /*00b4*/ 	.word	0x00000d60


	//   ....[14]....
        /*00b8*/ 	.word	0x00000dd0


	//   ....[15]....
        /*00bc*/ 	.word	0x00000e30


	//   ....[16]....
        /*00c0*/ 	.word	0x00000ea0


	//   ....[17]....
        /*00c4*/ 	.word	0x00000f10


	//   ....[18]....
        /*00c8*/ 	.word	0x00000f80


	//   ....[19]....
        /*00cc*/ 	.word	0x00000ff0


	//----- nvinfo : EIATTR_EXIT_INSTR_OFFSETS
	.align		4
.L_835:
        /*00d0*/ 	.byte	0x04, 0x1c
        /*00d2*/ 	.short	(.L_837 - .L_836)


	//   ....[0]....
.L_836:
        /*00d4*/ 	.word	0x00000070


	//   ....[1]....
        /*00d8*/ 	.word	0x00000bb0


	//----- nvinfo : EIATTR_MAX_THREADS
	.align		4
.L_837:
        /*00dc*/ 	.byte	0x04, 0x05
        /*00de*/ 	.short	(.L_839 - .L_838)
.L_838:
        /*00e0*/ 	.word	0x00000400
        /*00e4*/ 	.word	0x00000001
        /*00e8*/ 	.word	0x00000001


	//----- nvinfo : EIATTR_CRS_STACK_SIZE
	.align		4
.L_839:
        /*00ec*/ 	.byte	0x04, 0x1e
        /*00ee*/ 	.short	(.L_841 - .L_840)
.L_840:
        /*00f0*/ 	.word	0x00000000


	//----- nvinfo : EIATTR_CBANK_PARAM_SIZE
	.align		4
.L_841:
        /*00f4*/ 	.byte	0x03, 0x19
        /*00f6*/ 	.short	0x0128


	//----- nvinfo : EIATTR_PARAM_CBANK
	.align		4
        /*00f8*/ 	.byte	0x04, 0x0a
        /*00fa*/ 	.short	(.L_843 - .L_842)
	.align		4
.L_842:
        /*00fc*/ 	.word	index@(.nv.constant0._ZN10layer_norm22ln_bwd_finalize_kernelINS_22Kernel_traits_finalizeILj5120E13__nv_bfloat16S2_S2_S2_fjLb0ELj1024ELj4ENS_18Kernel_traits_baseILj5120ES2_S2_S2_S2_fjLj1024EEEEELb0ELb0EEEvNS_9BwdParamsE)
        /*0100*/ 	.short	0x0210
        /*0102*/ 	.short	0x0128


	//----- nvinfo : EIATTR_SW_WAR
	.align		4
.L_843:
        /*0104*/ 	.byte	0x04, 0x36
        /*0106*/ 	.short	(.L_845 - .L_844)
.L_844:
        /*0108*/ 	.word	0x00000008
.L_845:


//--------------------- .nv.info._ZN10layer_norm40ln_parallel_residual_bwd_finalize_kernelINS_22Kernel_traits_finalizeILj5120E13__nv_bfloat16S2_S2_S2_fjLb0ELj1024ELj4ENS_18Kernel_traits_baseILj5120ES2_S2_S2_S2_fjLj1024EEEEELb0EEEvNS_9BwdParamsE --------------------------
	.section	.nv.info._ZN10layer_norm40ln_parallel_residual_bwd_finalize_kernelINS_22Kernel_traits_finalizeILj5120E13__nv_bfloat16S2_S2_S2_fjLb0ELj1024ELj4ENS_18Kernel_traits_baseILj5120ES2_S2_S2_S2_fjLj1024EEEEELb0EEEvNS_9BwdParamsE,"",@"SHT_CUDA_INFO"
	.sectionflags	@""
	.align	4


	//----- nvinfo : EIATTR_CUDA_API_VERSION
	.align		4
        /*0000*/ 	.byte	0x04, 0x37
        /*0002*/ 	.short	(.L_847 - .L_846)
.L_846:
        /*0004*/ 	.word	0x00000082


	//----- nvinfo : EIATTR_KPARAM_INFO
	.align		4
.L_847:
        /*0008*/ 	.byte	0x04, 0x17
        /*000a*/ 	.short	(.L_849 - .L_848)
.L_848:
        /*000c*/ 	.word	0x00000000
        /*0010*/ 	.short	0x0000
        /*0012*/ 	.short	0x0000
        /*0014*/ 	.byte	0x00, 0xf0, 0xa1, 0x04


	//----- nvinfo : EIATTR_SPARSE_MMA_MASK
	.align		4
.L_849:
        /*0018*/ 	.byte	0x03, 0x50
        /*001a*/ 	.short	0x0000


	//----- nvinfo : EIATTR_MAXREG_COUNT
	.align		4
        /*001c*/ 	.byte	0x03, 0x1b
        /*001e*/ 	.short	0x0040


	//----- nvinfo : EIATTR_NUM_BARRIERS
	.align		4
        /*0020*/ 	.byte	0x02, 0x4c
        /*0022*/ 	.byte	0x01
	.zero		1


	//----- nvinfo : EIATTR_MERCURY_ISA_VERSION
	.align		4
        /*0024*/ 	.byte	0x03, 0x5f
        /*0026*/ 	.short	0x0101


	//----- nvinfo : EIATTR_COOP_GROUP_MASK_REGIDS
	.align		4
        /*0028*/ 	.byte	0x04, 0x29
        /*002a*/ 	.short	(.L_851 - .L_850)


	//   ....[0]....
.L_850:
        /*002c*/ 	.word	0xffffffff


	//   ....[1]....
        /*0030*/ 	.word	0xffffffff


	//   ....[2]....
        /*0034*/ 	.word	0xffffffff


	//   ....[3]....
        /*0038*/ 	.word	0xffffffff


	//   ....[4]....
        /*003c*/ 	.word	0xffffffff


	//   ....[5]....
        /*0040*/ 	.word	0xffffffff


	//   ....[6]....
        /*0044*/ 	.word	0xffffffff


	//   ....[7]....
        /*0048*/ 	.word	0xffffffff


	//   ....[8]....
        /*004c*/ 	.word	0xffffffff


	//   ....[9]....
        /*0050*/ 	.word	0xffffffff


	//   ....[10]....
        /*0054*/ 	.word	0xffffffff


	//   ....[11]....
        /*0058*/ 	.word	0xffffffff


	//   ....[12]....
        /*005c*/ 	.word	0xffffffff


	//   ....[13]....
        /*0060*/ 	.word	0xffffffff


	//   ....[14]....
        /*0064*/ 	.word	0xffffffff


	//   ....[15]....
        /*0068*/ 	.word	0xffffffff


	//   ....[16]....
        /*006c*/ 	.word	0xffffffff


	//   ....[17]....
        /*0070*/ 	.word	0xffffffff


	//   ....[18]....
        /*0074*/ 	.word	0xffffffff


	//   ....[19]....
        /*0078*/ 	.word	0xffffffff


	//   ....[20]....
        /*007c*/ 	.word	0x0500000c


	//   ....[21]....
        /*0080*/ 	.word	0x0500000c


	//   ....[22]....
        /*0084*/ 	.word	0x0500000c


	//   ....[23]....
        /*0088*/ 	.word	0x0500000c


	//   ....[24]....
        /*008c*/ 	.word	0x0500000c


	//   ....[25]....
        /*0090*/ 	.word	0x0500000c


	//   ....[26]....
        /*0094*/ 	.word	0x0500000c


	//   ....[27]....
        /*0098*/ 	.word	0x0500000c


	//   ....[28]....
        /*009c*/ 	.word	0x0500000c


	//   ....[29]....
        /*00a0*/ 	.word	0x0500000c


	//   ....[30]....
        /*00a4*/ 	.word	0x0500000c


	//   ....[31]....
        /*00a8*/ 	.word	0x0500000c


	//   ....[32]....
        /*00ac*/ 	.word	0x0500000c


	//   ....[33]....
        /*00b0*/ 	.word	0x0500000c


	//   ....[34]....
        /*00b4*/ 	.word	0x0500000c


	//   ....[35]....
        /*00b8*/ 	.word	0x0500000c


	//   ....[36]....
        /*00bc*/ 	.word	0x0500000c


	//   ....[37]....
        /*00c0*/ 	.word	0x0500000c


	//   ....[38]....
        /*00c4*/ 	.word	0x0500000c


	//   ....[39]....
        /*00c8*/ 	.word	0x0500000c


	//----- nvinfo : EIATTR_COOP_GROUP_INSTR_OFFSETS
	.align		4
.L_851:
        /*00cc*/ 	.byte	0x04, 0x28
        /*00ce*/ 	.short	(.L_853 - .L_852)


	//   ....[0]....
.L_852:
        /*00d0*/ 	.word	0x00000ce0


	//   ....[1]....
        /*00d4*/ 	.word	0x00000cf0


	//   ....[2]....
        /*00d8*/ 	.word	0x00000d00


	//   ....[3]....
        /*00dc*/ 	.word	0x00000d10


	//   ....[4]....
        /*00e0*/ 	.word	0x00000d40


	//   ....[5]....
        /*00e4*/ 	.word	0x00000d70


	//   ....[6]....
        /*00e8*/ 	.word	0x00000d80


	//   ....[7]....
        /*00ec*/ 	.word	0x00000d90


	//   ....[8]....
        /*00f0*/ 	.word	0x00000db0


	//   ....[9]....
        /*00f4*/ 	.word	0x00000df0


	//   ....[10]....
        /*00f8*/ 	.word	0x00000e00


	//   ....[11]....
        /*00fc*/ 	.word	0x00000e10


	//   ....[12]....
        /*0100*/ 	.word	0x00000e30


	//   ....[13]....
        /*0104*/ 	.word	0x00000e70


	//   ....[14]....
        /*0108*/ 	.word	0x00000e80


	//   ....[15]....
        /*010c*/ 	.word	0x00000e90


	//   ....[16]....
        /*0110*/ 	.word	0x00000eb0


	//   ....[17]....
        /*0114*/ 	.word	0x00000ee0


	//   ....[18]....
        /*0118*/ 	.word	0x00000f00


	//   ....[19]....
        /*011c*/ 	.word	0x00000f10


	//   ....[20]....
        /*0120*/ 	.word	0x00001230


	//   ....[21]....
        /*0124*/ 	.word	0x00001290


	//   ....[22]....
        /*0128*/ 	.word	0x000012f0


	//   ....[23]....
        /*012c*/ 	.word	0x00001350


	//   ....[24]....
        /*0130*/ 	.word	0x000013b0


	//   ....[25]....
        /*0134*/ 	.word	0x00001410


	//   ....[26]....
        /*0138*/ 	.word	0x00001480


	//   ....[27]....
        /*013c*/ 	.word	0x000014f0


	//   ....[28]....
        /*0140*/ 	.word	0x00001560


	//   ....[29]....
        /*0144*/ 	.word	0x000015d0


	//   ....[30]....
        /*0148*/ 	.word	0x00001630


	//   ....[31]....
        /*014c*/ 	.word	0x000016a0


	//   ....[32]....
        /*0150*/ 	.word	0x00001710


	//   ....[33]....
        /*0154*/ 	.word	0x00001780


	//   ....[34]....
        /*0158*/ 	.word	0x000017f0


	//   ....[35]....
        /*015c*/ 	.word	0x00001850


	//   ....[36]....
        /*0160*/ 	.word	0x000018c0


	//   ....[37]....
        /*0164*/ 	.word	0x00001930


	//   ....[38]....
        /*0168*/ 	.word	0x000019a0


	//   ....[39]....
        /*016c*/ 	.word	0x00001a10


	//----- nvinfo : EIATTR_EXIT_INSTR_OFFSETS
	.align		4
.L_853:
        /*0170*/ 	.byte	0x04, 0x1c
        /*0172*/ 	.short	(.L_855 - .L_854)


	//   ....[0]....
.L_854:
        /*0174*/ 	.word	0x00000070


	//   ....[1]....
        /*0178*/ 	.word	0x000011d0


	//----- nvinfo : EIATTR_MAX_THREADS
	.align		4
.L_855:
        /*017c*/ 	.byte	0x04, 0x05
        /*017e*/ 	.short	(.L_857 - .L_856)
.L_856:
        /*0180*/ 	.word	0x00000400
        /*0184*/ 	.word	0x00000001
        /*0188*/ 	.word	0x00000001


	//----- nvinfo : EIATTR_CRS_STACK_SIZE
	.align		4
.L_857:
        /*018c*/ 	.byte	0x04, 0x1e
        /*018e*/ 	.short	(.L_859 - .L_858)
.L_858:
        /*0190*/ 	.word	0x00000000


	//----- nvinfo : EIATTR_CBANK_PARAM_SIZE
	.align		4
.L_859:
        /*0194*/ 	.byte	0x03, 0x19
        /*0196*/ 	.short	0x0128


	//----- nvinfo : EIATTR_PARAM_CBANK
	.align		4
        /*0198*/ 	.byte	0x04, 0x0a
        /*019a*/ 	.short	(.L_861 - .L_860)
	.align		4
.L_860:
        /*019c*/ 	.word	index@(.nv.constant0._ZN10layer_norm40ln_parallel_residual_bwd_finalize_kernelINS_22Kernel_traits_finalizeILj5120E13__nv_bfloat16S2_S2_S2_fjLb0ELj1024ELj4ENS_18Kernel_traits_baseILj5120ES2_S2_S2_S2_fjLj1024EEEEELb0EEEvNS_9BwdParamsE)
        /*01a0*/ 	.short	0x0210
        /*01a2*/ 	.short	0x0128


	//----- nvinfo : EIATTR_SW_WAR
	.align		4
.L_861:
        /*01a4*/ 	.byte	0x04, 0x36
        /*01a6*/ 	.short	(.L_863 - .L_862)
.L_862:
        /*01a8*/ 	.word	0x00000008
.L_863:


//--------------------- .nv.info._ZN10layer_norm31ln_parallel_residual_bwd_kernelINS_13Kernel_traitsI13__nv_bfloat16S2_S2_S2_fjLj5120ELj1ELj1ELj8ELj8ENS_18Kernel_traits_baseILj5120ES2_S2_S2_S2_fjLj256EEEEELb1ELb1ELb0EEEvNS_9BwdParamsE --------------------------
	.section	.nv.info._ZN10layer_norm31ln_parallel_residual_bwd_kernelINS_13Kernel_traitsI13__nv_bfloat16S2_S2_S2_fjLj5120ELj1ELj1ELj8ELj8ENS_18Kernel_traits_baseILj5120ES2_S2_S2_S2_fjLj256EEEEELb1ELb1ELb0EEEvNS_9BwdParamsE,"",@"SHT_CUDA_INFO"
	.sectionflags	@""
	.align	4


	//----- nvinfo : EIATTR_CUDA_API_VERSION
	.align		4
        /*0000*/ 	.byte	0x04, 0x37
        /*0002*/ 	.short	(.L_865 - .L_864)
.L_864:
        /*0004*/ 	.word	0x00000082


	//----- nvinfo : EIATTR_KPARAM_INFO
	.align		4
.L_865:
        /*0008*/ 	.byte	0x04, 0x17
        /*000a*/ 	.short	(.L_867 - .L_866)
.L_866:
        /*000c*/ 	.word	0x00000000
        /*0010*/ 	.short	0x0000
        /*0012*/ 	.short	0x0000
        /*0014*/ 	.byte	0x00, 0xf0, 0xa1, 0x04


	//----- nvinfo : EIATTR_SPARSE_MMA_MASK
	.align		4
.L_867:
        /*0018*/ 	.byte	0x03, 0x50
        /*001a*/ 	.short	0x0000


	//----- nvinfo : EIATTR_MAXREG_COUNT
	.align		4
        /*001c*/ 	.byte	0x03, 0x1b
        /*001e*/ 	.short	0x00ff


	//----- nvinfo : EIATTR_NUM_BARRIERS
	.align		4
        /*0020*/ 	.byte	0x02, 0x4c
        /*0022*/ 	.byte	0x01
	.zero		1


	//----- nvinfo : EIATTR_MERCURY_ISA_VERSION
	.align		4
        /*0024*/ 	.byte	0x03, 0x5f
        /*0026*/ 	.short	0x0101


	//----- nvinfo : EIATTR_COOP_GROUP_MASK_REGIDS
	.align		4
        /*0028*/ 	.byte	0x04, 0x29
        /*002a*/ 	.short	(.L_869 - .L_868)


	//   ....[0]....
.L_868:
        /*002c*/ 	.word	0xffffffff


	//   ....[1]....
        /*0030*/ 	.word	0xffffffff


	//   ....[2]....
        /*0034*/ 	.word	0xffffffff


	//   ....[3]....
        /*0038*/ 	.word	0xffffffff


	//   ....[4]....
        /*003c*/ 	.word	0xffffffff


	//   ....[5]....
        /*0040*/ 	.word	0xffffffff


	//   ....[6]....
        /*0044*/ 	.word	0xffffffff


	//   ....[7]....
        /*0048*/ 	.word	0xffffffff


	//   ....[8]....
        /*004c*/ 	.word	0xffffffff


	//   ....[9]....
        /*0050*/ 	.word	0xffffffff


	//   ....[10]....
        /*0054*/ 	.word	0x05000036


	//   ....[11]....
        /*0058*/ 	.word	0x05000036


	//   ....[12]....
        /*005c*/ 	.word	0x05000036


	//   ....[13]....
        /*0060*/ 	.word	0x05000036


	//   ....[14]....
        /*0064*/ 	.word	0x05000036


	//   ....[15]....
        /*0068*/ 	.word	0x05000036


	//   ....[16]....
        /*006c*/ 	.word	0x05000036


	//   ....[17]....
        /*0070*/ 	.word	0x05000036


	//   ....[18]....
        /*0074*/ 	.word	0x05000036


	//   ....[19]....
        /*0078*/ 	.word	0x05000036


	//----- nvinfo : EIATTR_COOP_GROUP_INSTR_OFFSETS
	.align		4
.L_869:
        /*007c*/ 	.byte	0x04, 0x28
        /*007e*/ 	.short	(.L_871 - .L_870)


	//   ....[0]....
.L_870:
        /*0080*/ 	.word	0x00001ee0


	//   ....[1]....
        /*0084*/ 	.word	0x00001ef0


	//   ....[2]....
        /*0088*/ 	.word	0x00001f20


	//   ....[3]....
        /*008c*/ 	.word	0x00001f30


	//   ....[4]....
        /*0090*/ 	.word	0x00001f60


	//   ....[5]....
        /*0094*/ 	.word	0x00001f70


	//   ....[6]....
        /*0098*/ 	.word	0x00001fa0


	//   ....[7]....
        /*009c*/ 	.word	0x00001fb0


	//   ....[8]....
        /*00a0*/ 	.word	0x00001fe0


	//   ....[9]....
        /*00a4*/ 	.word	0x00001ff0


	//   ....[10]....
        /*00a8*/ 	.word	0x00004590


	//   ....[11]....
        /*00ac*/ 	.word	0x000045e0


	//   ....[12]....
        /*00b0*/ 	.word	0x00004650


	//   ....[13]....
        /*00b4*/ 	.word	0x000046b0


	//   ....[14]....
        /*00b8*/ 	.word	0x00004720


	//   ....[15]....
        /*00bc*/ 	.word	0x00004780


	//   ....[16]....
        /*00c0*/ 	.word	0x000047f0


	//   ....[17]....
        /*00c4*/ 	.word	0x00004850


	//   ....[18]....
        /*00c8*/ 	.word	0x000048c0


	//   ....[19]....
        /*00cc*/ 	.word	0x00004920


	//----- nvinfo : EIATTR_EXIT_INSTR_OFFSETS
	.align		4
.L_871:
        /*00d0*/ 	.byte	0x04, 0x1c
        /*00d2*/ 	.short	(.L_873 - .L_872)


	//   ....[0]....
.L_872:
        /*00d4*/ 	.word	0x000044b0


	//   ....[1]....
        /*00d8*/ 	.word	0x00004530


	//----- nvinfo : EIATTR_MAX_THREADS
	.align		4
.L_873:
        /*00dc*/ 	.byte	0x04, 0x05
        /*00de*/ 	.short	(.L_875 - .L_874)
.L_874:
        /*00e0*/ 	.word	0x00000100
        /*00e4*/ 	.word	0x00000001
        /*00e8*/ 	.word	0x00000001


	//----- nvinfo : EIATTR_CRS_STACK_SIZE
	.align		4
.L_875:
        /*00ec*/ 	.byte	0x04, 0x1e
        /*00ee*/ 	.short	(.L_877 - .L_876)
.L_876:
        /*00f0*/ 	.word	0x00000000


	//----- nvinfo : EIATTR_CBANK_PARAM_SIZE
	.align		4
.L_877:
        /*00f4*/ 	.byte	0x03, 0x19
        /*00f6*/ 	.short	0x0128


	//----- nvinfo : EIATTR_PARAM_CBANK
	.align		4
        /*00f8*/ 	.byte	0x04, 0x0a
        /*00fa*/ 	.short	(.L_879 - .L_878)
	.align		4
.L_878:
        /*00fc*/ 	.word	index@(.nv.constant0._ZN10layer_norm31ln_parallel_residual_bwd_kernelINS_13Kernel_traitsI13__nv_bfloat16S2_S2_S2_fjLj5120ELj1ELj1ELj8ELj8ENS_18Kernel_traits_baseILj5120ES2_S2_S2_S2_fjLj256EEEEELb1ELb1ELb0EEEvNS_9BwdParamsE)
        /*0100*/ 	.short	0x0210
        /*0102*/ 	.short	0x0128


	//----- nvinfo : EIATTR_SW_WAR
	.align		4
.L_879:
        /*0104*/ 	.byte	0x04, 0x36
        /*0106*/ 	.short	(.L_881 - .L_880)
.L_880:
        /*0108*/ 	.word	0x00000008
.L_881:


//--------------------- .nv.info._ZN10layer_norm22ln_bwd_finalize_kernelINS_22Kernel_traits_finalizeILj5120E13__nv_bfloat16S2_S2_S2_fjLb0ELj1024ELj4ENS_18Kernel_traits_baseILj5120ES2_S2_S2_S2_fjLj1024EEEEELb0ELb1EEEvNS_9BwdParamsE --------------------------
	.section	.nv.info._ZN10layer_norm22ln_bwd_finalize_kernelINS_22Kernel_traits_finalizeILj5120E13__nv_bfloat16S2_S2_S2_fjLb0ELj1024ELj4ENS_18Kernel_traits_baseILj5120ES2_S2_S2_S2_fjLj1024EEEEELb0ELb1EEEvNS_9BwdParamsE,"",@"SHT_CUDA_INFO"
	.sectionflags	@""
	.align	4


	//----- nvinfo : EIATTR_CUDA_API_VERSION
	.align		4
        /*0000*/ 	.byte	0x04, 0x37
        /*0002*/ 	.short	(.L_883 - .L_882)
.L_882:
        /*0004*/ 	.word	0x00000082


	//----- nvinfo : EIATTR_KPARAM_INFO
	.align		4
.L_883:
        /*0008*/ 	.byte	0x04, 0x17
        /*000a*/ 	.short	(.L_885 - .L_884)
.L_884:
        /*000c*/ 	.word	0x00000000
        /*0010*/ 	.short	0x0000
        /*0012*/ 	.short	0x0000
        /*0014*/ 	.byte	0x00, 0xf0, 0xa1, 0x04


	//----- nvinfo : EIATTR_SPARSE_MMA_MASK
	.align		4
.L_885:
        /*0018*/ 	.byte	0x03, 0x50
        /*001a*/ 	.short	0x0000


	//----- nvinfo : EIATTR_MAXREG_COUNT
	.align		4
        /*001c*/ 	.byte	0x03, 0x1b
        /*001e*/ 	.short	0x0040


	//----- nvinfo : EIATTR_NUM_BARRIERS
	.align		4
        /*0020*/ 	.byte	0x02, 0x4c
        /*0022*/ 	.byte	0x01
	.zero		1


	//----- nvinfo : EIATTR_MERCURY_ISA_VERSION
	.align		4
        /*0024*/ 	.byte	0x03, 0x5f
        /*0026*/ 	.short	0x0101


	//----- nvinfo : EIATTR_COOP_GROUP_MASK_REGIDS
	.align		4
        /*0028*/ 	.byte	0x04, 0x29
        /*002a*/ 	.short	(.L_887 - .L_886)


	//   ....[0]....
.L_886:
        /*002c*/ 	.word	0xffffffff


	//   ....[1]....
        /*0030*/ 	.word	0xffffffff


	//   ....[2]....
        /*0034*/ 	.word	0xffffffff


	//   ....[3]....
        /*0038*/ 	.word	0xffffffff


	//   ....[4]....
        /*003c*/ 	.word	0xffffffff


	//   ....[5]....
        /*0040*/ 	.word	0xffffffff


	//   ....[6]....
        /*0044*/ 	.word	0xffffffff


	//   ....[7]....
        /*0048*/ 	.word	0xffffffff


	//   ....[8]....
        /*004c*/ 	.word	0xffffffff


	//   ....[9]....
        /*0050*/ 	.word	0xffffffff


	//   ....[10]....
        /*0054*/ 	.word	0x05000011


	//   ....[11]....
        /*0058*/ 	.word	0x05000011


	//   ....[12]....
        /*005c*/ 	.word	0x05000011


	//   ....[13]....
        /*0060*/ 	.word	0x05000011


	//   ....[14]....
        /*0064*/ 	.word	0x05000011


	//   ....[15]....
        /*0068*/ 	.word	0x05000011


	//   ....[16]....
        /*006c*/ 	.word	0x05000011


	//   ....[17]....
        /*0070*/ 	.word	0x05000011


	//   ....[18]....
        /*0074*/ 	.word	0x05000011


	//   ....[19]....
        /*0078*/ 	.word	0x05000011


	//----- nvinfo : EIATTR_COOP_GROUP_INSTR_OFFSETS
	.align		4
.L_887:
        /*007c*/ 	.byte	0x04, 0x28
        /*007e*/ 	.short	(.L_889 - .L_888)


	//   ....[0]....
.L_888:
        /*0080*/ 	.word	0x000008e0


	//   ....[1]....
        /*0084*/ 	.word	0x000008f0


	//   ....[2]....
        /*0088*/ 	.word	0x00000920


	//   ....[3]....
        /*008c*/ 	.word	0x00000930


	//   ....[4]....
        /*0090*/ 	.word	0x00000960


	//   ....[5]....
        /*0094*/ 	.word	0x00000970


	//   ....[6]....
        /*0098*/ 	.word	0x000009a0


	//   ....[7]....
        /*009c*/ 	.word	0x000009b0


	//   ....[8]....
        /*00a0*/ 	.word	0x000009e0


	//   ....[9]....
        /*00a4*/ 	.word	0x000009f0


	//   ....[10]....
        /*00a8*/ 	.word	0x00000bf0


	//   ....[11]....
        /*00ac*/ 	.word	0x00000c60


	//   ....[12]....
        /*00b0*/ 	.word	0x00000cd0


	//   ....[13]....
        /*00b4*/ 	.word	0x00000d40


	//   ....[14]....
        /*00b8*/ 	.word	0x00000db0


	//   ....[15]....
        /*00bc*/ 	.word	0x00000e10


	//   ....[16]....
        /*00c0*/ 	.word	0x00000e80


	//   ....[17]....
        /*00c4*/ 	.word	0x00000ef0


	//   ....[18]....
        /*00c8*/ 	.word	0x00000f60


	//   ....[19]....
        /*00cc*/ 	.word	0x00000fd0


	//----- nvinfo : EIATTR_EXIT_INSTR_OFFSETS
	.align		4
.L_889:
        /*00d0*/ 	.byte	0x04, 0x1c
        /*00d2*/ 	.short	(.L_891 - .L_890)


	//   ....[0]....
.L_890:
        /*00d4*/ 	.word	0x00000070


	//   ....[1]....
        /*00d8*/ 	.word	0x00000b90


	//----- nvinfo : EIATTR_MAX_THREADS
	.align		4
.L_891:
        /*00dc*/ 	.byte	0x04, 0x05
        /*00de*/ 	.short	(.L_893 - .L_892)
.L_892:
        /*00e0*/ 	.word	0x00000400
        /*00e4*/ 	.word	0x00000001
        /*00e8*/ 	.word	0x00000001


	//----- nvinfo : EIATTR_CRS_STACK_SIZE
	.align		4
.L_893:
        /*00ec*/ 	.byte	0x04, 0x1e
        /*00ee*/ 	.short	(.L_895 - .L_894)
.L_894:
        /*00f0*/ 	.word	0x00000000


	//----- nvinfo : EIATTR_CBANK_PARAM_SIZE
	.align		4
.L_895:
        /*00f4*/ 	.byte	0x03, 0x19
        /*00f6*/ 	.short	0x0128


	//----- nvinfo : EIATTR_PARAM_CBANK
	.align		4
        /*00f8*/ 	.byte	0x04, 0x0a
        /*00fa*/ 	.short	(.L_897 - .L_896)
	.align		4
.L_896:
        /*00fc*/ 	.word	index@(.nv.constant0._ZN10layer_norm22ln_bwd_finalize_kernelINS_22Kernel_traits_finalizeILj5120E13__nv_bfloat16S2_S2_S2_fjLb0ELj1024ELj4ENS_18Kernel_traits_baseILj5120ES2_S2_S2_S2_fjLj1024EEEEELb0ELb1EEEvNS_9BwdParamsE)
        /*0100*/ 	.short	0x0210
        /*0102*/ 	.short	0x0128


	//----- nvinfo : EIATTR_SW_WAR
	.align		4
.L_897:
        /*0104*/ 	.byte	0x04, 0x36
        /*0106*/ 	.short	(.L_899 - .L_898)
.L_898:
        /*0108*/ 	.word	0x00000008
.L_899:


//--------------------- .nv.info._ZN10layer_norm40ln_parallel_residual_bwd_finalize_kernelINS_22Kernel_traits_finalizeILj5120E13__nv_bfloat16S2_S2_S2_fjLb0ELj1024ELj4ENS_18Kernel_traits_baseILj5120ES2_S2_S2_S2_fjLj1024EEEEELb1EEEvNS_9BwdParamsE --------------------------
	.section	.nv.info._ZN10layer_norm40ln_parallel_residual_bwd_finalize_kernelINS_22Kernel_traits_finalizeILj5120E13__nv_bfloat16S2_S2_S2_fjLb0ELj1024ELj4ENS_18Kernel_traits_baseILj5120ES2_S2_S2_S2_fjLj1024EEEEELb1EEEvNS_9BwdParamsE,"",@"SHT_CUDA_INFO"
	.sectionflags	@""
	.align	4


	//----- nvinfo : EIATTR_CUDA_API_VERSION
	.align		4
        /*0000*/ 	.byte	0x04, 0x37
        /*0002*/ 	.short	(.L_901 - .L_900)
.L_900:
        /*0004*/ 	.word	0x00000082


	//----- nvinfo : EIATTR_KPARAM_INFO
	.align		4
.L_901:
        /*0008*/ 	.byte	0x04, 0x17
        /*000a*/ 	.short	(.L_903 - .L_902)
.L_902:
        /*000c*/ 	.word	0x00000000
        /*0010*/ 	.short	0x0000
        /*0012*/ 	.short	0x0000
        /*0014*/ 	.byte	0x00, 0xf0, 0xa1, 0x04


	//----- nvinfo : EIATTR_SPARSE_MMA_MASK
	.align		4
.L_903:
        /*0018*/ 	.byte	0x03, 0x50
        /*001a*/ 	.short	0x0000


	//----- nvinfo : EIATTR_MAXREG_COUNT
	.align		4
        /*001c*/ 	.byte	0x03, 0x1b
        /*001e*/ 	.short	0x0040


	//----- nvinfo : EIATTR_NUM_BARRIERS
	.align		4
        /*0020*/ 	.byte	0x02, 0x4c
        /*0022*/ 	.byte	0x01
	.zero		1


	//----- nvinfo : EIATTR_MERCURY_ISA_VERSION
	.align		4
        /*0024*/ 	.byte	0x03, 0x5f
        /*0026*/ 	.short	0x0101


	//----- nvinfo : EIATTR_COOP_GROUP_MASK_REGIDS
	.align		4
        /*0028*/ 	.byte	0x04, 0x29
        /*002a*/ 	.short	(.L_905 - .L_904)


	//   ....[0]....
.L_904:
        /*002c*/ 	.word	0xffffffff


	//   ....[1]....
        /*0030*/ 	.word	0xffffffff


	//   ....[2]....
        /*0034*/ 	.word	0xffffffff


	//   ....[3]....
        /*0038*/ 	.word	0xffffffff


	//   ....[4]....
        /*003c*/ 	.word	0xffffffff


	//   ....[5]....
        /*0040*/ 	.word	0xffffffff


	//   ....[6]....
        /*0044*/ 	.word	0xffffffff


	//   ....[7]....
        /*0048*/ 	.word	0xffffffff


	//   ....[8]....
        /*004c*/ 	.word	0xffffffff


	//   ....[9]....
        /*0050*/ 	.word	0xffffffff


	//   ....[10]....
        /*0054*/ 	.word	0xffffffff


	//   ....[11]....
        /*0058*/ 	.word	0xffffffff


	//   ....[12]....
        /*005c*/ 	.word	0xffffffff


	//   ....[13]....
        /*0060*/ 	.word	0xffffffff


	//   ....[14]....
        /*0064*/ 	.word	0xffffffff


	//   ....[15]....
        /*0068*/ 	.word	0xffffffff


	//   ....[16]....
        /*006c*/ 	.word	0xffffffff


	//   ....[17]....
        /*0070*/ 	.word	0xffffffff


	//   ....[18]....
        /*0074*/ 	.word	0xffffffff


	//   ....[19]....
        /*0078*/ 	.word	0xffffffff


	//   ....[20]....
        /*007c*/ 	.word	0x0500000b


	//   ....[21]....
        /*0080*/ 	.word	0x0500000b


	//   ....[22]....
        /*0084*/ 	.word	0x0500000b


	//   ....[23]....
        /*0088*/ 	.word	0x0500000b


	//   ....[24]....
        /*008c*/ 	.word	0x0500000b


	//   ....[25]....
        /*0090*/ 	.word	0x0500000b


	//   ....[26]....
        /*0094*/ 	.word	0x0500000b


	//   ....[27]....
        /*0098*/ 	.word	0x0500000b


	//   ....[28]....
        /*009c*/ 	.word	0x0500000b


	//   ....[29]....
        /*00a0*/ 	.word	0x0500000b


	//   ....[30]....
        /*00a4*/ 	.word	0x0500000b


	//   ....[31]....
        /*00a8*/ 	.word	0x0500000b


	//   ....[32]....
        /*00ac*/ 	.word	0x0500000b


	//   ....[33]....
        /*00b0*/ 	.word	0x0500000b


	//   ....[34]....
        /*00b4*/ 	.word	0x0500000b


	//   ....[35]....
        /*00b8*/ 	.word	0x0500000b


	//   ....[36]....
        /*00bc*/ 	.word	0x0500000b


	//   ....[37]....
        /*00c0*/ 	.word	0x0500000b


	//   ....[38]....
        /*00c4*/ 	.word	0x0500000b


	//   ....[39]....
        /*00c8*/ 	.word	0x0500000b


	//----- nvinfo : EIATTR_COOP_GROUP_INSTR_OFFSETS
	.align		4
.L_905:
        /*00cc*/ 	.byte	0x04, 0x28
        /*00ce*/ 	.short	(.L_907 - .L_906)


	//   ....[0]....
.L_906:
        /*00d0*/ 	.word	0x00000ce0


	//   ....[1]....
        /*00d4*/ 	.word	0x00000cf0


	//   ....[2]....
        /*00d8*/ 	.word	0x00000d00


	//   ....[3]....
        /*00dc*/ 	.word	0x00000d10


	//   ....[4]....
        /*00e0*/ 	.word	0x00000d40


	//   ....[5]....
        /*00e4*/ 	.word	0x00000d70


	//   ....[6]....
        /*00e8*/ 	.word	0x00000d80


	//   ....[7]....
        /*00ec*/ 	.word	0x00000d90


	//   ....[8]....
        /*00f0*/ 	.word	0x00000db0


	//   ....[9]....
        /*00f4*/ 	.word	0x00000df0


	//   ....[10]....
        /*00f8*/ 	.word	0x00000e00


	//   ....[11]....
        /*00fc*/ 	.word	0x00000e10


	//   ....[12]....
        /*0100*/ 	.word	0x00000e30


	//   ....[13]....
        /*0104*/ 	.word	0x00000e70


	//   ....[14]....
        /*0108*/ 	.word	0x00000e80


	//   ....[15]....
        /*010c*/ 	.word	0x00000e90


	//   ....[16]....
        /*0110*/ 	.word	0x00000eb0


	//   ....[17]....
        /*0114*/ 	.word	0x00000ee0


	//   ....[18]....
        /*0118*/ 	.word	0x00000f00


	//   ....[19]....
        /*011c*/ 	.word	0x00000f10


	//   ....[20]....
        /*0120*/ 	.word	0x00001210


	//   ....[21]....
        /*0124*/ 	.word	0x00001270


	//   ....[22]....
        /*0128*/ 	.word	0x000012d0


	//   ....[23]....
        /*012c*/ 	.word	0x00001330


	//   ....[24]....
        /*0130*/ 	.word	0x00001390


	//   ....[25]....
        /*0134*/ 	.word	0x000013f0


	//   ....[26]....
        /*0138*/ 	.word	0x00001460


	//   ....[27]....
        /*013c*/ 	.word	0x000014d0


	//   ....[28]....
        /*0140*/ 	.word	0x00001540


	//   ....[29]....
        /*0144*/ 	.word	0x000015b0


	//   ....[30]....
        /*0148*/ 	.word	0x00001610


	//   ....[31]....
        /*014c*/ 	.word	0x00001680


	//   ....[32]....
        /*0150*/ 	.word	0x000016f0


	//   ....[33]....
        /*0154*/ 	.word	0x00001760


	//   ....[34]....
        /*0158*/ 	.word	0x000017d0


	//   ....[35]....
        /*015c*/ 	.word	0x00001830


	//   ....[36]....
        /*0160*/ 	.word	0x000018a0


	//   ....[37]....
        /*0164*/ 	.word	0x00001910


	//   ....[38]....
        /*0168*/ 	.word	0x00001980


	//   ....[39]....
        /*016c*/ 	.word	0x000019f0


	//----- nvinfo : EIATTR_EXIT_INSTR_OFFSETS
	.align		4
.L_907:
        /*0170*/ 	.byte	0x04, 0x1c
        /*0172*/ 	.short	(.L_909 - .L_908)


	//   ....[0]....
.L_908:
        /*0174*/ 	.word	0x00000070


	//   ....[1]....
        /*0178*/ 	.word	0x000011b0


	//----- nvinfo : EIATTR_MAX_THREADS
	.align		4
.L_909:
        /*017c*/ 	.byte	0x04, 0x05
        /*017e*/ 	.short	(.L_911 - .L_910)
.L_910:
        /*0180*/ 	.word	0x00000400
        /*0184*/ 	.word	0x00000001
        /*0188*/ 	.word	0x00000001


	//----- nvinfo : EIATTR_CRS_STACK_SIZE
	.align		4
.L_911:
        /*018c*/ 	.byte	0x04, 0x1e
        /*018e*/ 	.short	(.L_913 - .L_912)
.L_912:
        /*0190*/ 	.word	0x00000000


	//----- nvinfo : EIATTR_CBANK_PARAM_SIZE
	.align		4
.L_913:
        /*0194*/ 	.byte	0x03, 0x19
        /*0196*/ 	.short	0x0128


	//----- nvinfo : EIATTR_PARAM_CBANK
	.align		4
        /*0198*/ 	.byte	0x04, 0x0a
        /*019a*/ 	.short	(.L_915 - .L_914)
	.align		4
.L_914:
        /*019c*/ 	.word	index@(.nv.constant0._ZN10layer_norm40ln_parallel_residual_bwd_finalize_kernelINS_22Kernel_traits_finalizeILj5120E13__nv_bfloat16S2_S2_S2_fjLb0ELj1024ELj4ENS_18Kernel_traits_baseILj5120ES2_S2_S2_S2_fjLj1024EEEEELb1EEEvNS_9BwdParamsE)
        /*01a0*/ 	.short	0x0210
        /*01a2*/ 	.short	0x0128


	//----- nvinfo : EIATTR_SW_WAR
	.align		4
.L_915:
        /*01a4*/ 	.byte	0x04, 0x36
        /*01a6*/ 	.short	(.L_917 - .L_916)
.L_916:
        /*01a8*/ 	.word	0x00000008
.L_917:


//--------------------- .nv.info._ZN10layer_norm31ln_parallel_residual_bwd_kernelINS_13Kernel_traitsI13__nv_bfloat16S2_S2_S2_fjLj5120ELj1ELj1ELj8ELj8ENS_18Kernel_traits_baseILj5120ES2_S2_S2_S2_fjLj256EEEEELb1ELb1ELb1EEEvNS_9BwdParamsE --------------------------
	.section	.nv.info._ZN10layer_norm31ln_parallel_residual_bwd_kernelINS_13Kernel_traitsI13__nv_bfloat16S2_S2_S2_fjLj5120ELj1ELj1ELj8ELj8ENS_18Kernel_traits_baseILj5120ES2_S2_S2_S2_fjLj256EEEEELb1ELb1ELb1EEEvNS_9BwdParamsE,"",@"SHT_CUDA_INFO"
	.sectionflags	@""
	.align	4


	//----- nvinfo : EIATTR_CUDA_API_VERSION
	.align		4
        /*0000*/ 	.byte	0x04, 0x37
        /*0002*/ 	.short	(.L_919 - .L_918)
.L_918:
        /*0004*/ 	.word	0x00000082


	//----- nvinfo : EIATTR_KPARAM_INFO
	.align		4
.L_919:
        /*0008*/ 	.byte	0x04, 0x17
        /*000a*/ 	.short	(.L_921 - .L_920)
.L_920:
        /*000c*/ 	.word	0x00000000
        /*0010*/ 	.short	0x0000
        /*0012*/ 	.short	0x0000
        /*0014*/ 	.byte	0x00, 0xf0, 0xa1, 0x04


	//----- nvinfo : EIATTR_SPARSE_MMA_MASK
	.align		4
.L_921:
        /*0018*/ 	.byte	0x03, 0x50
        /*001a*/ 	.short	0x0000


	//----- nvinfo : EIATTR_MAXREG_COUNT
	.align		4
        /*001c*/ 	.byte	0x03, 0x1b
        /*001e*/ 	.short	0x00ff


	//----- nvinfo : EIATTR_NUM_BARRIERS
	.align		4
        /*0020*/ 	.byte	0x02, 0x4c
        /*0022*/ 	.byte	0x01
	.zero		1


	//----- nvinfo : EIATTR_MERCURY_ISA_VERSION
	.align		4
        /*0024*/ 	.byte	0x03, 0x5f
        /*0026*/ 	.short	0x0101


	//----- nvinfo : EIATTR_COOP_GROUP_MASK_REGIDS
	.align		4
        /*0028*/ 	.byte	0x04, 0x29
        /*002a*/ 	.short	(.L_923 - .L_922)


	//   ....[0]....
.L_922:
        /*002c*/ 	.word	0xffffffff


	//   ....[1]....
        /*0030*/ 	.word	0xffffffff


	//   ....[2]....
        /*0034*/ 	.word	0xffffffff


	//   ....[3]....
        /*0038*/ 	.word	0xffffffff


	//   ....[4]....
        /*003c*/ 	.word	0xffffffff


	//   ....[5]....
        /*0040*/ 	.word	0xffffffff


	//   ....[6]....
        /*0044*/ 	.word	0xffffffff


	//   ....[7]....
        /*0048*/ 	.word	0xffffffff


	//   ....[8]....
        /*004c*/ 	.word	0xffffffff


	//   ....[9]....
        /*0050*/ 	.word	0xffffffff


	//   ....[10]....
        /*0054*/ 	.word	0x0500000c


	//   ....[11]....
        /*0058*/ 	.word	0x0500000c


	//   ....[12]....
        /*005c*/ 	.word	0x0500000c


	//   ....[13]....
        /*0060*/ 	.word	0x0500000c


	//   ....[14]....
        /*0064*/ 	.word	0x0500000c


	//   ....[15]....
        /*0068*/ 	.word	0x0500000c


	//   ....[16]....
        /*006c*/ 	.word	0x0500000c


	//   ....[17]....
        /*0070*/ 	.word	0x0500000c


	//   ....[18]....
        /*0074*/ 	.word	0x0500000c


	//   ....[19]....
        /*0078*/ 	.word	0x0500000c


	//----- nvinfo : EIATTR_COOP_GROUP_INSTR_OFFSETS
	.align		4
.L_923:
        /*007c*/ 	.byte	0x04, 0x28
        /*007e*/ 	.short	(.L_925 - .L_924)


	//   ....[0]....
.L_924:
        /*0080*/ 	.word	0x00001c40


	//   ....[1]....
        /*0084*/ 	.word	0x00001c50


	//   ....[2]....
        /*0088*/ 	.word	0x00001c80


	//   ....[3]....
        /*008c*/ 	.word	0x00001c90


	//   ....[4]....
        /*0090*/ 	.word	0x00001cc0


	//   ....[5]....
        /*0094*/ 	.word	0x00001cd0


	//   ....[6]....
        /*0098*/ 	.word	0x00001d00


	//   ....[7]....
        /*009c*/ 	.word	0x00001d10


	//   ....[8]....
        /*00a0*/ 	.word	0x00001d40


	//   ....[9]....
        /*00a4*/ 	.word	0x00001d50


	//   ....[10]....
        /*00a8*/ 	.word	0x00004020


	//   ....[11]....
        /*00ac*/ 	.word	0x00004070


	//   ....[12]....
        /*00b0*/ 	.word	0x000040e0


	//   ....[13]....
        /*00b4*/ 	.word	0x00004140


	//   ....[14]....
        /*00b8*/ 	.word	0x000041b0


	//   ....[15]....
        /*00bc*/ 	.word	0x00004210


	//   ....[16]....
        /*00c0*/ 	.word	0x00004280


	//   ....[17]....
        /*00c4*/ 	.word	0x000042e0


	//   ....[18]....
        /*00c8*/ 	.word	0x00004350


	//   ....[19]....
        /*00cc*/ 	.word	0x000043b0


	//----- nvinfo : EIATTR_EXIT_INSTR_OFFSETS
	.align		4
.L_925:
        /*00d0*/ 	.byte	0x04, 0x1c
        /*00d2*/ 	.short	(.L_927 - .L_926)


	//   ....[0]....
.L_926:
        /*00d4*/ 	.word	0x00003fc0


	//----- nvinfo : EIATTR_MAX_THREADS
	.align		4
.L_927:
        /*00d8*/ 	.byte	0x04, 0x05
        /*00da*/ 	.short	(.L_929 - .L_928)
.L_928:
        /*00dc*/ 	.word	0x00000100
        /*00e0*/ 	.word	0x00000001
        /*00e4*/ 	.word	0x00000001


	//----- nvinfo : EIATTR_CRS_STACK_SIZE
	.align		4
.L_929:
        /*00e8*/ 	.byte	0x04, 0x1e
        /*00ea*/ 	.short	(.L_931 - .L_930)
.L_930:
        /*00ec*/ 	.word	0x00000000


	//----- nvinfo : EIATTR_CBANK_PARAM_SIZE
	.align		4
.L_931:
        /*00f0*/ 	.byte	0x03, 0x19
        /*00f2*/ 	.short	0x0128


	//----- nvinfo : EIATTR_PARAM_CBANK
	.align		4
        /*00f4*/ 	.byte	0x04, 0x0a
        /*00f6*/ 	.short	(.L_933 - .L_932)
	.align		4
.L_932:
        /*00f8*/ 	.word	index@(.nv.constant0._ZN10layer_norm31ln_parallel_residual_bwd_kernelINS_13Kernel_traitsI13__nv_bfloat16S2_S2_S2_fjLj5120ELj1ELj1ELj8ELj8ENS_18Kernel_traits_baseILj5120ES2_S2_S2_S2_fjLj256EEEEELb1ELb1ELb1EEEvNS_9BwdParamsE)
        /*00fc*/ 	.short	0x0210
        /*00fe*/ 	.short	0x0128


	//----- nvinfo : EIATTR_SW_WAR
	.align		4
.L_933:
        /*0100*/ 	.byte	0x04, 0x36
        /*0102*/ 	.short	(.L_935 - .L_934)
.L_934:
        /*0104*/ 	.word	0x00000008
.L_935:


//--------------------- .nv.info._ZN10layer_norm31ln_parallel_residual_bwd_kernelINS_13Kernel_traitsI6__halfS2_S2_S2_fjLj5120ELj1ELj1ELj8ELj8ENS_18Kernel_traits_baseILj5120ES2_S2_S2_S2_fjLj256EEEEELb0ELb0ELb0EEEvNS_9BwdParamsE --------------------------
	.section	.nv.info._ZN10layer_norm31ln_parallel_residual_bwd_kernelINS_13Kernel_traitsI6__halfS2_S2_S2_fjLj5120ELj1ELj1ELj8ELj8ENS_18Kernel_traits_baseILj5120ES2_S2_S2_S2_fjLj256EEEEELb0ELb0ELb0EEEvNS_9BwdParamsE,"",@"SHT_CUDA_INFO"
	.sectionflags	@""
	.align	4


	//----- nvinfo : EIATTR_CUDA_API_VERSION
	.align		4
        /*0000*/ 	.byte	0x04, 0x37
        /*0002*/ 	.short	(.L_937 - .L_936)
.L_936:
        /*0004*/ 	.word	0x00000082


	//----- nvinfo : EIATTR_KPARAM_INFO
	.align		4
.L_937:
        /*0008*/ 	.byte	0x04, 0x17
        /*000a*/ 	.short	(.L_939 - .L_938)
.L_938:
        /*000c*/ 	.word	0x00000000
        /*0010*/ 	.short	0x0000
        /*0012*/ 	.short	0x0000
        /*0014*/ 	.byte	0x00, 0xf0, 0xa1, 0x04


	//----- nvinfo : EIATTR_SPARSE_MMA_MASK
	.align		4
.L_939:
        /*0018*/ 	.byte	0x03, 0x50
        /*001a*/ 	.short	0x0000


	//----- nvinfo : EIATTR_MAXREG_COUNT
	.align		4
        /*001c*/ 	.byte	0x03, 0x1b
        /*001e*/ 	.short	0x00ff


	//----- nvinfo : EIATTR_NUM_BARRIERS
	.align		4
        /*0020*/ 	.byte	0x02, 0x4c
        /*0022*/ 	.byte	0x01
	.zero		1


	//----- nvinfo : EIATTR_MERCURY_ISA_VERSION
	.align		4
        /*0024*/ 	.byte	0x03, 0x5f
        /*0026*/ 	.short	0x0101


	//----- nvinfo : EIATTR_COOP_GROUP_MASK_REGIDS
	.align		4
        /*0028*/ 	.byte	0x04, 0x29
        /*002a*/ 	.short	(.L_941 - .L_940)


	//   ....[0]....
.L_940:
        /*002c*/ 	.word	0xffffffff


	//   ....[1]....
        /*0030*/ 	.word	0xffffffff


	//   ....[2]....
        /*0034*/ 	.word	0xffffffff


	//   ....[3]....
        /*0038*/ 	.word	0xffffffff


	//   ....[4]....
        /*003c*/ 	.word	0xffffffff


	//   ....[5]....
        /*0040*/ 	.word	0xffffffff


	//   ....[6]....
        /*0044*/ 	.word	0xffffffff


	//   ....[7]....
        /*0048*/ 	.word	0xffffffff


	//   ....[8]....
        /*004c*/ 	.word	0xffffffff


	//   ....[9]....
        /*0050*/ 	.word	0xffffffff


	//   ....[10]....
        /*0054*/ 	.word	0x05000084


	//   ....[11]....
        /*0058*/ 	.word	0x05000084


	//   ....[12]....
        /*005c*/ 	.word	0x05000084


	//   ....[13]....
        /*0060*/ 	.word	0x05000084


	//   ....[14]....
        /*0064*/ 	.word	0x05000084


	//   ....[15]....
        /*0068*/ 	.word	0x05000084


	//   ....[16]....
        /*006c*/ 	.word	0x05000084


	//   ....[17]....
        /*0070*/ 	.word	0x05000084


	//   ....[18]....
        /*0074*/ 	.word	0x05000084


	//   ....[19]....
        /*0078*/ 	.word	0x05000084


	//----- nvinfo : EIATTR_COOP_GROUP_INSTR_OFFSETS
	.align		4
.L_941:
        /*007c*/ 	.byte	0x04, 0x28
        /*007e*/ 	.short	(.L_943 - .L_942)


	//   ....[0]....
.L_942:
        /*0080*/ 	.word	0x00002680


	//   ....[1]....
        /*0084*/ 	.word	0x00002690


	//   ....[2]....
        /*0088*/ 	.word	0x000026c0


	//   ....[3]....
        /*008c*/ 	.word	0x000026d0


	//   ....[4]....
        /*0090*/ 	.word	0x00002700


	//   ....[5]....
        /*0094*/ 	.word	0x00002710


	//   ....[6]....
        /*0098*/ 	.word	0x00002740


	//   ....[7]....
        /*009c*/ 	.word	0x00002750


	//   ....[8]....
        /*00a0*/ 	.word	0x00002780


	//   ....[9]....
        /*00a4*/ 	.word	0x00002790


	//   ....[10]....
        /*00a8*/ 	.word	0x000047d0


	//   ....[11]....
        /*00ac*/ 	.word	0x00004820


	//   ....[12]....
        /*00b0*/ 	.word	0x00004890


	//   ....[13]....
        /*00b4*/ 	.word	0x000048f0


	//   ....[14]....
        /*00b8*/ 	.word	0x00004960


	//   ....[15]....
        /*00bc*/ 	.word	0x000049c0


	//   ....[16]....
        /*00c0*/ 	.word	0x00004a30


	//   ....[17]....
        /*00c4*/ 	.word	0x00004a90


	//   ....[18]....
        /*00c8*/ 	.word	0x00004b00


	//   ....[19]....
        /*00cc*/ 	.word	0x00004b60


	//----- nvinfo : EIATTR_EXIT_INSTR_OFFSETS
	.align		4
.L_943:
        /*00d0*/ 	.byte	0x04, 0x1c
        /*00d2*/ 	.short	(.L_945 - .L_944)


	//   ....[0]....
.L_944:
        /*00d4*/ 	.word	0x000046a0


	//   ....[1]....
        /*00d8*/ 	.word	0x00004770


	//----- nvinfo : EIATTR_MAX_THREADS
	.align		4
.L_945:
        /*00dc*/ 	.byte	0x04, 0x05
        /*00de*/ 	.short	(.L_947 - .L_946)
.L_946:
        /*00e0*/ 	.word	0x00000100
        /*00e4*/ 	.word	0x00000001
        /*00e8*/ 	.word	0x00000001


	//----- nvinfo : EIATTR_CRS_STACK_SIZE
	.align		4
.L_947:
        /*00ec*/ 	.byte	0x04, 0x1e
        /*00ee*/ 	.short	(.L_949 - .L_948)
.L_948:
        /*00f0*/ 	.word	0x00000000


	//----- nvinfo : EIATTR_CBANK_PARAM_SIZE
	.align		4
.L_949:
        /*00f4*/ 	.byte	0x03, 0x19
        /*00f6*/ 	.short	0x0128


	//----- nvinfo : EIATTR_PARAM_CBANK
	.align		4
        /*00f8*/ 	.byte	0x04, 0x0a
        /*00fa*/ 	.short	(.L_951 - .L_950)
	.align		4
.L_950:
        /*00fc*/ 	.word	index@(.nv.constant0._ZN10layer_norm31ln_parallel_residual_bwd_kernelINS_13Kernel_traitsI6__halfS2_S2_S2_fjLj5120ELj1ELj1ELj8ELj8ENS_18Kernel_traits_baseILj5120ES2_S2_S2_S2_fjLj256EEEEELb0ELb0ELb0EEEvNS_9BwdParamsE)
        /*0100*/ 	.short	0x0210
        /*0102*/ 	.short	0x0128


	//----- nvinfo : EIATTR_SW_WAR
	.align		4
.L_951:
        /*0104*/ 	.byte	0x04, 0x36
        /*0106*/ 	.short	(.L_953 - .L_952)
.L_952:
        /*0108*/ 	.word	0x00000008
.L_953:


//--------------------- .nv.info._ZN10layer_norm31ln_parallel_residual_bwd_kernelINS_13Kernel_traitsI6__halfS2_S2_S2_fjLj5120ELj1ELj1ELj8ELj8ENS_18Kernel_traits_baseILj5120ES2_S2_S2_S2_fjLj256EEEEELb0ELb0ELb1EEEvNS_9BwdParamsE --------------------------
	.section	.nv.info._ZN10layer_norm31ln_parallel_residual_bwd_kernelINS_13Kernel_traitsI6__halfS2_S2_S2_fjLj5120ELj1ELj1ELj8ELj8ENS_18Kernel_traits_baseILj5120ES2_S2_S2_S2_fjLj256EEEEELb0ELb0ELb1EEEvNS_9BwdParamsE,"",@"SHT_CUDA_INFO"
	.sectionflags	@""
	.align	4


	//----- nvinfo : EIATTR_CUDA_API_VERSION
	.align		4
        /*0000*/ 	.byte	0x04, 0x37
        /*0002*/ 	.short	(.L_955 - .L_954)
.L_954:
        /*0004*/ 	.word	0x00000082


	//----- nvinfo : EIATTR_KPARAM_INFO
	.align		4
.L_955:
        /*0008*/ 	.byte	0x04, 0x17
        /*000a*/ 	.short	(.L_957 - .L_956)
.L_956:
        /*000c*/ 	.word	0x00000000
        /*0010*/ 	.short	0x0000
        /*0012*/ 	.short	0x0000
        /*0014*/ 	.byte	0x00, 0xf0, 0xa1, 0x04


	//----- nvinfo : EIATTR_SPARSE_MMA_MASK
	.align		4
.L_957:
        /*0018*/ 	.byte	0x03, 0x50
        /*001a*/ 	.short	0x0000


	//----- nvinfo : EIATTR_MAXREG_COUNT
	.align		4
        /*001c*/ 	.byte	0x03, 0x1b
        /*001e*/ 	.short	0x00ff


	//----- nvinfo : EIATTR_NUM_BARRIERS
	.align		4
        /*0020*/ 	.byte	0x02, 0x4c
        /*0022*/ 	.byte	0x01
	.zero		1


	//----- nvinfo : EIATTR_MERCURY_ISA_VERSION
	.align		4
        /*0024*/ 	.byte	0x03, 0x5f
        /*0026*/ 	.short	0x0101


	//----- nvinfo : EIATTR_COOP_GROUP_MASK_REGIDS
	.align		4
        /*0028*/ 	.byte	0x04, 0x29
        /*002a*/ 	.short	(.L_959 - .L_958)


	//   ....[0]....
.L_958:
        /*002c*/ 	.word	0xffffffff


	//   ....[1]....
        /*0030*/ 	.word	0xffffffff


	//   ....[2]....
        /*0034*/ 	.word	0xffffffff


	//   ....[3]....
        /*0038*/ 	.word	0xffffffff


	//   ....[4]....
        /*003c*/ 	.word	0xffffffff


	//   ....[5]....
        /*0040*/ 	.word	0xffffffff


	//   ....[6]....
        /*0044*/ 	.word	0xffffffff


	//   ....[7]....
        /*0048*/ 	.word	0xffffffff


	//   ....[8]....
        /*004c*/ 	.word	0xffffffff


	//   ....[9]....
        /*0050*/ 	.word	0xffffffff


	//   ....[10]....
        /*0054*/ 	.word	0x0500004a


	//   ....[11]....
        /*0058*/ 	.word	0x0500004a


	//   ....[12]....
        /*005c*/ 	.word	0x0500004a


	//   ....[13]....
        /*0060*/ 	.word	0x0500004a


	//   ....[14]....
        /*0064*/ 	.word	0x0500004a


	//   ....[15]....
        /*0068*/ 	.word	0x0500004a


	//   ....[16]....
        /*006c*/ 	.word	0x0500004a


	//   ....[17]....
        /*0070*/ 	.word	0x0500004a


	//   ....[18]....
        /*0074*/ 	.word	0x0500004a


	//   ....[19]....
        /*0078*/ 	.word	0x0500004a


	//----- nvinfo : EIATTR_COOP_GROUP_INSTR_OFFSETS
	.align		4
.L_959:
        /*007c*/ 	.byte	0x04, 0x28
        /*007e*/ 	.short	(.L_961 - .L_960)


	//   ....[0]....
.L_960:
        /*0080*/ 	.word	0x000022f0


	//   ....[1]....
        /*0084*/ 	.word	0x00002300


	//   ....[2]....
        /*0088*/ 	.word	0x00002330


	//   ....[3]....
        /*008c*/ 	.word	0x00002340


	//   ....[4]....
        /*0090*/ 	.word	0x00002380


	//   ....[5]....
        /*0094*/ 	.word	0x00002390


	//   ....[6]....
        /*0098*/ 	.word	0x000023c0


	//   ....[7]....
        /*009c*/ 	.word	0x000023d0


	//   ....[8]....
        /*00a0*/ 	.word	0x00002410


	//   ....[9]....
        /*00a4*/ 	.word	0x00002430


	//   ....[10]....
        /*00a8*/ 	.word	0x000041f0


	//   ....[11]....
        /*00ac*/ 	.word	0x00004240


	//   ....[12]....
        /*00b0*/ 	.word	0x000042b0


	//   ....[13]....
        /*00b4*/ 	.word	0x00004310


	//   ....[14]....
        /*00b8*/ 	.word	0x00004390


	//   ....[15]....
        /*00bc*/ 	.word	0x000043f0


	//   ....[16]....
        /*00c0*/ 	.word	0x00004460


	//   ....[17]....
        /*00c4*/ 	.word	0x000044c0


	//   ....[18]....
        /*00c8*/ 	.word	0x00004540


	//   ....[19]....
        /*00cc*/ 	.word	0x000045b0


	//----- nvinfo : EIATTR_EXIT_INSTR_OFFSETS
	.align		4
.L_961:
        /*00d0*/ 	.byte	0x04, 0x1c
        /*00d2*/ 	.short	(.L_963 - .L_962)


	//   ....[0]....
.L_962:
        /*00d4*/ 	.word	0x00004190


	//----- nvinfo : EIATTR_MAX_THREADS
	.align		4
.L_963:
        /*00d8*/ 	.byte	0x04, 0x05
        /*00da*/ 	.short	(.L_965 - .L_964)
.L_964:
        /*00dc*/ 	.word	0x00000100
        /*00e0*/ 	.word	0x00000001
        /*00e4*/ 	.word	0x00000001


	//----- nvinfo : EIATTR_CRS_STACK_SIZE
	.align		4
.L_965:
        /*00e8*/ 	.byte	0x04, 0x1e
        /*00ea*/ 	.short	(.L_967 - .L_966)
.L_966:
        /*00ec*/ 	.word	0x00000000


	//----- nvinfo : EIATTR_CBANK_PARAM_SIZE
	.align		4
.L_967:
        /*00f0*/ 	.byte	0x03, 0x19
        /*00f2*/ 	.short	0x0128


	//----- nvinfo : EIATTR_PARAM_CBANK
	.align		4
        /*00f4*/ 	.byte	0x04, 0x0a
        /*00f6*/ 	.short	(.L_969 - .L_968)
	.align		4
.L_968:
        /*00f8*/ 	.word	index@(.nv.constant0._ZN10layer_norm31ln_parallel_residual_bwd_kernelINS_13Kernel_traitsI6__halfS2_S2_S2_fjLj5120ELj1ELj1ELj8ELj8ENS_18Kernel_traits_baseILj5120ES2_S2_S2_S2_fjLj256EEEEELb0ELb0ELb1EEEvNS_9BwdParamsE)
        /*00fc*/ 	.short	0x0210
        /*00fe*/ 	.short	0x0128


	//----- nvinfo : EIATTR_SW_WAR
	.align		4
.L_969:
        /*0100*/ 	.byte	0x04, 0x36
        /*0102*/ 	.short	(.L_971 - .L_970)
.L_970:
        /*0104*/ 	.word	0x00000008
.L_971:


//--------------------- .nv.info._ZN10layer_norm31ln_parallel_residual_bwd_kernelINS_13Kernel_traitsI6__halfS2_S2_S2_fjLj5120ELj1ELj1ELj8ELj8ENS_18Kernel_traits_baseILj5120ES2_S2_S2_S2_fjLj256EEEEELb0ELb1ELb0EEEvNS_9BwdParamsE --------------------------
	.section	.nv.info._ZN10layer_norm31ln_parallel_residual_bwd_kernelINS_13Kernel_traitsI6__halfS2_S2_S2_fjLj5120ELj1ELj1ELj8ELj8ENS_18Kernel_traits_baseILj5120ES2_S2_S2_S2_fjLj256EEEEELb0ELb1ELb0EEEvNS_9BwdParamsE,"",@"SHT_CUDA_INFO"
	.sectionflags	@""
	.align	4


	//----- nvinfo : EIATTR_CUDA_API_VERSION
	.align		4
        /*0000*/ 	.byte	0x04, 0x37
        /*0002*/ 	.short	(.L_973 - .L_972)
.L_972:
        /*0004*/ 	.word	0x00000082


	//----- nvinfo : EIATTR_KPARAM_INFO
	.align		4
.L_973:
        /*0008*/ 	.byte	0x04, 0x17
        /*000a*/ 	.short	(.L_975 - .L_974)
.L_974:
        /*000c*/ 	.word	0x00000000
        /*0010*/ 	.short	0x0000
        /*0012*/ 	.short	0x0000
        /*0014*/ 	.byte	0x00, 0xf0, 0xa1, 0x04


	//----- nvinfo : EIATTR_SPARSE_MMA_MASK
	.align		4
.L_975:
        /*0018*/ 	.byte	0x03, 0x50
        /*001a*/ 	.short	0x0000


	//----- nvinfo : EIATTR_MAXREG_COUNT
	.align		4
        /*001c*/ 	.byte	0x03, 0x1b
        /*001e*/ 	.short	0x00ff


	//----- nvinfo : EIATTR_NUM_BARRIERS
	.align		4
        /*0020*/ 	.byte	0x02, 0x4c
        /*0022*/ 	.byte	0x01
	.zero		1


	//----- nvinfo : EIATTR_MERCURY_ISA_VERSION
	.align		4
        /*0024*/ 	.byte	0x03, 0x5f
        /*0026*/ 	.short	0x0101


	//----- nvinfo : EIATTR_COOP_GROUP_MASK_REGIDS
	.align		4
        /*0028*/ 	.byte	0x04, 0x29
        /*002a*/ 	.short	(.L_977 - .L_976)


	//   ....[0]....
.L_976:
        /*002c*/ 	.word	0xffffffff


	//   ....[1]....
        /*0030*/ 	.word	0xffffffff


	//   ....[2]....
        /*0034*/ 	.word	0xffffffff


	//   ....[3]....
        /*0038*/ 	.word	0xffffffff


	//   ....[4]....
        /*003c*/ 	.word	0xffffffff


	//   ....[5]....
        /*0040*/ 	.word	0xffffffff


	//   ....[6]....
        /*0044*/ 	.word	0xffffffff


	//   ....[7]....
        /*0048*/ 	.word	0xffffffff


	//   ....[8]....
        /*004c*/ 	.word	0xffffffff


	//   ....[9]....
        /*0050*/ 	.word	0xffffffff


	//   ....[10]....
        /*0054*/ 	.word	0x05000036


	//   ....[11]....
        /*0058*/ 	.word	0x05000036


	//   ....[12]....
        /*005c*/ 	.word	0x05000036


	//   ....[13]....
        /*0060*/ 	.word	0x05000036


	//   ....[14]....
        /*0064*/ 	.word	0x05000036


	//   ....[15]....
        /*0068*/ 	.word	0x05000036


	//   ....[16]....
        /*006c*/ 	.word	0x05000036


	//   ....[17]....
        /*0070*/ 	.word	0x05000036


	//   ....[18]....
        /*0074*/ 	.word	0x05000036


	//   ....[19]....
        /*0078*/ 	.word	0x05000036


	//----- nvinfo : EIATTR_COOP_GROUP_INSTR_OFFSETS
	.align		4
.L_977:
        /*007c*/ 	.byte	0x04, 0x28
        /*007e*/ 	.short	(.L_979 - .L_978)


	//   ....[0]....
.L_978:
        /*0080*/ 	.word	0x00001a60


	//   ....[1]....
        /*0084*/ 	.word	0x00001a70


	//   ....[2]....
        /*0088*/ 	.word	0x00001aa0


	//   ....[3]....
        /*008c*/ 	.word	0x00001ab0


	//   ....[4]....
        /*0090*/ 	.word	0x00001ae0


	//   ....[5]....
        /*0094*/ 	.word	0x00001af0


	//   ....[6]....
        /*0098*/ 	.word	0x00001b20


	//   ....[7]....
        /*009c*/ 	.word	0x00001b30


	//   ....[8]....
        /*00a0*/ 	.word	0x00001b60


	//   ....[9]....
        /*00a4*/ 	.word	0x00001b70


	//   ....[10]....
        /*00a8*/ 	.word	0x00003940


	//   ....[11]....
        /*00ac*/ 	.word	0x00003990


	//   ....[12]....
        /*00b0*/ 	.word	0x00003a00


	//   ....[13]....
        /*00b4*/ 	.word	0x00003a60


	//   ....[14]....
        /*00b8*/ 	.word	0x00003ad0


	//   ....[15]....
        /*00bc*/ 	.word	0x00003b30


	//   ....[16]....
        /*00c0*/ 	.word	0x00003ba0


	//   ....[17]....
        /*00c4*/ 	.word	0x00003c00


	//   ....[18]....
        /*00c8*/ 	.word	0x00003c70


	//   ....[19]....
        /*00cc*/ 	.word	0x00003cd0


	//----- nvinfo : EIATTR_EXIT_INSTR_OFFSETS
	.align		4
.L_979:
        /*00d0*/ 	.byte	0x04, 0x1c
        /*00d2*/ 	.short	(.L_981 - .L_980)


	//   ....[0]....
.L_980:
        /*00d4*/ 	.word	0x00003860


	//   ....[1]....
        /*00d8*/ 	.word	0x000038e0


	//----- nvinfo : EIATTR_MAX_THREADS
	.align		4
.L_981:
        /*00dc*/ 	.byte	0x04, 0x05
        /*00de*/ 	.short	(.L_983 - .L_982)
.L_982:
        /*00e0*/ 	.word	0x00000100
        /*00e4*/ 	.word	0x00000001
        /*00e8*/ 	.word	0x00000001


	//----- nvinfo : EIATTR_CRS_STACK_SIZE
	.align		4
.L_983:
        /*00ec*/ 	.byte	0x04, 0x1e
        /*00ee*/ 	.short	(.L_985 - .L_984)
.L_984:
        /*00f0*/ 	.word	0x00000000


	//----- nvinfo : EIATTR_CBANK_PARAM_SIZE
	.align		4
.L_985:
        /*00f4*/ 	.byte	0x03, 0x19
        /*00f6*/ 	.short	0x0128


	//----- nvinfo : EIATTR_PARAM_CBANK
	.align		4
        /*00f8*/ 	.byte	0x04, 0x0a
        /*00fa*/ 	.short	(.L_987 - .L_986)
	.align		4
.L_986:
        /*00fc*/ 	.word	index@(.nv.constant0._ZN10layer_norm31ln_parallel_residual_bwd_kernelINS_13Kernel_traitsI6__halfS2_S2_S2_fjLj5120ELj1ELj1ELj8ELj8ENS_18Kernel_traits_baseILj5120ES2_S2_S2_S2_fjLj256EEEEELb0ELb1ELb0EEEvNS_9BwdParamsE)
        /*0100*/ 	.short	0x0210
        /*0102*/ 	.short	0x0128


	//----- nvinfo : EIATTR_SW_WAR
	.align		4
.L_987:
        /*0104*/ 	.byte	0x04, 0x36
        /*0106*/ 	.short	(.L_989 - .L_988)
.L_988:
        /*0108*/ 	.word	0x00000008
.L_989:


//--------------------- .nv.info._ZN10layer_norm31ln_parallel_residual_bwd_kernelINS_13Kernel_traitsI6__halfS2_S2_S2_fjLj5120ELj1ELj1ELj8ELj8ENS_18Kernel_traits_baseILj5120ES2_S2_S2_S2_fjLj256EEEEELb0ELb1ELb1EEEvNS_9BwdParamsE --------------------------
	.section	.nv.info._ZN10layer_norm31ln_parallel_residual_bwd_kernelINS_13Kernel_traitsI6__halfS2_S2_S2_fjLj5120ELj1ELj1ELj8ELj8ENS_18Kernel_traits_baseILj5120ES2_S2_S2_S2_fjLj256EEEEELb0ELb1ELb1EEEvNS_9BwdParamsE,"",@"SHT_CUDA_INFO"
	.sectionflags	@""
	.align	4


	//----- nvinfo : EIATTR_CUDA_API_VERSION
	.align		4
        /*0000*/ 	.byte	0x04, 0x37
        /*0002*/ 	.short	(.L_991 - .L_990)
.L_990:
        /*0004*/ 	.word	0x00000082


	//----- nvinfo : EIATTR_KPARAM_INFO
	.align		4
.L_991:
        /*0008*/ 	.byte	0x04, 0x17
        /*000a*/ 	.short	(.L_993 - .L_992)
.L_992:
        /*000c*/ 	.word	0x00000000
        /*0010*/ 	.short	0x0000
        /*0012*/ 	.short	0x0000
        /*0014*/ 	.byte	0x00, 0xf0, 0xa1, 0x04


	//----- nvinfo : EIATTR_SPARSE_MMA_MASK
	.align		4
.L_993:
        /*0018*/ 	.byte	0x03, 0x50
        /*001a*/ 	.short	0x0000


	//----- nvinfo : EIATTR_MAXREG_COUNT
	.align		4
        /*001c*/ 	.byte	0x03, 0x1b
        /*001e*/ 	.short	0x00ff


	//----- nvinfo : EIATTR_NUM_BARRIERS
	.align		4
        /*0020*/ 	.byte	0x02, 0x4c
        /*0022*/ 	.byte	0x01
	.zero		1


	//----- nvinfo : EIATTR_MERCURY_ISA_VERSION
	.align		4
        /*0024*/ 	.byte	0x03, 0x5f
        /*0026*/ 	.short	0x0101


	//----- nvinfo : EIATTR_COOP_GROUP_MASK_REGIDS
	.align		4
        /*0028*/ 	.byte	0x04, 0x29
        /*002a*/ 	.short	(.L_995 - .L_994)


	//   ....[0]....
.L_994:
        /*002c*/ 	.word	0xffffffff


	//   ....[1]....
        /*0030*/ 	.word	0xffffffff


	//   ....[2]....
        /*0034*/ 	.word	0xffffffff


	//   ....[3]....
        /*0038*/ 	.word	0xffffffff


	//   ....[4]....
        /*003c*/ 	.word	0xffffffff


	//   ....[5]....
        /*0040*/ 	.word	0xffffffff


	//   ....[6]....
        /*0044*/ 	.word	0xffffffff


	//   ....[7]....
        /*0048*/ 	.word	0xffffffff


	//   ....[8]....
        /*004c*/ 	.word	0xffffffff


	//   ....[9]....
        /*0050*/ 	.word	0xffffffff


	//   ....[10]....
        /*0054*/ 	.word	0x0500000d


	//   ....[11]....
        /*0058*/ 	.word	0x0500000d


	//   ....[12]....
        /*005c*/ 	.word	0x0500000d


	//   ....[13]....
        /*0060*/ 	.word	0x0500000d


	//   ....[14]....
        /*0064*/ 	.word	0x0500000d


	//   ....[15]....
        /*0068*/ 	.word	0x0500000d


	//   ....[16]....
        /*006c*/ 	.word	0x0500000d


	//   ....[17]....
        /*0070*/ 	.word	0x0500000d


	//   ....[18]....
        /*0074*/ 	.word	0x0500000d


	//   ....[19]....
        /*0078*/ 	.word	0x0500000d


	//----- nvinfo : EIATTR_COOP_GROUP_INSTR_OFFSETS
	.align		4
.L_995:
        /*007c*/ 	.byte	0x04, 0x28
        /*007e*/ 	.short	(.L_997 - .L_996)


	//   ....[0]....
.L_996:
        /*0080*/ 	.word	0x00001720


	//   ....[1]....
        /*0084*/ 	.word	0x00001730


	//   ....[2]....
        /*0088*/ 	.word	0x00001760


	//   ....[3]....
        /*008c*/ 	.word	0x00001770


	//   ....[4]....
        /*0090*/ 	.word	0x000017a0


	//   ....[5]....
        /*0094*/ 	.word	0x000017b0


	//   ....[6]....
        /*0098*/ 	.word	0x000017e0


	//   ....[7]....
        /*009c*/ 	.word	0x000017f0


	//   ....[8]....
        /*00a0*/ 	.word	0x00001820


	//   ....[9]....
        /*00a4*/ 	.word	0x00001830


	//   ....[10]....
        /*00a8*/ 	.word	0x000033c0


	//   ....[11]....
        /*00ac*/ 	.word	0x00003410


	//   ....[12]....
        /*00b0*/ 	.word	0x00003480


	//   ....[13]....
        /*00b4*/ 	.word	0x000034e0


	//   ....[14]....
        /*00b8*/ 	.word	0x00003550


	//   ....[15]....
        /*00bc*/ 	.word	0x000035b0


	//   ....[16]....
        /*00c0*/ 	.word	0x00003620


	//   ....[17]....
        /*00c4*/ 	.word	0x00003680


	//   ....[18]....
        /*00c8*/ 	.word	0x000036f0


	//   ....[19]....
        /*00cc*/ 	.word	0x00003750


	//----- nvinfo : EIATTR_EXIT_INSTR_OFFSETS
	.align		4
.L_997:
        /*00d0*/ 	.byte	0x04, 0x1c
        /*00d2*/ 	.short	(.L_999 - .L_998)


	//   ....[0]....
.L_998:
        /*00d4*/ 	.word	0x00003360


	//----- nvinfo : EIATTR_MAX_THREADS
	.align		4
.L_999:
        /*00d8*/ 	.byte	0x04, 0x05
        /*00da*/ 	.short	(.L_1001 - .L_1000)
.L_1000:
        /*00dc*/ 	.word	0x00000100
        /*00e0*/ 	.word	0x00000001
        /*00e4*/ 	.word	0x00000001


	//----- nvinfo : EIATTR_CRS_STACK_SIZE
	.align		4
.L_1001:
        /*00e8*/ 	.byte	0x04, 0x1e
        /*00ea*/ 	.short	(.L_1003 - .L_1002)
.L_1002:
        /*00ec*/ 	.word	0x00000000


	//----- nvinfo : EIATTR_CBANK_PARAM_SIZE
	.align		4
.L_1003:
        /*00f0*/ 	.byte	0x03, 0x19
        /*00f2*/ 	.short	0x0128


	//----- nvinfo : EIATTR_PARAM_CBANK
	.align		4
        /*00f4*/ 	.byte	0x04, 0x0a
        /*00f6*/ 	.short	(.L_1005 - .L_1004)
	.align		4
.L_1004:
        /*00f8*/ 	.word	index@(.nv.constant0._ZN10layer_norm31ln_parallel_residual_bwd_kernelINS_13Kernel_traitsI6__halfS2_S2_S2_fjLj5120ELj1ELj1ELj8ELj8ENS_18Kernel_traits_baseILj5120ES2_S2_S2_S2_fjLj256EEEEELb0ELb1ELb1EEEvNS_9BwdParamsE)
        /*00fc*/ 	.short	0x0210
        /*00fe*/ 	.short	0x0128


	//----- nvinfo : EIATTR_SW_WAR
	.align		4
.L_1005:
        /*0100*/ 	.byte	0x04, 0x36
        /*0102*/ 	.short	(.L_1007 - .L_1006)
.L_1006:
        /*0104*/ 	.word	0x00000008
.L_1007:


//--------------------- .nv.info._ZN10layer_norm31ln_parallel_residual_bwd_kernelINS_13Kernel_traitsI6__halfS2_S2_S2_fjLj5120ELj1ELj1ELj8ELj8ENS_18Kernel_traits_baseILj5120ES2_S2_S2_S2_fjLj256EEEEELb1ELb0ELb0EEEvNS_9BwdParamsE --------------------------
	.section	.nv.info._ZN10layer_norm31ln_parallel_residual_bwd_kernelINS_13Kernel_traitsI6__halfS2_S2_S2_fjLj5120ELj1ELj1ELj8ELj8ENS_18Kernel_traits_baseILj5120ES2_S2_S2_S2_fjLj256EEEEELb1ELb0ELb0EEEvNS_9BwdParamsE,"",@"SHT_CUDA_INFO"
	.sectionflags	@""
	.align	4


	//----- nvinfo : EIATTR_CUDA_API_VERSION
	.align		4
        /*0000*/ 	.byte	0x04, 0x37
        /*0002*/ 	.short	(.L_1009 - .L_1008)
.L_1008:
        /*0004*/ 	.word	0x00000082


	//----- nvinfo : EIATTR_KPARAM_INFO
	.align		4
.L_1009:
        /*0008*/ 	.byte	0x04, 0x17
        /*000a*/ 	.short	(.L_1011 - .L_1010)
.L_1010:
        /*000c*/ 	.word	0x00000000
        /*0010*/ 	.short	0x0000
        /*0012*/ 	.short	0x0000
        /*0014*/ 	.byte	0x00, 0xf0, 0xa1, 0x04


	//----- nvinfo : EIATTR_SPARSE_MMA_MASK
	.align		4
.L_1011:
        /*0018*/ 	.byte	0x03, 0x50
        /*001a*/ 	.short	0x0000


	//----- nvinfo : EIATTR_MAXREG_COUNT
	.align		4
        /*001c*/ 	.byte	0x03, 0x1b
        /*001e*/ 	.short	0x00ff


	//----- nvinfo : EIATTR_NUM_BARRIERS
	.align		4
        /*0020*/ 	.byte	0x02, 0x4c
        /*0022*/ 	.byte	0x01
	.zero		1


	//----- nvinfo : EIATTR_MERCURY_ISA_VERSION
	.align		4
        /*0024*/ 	.byte	0x03, 0x5f
        /*0026*/ 	.short	0x0101


	//----- nvinfo : EIATTR_COOP_GROUP_MASK_REGIDS
	.align		4
        /*0028*/ 	.byte	0x04, 0x29
        /*002a*/ 	.short	(.L_1013 - .L_1012)


	//   ....[0]....
.L_1012:
        /*002c*/ 	.word	0xffffffff


	//   ....[1]....
        /*0030*/ 	.word	0xffffffff


	//   ....[2]....
        /*0034*/ 	.word	0xffffffff


	//   ....[3]....
        /*0038*/ 	.word	0xffffffff


	//   ....[4]....
        /*003c*/ 	.word	0xffffffff


	//   ....[5]....
        /*0040*/ 	.word	0xffffffff


	//   ....[6]....
        /*0044*/ 	.word	0xffffffff


	//   ....[7]....
        /*0048*/ 	.word	0xffffffff


	//   ....[8]....
        /*004c*/ 	.word	0xffffffff


	//   ....[9]....
        /*0050*/ 	.word	0xffffffff


	//   ....[10]....
        /*0054*/ 	.word	0x05000082


	//   ....[11]....
        /*0058*/ 	.word	0x05000082


	//   ....[12]....
        /*005c*/ 	.word	0x05000082


	//   ....[13]....
        /*0060*/ 	.word	0x05000082


	//   ....[14]....
        /*0064*/ 	.word	0x05000082


	//   ....[15]....
        /*0068*/ 	.word	0x05000082


	//   ....[16]....
        /*006c*/ 	.word	0x05000082


	//   ....[17]....
        /*0070*/ 	.word	0x05000082


	//   ....[18]....
        /*0074*/ 	.word	0x05000082


	//   ....[19]....
        /*0078*/ 	.word	0x05000082


	//----- nvinfo : EIATTR_COOP_GROUP_INSTR_OFFSETS
	.align		4
.L_1013:
        /*007c*/ 	.byte	0x04, 0x28
        /*007e*/ 	.short	(.L_1015 - .L_1014)


	//   ....[0]....
.L_1014:
        /*0080*/ 	.word	0x00002ac0


	//   ....[1]....
        /*0084*/ 	.word	0x00002ad0


	//   ....[2]....
        /*0088*/ 	.word	0x00002b00


	//   ....[3]....
        /*008c*/ 	.word	0x00002b10


	//   ....[4]....
        /*0090*/ 	.word	0x00002b40


	//   ....[5]....
        /*0094*/ 	.word	0x00002b50


	//   ....[6]....
        /*0098*/ 	.word	0x00002b80


	//   ....[7]....
        /*009c*/ 	.word	0x00002b90


	//   ....[8]....
        /*00a0*/ 	.word	0x00002bc0


	//   ....[9]....
        /*00a4*/ 	.word	0x00002bd0


	//   ....[10]....
        /*00a8*/ 	.word	0x00005410


	//   ....[11]....
        /*00ac*/ 	.word	0x00005460


	//   ....[12]....
        /*00b0*/ 	.word	0x000054d0


	//   ....[13]....
        /*00b4*/ 	.word	0x00005530


	//   ....[14]....
        /*00b8*/ 	.word	0x000055a0


	//   ....[15]....
        /*00bc*/ 	.word	0x00005600


	//   ....[16]....
        /*00c0*/ 	.word	0x00005670


	//   ....[17]....
        /*00c4*/ 	.word	0x000056d0


	//   ....[18]....
        /*00c8*/ 	.word	0x00005740


	//   ....[19]....
        /*00cc*/ 	.word	0x000057a0


	//----- nvinfo : EIATTR_EXIT_INSTR_OFFSETS
	.align		4
.L_1015:
        /*00d0*/ 	.byte	0x04, 0x1c
        /*00d2*/ 	.short	(.L_1017 - .L_1016)


	//   ....[0]....
.L_1016:
        /*00d4*/ 	.word	0x000052e0


	//   ....[1]....
        /*00d8*/ 	.word	0x000053b0


	//----- nvinfo : EIATTR_MAX_THREADS
	.align		4
.L_1017:
        /*00dc*/ 	.byte	0x04, 0x05
        /*00de*/ 	.short	(.L_1019 - .L_1018)
.L_1018:
        /*00e0*/ 	.word	0x00000100
        /*00e4*/ 	.word	0x00000001
        /*00e8*/ 	.word	0x00000001


	//----- nvinfo : EIATTR_CRS_STACK_SIZE
	.align		4
.L_1019:
        /*00ec*/ 	.byte	0x04, 0x1e
        /*00ee*/ 	.short	(.L_1021 - .L_1020)
.L_1020:
        /*00f0*/ 	.word	0x00000000


	//----- nvinfo : EIATTR_CBANK_PARAM_SIZE
	.align		4
.L_1021:
        /*00f4*/ 	.byte	0x03, 0x19
        /*00f6*/ 	.short	0x0128


	//----- nvinfo : EIATTR_PARAM_CBANK
	.align		4
        /*00f8*/ 	.byte	0x04, 0x0a
        /*00fa*/ 	.short	(.L_1023 - .L_1022)
	.align		4
.L_1022:
        /*00fc*/ 	.word	index@(.nv.constant0._ZN10layer_norm31ln_parallel_residual_bwd_kernelINS_13Kernel_traitsI6__halfS2_S2_S2_fjLj5120ELj1ELj1ELj8ELj8ENS_18Kernel_traits_baseILj5120ES2_S2_S2_S2_fjLj256EEEEELb1ELb0ELb0EEEvNS_9BwdParamsE)
        /*0100*/ 	.short	0x0210
        /*0102*/ 	.short	0x0128


	//----- nvinfo : EIATTR_SW_WAR
	.align		4
.L_1023:
        /*0104*/ 	.byte	0x04, 0x36
        /*0106*/ 	.short	(.L_1025 - .L_1024)
.L_1024:
        /*0108*/ 	.word	0x00000008
.L_1025:


//--------------------- .nv.info._ZN10layer_norm31ln_parallel_residual_bwd_kernelINS_13Kernel_traitsI6__halfS2_S2_S2_fjLj5120ELj1ELj1ELj8ELj8ENS_18Kernel_traits_baseILj5120ES2_S2_S2_S2_fjLj256EEEEELb1ELb0ELb1EEEvNS_9BwdParamsE --------------------------
	.section	.nv.info._ZN10layer_norm31ln_parallel_residual_bwd_kernelINS_13Kernel_traitsI6__halfS2_S2_S2_fjLj5120ELj1ELj1ELj8ELj8ENS_18Kernel_traits_baseILj5120ES2_S2_S2_S2_fjLj256EEEEELb1ELb0ELb1EEEvNS_9BwdParamsE,"",@"SHT_CUDA_INFO"
	.sectionflags	@""
	.align	4


	//----- nvinfo : EIATTR_CUDA_API_VERSION
	.align		4
        /*0000*/ 	.byte	0x04, 0x37
        /*0002*/ 	.short	(.L_1027 - .L_1026)
.L_1026:
        /*0004*/ 	.word	0x00000082


	//----- nvinfo : EIATTR_KPARAM_INFO
	.align		4
.L_1027:
        /*0008*/ 	.byte	0x04, 0x17
        /*000a*/ 	.short	(.L_1029 - .L_1028)
.L_1028:
        /*000c*/ 	.word	0x00000000
        /*0010*/ 	.short	0x0000
        /*0012*/ 	.short	0x0000
        /*0014*/ 	.byte	0x00, 0xf0, 0xa1, 0x04


	//----- nvinfo : EIATTR_SPARSE_MMA_MASK
	.align		4
.L_1029:
        /*0018*/ 	.byte	0x03, 0x50
        /*001a*/ 	.short	0x0000


	//----- nvinfo : EIATTR_MAXREG_COUNT
	.align		4
        /*001c*/ 	.byte	0x03, 0x1b
        /*001e*/ 	.short	0x00ff


	//----- nvinfo : EIATTR_NUM_BARRIERS
	.align		4
        /*0020*/ 	.byte	0x02, 0x4c
        /*0022*/ 	.byte	0x01
	.zero		1


	//----- nvinfo : EIATTR_MERCURY_ISA_VERSION
	.align		4
        /*0024*/ 	.byte	0x03, 0x5f
        /*0026*/ 	.short	0x0101


	//----- nvinfo : EIATTR_COOP_GROUP_MASK_REGIDS
	.align		4
        /*0028*/ 	.byte	0x04, 0x29
        /*002a*/ 	.short	(.L_1031 - .L_1030)


	//   ....[0]....
.L_1030:
        /*002c*/ 	.word	0xffffffff


	//   ....[1]....
        /*0030*/ 	.word	0xffffffff


	//   ....[2]....
        /*0034*/ 	.word	0xffffffff


	//   ....[3]....
        /*0038*/ 	.word	0xffffffff


	//   ....[4]....
        /*003c*/ 	.word	0xffffffff


	//   ....[5]....
        /*0040*/ 	.word	0xffffffff


	//   ....[6]....
        /*0044*/ 	.word	0xffffffff


	//   ....[7]....
        /*0048*/ 	.word	0xffffffff


	//   ....[8]....
        /*004c*/ 	.word	0xffffffff


	//   ....[9]....
        /*0050*/ 	.word	0xffffffff


	//   ....[10]....
        /*0054*/ 	.word	0x05000049


	//   ....[11]....
        /*0058*/ 	.word	0x05000049


	//   ....[12]....
        /*005c*/ 	.word	0x05000049


	//   ....[13]....
        /*0060*/ 	.word	0x05000049


	//   ....[14]....
        /*0064*/ 	.word	0x05000049


	//   ....[15]....
        /*0068*/ 	.word	0x05000049


	//   ....[16]....
        /*006c*/ 	.word	0x05000049


	//   ....[17]....
        /*0070*/ 	.word	0x05000049


	//   ....[18]....
        /*0074*/ 	.word	0x05000049


	//   ....[19]....
        /*0078*/ 	.word	0x05000049


	//----- nvinfo : EIATTR_COOP_GROUP_INSTR_OFFSETS
	.align		4
.L_1031:
        /*007c*/ 	.byte	0x04, 0x28
        /*007e*/ 	.short	(.L_1033 - .L_1032)


	//   ....[0]....
.L_1032:
        /*0080*/ 	.word	0x00002800


	//   ....[1]....
        /*0084*/ 	.word	0x00002810


	//   ....[2]....
        /*0088*/ 	.word	0x00002840


	//   ....[3]....
        /*008c*/ 	.word	0x00002850


	//   ....[4]....
        /*0090*/ 	.word	0x00002890


	//   ....[5]....
        /*0094*/ 	.word	0x000028a0


	//   ....[6]....
        /*0098*/ 	.word	0x000028d0


	//   ....[7]....
        /*009c*/ 	.word	0x000028e0


	//   ....[8]....
        /*00a0*/ 	.word	0x00002910


	//   ....[9]....
        /*00a4*/ 	.word	0x00002920


	//   ....[10]....
        /*00a8*/ 	.word	0x00004e50


	//   ....[11]....
        /*00ac*/ 	.word	0x00004ea0


	//   ....[12]....
        /*00b0*/ 	.word	0x00004f10


	//   ....[13]....
        /*00b4*/ 	.word	0x00004f70


	//   ....[14]....
        /*00b8*/ 	.word	0x00004ff0


	//   ....[15]....
        /*00bc*/ 	.word	0x00005050


	//   ....[16]....
        /*00c0*/ 	.word	0x000050c0


	//   ....[17]....
        /*00c4*/ 	.word	0x00005120


	//   ....[18]....
        /*00c8*/ 	.word	0x00005190


	//   ....[19]....
        /*00cc*/ 	.word	0x000051f0


	//----- nvinfo : EIATTR_EXIT_INSTR_OFFSETS
	.align		4
.L_1033:
        /*00d0*/ 	.byte	0x04, 0x1c
        /*00d2*/ 	.short	(.L_1035 - .L_1034)


	//   ....[0]....
.L_1034:
        /*00d4*/ 	.word	0x00004df0


	//----- nvinfo : EIATTR_MAX_THREADS
	.align		4
.L_1035:
        /*00d8*/ 	.byte	0x04, 0x05
        /*00da*/ 	.short	(.L_1037 - .L_1036)
.L_1036:
        /*00dc*/ 	.word	0x00000100
        /*00e0*/ 	.word	0x00000001
        /*00e4*/ 	.word	0x00000001


	//----- nvinfo : EIATTR_CRS_STACK_SIZE
	.align		4
.L_1037:
        /*00e8*/ 	.byte	0x04, 0x1e
        /*00ea*/ 	.short	(.L_1039 - .L_1038)
.L_1038:
        /*00ec*/ 	.word	0x00000000


	//----- nvinfo : EIATTR_CBANK_PARAM_SIZE
	.align		4
.L_1039:
        /*00f0*/ 	.byte	0x03, 0x19
        /*00f2*/ 	.short	0x0128


	//----- nvinfo : EIATTR_PARAM_CBANK
	.align		4
        /*00f4*/ 	.byte	0x04, 0x0a
        /*00f6*/ 	.short	(.L_1041 - .L_1040)
	.align		4
.L_1040:
        /*00f8*/ 	.word	index@(.nv.constant0._ZN10layer_norm31ln_parallel_residual_bwd_kernelINS_13Kernel_traitsI6__halfS2_S2_S2_fjLj5120ELj1ELj1ELj8ELj8ENS_18Kernel_traits_baseILj5120ES2_S2_S2_S2_fjLj256EEEEELb1ELb0ELb1EEEvNS_9BwdParamsE)
        /*00fc*/ 	.short	0x0210
        /*00fe*/ 	.short	0x0128


	//----- nvinfo : EIATTR_SW_WAR
	.align		4
.L_1041:
        /*0100*/ 	.byte	0x04, 0x36
        /*0102*/ 	.short	(.L_1043 - .L_1042)
.L_1042:
        /*0104*/ 	.word	0x00000008
.L_1043:


//--------------------- .nv.info._ZN10layer_norm22ln_bwd_finalize_kernelINS_22Kernel_traits_finalizeILj5120E6__halfS2_S2_S2_fjLb0ELj1024ELj4ENS_18Kernel_traits_baseILj5120ES2_S2_S2_S2_fjLj1024EEEEELb0ELb0EEEvNS_9BwdParamsE --------------------------
	.section	.nv.info._ZN10layer_norm22ln_bwd_finalize_kernelINS_22Kernel_traits_finalizeILj5120E6__halfS2_S2_S2_fjLb0ELj1024ELj4ENS_18Kernel_traits_baseILj5120ES2_S2_S2_S2_fjLj1024EEEEELb0ELb0EEEvNS_9BwdParamsE,"",@"SHT_CUDA_INFO"
	.sectionflags	@""
	.align	4


	//----- nvinfo : EIATTR_CUDA_API_VERSION
	.align		4
        /*0000*/ 	.byte	0x04, 0x37
        /*0002*/ 	.short	(.L_1045 - .L_1044)
.L_1044:
        /*0004*/ 	.word	0x00000082


	//----- nvinfo : EIATTR_KPARAM_INFO
	.align		4
.L_1045:
        /*0008*/ 	.byte	0x04, 0x17
        /*000a*/ 	.short	(.L_1047 - .L_1046)
.L_1046:
        /*000c*/ 	.word	0x00000000
        /*0010*/ 	.short	0x0000
        /*0012*/ 	.short	0x0000
        /*0014*/ 	.byte	0x00, 0xf0, 0xa1, 0x04


	//----- nvinfo : EIATTR_SPARSE_MMA_MASK
	.align		4
.L_1047:
        /*0018*/ 	.byte	0x03, 0x50
        /*001a*/ 	.short	0x0000


	//----- nvinfo : EIATTR_MAXREG_COUNT
	.align		4
        /*001c*/ 	.byte	0x03, 0x1b
        /*001e*/ 	.short	0x0040


	//----- nvinfo : EIATTR_NUM_BARRIERS
	.align		4
        /*0020*/ 	.byte	0x02, 0x4c
        /*0022*/ 	.byte	0x01
	.zero		1


	//----- nvinfo : EIATTR_MERCURY_ISA_VERSION
	.align		4
        /*0024*/ 	.byte	0x03, 0x5f
        /*0026*/ 	.short	0x0101


	//----- nvinfo : EIATTR_COOP_GROUP_MASK_REGIDS
	.align		4
        /*0028*/ 	.byte	0x04, 0x29
        /*002a*/ 	.short	(.L_1049 - .L_1048)


	//   ....[0]....
.L_1048:
        /*002c*/ 	.word	0xffffffff


	//   ....[1]....
        /*0030*/ 	.word	0xffffffff


	//   ....[2]....
        /*0034*/ 	.word	0xffffffff


	//   ....[3]....
        /*0038*/ 	.word	0xffffffff


	//   ....[4]....
        /*003c*/ 	.word	0xffffffff


	//   ....[5]....
        /*0040*/ 	.word	0xffffffff


	//   ....[6]....
        /*0044*/ 	.word	0xffffffff


	//   ....[7]....
        /*0048*/ 	.word	0xffffffff


	//   ....[8]....
        /*004c*/ 	.word	0xffffffff


	//   ....[9]....
        /*0050*/ 	.word	0xffffffff


	//   ....[10]....
        /*0054*/ 	.word	0x05000013


	//   ....[11]....
        /*0058*/ 	.word	0x05000013


	//   ....[12]....
        /*005c*/ 	.word	0x05000013


	//   ....[13]....
        /*0060*/ 	.word	0x05000013


	//   ....[14]....
        /*0064*/ 	.word	0x05000013


	//   ....[15]....
        /*0068*/ 	.word	0x05000013


	//   ....[16]....
        /*006c*/ 	.word	0x05000013


	//   ....[17]....
        /*0070*/ 	.word	0x05000013


	//   ....[18]....
        /*0074*/ 	.word	0x05000013


	//   ....[19]....
        /*0078*/ 	.word	0x05000013


	//----- nvinfo : EIATTR_COOP_GROUP_INSTR_OFFSETS
	.align		4
.L_1049:
        /*007c*/ 	.byte	0x04, 0x28
        /*007e*/ 	.short	(.L_1051 - .L_1050)


	//   ....[0]....
.L_1050:
        /*0080*/ 	.word	0x000008e0


	//   ....[1]....
        /*0084*/ 	.word	0x000008f0


	//   ....[2]....
        /*0088*/ 	.word	0x00000920


	//   ....[3]....
        /*008c*/ 	.word	0x00000930


	//   ....[4]....
        /*0090*/ 	.word	0x00000960


	//   ....[5]....
        /*0094*/ 	.word	0x00000970


	//   ....[6]....
        /*0098*/ 	.word	0x000009a0


	//   ....[7]....
        /*009c*/ 	.word	0x000009b0


	//   ....[8]....
        /*00a0*/ 	.word	0x000009e0


	//   ....[9]....
        /*00a4*/ 	.word	0x000009f0


	//   ....[10]....
        /*00a8*/ 	.word	0x00000c10


	//   ....[11]....
        /*00ac*/ 	.word	0x00000c80


	//   ....[12]....
        /*00b0*/ 	.word	0x00000cf0


	//   ....[13]....
        /*00b4*/ 	.word	0x00000d60


	//   ....[14]....
        /*00b8*/ 	.word	0x00000dd0


	//   ....[15]....
        /*00bc*/ 	.word	0x00000e30


	//   ....[16]....
        /*00c0*/ 	.word	0x00000ea0


	//   ....[17]....
        /*00c4*/ 	.word	0x00000f10


	//   ....[18]....
        /*00c8*/ 	.word	0x00000f80


	//   ....[19]....
        /*00cc*/ 	.word	0x00000ff0


	//----- nvinfo : EIATTR_EXIT_INSTR_OFFSETS
	.align		4
.L_1051:
        /*00d0*/ 	.byte	0x04, 0x1c
        /*00d2*/ 	.short	(.L_1053 - .L_1052)


	//   ....[0]....
.L_1052:
        /*00d4*/ 	.word	0x00000070


	//   ....[1]....
        /*00d8*/ 	.word	0x00000bb0


	//----- nvinfo : EIATTR_MAX_THREADS
	.align		4
.L_1053:
        /*00dc*/ 	.byte	0x04, 0x05
        /*00de*/ 	.short	(.L_1055 - .L_1054)
.L_1054:
        /*00e0*/ 	.word	0x00000400
        /*00e4*/ 	.word	0x00000001
        /*00e8*/ 	.word	0x00000001


	//----- nvinfo : EIATTR_CRS_STACK_SIZE
	.align		4
.L_1055:
        /*00ec*/ 	.byte	0x04, 0x1e
        /*00ee*/ 	.short	(.L_1057 - .L_1056)
.L_1056:
        /*00f0*/ 	.word	0x00000000


	//----- nvinfo : EIATTR_CBANK_PARAM_SIZE
	.align		4
.L_1057:
        /*00f4*/ 	.byte	0x03, 0x19
        /*00f6*/ 	.short	0x0128


	//----- nvinfo : EIATTR_PARAM_CBANK
	.align		4
        /*00f8*/ 	.byte	0x04, 0x0a
        /*00fa*/ 	.short	(.L_1059 - .L_1058)
	.align		4
.L_1058:
        /*00fc*/ 	.word	index@(.nv.constant0._ZN10layer_norm22ln_bwd_finalize_kernelINS_22Kernel_traits_finalizeILj5120E6__halfS2_S2_S2_fjLb0ELj1024ELj4ENS_18Kernel_traits_baseILj5120ES2_S2_S2_S2_fjLj1024EEEEELb0ELb0EEEvNS_9BwdParamsE)
        /*0100*/ 	.short	0x0210
        /*0102*/ 	.short	0x0128


	//----- nvinfo : EIATTR_SW_WAR
	.align		4
.L_1059:
        /*0104*/ 	.byte	0x04, 0x36
        /*0106*/ 	.short	(.L_1061 - .L_1060)
.L_1060:
        /*0108*/ 	.word	0x00000008
.L_1061:


//--------------------- .nv.info._ZN10layer_norm40ln_parallel_residual_bwd_finalize_kernelINS_22Kernel_traits_finalizeILj5120E6__halfS2_S2_S2_fjLb0ELj1024ELj4ENS_18Kernel_traits_baseILj5120ES2_S2_S2_S2_fjLj1024EEEEELb0EEEvNS_9BwdParamsE --------------------------
	.section	.nv.info._ZN10layer_norm40ln_parallel_residual_bwd_finalize_kernelINS_22Kernel_traits_finalizeILj5120E6__halfS2_S2_S2_fjLb0ELj1024ELj4ENS_18Kernel_traits_baseILj5120ES2_S2_S2_S2_fjLj1024EEEEELb0EEEvNS_9BwdParamsE,"",@"SHT_CUDA_INFO"
	.sectionflags	@""
	.align	4


	//----- nvinfo : EIATTR_CUDA_API_VERSION
	.align		4
        /*0000*/ 	.byte	0x04, 0x37
        /*0002*/ 	.short	(.L_1063 - .L_1062)
.L_1062:
        /*0004*/ 	.word	0x00000082


	//----- nvinfo : EIATTR_KPARAM_INFO
	.align		4
.L_1063:
        /*0008*/ 	.byte	0x04, 0x17
        /*000a*/ 	.short	(.L_1065 - .L_1064)
.L_1064:
        /*000c*/ 	.word	0x00000000
        /*0010*/ 	.short	0x0000
        /*0012*/ 	.short	0x0000
        /*0014*/ 	.byte	0x00, 0xf0, 0xa1, 0x04


	//----- nvinfo : EIATTR_SPARSE_MMA_MASK
	.align		4
.L_1065:
        /*0018*/ 	.byte	0x03, 0x50
        /*001a*/ 	.short	0x0000


	//----- nvinfo : EIATTR_MAXREG_COUNT
	.align		4
        /*001c*/ 	.byte	0x03, 0x1b
        /*001e*/ 	.short	0x0040


	//----- nvinfo : EIATTR_NUM_BARRIERS
	.align		4
        /*0020*/ 	.byte	0x02, 0x4c
        /*0022*/ 	.byte	0x01
	.zero		1


	//----- nvinfo : EIATTR_MERCURY_ISA_VERSION
	.align		4
        /*0024*/ 	.byte	0x03, 0x5f
        /*0026*/ 	.short	0x0101


	//----- nvinfo : EIATTR_COOP_GROUP_MASK_REGIDS
	.align		4
        /*0028*/ 	.byte	0x04, 0x29
        /*002a*/ 	.short	(.L_1067 - .L_1066)


	//   ....[0]....
.L_1066:
        /*002c*/ 	.word	0xffffffff


	//   ....[1]....
        /*0030*/ 	.word	0xffffffff


	//   ....[2]....
        /*0034*/ 	.word	0xffffffff


	//   ....[3]....
        /*0038*/ 	.word	0xffffffff


	//   ....[4]....
        /*003c*/ 	.word	0xffffffff


	//   ....[5]....
        /*0040*/ 	.word	0xffffffff


	//   ....[6]....
        /*0044*/ 	.word	0xffffffff


	//   ....[7]....
        /*0048*/ 	.word	0xffffffff


	//   ....[8]....
        /*004c*/ 	.word	0xffffffff


	//   ....[9]....
        /*0050*/ 	.word	0xffffffff


	//   ....[10]....
        /*0054*/ 	.word	0xffffffff


	//   ....[11]....
        /*0058*/ 	.word	0xffffffff


	//   ....[12]....
        /*005c*/ 	.word	0xffffffff


	//   ....[13]....
        /*0060*/ 	.word	0xffffffff


	//   ....[14]....
        /*0064*/ 	.word	0xffffffff


	//   ....[15]....
        /*0068*/ 	.word	0xffffffff


	//   ....[16]....
        /*006c*/ 	.word	0xffffffff


	//   ....[17]....
        /*0070*/ 	.word	0xffffffff


	//   ....[18]....
        /*0074*/ 	.word	0xffffffff


	//   ....[19]....
        /*0078*/ 	.word	0xffffffff


	//   ....[20]....
        /*007c*/ 	.word	0x0500000c


	//   ....[21]....
        /*0080*/ 	.word	0x0500000c


	//   ....[22]....
        /*0084*/ 	.word	0x0500000c


	//   ....[23]....
        /*0088*/ 	.word	0x0500000c


	//   ....[24]....
        /*008c*/ 	.word	0x0500000c


	//   ....[25]....
        /*0090*/ 	.word	0x0500000c


	//   ....[26]....
        /*0094*/ 	.word	0x0500000c


	//   ....[27]....
        /*0098*/ 	.word	0x0500000c


	//   ....[28]....
        /*009c*/ 	.word	0x0500000c


	//   ....[29]....
        /*00a0*/ 	.word	0x0500000c


	//   ....[30]....
        /*00a4*/ 	.word	0x0500000c


	//   ....[31]....
        /*00a8*/ 	.word	0x0500000c


	//   ....[32]....
        /*00ac*/ 	.word	0x0500000c


	//   ....[33]....
        /*00b0*/ 	.word	0x0500000c


	//   ....[34]....
        /*00b4*/ 	.word	0x0500000c


	//   ....[35]....
        /*00b8*/ 	.word	0x0500000c


	//   ....[36]....
        /*00bc*/ 	.word	0x0500000c


	//   ....[37]....
        /*00c0*/ 	.word	0x0500000c


	//   ....[38]....
        /*00c4*/ 	.word	0x0500000c


	//   ....[39]....
        /*00c8*/ 	.word	0x0500000c


	//----- nvinfo : EIATTR_COOP_GROUP_INSTR_OFFSETS
	.align		4
.L_1067:
        /*00cc*/ 	.byte	0x04, 0x28
        /*00ce*/ 	.short	(.L_1069 - .L_1068)


	//   ....[0]....
.L_1068:
        /*00d0*/ 	.word	0x00000ce0


	//   ....[1]....
        /*00d4*/ 	.word	0x00000cf0


	//   ....[2]....
        /*00d8*/ 	.word	0x00000d00


	//   ....[3]....
        /*00dc*/ 	.word	0x00000d10


	//   ....[4]....
        /*00e0*/ 	.word	0x00000d40


	//   ....[5]....
        /*00e4*/ 	.word	0x00000d70


	//   ....[6]....
        /*00e8*/ 	.word	0x00000d80


	//   ....[7]....
        /*00ec*/ 	.word	0x00000d90


	//   ....[8]....
        /*00f0*/ 	.word	0x00000db0


	//   ....[9]....
        /*00f4*/ 	.word	0x00000df0


	//   ....[10]....
        /*00f8*/ 	.word	0x00000e00


	//   ....[11]....
        /*00fc*/ 	.word	0x00000e10


	//   ....[12]....
        /*0100*/ 	.word	0x00000e30


	//   ....[13]....
        /*0104*/ 	.word	0x00000e70


	//   ....[14]....
        /*0108*/ 	.word	0x00000e80


	//   ....[15]....
        /*010c*/ 	.word	0x00000e90


	//   ....[16]....
        /*0110*/ 	.word	0x00000eb0


	//   ....[17]....
        /*0114*/ 	.word	0x00000ee0


	//   ....[18]....
        /*0118*/ 	.word	0x00000f00


	//   ....[19]....
        /*011c*/ 	.word	0x00000f10


	//   ....[20]....
        /*0120*/ 	.word	0x00001230


	//   ....[21]....
        /*0124*/ 	.word	0x00001290


	//   ....[22]....
        /*0128*/ 	.word	0x000012f0


	//   ....[23]....
        /*012c*/ 	.word	0x00001350


	//   ....[24]....
        /*0130*/ 	.word	0x000013b0


	//   ....[25]....
        /*0134*/ 	.word	0x00001410


	//   ....[26]....
        /*0138*/ 	.word	0x00001480


	//   ....[27]....
        /*013c*/ 	.word	0x000014f0


	//   ....[28]....
        /*0140*/ 	.word	0x00001560


	//   ....[29]....
        /*0144*/ 	.word	0x000015d0


	//   ....[30]....
        /*0148*/ 	.word	0x00001630


	//   ....[31]....
        /*014c*/ 	.word	0x000016a0


	//   ....[32]....
        /*0150*/ 	.word	0x00001710


	//   ....[33]....
        /*0154*/ 	.word	0x00001780


	//   ....[34]....
        /*0158*/ 	.word	0x000017f0


	//   ....[35]....
        /*015c*/ 	.word	0x00001850


	//   ....[36]....
        /*0160*/ 	.word	0x000018c0


	//   ....[37]....
        /*0164*/ 	.word	0x00001930


	//   ....[38]....
        /*0168*/ 	.word	0x000019a0


	//   ....[39]....
        /*016c*/ 	.word	0x00001a10


	//----- nvinfo : EIATTR_EXIT_INSTR_OFFSETS
	.align		4
.L_1069:
        /*0170*/ 	.byte	0x04, 0x1c
        /*0172*/ 	.short	(.L_1071 - .L_1070)


	//   ....[0]....
.L_1070:
        /*0174*/ 	.word	0x00000070


	//   ....[1]....
        /*0178*/ 	.word	0x000011d0


	//----- nvinfo : EIATTR_MAX_THREADS
	.align		4
.L_1071:
        /*017c*/ 	.byte	0x04, 0x05
        /*017e*/ 	.short	(.L_1073 - .L_1072)
.L_1072:
        /*0180*/ 	.word	0x00000400
        /*0184*/ 	.word	0x00000001
        /*0188*/ 	.word	0x00000001


	//----- nvinfo : EIATTR_CRS_STACK_SIZE
	.align		4
.L_1073:
        /*018c*/ 	.byte	0x04, 0x1e
        /*018e*/ 	.short	(.L_1075 - .L_1074)
.L_1074:
        /*0190*/ 	.word	0x00000000


	//----- nvinfo : EIATTR_CBANK_PARAM_SIZE
	.align		4
.L_1075:
        /*0194*/ 	.byte	0x03, 0x19
        /*0196*/ 	.short	0x0128


	//----- nvinfo : EIATTR_PARAM_CBANK
	.align		4
        /*0198*/ 	.byte	0x04, 0x0a
        /*019a*/ 	.short	(.L_1077 - .L_1076)
	.align		4
.L_1076:
        /*019c*/ 	.word	index@(.nv.constant0._ZN10layer_norm40ln_parallel_residual_bwd_finalize_kernelINS_22Kernel_traits_finalizeILj5120E6__halfS2_S2_S2_fjLb0ELj1024ELj4ENS_18Kernel_traits_baseILj5120ES2_S2_S2_S2_fjLj1024EEEEELb0EEEvNS_9BwdParamsE)
        /*01a0*/ 	.short	0x0210
        /*01a2*/ 	.short	0x0128


	//----- nvinfo : EIATTR_SW_WAR
	.align		4
.L_1077:
        /*01a4*/ 	.byte	0x04, 0x36
        /*01a6*/ 	.short	(.L_1079 - .L_1078)
.L_1078:
        /*01a8*/ 	.word	0x00000008
.L_1079:


//--------------------- .nv.info._ZN10layer_norm31ln_parallel_residual_bwd_kernelINS_13Kernel_traitsI6__halfS2_S2_S2_fjLj5120ELj1ELj1ELj8ELj8ENS_18Kernel_traits_baseILj5120ES2_S2_S2_S2_fjLj256EEEEELb1ELb1ELb0EEEvNS_9BwdParamsE --------------------------
	.section	.nv.info._ZN10layer_norm31ln_parallel_residual_bwd_kernelINS_13Kernel_traitsI6__halfS2_S2_S2_fjLj5120ELj1ELj1ELj8ELj8ENS_18Kernel_traits_baseILj5120ES2_S2_S2_S2_fjLj256EEEEELb1ELb1ELb0EEEvNS_9BwdParamsE,"",@"SHT_CUDA_INFO"
	.sectionflags	@""
	.align	4


	//----- nvinfo : EIATTR_CUDA_API_VERSION
	.align		4
        /*0000*/ 	.byte	0x04, 0x37
        /*0002*/ 	.short	(.L_1081 - .L_1080)
.L_1080:
        /*0004*/ 	.word	0x00000082


	//----- nvinfo : EIATTR_KPARAM_INFO
	.align		4
.L_1081:
        /*0008*/ 	.byte	0x04, 0x17
        /*000a*/ 	.short	(.L_1083 - .L_1082)
.L_1082:
        /*000c*/ 	.word	0x00000000
        /*0010*/ 	.short	0x0000
        /*0012*/ 	.short	0x0000
        /*0014*/ 	.byte	0x00, 0xf0, 0xa1, 0x04


	//----- nvinfo : EIATTR_SPARSE_MMA_MASK
	.align		4
.L_1083:
        /*0018*/ 	.byte	0x03, 0x50
        /*001a*/ 	.short	0x0000


	//----- nvinfo : EIATTR_MAXREG_COUNT
	.align		4
        /*001c*/ 	.byte	0x03, 0x1b
        /*001e*/ 	.short	0x00ff


	//----- nvinfo : EIATTR_NUM_BARRIERS
	.align		4
        /*0020*/ 	.byte	0x02, 0x4c
        /*0022*/ 	.byte	0x01
	.zero		1


	//----- nvinfo : EIATTR_MERCURY_ISA_VERSION
	.align		4
        /*0024*/ 	.byte	0x03, 0x5f
        /*0026*/ 	.short	0x0101


	//----- nvinfo : EIATTR_COOP_GROUP_MASK_REGIDS
	.align		4
        /*0028*/ 	.byte	0x04, 0x29
        /*002a*/ 	.short	(.L_1085 - .L_1084)


	//   ....[0]....
.L_1084:
        /*002c*/ 	.word	0xffffffff


	//   ....[1]....
        /*0030*/ 	.word	0xffffffff


	//   ....[2]....
        /*0034*/ 	.word	0xffffffff


	//   ....[3]....
        /*0038*/ 	.word	0xffffffff


	//   ....[4]....
        /*003c*/ 	.word	0xffffffff


	//   ....[5]....
        /*0040*/ 	.word	0xffffffff


	//   ....[6]....
        /*0044*/ 	.word	0xffffffff


	//   ....[7]....
        /*0048*/ 	.word	0xffffffff


	//   ....[8]....
        /*004c*/ 	.word	0xffffffff


	//   ....[9]....
        /*0050*/ 	.word	0xffffffff


	//   ....[10]....
        /*0054*/ 	.word	0x05000036


	//   ....[11]....
        /*0058*/ 	.word	0x05000036


	//   ....[12]....
        /*005c*/ 	.word	0x05000036


	//   ....[13]....
        /*0060*/ 	.word	0x05000036


	//   ....[14]....
        /*0064*/ 	.word	0x05000036


	//   ....[15]....
        /*0068*/ 	.word	0x05000036


	//   ....[16]....
        /*006c*/ 	.word	0x05000036


	//   ....[17]....
        /*0070*/ 	.word	0x05000036


	//   ....[18]....
        /*0074*/ 	.word	0x05000036


	//   ....[19]....
        /*0078*/ 	.word	0x05000036


	//----- nvinfo : EIATTR_COOP_GROUP_INSTR_OFFSETS
	.align		4
.L_1085:
        /*007c*/ 	.byte	0x04, 0x28
        /*007e*/ 	.short	(.L_1087 - .L_1086)


	//   ....[0]....
.L_1086:
        /*0080*/ 	.word	0x00001ee0


	//   ....[1]....
        /*0084*/ 	.word	0x00001ef0


	//   ....[2]....
        /*0088*/ 	.word	0x00001f20


	//   ....[3]....
        /*008c*/ 	.word	0x00001f30


	//   ....[4]....
        /*0090*/ 	.word	0x00001f60


	//   ....[5]....
        /*0094*/ 	.word	0x00001f70


	//   ....[6]....
        /*0098*/ 	.word	0x00001fa0


	//   ....[7]....
        /*009c*/ 	.word	0x00001fb0


	//   ....[8]....
        /*00a0*/ 	.word	0x00001fe0


	//   ....[9]....
        /*00a4*/ 	.word	0x00001ff0


	//   ....[10]....
        /*00a8*/ 	.word	0x00004590


	//   ....[11]....
        /*00ac*/ 	.word	0x000045e0


	//   ....[12]....
        /*00b0*/ 	.word	0x00004650


	//   ....[13]....
        /*00b4*/ 	.word	0x000046b0


	//   ....[14]....
        /*00b8*/ 	.word	0x00004720


	//   ....[15]....
        /*00bc*/ 	.word	0x00004780


	//   ....[16]....
        /*00c0*/ 	.word	0x000047f0


	//   ....[17]....
        /*00c4*/ 	.word	0x00004850


	//   ....[18]....
        /*00c8*/ 	.word	0x000048c0


	//   ....[19]....
        /*00cc*/ 	.word	0x00004920


	//----- nvinfo : EIATTR_EXIT_INSTR_OFFSETS
	.align		4
.L_1087:
        /*00d0*/ 	.byte	0x04, 0x1c
        /*00d2*/ 	.short	(.L_1089 - .L_1088)


	//   ....[0]....
.L_1088:
        /*00d4*/ 	.word	0x000044b0


	//   ....[1]....
        /*00d8*/ 	.word	0x00004530


	//----- nvinfo : EIATTR_MAX_THREADS
	.align		4
.L_1089:
        /*00dc*/ 	.byte	0x04, 0x05
        /*00de*/ 	.short	(.L_1091 - .L_1090)
.L_1090:
        /*00e0*/ 	.word	0x00000100
        /*00e4*/ 	.word	0x00000001
        /*00e8*/ 	.word	0x00000001


	//----- nvinfo : EIATTR_CRS_STACK_SIZE
	.align		4
.L_1091:
        /*00ec*/ 	.byte	0x04, 0x1e
        /*00ee*/ 	.short	(.L_1093 - .L_1092)
.L_1092:
        /*00f0*/ 	.word	0x00000000


	//----- nvinfo : EIATTR_CBANK_PARAM_SIZE
	.align		4
.L_1093:
        /*00f4*/ 	.byte	0x03, 0x19
        /*00f6*/ 	.short	0x0128


	//----- nvinfo : EIATTR_PARAM_CBANK
	.align		4
        /*00f8*/ 	.byte	0x04, 0x0a
        /*00fa*/ 	.short	(.L_1095 - .L_1094)
	.align		4
.L_1094:
        /*00fc*/ 	.word	index@(.nv.constant0._ZN10layer_norm31ln_parallel_residual_bwd_kernelINS_13Kernel_traitsI6__halfS2_S2_S2_fjLj5120ELj1ELj1ELj8ELj8ENS_18Kernel_traits_baseILj5120ES2_S2_S2_S2_fjLj256EEEEELb1ELb1ELb0EEEvNS_9BwdParamsE)
        /*0100*/ 	.short	0x0210
        /*0102*/ 	.short	0x0128


	//----- nvinfo : EIATTR_SW_WAR
	.align		4
.L_1095:
        /*0104*/ 	.byte	0x04, 0x36
        /*0106*/ 	.short	(.L_1097 - .L_1096)
.L_1096:
        /*0108*/ 	.word	0x00000008
.L_1097:


//--------------------- .nv.info._ZN10layer_norm22ln_bwd_finalize_kernelINS_22Kernel_traits_finalizeILj5120E6__halfS2_S2_S2_fjLb0ELj1024ELj4ENS_18Kernel_traits_baseILj5120ES2_S2_S2_S2_fjLj1024EEEEELb0ELb1EEEvNS_9BwdParamsE --------------------------
	.section	.nv.info._ZN10layer_norm22ln_bwd_finalize_kernelINS_22Kernel_traits_finalizeILj5120E6__halfS2_S2_S2_fjLb0ELj1024ELj4ENS_18Kernel_traits_baseILj5120ES2_S2_S2_S2_fjLj1024EEEEELb0ELb1EEEvNS_9BwdParamsE,"",@"SHT_CUDA_INFO"
	.sectionflags	@""
	.align	4


	//----- nvinfo : EIATTR_CUDA_API_VERSION
	.align		4
        /*0000*/ 	.byte	0x04, 0x37
        /*0002*/ 	.short	(.L_1099 - .L_1098)
.L_1098:
        /*0004*/ 	.word	0x00000082


	//----- nvinfo : EIATTR_KPARAM_INFO
	.align		4
.L_1099:
        /*0008*/ 	.byte	0x04, 0x17
        /*000a*/ 	.short	(.L_1101 - .L_1100)
.L_1100:
        /*000c*/ 	.word	0x00000000
        /*0010*/ 	.short	0x0000
        /*0012*/ 	.short	0x0000
        /*0014*/ 	.byte	0x00, 0xf0, 0xa1, 0x04


	//----- nvinfo : EIATTR_SPARSE_MMA_MASK
	.align		4
.L_1101:
        /*0018*/ 	.byte	0x03, 0x50
        /*001a*/ 	.short	0x0000


	//----- nvinfo : EIATTR_MAXREG_COUNT
	.align		4
        /*001c*/ 	.byte	0x03, 0x1b
        /*001e*/ 	.short	0x0040


	//----- nvinfo : EIATTR_NUM_BARRIERS
	.align		4
        /*0020*/ 	.byte	0x02, 0x4c
        /*0022*/ 	.byte	0x01
	.zero		1


	//----- nvinfo : EIATTR_MERCURY_ISA_VERSION
	.align		4
        /*0024*/ 	.byte	0x03, 0x5f
        /*0026*/ 	.short	0x0101


	//----- nvinfo : EIATTR_COOP_GROUP_MASK_REGIDS
	.align		4
        /*0028*/ 	.byte	0x04, 0x29
        /*002a*/ 	.short	(.L_1103 - .L_1102)


	//   ....[0]....
.L_1102:
        /*002c*/ 	.word	0xffffffff


	//   ....[1]....
        /*0030*/ 	.word	0xffffffff


	//   ....[2]....
        /*0034*/ 	.word	0xffffffff


	//   ....[3]....
        /*0038*/ 	.word	0xffffffff


	//   ....[4]....
        /*003c*/ 	.word	0xffffffff


	//   ....[5]....
        /*0040*/ 	.word	0xffffffff


	//   ....[6]....
        /*0044*/ 	.word	0xffffffff


	//   ....[7]....
        /*0048*/ 	.word	0xffffffff


	//   ....[8]....
        /*004c*/ 	.word	0xffffffff


	//   ....[9]....
        /*0050*/ 	.word	0xffffffff


	//   ....[10]....
        /*0054*/ 	.word	0x05000011


	//   ....[11]....
        /*0058*/ 	.word	0x05000011


	//   ....[12]....
        /*005c*/ 	.word	0x05000011


	//   ....[13]....
        /*0060*/ 	.word	0x05000011


	//   ....[14]....
        /*0064*/ 	.word	0x05000011


	//   ....[15]....
        /*0068*/ 	.word	0x05000011


	//   ....[16]....
        /*006c*/ 	.word	0x05000011


	//   ....[17]....
        /*0070*/ 	.word	0x05000011


	//   ....[18]....
        /*0074*/ 	.word	0x05000011


	//   ....[19]....
        /*0078*/ 	.word	0x05000011


	//----- nvinfo : EIATTR_COOP_GROUP_INSTR_OFFSETS
	.align		4
.L_1103:
        /*007c*/ 	.byte	0x04, 0x28
        /*007e*/ 	.short	(.L_1105 - .L_1104)


	//   ....[0]....
.L_1104:
        /*0080*/ 	.word	0x000008e0


	//   ....[1]....
        /*0084*/ 	.word	0x000008f0


	//   ....[2]....
        /*0088*/ 	.word	0x00000920


	//   ....[3]....
        /*008c*/ 	.word	0x00000930


	//   ....[4]....
        /*0090*/ 	.word	0x00000960


	//   ....[5]....
        /*0094*/ 	.word	0x00000970


	//   ....[6]....
        /*0098*/ 	.word	0x000009a0


	//   ....[7]....
        /*009c*/ 	.word	0x000009b0


	//   ....[8]....
        /*00a0*/ 	.word	0x000009e0


	//   ....[9]....
        /*00a4*/ 	.word	0x000009f0


	//   ....[10]....
        /*00a8*/ 	.word	0x00000bf0


	//   ....[11]....
        /*00ac*/ 	.word	0x00000c60


	//   ....[12]....
        /*00b0*/ 	.word	0x00000cd0


	//   ....[13]....
        /*00b4*/ 	.word	0x00000d40


	//   ....[14]....
        /*00b8*/ 	.word	0x00000db0


	//   ....[15]....
        /*00bc*/ 	.word	0x00000e10


	//   ....[16]....
        /*00c0*/ 	.word	0x00000e80


	//   ....[17]....
        /*00c4*/ 	.word	0x00000ef0


	//   ....[18]....
        /*00c8*/ 	.word	0x00000f60


	//   ....[19]....
        /*00cc*/ 	.word	0x00000fd0


	//----- nvinfo : EIATTR_EXIT_INSTR_OFFSETS
	.align		4
.L_1105:
        /*00d0*/ 	.byte	0x04, 0x1c
        /*00d2*/ 	.short	(.L_1107 - .L_1106)


	//   ....[0]....
.L_1106:
        /*00d4*/ 	.word	0x00000070


	//   ....[1]....
        /*00d8*/ 	.word	0x00000b90


	//----- nvinfo : EIATTR_MAX_THREADS
	.align		4
.L_1107:
        /*00dc*/ 	.byte	0x04, 0x05
        /*00de*/ 	.short	(.L_1109 - .L_1108)
.L_1108:
        /*00e0*/ 	.word	0x00000400
        /*00e4*/ 	.word	0x00000001
        /*00e8*/ 	.word	0x00000001


	//----- nvinfo : EIATTR_CRS_STACK_SIZE
	.align		4
.L_1109:
        /*00ec*/ 	.byte	0x04, 0x1e
        /*00ee*/ 	.short	(.L_1111 - .L_1110)
.L_1110:
        /*00f0*/ 	.word	0x00000000


	//----- nvinfo : EIATTR_CBANK_PARAM_SIZE
	.align		4
.L_1111:
        /*00f4*/ 	.byte	0x03, 0x19
        /*00f6*/ 	.short	0x0128


	//----- nvinfo : EIATTR_PARAM_CBANK
	.align		4
        /*00f8*/ 	.byte	0x04, 0x0a
        /*00fa*/ 	.short	(.L_1113 - .L_1112)
	.align		4
.L_1112:
        /*00fc*/ 	.word	index@(.nv.constant0._ZN10layer_norm22ln_bwd_finalize_kernelINS_22Kernel_traits_finalizeILj5120E6__halfS2_S2_S2_fjLb0ELj1024ELj4ENS_18Kernel_traits_baseILj5120ES2_S2_S2_S2_fjLj1024EEEEELb0ELb1EEEvNS_9BwdParamsE)
        /*0100*/ 	.short	0x0210
        /*0102*/ 	.short	0x0128


	//----- nvinfo : EIATTR_SW_WAR
	.align		4
.L_1113:
        /*0104*/ 	.byte	0x04, 0x36
        /*0106*/ 	.short	(.L_1115 - .L_1114)
.L_1114:
        /*0108*/ 	.word	0x00000008
.L_1115:


//--------------------- .nv.info._ZN10layer_norm40ln_parallel_residual_bwd_finalize_kernelINS_22Kernel_traits_finalizeILj5120E6__halfS2_S2_S2_fjLb0ELj1024ELj4ENS_18Kernel_traits_baseILj5120ES2_S2_S2_S2_fjLj1024EEEEELb1EEEvNS_9BwdParamsE --------------------------
	.section	.nv.info._ZN10layer_norm40ln_parallel_residual_bwd_finalize_kernelINS_22Kernel_traits_finalizeILj5120E6__halfS2_S2_S2_fjLb0ELj1024ELj4ENS_18Kernel_traits_baseILj5120ES2_S2_S2_S2_fjLj1024EEEEELb1EEEvNS_9BwdParamsE,"",@"SHT_CUDA_INFO"
	.sectionflags	@""
	.align	4


	//----- nvinfo : EIATTR_CUDA_API_VERSION
	.align		4
        /*0000*/ 	.byte	0x04, 0x37
        /*0002*/ 	.short	(.L_1117 - .L_1116)
.L_1116:
        /*0004*/ 	.word	0x00000082


	//----- nvinfo : EIATTR_KPARAM_INFO
	.align		4
.L_1117:
        /*0008*/ 	.byte	0x04, 0x17
        /*000a*/ 	.short	(.L_1119 - .L_1118)
.L_1118:
        /*000c*/ 	.word	0x00000000
        /*0010*/ 	.short	0x0000
        /*0012*/ 	.short	0x0000
        /*0014*/ 	.byte	0x00, 0xf0, 0xa1, 0x04


	//----- nvinfo : EIATTR_SPARSE_MMA_MASK
	.align		4
.L_1119:
        /*0018*/ 	.byte	0x03, 0x50
        /*001a*/ 	.short	0x0000


	//----- nvinfo : EIATTR_MAXREG_COUNT
	.align		4
        /*001c*/ 	.byte	0x03, 0x1b
        /*001e*/ 	.short	0x0040


	//----- nvinfo : EIATTR_NUM_BARRIERS
	.align		4
        /*0020*/ 	.byte	0x02, 0x4c
        /*0022*/ 	.byte	0x01
	.zero		1


	//----- nvinfo : EIATTR_MERCURY_ISA_VERSION
	.align		4
        /*0024*/ 	.byte	0x03, 0x5f
        /*0026*/ 	.short	0x0101


	//----- nvinfo : EIATTR_COOP_GROUP_MASK_REGIDS
	.align		4
        /*0028*/ 	.byte	0x04, 0x29
        /*002a*/ 	.short	(.L_1121 - .L_1120)


	//   ....[0]....
.L_1120:
        /*002c*/ 	.word	0xffffffff


	//   ....[1]....
        /*0030*/ 	.word	0xffffffff


	//   ....[2]....
        /*0034*/ 	.word	0xffffffff


	//   ....[3]....
        /*0038*/ 	.word	0xffffffff


	//   ....[4]....
        /*003c*/ 	.word	0xffffffff


	//   ....[5]....
        /*0040*/ 	.word	0xffffffff


	//   ....[6]....
        /*0044*/ 	.word	0xffffffff


	//   ....[7]....
        /*0048*/ 	.word	0xffffffff


	//   ....[8]....
        /*004c*/ 	.word	0xffffffff


	//   ....[9]....
        /*0050*/ 	.word	0xffffffff


	//   ....[10]....
        /*0054*/ 	.word	0xffffffff


	//   ....[11]....
        /*0058*/ 	.word	0xffffffff


	//   ....[12]....
        /*005c*/ 	.word	0xffffffff


	//   ....[13]....
        /*0060*/ 	.word	0xffffffff


	//   ....[14]....
        /*0064*/ 	.word	0xffffffff


	//   ....[15]....
        /*0068*/ 	.word	0xffffffff


	//   ....[16]....
        /*006c*/ 	.word	0xffffffff


	//   ....[17]....
        /*0070*/ 	.word	0xffffffff


	//   ....[18]....
        /*0074*/ 	.word	0xffffffff


	//   ....[19]....
        /*0078*/ 	.word	0xffffffff


	//   ....[20]....
        /*007c*/ 	.word	0x0500000b


	//   ....[21]....
        /*0080*/ 	.word	0x0500000b


	//   ....[22]....
        /*0084*/ 	.word	0x0500000b


	//   ....[23]....
        /*0088*/ 	.word	0x0500000b


	//   ....[24]....
        /*008c*/ 	.word	0x0500000b


	//   ....[25]....
        /*0090*/ 	.word	0x0500000b


	//   ....[26]....
        /*0094*/ 	.word	0x0500000b


	//   ....[27]....
        /*0098*/ 	.word	0x0500000b


	//   ....[28]....
        /*009c*/ 	.word	0x0500000b


	//   ....[29]....
        /*00a0*/ 	.word	0x0500000b


	//   ....[30]....
        /*00a4*/ 	.word	0x0500000b


	//   ....[31]....
        /*00a8*/ 	.word	0x0500000b


	//   ....[32]....
        /*00ac*/ 	.word	0x0500000b


	//   ....[33]....
        /*00b0*/ 	.word	0x0500000b


	//   ....[34]....
        /*00b4*/ 	.word	0x0500000b


	//   ....[35]....
        /*00b8*/ 	.word	0x0500000b


	//   ....[36]....
        /*00bc*/ 	.word	0x0500000b


	//   ....[37]....
        /*00c0*/ 	.word	0x0500000b


	//   ....[38]....
        /*00c4*/ 	.word	0x0500000b


	//   ....[39]....
        /*00c8*/ 	.word	0x0500000b


	//----- nvinfo : EIATTR_COOP_GROUP_INSTR_OFFSETS
	.align		4
.L_1121:
        /*00cc*/ 	.byte	0x04, 0x28
        /*00ce*/ 	.short	(.L_1123 - .L_1122)


	//   ....[0]....
.L_1122:
        /*00d0*/ 	.word	0x00000ce0


	//   ....[1]....
        /*00d4*/ 	.word	0x00000cf0


	//   ....[2]....
        /*00d8*/ 	.word	0x00000d00


	//   ....[3]....
        /*00dc*/ 	.word	0x00000d10


	//   ....[4]....
        /*00e0*/ 	.word	0x00000d40


	//   ....[5]....
        /*00e4*/ 	.word	0x00000d70


	//   ....[6]....
        /*00e8*/ 	.word	0x00000d80


	//   ....[7]....
        /*00ec*/ 	.word	0x00000d90


	//   ....[8]....
        /*00f0*/ 	.word	0x00000db0


	//   ....[9]....
        /*00f4*/ 	.word	0x00000df0


	//   ....[10]....
        /*00f8*/ 	.word	0x00000e00


	//   ....[11]....
        /*00fc*/ 	.word	0x00000e10


	//   ....[12]....
        /*0100*/ 	.word	0x00000e30


	//   ....[13]....
        /*0104*/ 	.word	0x00000e70


	//   ....[14]....
        /*0108*/ 	.word	0x00000e80


	//   ....[15]....
        /*010c*/ 	.word	0x00000e90


	//   ....[16]....
        /*0110*/ 	.word	0x00000eb0


	//   ....[17]....
        /*0114*/ 	.word	0x00000ee0


	//   ....[18]....
        /*0118*/ 	.word	0x00000f00


	//   ....[19]....
        /*011c*/ 	.word	0x00000f10


	//   ....[20]....
        /*0120*/ 	.word	0x00001210


	//   ....[21]....
        /*0124*/ 	.word	0x00001270


	//   ....[22]....
        /*0128*/ 	.word	0x000012d0


	//   ....[23]....
        /*012c*/ 	.word	0x00001330


	//   ....[24]....
        /*0130*/ 	.word	0x00001390


	//   ....[25]....
        /*0134*/ 	.word	0x000013f0


	//   ....[26]....
        /*0138*/ 	.word	0x00001460


	//   ....[27]....
        /*013c*/ 	.word	0x000014d0


	//   ....[28]....
        /*0140*/ 	.word	0x00001540


	//   ....[29]....
        /*0144*/ 	.word	0x000015b0


	//   ....[30]....
        /*0148*/ 	.word	0x00001610


	//   ....[31]....
        /*014c*/ 	.word	0x00001680


	//   ....[32]....
        /*0150*/ 	.word	0x000016f0


	//   ....[33]....
        /*0154*/ 	.word	0x00001760


	//   ....[34]....
        /*0158*/ 	.word	0x000017d0


	//   ....[35]....
        /*015c*/ 	.word	0x00001830


	//   ....[36]....
        /*0160*/ 	.word	0x000018a0


	//   ....[37]....
        /*0164*/ 	.word	0x00001910


	//   ....[38]....
        /*0168*/ 	.word	0x00001980


	//   ....[39]....
        /*016c*/ 	.word	0x000019f0


	//----- nvinfo : EIATTR_EXIT_INSTR_OFFSETS
	.align		4
.L_1123:
        /*0170*/ 	.byte	0x04, 0x1c
        /*0172*/ 	.short	(.L_1125 - .L_1124)


	//   ....[0]....
.L_1124:
        /*0174*/ 	.word	0x00000070


	//   ....[1]....
        /*0178*/ 	.word	0x000011b0


	//----- nvinfo : EIATTR_MAX_THREADS
	.align		4
.L_1125:
        /*017c*/ 	.byte	0x04, 0x05
        /*017e*/ 	.short	(.L_1127 - .L_1126)
.L_1126:
        /*0180*/ 	.word	0x00000400
        /*0184*/ 	.word	0x00000001
        /*0188*/ 	.word	0x00000001


	//----- nvinfo : EIATTR_CRS_STACK_SIZE
	.align		4
.L_1127:
        /*018c*/ 	.byte	0x04, 0x1e
        /*018e*/ 	.short	(.L_1129 - .L_1128)
.L_1128:
        /*0190*/ 	.word	0x00000000


	//----- nvinfo : EIATTR_CBANK_PARAM_SIZE
	.align		4
.L_1129:
        /*0194*/ 	.byte	0x03, 0x19
        /*0196*/ 	.short	0x0128


	//----- nvinfo : EIATTR_PARAM_CBANK
	.align		4
        /*0198*/ 	.byte	0x04, 0x0a
        /*019a*/ 	.short	(.L_1131 - .L_1130)
	.align		4
.L_1130:
        /*019c*/ 	.word	index@(.nv.constant0._ZN10layer_norm40ln_parallel_residual_bwd_finalize_kernelINS_22Kernel_traits_finalizeILj5120E6__halfS2_S2_S2_fjLb0ELj1024ELj4ENS_18Kernel_traits_baseILj5120ES2_S2_S2_S2_fjLj1024EEEEELb1EEEvNS_9BwdParamsE)
        /*01a0*/ 	.short	0x0210
        /*01a2*/ 	.short	0x0128


	//----- nvinfo : EIATTR_SW_WAR
	.align		4
.L_1131:
        /*01a4*/ 	.byte	0x04, 0x36
        /*01a6*/ 	.short	(.L_1133 - .L_1132)
.L_1132:
        /*01a8*/ 	.word	0x00000008
.L_1133:


//--------------------- .nv.info._ZN10layer_norm31ln_parallel_residual_bwd_kernelINS_13Kernel_traitsI6__halfS2_S2_S2_fjLj5120ELj1ELj1ELj8ELj8ENS_18Kernel_traits_baseILj5120ES2_S2_S2_S2_fjLj256EEEEELb1ELb1ELb1EEEvNS_9BwdParamsE --------------------------
	.section	.nv.info._ZN10layer_norm31ln_parallel_residual_bwd_kernelINS_13Kernel_traitsI6__halfS2_S2_S2_fjLj5120ELj1ELj1ELj8ELj8ENS_18Kernel_traits_baseILj5120ES2_S2_S2_S2_fjLj256EEEEELb1ELb1ELb1EEEvNS_9BwdParamsE,"",@"SHT_CUDA_INFO"
	.sectionflags	@""
	.align	4


	//----- nvinfo : EIATTR_CUDA_API_VERSION
	.align		4
        /*0000*/ 	.byte	0x04, 0x37
        /*0002*/ 	.short	(.L_1135 - .L_1134)
.L_1134:
        /*0004*/ 	.word	0x00000082


	//----- nvinfo : EIATTR_KPARAM_INFO
	.align		4
.L_1135:
        /*0008*/ 	.byte	0x04, 0x17
        /*000a*/ 	.short	(.L_1137 - .L_1136)
.L_1136:
        /*000c*/ 	.word	0x00000000
        /*0010*/ 	.short	0x0000
        /*0012*/ 	.short	0x0000
        /*0014*/ 	.byte	0x00, 0xf0, 0xa1, 0x04


	//----- nvinfo : EIATTR_SPARSE_MMA_MASK
	.align		4
.L_1137:
        /*0018*/ 	.byte	0x03, 0x50
        /*001a*/ 	.short	0x0000


	//----- nvinfo : EIATTR_MAXREG_COUNT
	.align		4
        /*001c*/ 	.byte	0x03, 0x1b
        /*001e*/ 	.short	0x00ff


	//----- nvinfo : EIATTR_NUM_BARRIERS
	.align		4
        /*0020*/ 	.byte	0x02, 0x4c
        /*0022*/ 	.byte	0x01
	.zero		1


	//----- nvinfo : EIATTR_MERCURY_ISA_VERSION
	.align		4
        /*0024*/ 	.byte	0x03, 0x5f
        /*0026*/ 	.short	0x0101


	//----- nvinfo : EIATTR_COOP_GROUP_MASK_REGIDS
	.align		4
        /*0028*/ 	.byte	0x04, 0x29
        /*002a*/ 	.short	(.L_1139 - .L_1138)


	//   ....[0]....
.L_1138:
        /*002c*/ 	.word	0xffffffff


	//   ....[1]....
        /*0030*/ 	.word	0xffffffff


	//   ....[2]....
        /*0034*/ 	.word	0xffffffff


	//   ....[3]....
        /*0038*/ 	.word	0xffffffff


	//   ....[4]....
        /*003c*/ 	.word	0xffffffff


	//   ....[5]....
        /*0040*/ 	.word	0xffffffff


	//   ....[6]....
        /*0044*/ 	.word	0xffffffff


	//   ....[7]....
        /*0048*/ 	.word	0xffffffff


	//   ....[8]....
        /*004c*/ 	.word	0xffffffff


	//   ....[9]....
        /*0050*/ 	.word	0xffffffff


	//   ....[10]....
        /*0054*/ 	.word	0x0500000c


	//   ....[11]....
        /*0058*/ 	.word	0x0500000c


	//   ....[12]....
        /*005c*/ 	.word	0x0500000c


	//   ....[13]....
        /*0060*/ 	.word	0x0500000c


	//   ....[14]....
        /*0064*/ 	.word	0x0500000c


	//   ....[15]....
        /*0068*/ 	.word	0x0500000c


	//   ....[16]....
        /*006c*/ 	.word	0x0500000c


	//   ....[17]....
        /*0070*/ 	.word	0x0500000c


	//   ....[18]....
        /*0074*/ 	.word	0x0500000c


	//   ....[19]....
        /*0078*/ 	.word	0x0500000c


	//----- nvinfo : EIATTR_COOP_GROUP_INSTR_OFFSETS
	.align		4
.L_1139:
        /*007c*/ 	.byte	0x04, 0x28
        /*007e*/ 	.short	(.L_1141 - .L_1140)


	//   ....[0]....
.L_1140:
        /*0080*/ 	.word	0x00001c40


	//   ....[1]....
        /*0084*/ 	.word	0x00001c50


	//   ....[2]....
        /*0088*/ 	.word	0x00001c80


	//   ....[3]....
        /*008c*/ 	.word	0x00001c90


	//   ....[4]....
        /*0090*/ 	.word	0x00001cc0


	//   ....[5]....
        /*0094*/ 	.word	0x00001cd0


	//   ....[6]....
        /*0098*/ 	.word	0x00001d00


	//   ....[7]....
        /*009c*/ 	.word	0x00001d10


	//   ....[8]....
        /*00a0*/ 	.word	0x00001d40


	//   ....[9]....
        /*00a4*/ 	.word	0x00001d50


	//   ....[10]....
        /*00a8*/ 	.word	0x00004020


	//   ....[11]....
        /*00ac*/ 	.word	0x00004070


	//   ....[12]....
        /*00b0*/ 	.word	0x000040e0


	//   ....[13]....
        /*00b4*/ 	.word	0x00004140


	//   ....[14]....
        /*00b8*/ 	.word	0x000041b0


	//   ....[15]....
        /*00bc*/ 	.word	0x00004210


	//   ....[16]....
        /*00c0*/ 	.word	0x00004280


	//   ....[17]....
        /*00c4*/ 	.word	0x000042e0


	//   ....[18]....
        /*00c8*/ 	.word	0x00004350


	//   ....[19]....
        /*00cc*/ 	.word	0x000043b0


	//----- nvinfo : EIATTR_EXIT_INSTR_OFFSETS
	.align		4
.L_1141:
        /*00d0*/ 	.byte	0x04, 0x1c
        /*00d2*/ 	.short	(.L_1143 - .L_1142)


	//   ....[0]....
.L_1142:
        /*00d4*/ 	.word	0x00003fc0


	//----- nvinfo : EIATTR_MAX_THREADS
	.align		4
.L_1143:
        /*00d8*/ 	.byte	0x04, 0x05
        /*00da*/ 	.short	(.L_1145 - .L_1144)
.L_1144:
        /*00dc*/ 	.word	0x00000100
        /*00e0*/ 	.word	0x00000001
        /*00e4*/ 	.word	0x00000001


	//----- nvinfo : EIATTR_CRS_STACK_SIZE
	.align		4
.L_1145:
        /*00e8*/ 	.byte	0x04, 0x1e
        /*00ea*/ 	.short	(.L_1147 - .L_1146)
.L_1146:
        /*00ec*/ 	.word	0x00000000


	//----- nvinfo : EIATTR_CBANK_PARAM_SIZE
	.align		4
.L_1147:
        /*00f0*/ 	.byte	0x03, 0x19
        /*00f2*/ 	.short	0x0128


	//----- nvinfo : EIATTR_PARAM_CBANK
	.align		4
        /*00f4*/ 	.byte	0x04, 0x0a
        /*00f6*/ 	.short	(.L_1149 - .L_1148)
	.align		4
.L_1148:
        /*00f8*/ 	.word	index@(.nv.constant0._ZN10layer_norm31ln_parallel_residual_bwd_kernelINS_13Kernel_traitsI6__halfS2_S2_S2_fjLj5120ELj1ELj1ELj8ELj8ENS_18Kernel_traits_baseILj5120ES2_S2_S2_S2_fjLj256EEEEELb1ELb1ELb1EEEvNS_9BwdParamsE)
        /*00fc*/ 	.short	0x0210
        /*00fe*/ 	.short	0x0128


	//----- nvinfo : EIATTR_SW_WAR
	.align		4
.L_1149:
        /*0100*/ 	.byte	0x04, 0x36
        /*0102*/ 	.short	(.L_1151 - .L_1150)
.L_1150:
        /*0104*/ 	.word	0x00000008
.L_1151:


//--------------------- .nv.info._ZN10layer_norm31ln_parallel_residual_bwd_kernelINS_13Kernel_traitsIf13__nv_bfloat16S2_S2_fjLj5120ELj1ELj1ELj8ELj8ENS_18Kernel_traits_baseILj5120EfS2_S2_S2_fjLj256EEEEELb0ELb0ELb0EEEvNS_9BwdParamsE --------------------------
	.section	.nv.info._ZN10layer_norm31ln_parallel_residual_bwd_kernelINS_13Kernel_traitsIf13__nv_bfloat16S2_S2_fjLj5120ELj1ELj1ELj8ELj8ENS_18Kernel_traits_baseILj5120EfS2_S2_S2_fjLj256EEEEELb0ELb0ELb0EEEvNS_9BwdParamsE,"",@"SHT_CUDA_INFO"
	.sectionflags	@""
	.align	4


	//----- nvinfo : EIATTR_CUDA_API_VERSION
	.align		4
        /*0000*/ 	.byte	0x04, 0x37
        /*0002*/ 	.short	(.L_1153 - .L_1152)
.L_1152:
        /*0004*/ 	.word	0x00000082


	//----- nvinfo : EIATTR_KPARAM_INFO
	.align		4
.L_1153:
        /*0008*/ 	.byte	0x04, 0x17
        /*000a*/ 	.short	(.L_1155 - .L_1154)
.L_1154:
        /*000c*/ 	.word	0x00000000
        /*0010*/ 	.short	0x0000
        /*0012*/ 	.short	0x0000
        /*0014*/ 	.byte	0x00, 0xf0, 0xa1, 0x04


	//----- nvinfo : EIATTR_SPARSE_MMA_MASK
	.align		4
.L_1155:
        /*0018*/ 	.byte	0x03, 0x50
        /*001a*/ 	.short	0x0000


	//----- nvinfo : EIATTR_MAXREG_COUNT
	.align		4
        /*001c*/ 	.byte	0x03, 0x1b
        /*001e*/ 	.short	0x00ff


	//----- nvinfo : EIATTR_NUM_BARRIERS
	.align		4
        /*0020*/ 	.byte	0x02, 0x4c
        /*0022*/ 	.byte	0x01
	.zero		1


	//----- nvinfo : EIATTR_MERCURY_ISA_VERSION
	.align		4
        /*0024*/ 	.byte	0x03, 0x5f
        /*0026*/ 	.short	0x0101


	//----- nvinfo : EIATTR_COOP_GROUP_MASK_REGIDS
	.align		4
        /*0028*/ 	.byte	0x04, 0x29
        /*002a*/ 	.short	(.L_1157 - .L_1156)


	//   ....[0]....
.L_1156:
        /*002c*/ 	.word	0xffffffff


	//   ....[1]....
        /*0030*/ 	.word	0xffffffff


	//   ....[2]....
        /*0034*/ 	.word	0xffffffff


	//   ....[3]....
        /*0038*/ 	.word	0xffffffff


	//   ....[4]....
        /*003c*/ 	.word	0xffffffff


	//   ....[5]....
        /*0040*/ 	.word	0xffffffff


	//   ....[6]....
        /*0044*/ 	.word	0xffffffff


	//   ....[7]....
        /*0048*/ 	.word	0xffffffff


	//   ....[8]....
        /*004c*/ 	.word	0xffffffff


	//   ....[9]....
        /*0050*/ 	.word	0xffffffff


	//   ....[10]....
        /*0054*/ 	.word	0x05000086


	//   ....[11]....
        /*0058*/ 	.word	0x05000086


	//   ....[12]....
        /*005c*/ 	.word	0x05000086


	//   ....[13]....
        /*0060*/ 	.word	0x05000086


	//   ....[14]....
        /*0064*/ 	.word	0x05000086


	//   ....[15]....
        /*0068*/ 	.word	0x05000086


	//   ....[16]....
        /*006c*/ 	.word	0x05000086


	//   ....[17]....
        /*0070*/ 	.word	0x05000086


	//   ....[18]....
        /*0074*/ 	.word	0x05000086


	//   ....[19]....
        /*0078*/ 	.word	0x05000086


	//----- nvinfo : EIATTR_COOP_GROUP_INSTR_OFFSETS
	.align		4
.L_1157:
        /*007c*/ 	.byte	0x04, 0x28
        /*007e*/ 	.short	(.L_1159 - .L_1158)


	//   ....[0]....
.L_1158:
        /*0080*/ 	.word	0x00002190


	//   ....[1]....
        /*0084*/ 	.word	0x000021a0


	//   ....[2]....
        /*0088*/ 	.word	0x000021d0


	//   ....[3]....
        /*008c*/ 	.word	0x000021e0


	//   ....[4]....
        /*0090*/ 	.word	0x00002210


	//   ....[5]....
        /*0094*/ 	.word	0x00002220


	//   ....[6]....
        /*0098*/ 	.word	0x00002250


	//   ....[7]....
        /*009c*/ 	.word	0x00002260


	//   ....[8]....
        /*00a0*/ 	.word	0x00002290


	//   ....[9]....
        /*00a4*/ 	.word	0x000022a0


	//   ....[10]....
        /*00a8*/ 	.word	0x000042e0


	//   ....[11]....
        /*00ac*/ 	.word	0x00004330


	//   ....[12]....
        /*00b0*/ 	.word	0x000043a0


	//   ....[13]....
        /*00b4*/ 	.word	0x00004400


	//   ....[14]....
        /*00b8*/ 	.word	0x00004470


	//   ....[15]....
        /*00bc*/ 	.word	0x000044d0


	//   ....[16]....
        /*00c0*/ 	.word	0x00004540


	//   ....[17]....
        /*00c4*/ 	.word	0x000045a0


	//   ....[18]....
        /*00c8*/ 	.word	0x00004610


	//   ....[19]....
        /*00cc*/ 	.word	0x00004670


	//----- nvinfo : EIATTR_EXIT_INSTR_OFFSETS
	.align		4
.L_1159:
        /*00d0*/ 	.byte	0x04, 0x1c
        /*00d2*/ 	.short	(.L_1161 - .L_1160)


	//   ....[0]....
.L_1160:
        /*00d4*/ 	.word	0x000041b0


	//   ....[1]....
        /*00d8*/ 	.word	0x00004280


	//----- nvinfo : EIATTR_MAX_THREADS
	.align		4
.L_1161:
        /*00dc*/ 	.byte	0x04, 0x05
        /*00de*/ 	.short	(.L_1163 - .L_1162)
.L_1162:
        /*00e0*/ 	.word	0x00000100
        /*00e4*/ 	.word	0x00000001
        /*00e8*/ 	.word	0x00000001


	//----- nvinfo : EIATTR_CRS_STACK_SIZE
	.align		4
.L_1163:
        /*00ec*/ 	.byte	0x04, 0x1e
        /*00ee*/ 	.short	(.L_1165 - .L_1164)
.L_1164:
        /*00f0*/ 	.word	0x00000000


	//----- nvinfo : EIATTR_CBANK_PARAM_SIZE
	.align		4
.L_1165:
        /*00f4*/ 	.byte	0x03, 0x19
        /*00f6*/ 	.short	0x0128


	//----- nvinfo : EIATTR_PARAM_CBANK
	.align		4
        /*00f8*/ 	.byte	0x04, 0x0a
        /*00fa*/ 	.short	(.L_1167 - .L_1166)
	.align		4
.L_1166:
        /*00fc*/ 	.word	index@(.nv.constant0._ZN10layer_norm31ln_parallel_residual_bwd_kernelINS_13Kernel_traitsIf13__nv_bfloat16S2_S2_fjLj5120ELj1ELj1ELj8ELj8ENS_18Kernel_traits_baseILj5120EfS2_S2_S2_fjLj256EEEEELb0ELb0ELb0EEEvNS_9BwdParamsE)
        /*0100*/ 	.short	0x0210
        /*0102*/ 	.short	0x0128


	//----- nvinfo : EIATTR_SW_WAR
	.align		4
.L_1167:
        /*0104*/ 	.byte	0x04, 0x36
        /*0106*/ 	.short	(.L_1169 - .L_1168)
.L_1168:
        /*0108*/ 	.word	0x00000008
.L_1169:


//--------------------- .nv.info._ZN10layer_norm31ln_parallel_residual_bwd_kernelINS_13Kernel_traitsIf13__nv_bfloat16S2_S2_fjLj5120ELj1ELj1ELj8ELj8ENS_18Kernel_traits_baseILj5120EfS2_S2_S2_fjLj256EEEEELb0ELb0ELb1EEEvNS_9BwdParamsE --------------------------
	.section	.nv.info._ZN10layer_norm31ln_parallel_residual_bwd_kernelINS_13Kernel_traitsIf13__nv_bfloat16S2_S2_fjLj5120ELj1ELj1ELj8ELj8ENS_18Kernel_traits_baseILj5120EfS2_S2_S2_fjLj256EEEEELb0ELb0ELb1EEEvNS_9BwdParamsE,"",@"SHT_CUDA_INFO"
	.sectionflags	@""
	.align	4


	//----- nvinfo : EIATTR_CUDA_API_VERSION
	.align		4
        /*0000*/ 	.byte	0x04, 0x37
        /*0002*/ 	.short	(.L_1171 - .L_1170)
.L_1170:
        /*0004*/ 	.word	0x00000082


	//----- nvinfo : EIATTR_KPARAM_INFO
	.align		4
.L_1171:
        /*0008*/ 	.byte	0x04, 0x17
        /*000a*/ 	.short	(.L_1173 - .L_1172)
.L_1172:
        /*000c*/ 	.word	0x00000000
        /*0010*/ 	.short	0x0000
        /*0012*/ 	.short	0x0000
        /*0014*/ 	.byte	0x00, 0xf0, 0xa1, 0x04


	//----- nvinfo : EIATTR_SPARSE_MMA_MASK
	.align		4
.L_1173:
        /*0018*/ 	.byte	0x03, 0x50
        /*001a*/ 	.short	0x0000


	//----- nvinfo : EIATTR_MAXREG_COUNT
	.align		4
        /*001c*/ 	.byte	0x03, 0x1b
        /*001e*/ 	.short	0x00ff


	//----- nvinfo : EIATTR_NUM_BARRIERS
	.align		4
        /*0020*/ 	.byte	0x02, 0x4c
        /*0022*/ 	.byte	0x01
	.zero		1


	//----- nvinfo : EIATTR_MERCURY_ISA_VERSION
	.align		4
        /*0024*/ 	.byte	0x03, 0x5f
        /*0026*/ 	.short	0x0101


	//----- nvinfo : EIATTR_COOP_GROUP_MASK_REGIDS
	.align		4
        /*0028*/ 	.byte	0x04, 0x29
        /*002a*/ 	.short	(.L_1175 - .L_1174)


	//   ....[0]....
.L_1174:
        /*002c*/ 	.word	0xffffffff


	//   ....[1]....
        /*0030*/ 	.word	0xffffffff


	//   ....[2]....
        /*0034*/ 	.word	0xffffffff


	//   ....[3]....
        /*0038*/ 	.word	0xffffffff


	//   ....[4]....
        /*003c*/ 	.word	0xffffffff


	//   ....[5]....
        /*0040*/ 	.word	0xffffffff


	//   ....[6]....
        /*0044*/ 	.word	0xffffffff


	//   ....[7]....
        /*0048*/ 	.word	0xffffffff


	//   ....[8]....
        /*004c*/ 	.word	0xffffffff


	//   ....[9]....
        /*0050*/ 	.word	0xffffffff


	//   ....[10]....
        /*0054*/ 	.word	0x05000065


	//   ....[11]....
        /*0058*/ 	.word	0x05000065


	//   ....[12]....
        /*005c*/ 	.word	0x05000065


	//   ....[13]....
        /*0060*/ 	.word	0x05000065


	//   ....[14]....
        /*0064*/ 	.word	0x05000065


	//   ....[15]....
        /*0068*/ 	.word	0x05000065


	//   ....[16]....
        /*006c*/ 	.word	0x05000065


	//   ....[17]....
        /*0070*/ 	.word	0x05000065


	//   ....[18]....
        /*0074*/ 	.word	0x05000065


	//   ....[19]....
        /*0078*/ 	.word	0x05000065


	//----- nvinfo : EIATTR_COOP_GROUP_INSTR_OFFSETS
	.align		4
.L_1175:
        /*007c*/ 	.byte	0x04, 0x28
        /*007e*/ 	.short	(.L_1177 - .L_1176)


	//   ....[0]....
.L_1176:
        /*0080*/ 	.word	0x00002050


	//   ....[1]....
        /*0084*/ 	.word	0x00002060


	//   ....[2]....
        /*0088*/ 	.word	0x00002090


	//   ....[3]....
        /*008c*/ 	.word	0x000020a0


	//   ....[4]....
        /*0090*/ 	.word	0x000020e0


	//   ....[5]....
        /*0094*/ 	.word	0x00002100


	//   ....[6]....
        /*0098*/ 	.word	0x00002130


	//   ....[7]....
        /*009c*/ 	.word	0x00002140


	//   ....[8]....
        /*00a0*/ 	.word	0x00002170


	//   ....[9]....
        /*00a4*/ 	.word	0x00002180


	//   ....[10]....
        /*00a8*/ 	.word	0x00004080


	//   ....[11]....
        /*00ac*/ 	.word	0x000040d0


	//   ....[12]....
        /*00b0*/ 	.word	0x00004140


	//   ....[13]....
        /*00b4*/ 	.word	0x000041a0


	//   ....[14]....
        /*00b8*/ 	.word	0x00004220


	//   ....[15]....
        /*00bc*/ 	.word	0x00004290


	//   ....[16]....
        /*00c0*/ 	.word	0x00004300


	//   ....[17]....
        /*00c4*/ 	.word	0x00004360


	//   ....[18]....
        /*00c8*/ 	.word	0x000043d0


	//   ....[19]....
        /*00cc*/ 	.word	0x00004430


	//----- nvinfo : EIATTR_EXIT_INSTR_OFFSETS
	.align		4
.L_1177:
        /*00d0*/ 	.byte	0x04, 0x1c
        /*00d2*/ 	.short	(.L_1179 - .L_1178)


	//   ....[0]....
.L_1178:
        /*00d4*/ 	.word	0x00004020


	//----- nvinfo : EIATTR_MAX_THREADS
	.align		4
.L_1179:
        /*00d8*/ 	.byte	0x04, 0x05
        /*00da*/ 	.short	(.L_1181 - .L_1180)
.L_1180:
        /*00dc*/ 	.word	0x00000100
        /*00e0*/ 	.word	0x00000001
        /*00e4*/ 	.word	0x00000001


	//----- nvinfo : EIATTR_CRS_STACK_SIZE
	.align		4
.L_1181:
        /*00e8*/ 	.byte	0x04, 0x1e
        /*00ea*/ 	.short	(.L_1183 - .L_1182)
.L_1182:
        /*00ec*/ 	.word	0x00000000


	//----- nvinfo : EIATTR_CBANK_PARAM_SIZE
	.align		4
.L_1183:
        /*00f0*/ 	.byte	0x03, 0x19
        /*00f2*/ 	.short	0x0128


	//----- nvinfo : EIATTR_PARAM_CBANK
	.align		4
        /*00f4*/ 	.byte	0x04, 0x0a
        /*00f6*/ 	.short	(.L_1185 - .L_1184)
	.align		4
.L_1184:
        /*00f8*/ 	.word	index@(.nv.constant0._ZN10layer_norm31ln_parallel_residual_bwd_kernelINS_13Kernel_traitsIf13__nv_bfloat16S2_S2_fjLj5120ELj1ELj1ELj8ELj8ENS_18Kernel_traits_baseILj5120EfS2_S2_S2_fjLj256EEEEELb0ELb0ELb1EEEvNS_9BwdParamsE)
        /*00fc*/ 	.short	0x0210
        /*00fe*/ 	.short	0x0128


	//----- nvinfo : EIATTR_SW_WAR
	.align		4
.L_1185:
        /*0100*/ 	.byte	0x04, 0x36
        /*0102*/ 	.short	(.L_1187 - .L_1186)
.L_1186:
        /*0104*/ 	.word	0x00000008
.L_1187:


//--------------------- .nv.info._ZN10layer_norm31ln_parallel_residual_bwd_kernelINS_13Kernel_traitsIf13__nv_bfloat16S2_S2_fjLj5120ELj1ELj1ELj8ELj8ENS_18Kernel_traits_baseILj5120EfS2_S2_S2_fjLj256EEEEELb0ELb1ELb0EEEvNS_9BwdParamsE --------------------------
	.section	.nv.info._ZN10layer_norm31ln_parallel_residual_bwd_kernelINS_13Kernel_traitsIf13__nv_bfloat16S2_S2_fjLj5120ELj1ELj1ELj8ELj8ENS_18Kernel_traits_baseILj5120EfS2_S2_S2_fjLj256EEEEELb0ELb1ELb0EEEvNS_9BwdParamsE,"",@"SHT_CUDA_INFO"
	.sectionflags	@""
	.align	4


	//----- nvinfo : EIATTR_CUDA_API_VERSION
	.align		4
        /*0000*/ 	.byte	0x04, 0x37
        /*0002*/ 	.short	(.L_1189 - .L_1188)
.L_1188:
        /*0004*/ 	.word	0x00000082


	//----- nvinfo : EIATTR_KPARAM_INFO
	.align		4
.L_1189:
        /*0008*/ 	.byte	0x04, 0x17
        /*000a*/ 	.short	(.L_1191 - .L_1190)
.L_1190:
        /*000c*/ 	.word	0x00000000
        /*0010*/ 	.short	0x0000
        /*0012*/ 	.short	0x0000
        /*0014*/ 	.byte	0x00, 0xf0, 0xa1, 0x04


	//----- nvinfo : EIATTR_SPARSE_MMA_MASK
	.align		4
.L_1191:
        /*0018*/ 	.byte	0x03, 0x50
        /*001a*/ 	.short	0x0000


	//----- nvinfo : EIATTR_MAXREG_COUNT
	.align		4
        /*001c*/ 	.byte	0x03, 0x1b
        /*001e*/ 	.short	0x00ff


	//----- nvinfo : EIATTR_NUM_BARRIERS
	.align		4
        /*0020*/ 	.byte	0x02, 0x4c
        /*0022*/ 	.byte	0x01
	.zero		1


	//----- nvinfo : EIATTR_MERCURY_ISA_VERSION
	.align		4
        /*0024*/ 	.byte	0x03, 0x5f
        /*0026*/ 	.short	0x0101


	//----- nvinfo : EIATTR_COOP_GROUP_MASK_REGIDS
	.align		4
        /*0028*/ 	.byte	0x04, 0x29
        /*002a*/ 	.short	(.L_1193 - .L_1192)


	//   ....[0]....
.L_1192:
        /*002c*/ 	.word	0xffffffff


	//   ....[1]....
        /*0030*/ 	.word	0xffffffff


	//   ....[2]....
        /*0034*/ 	.word	0xffffffff


	//   ....[3]....
        /*0038*/ 	.word	0xffffffff


	//   ....[4]....
        /*003c*/ 	.word	0xffffffff


	//   ....[5]....
        /*0040*/ 	.word	0xffffffff


	//   ....[6]....
        /*0044*/ 	.word	0xffffffff


	//   ....[7]....
        /*0048*/ 	.word	0xffffffff


	//   ....[8]....
        /*004c*/ 	.word	0xffffffff


	//   ....[9]....
        /*0050*/ 	.word	0xffffffff


	//   ....[10]....
        /*0054*/ 	.word	0x0500004a


	//   ....[11]....
        /*0058*/ 	.word	0x0500004a


	//   ....[12]....
        /*005c*/ 	.word	0x0500004a


	//   ....[13]....
        /*0060*/ 	.word	0x0500004a


	//   ....[14]....
        /*0064*/ 	.word	0x0500004a


	//   ....[15]....
        /*0068*/ 	.word	0x0500004a


	//   ....[16]....
        /*006c*/ 	.word	0x0500004a


	//   ....[17]....
        /*0070*/ 	.word	0x0500004a


	//   ....[18]....
        /*0074*/ 	.word	0x0500004a


	//   ....[19]....
        /*0078*/ 	.word	0x0500004a


	//----- nvinfo : EIATTR_COOP_GROUP_INSTR_OFFSETS
	.align		4
.L_1193:
        /*007c*/ 	.byte	0x04, 0x28
        /*007e*/ 	.short	(.L_1195 - .L_1194)


	//   ....[0]....
.L_1194:
        /*0080*/ 	.word	0x000017e0


	//   ....[1]....
        /*0084*/ 	.word	0x000017f0


	//   ....[2]....
        /*0088*/ 	.word	0x00001820


	//   ....[3]....
        /*008c*/ 	.word	0x00001830


	//   ....[4]....
        /*0090*/ 	.word	0x00001860


	//   ....[5]....
        /*0094*/ 	.word	0x00001870


	//   ....[6]....
        /*0098*/ 	.word	0x000018a0


	//   ....[7]....
        /*009c*/ 	.word	0x000018b0


	//   ....[8]....
        /*00a0*/ 	.word	0x000018e0


	//   ....[9]....
        /*00a4*/ 	.word	0x000018f0


	//   ....[10]....
        /*00a8*/ 	.word	0x000036c0


	//   ....[11]....
        /*00ac*/ 	.word	0x00003710


	//   ....[12]....
        /*00b0*/ 	.word	0x00003780


	//   ....[13]....
        /*00b4*/ 	.word	0x000037e0


	//   ....[14]....
        /*00b8*/ 	.word	0x00003850


	//   ....[15]....
        /*00bc*/ 	.word	0x000038b0


	//   ....[16]....
        /*00c0*/ 	.word	0x00003920


	//   ....[17]....
        /*00c4*/ 	.word	0x00003980


	//   ....[18]....
        /*00c8*/ 	.word	0x000039f0


	//   ....[19]....
        /*00cc*/ 	.word	0x00003a50


	//----- nvinfo : EIATTR_EXIT_INSTR_OFFSETS
	.align		4
.L_1195:
        /*00d0*/ 	.byte	0x04, 0x1c
        /*00d2*/ 	.short	(.L_1197 - .L_1196)


	//   ....[0]....
.L_1196:
        /*00d4*/ 	.word	0x000035e0


	//   ....[1]....
        /*00d8*/ 	.word	0x00003660


	//----- nvinfo : EIATTR_MAX_THREADS
	.align		4
.L_1197:
        /*00dc*/ 	.byte	0x04, 0x05
        /*00de*/ 	.short	(.L_1199 - .L_1198)
.L_1198:
        /*00e0*/ 	.word	0x00000100
        /*00e4*/ 	.word	0x00000001
        /*00e8*/ 	.word	0x00000001


	//----- nvinfo : EIATTR_CRS_STACK_SIZE
	.align		4
.L_1199:
        /*00ec*/ 	.byte	0x04, 0x1e
        /*00ee*/ 	.short	(.L_1201 - .L_1200)
.L_1200:
        /*00f0*/ 	.word	0x00000000


	//----- nvinfo : EIATTR_CBANK_PARAM_SIZE
	.align		4
.L_1201:
        /*00f4*/ 	.byte	0x03, 0x19
        /*00f6*/ 	.short	0x0128


	//----- nvinfo : EIATTR_PARAM_CBANK
	.align		4
        /*00f8*/ 	.byte	0x04, 0x0a
        /*00fa*/ 	.short	(.L_1203 - .L_1202)
	.align		4
.L_1202:
        /*00fc*/ 	.word	index@(.nv.constant0._ZN10layer_norm31ln_parallel_residual_bwd_kernelINS_13Kernel_traitsIf13__nv_bfloat16S2_S2_fjLj5120ELj1ELj1ELj8ELj8ENS_18Kernel_traits_baseILj5120EfS2_S2_S2_fjLj256EEEEELb0ELb1ELb0EEEvNS_9BwdParamsE)
        /*0100*/ 	.short	0x0210
        /*0102*/ 	.short	0x0128


	//----- nvinfo : EIATTR_SW_WAR
	.align		4
.L_1203:
        /*0104*/ 	.byte	0x04, 0x36
        /*0106*/ 	.short	(.L_1205 - .L_1204)
.L_1204:
        /*0108*/ 	.word	0x00000008
.L_1205:


//--------------------- .nv.info._ZN10layer_norm31ln_parallel_residual_bwd_kernelINS_13Kernel_traitsIf13__nv_bfloat16S2_S2_fjLj5120ELj1ELj1ELj8ELj8ENS_18Kernel_traits_baseILj5120EfS2_S2_S2_fjLj256EEEEELb0ELb1ELb1EEEvNS_9BwdParamsE --------------------------
	.section	.nv.info._ZN10layer_norm31ln_parallel_residual_bwd_kernelINS_13Kernel_traitsIf13__nv_bfloat16S2_S2_fjLj5120ELj1ELj1ELj8ELj8ENS_18Kernel_traits_baseILj5120EfS2_S2_S2_fjLj256EEEEELb0ELb1ELb1EEEvNS_9BwdParamsE,"",@"SHT_CUDA_INFO"
	.sectionflags	@""
	.align	4


	//----- nvinfo : EIATTR_CUDA_API_VERSION
	.align		4
        /*0000*/ 	.byte	0x04, 0x37
        /*0002*/ 	.short	(.L_1207 - .L_1206)
.L_1206:
        /*0004*/ 	.word	0x00000082


	//----- nvinfo : EIATTR_KPARAM_INFO
	.align		4
.L_1207:
        /*0008*/ 	.byte	0x04, 0x17
        /*000a*/ 	.short	(.L_1209 - .L_1208)
.L_1208:
        /*000c*/ 	.word	0x00000000
        /*0010*/ 	.short	0x0000
        /*0012*/ 	.short	0x0000
        /*0014*/ 	.byte	0x00, 0xf0, 0xa1, 0x04


	//----- nvinfo : EIATTR_SPARSE_MMA_MASK
	.align		4
.L_1209:
        /*0018*/ 	.byte	0x03, 0x50
        /*001a*/ 	.short	0x0000


	//----- nvinfo : EIATTR_MAXREG_COUNT
	.align		4
        /*001c*/ 	.byte	0x03, 0x1b
        /*001e*/ 	.short	0x00ff


	//----- nvinfo : EIATTR_NUM_BARRIERS
	.align		4
        /*0020*/ 	.byte	0x02, 0x4c
        /*0022*/ 	.byte	0x01
	.zero		1


	//----- nvinfo : EIATTR_MERCURY_ISA_VERSION
	.align		4
        /*0024*/ 	.byte	0x03, 0x5f
        /*0026*/ 	.short	0x0101


	//----- nvinfo : EIATTR_COOP_GROUP_MASK_REGIDS
	.align		4
        /*0028*/ 	.byte	0x04, 0x29
        /*002a*/ 	.short	(.L_1211 - .L_1210)


	//   ....[0]....
.L_1210:
        /*002c*/ 	.word	0xffffffff


	//   ....[1]....
        /*0030*/ 	.word	0xffffffff


	//   ....[2]....
        /*0034*/ 	.word	0xffffffff


	//   ....[3]....
        /*0038*/ 	.word	0xffffffff


	//   ....[4]....
        /*003c*/ 	.word	0xffffffff


	//   ....[5]....
        /*0040*/ 	.word	0xffffffff


	//   ....[6]....
        /*0044*/ 	.word	0xffffffff


	//   ....[7]....
        /*0048*/ 	.word	0xffffffff


	//   ....[8]....
        /*004c*/ 	.word	0xffffffff


	//   ....[9]....
        /*0050*/ 	.word	0xffffffff


	//   ....[10]....
        /*0054*/ 	.word	0x05000021


	//   ....[11]....
        /*0058*/ 	.word	0x05000021


	//   ....[12]....
        /*005c*/ 	.word	0x05000021


	//   ....[13]....
        /*0060*/ 	.word	0x05000021


	//   ....[14]....
        /*0064*/ 	.word	0x05000021


	//   ....[15]....
        /*0068*/ 	.word	0x05000021


	//   ....[16]....
        /*006c*/ 	.word	0x05000021


	//   ....[17]....
        /*0070*/ 	.word	0x05000021


	//   ....[18]....
        /*0074*/ 	.word	0x05000021


	//   ....[19]....
        /*0078*/ 	.word	0x05000021


	//----- nvinfo : EIATTR_COOP_GROUP_INSTR_OFFSETS
	.align		4
.L_1211:
        /*007c*/ 	.byte	0x04, 0x28
        /*007e*/ 	.short	(.L_1213 - .L_1212)


	//   ....[0]....
.L_1212:
        /*0080*/ 	.word	0x00001540


	//   ....[1]....
        /*0084*/ 	.word	0x00001550


	//   ....[2]....
        /*0088*/ 	.word	0x00001580


	//   ....[3]....
        /*008c*/ 	.word	0x00001590


	//   ....[4]....
        /*0090*/ 	.word	0x000015c0


	//   ....[5]....
        /*0094*/ 	.word	0x000015d0


	//   ....[6]....
        /*0098*/ 	.word	0x00001600


	//   ....[7]....
        /*009c*/ 	.word	0x00001610


	//   ....[8]....
        /*00a0*/ 	.word	0x00001640


	//   ....[9]....
        /*00a4*/ 	.word	0x00001650


	//   ....[10]....
        /*00a8*/ 	.word	0x000030e0


	//   ....[11]....
        /*00ac*/ 	.word	0x00003130


	//   ....[12]....
        /*00b0*/ 	.word	0x000031a0


	//   ....[13]....
        /*00b4*/ 	.word	0x00003200


	//   ....[14]....
        /*00b8*/ 	.word	0x00003270


	//   ....[15]....
        /*00bc*/ 	.word	0x000032d0


	//   ....[16]....
        /*00c0*/ 	.word	0x00003340


	//   ....[17]....
        /*00c4*/ 	.word	0x000033a0


	//   ....[18]....
        /*00c8*/ 	.word	0x00003410


	//   ....[19]....
        /*00cc*/ 	.word	0x00003470


	//----- nvinfo : EIATTR_EXIT_INSTR_OFFSETS
	.align		4
.L_1213:
        /*00d0*/ 	.byte	0x04, 0x1c
        /*00d2*/ 	.short	(.L_1215 - .L_1214)


	//   ....[0]....
.L_1214:
        /*00d4*/ 	.word	0x00003080


	//----- nvinfo : EIATTR_MAX_THREADS
	.align		4
.L_1215:
        /*00d8*/ 	.byte	0x04, 0x05
        /*00da*/ 	.short	(.L_1217 - .L_1216)
.L_1216:
        /*00dc*/ 	.word	0x00000100
        /*00e0*/ 	.word	0x00000001
        /*00e4*/ 	.word	0x00000001


	//----- nvinfo : EIATTR_CRS_STACK_SIZE
	.align		4
.L_1217:
        /*00e8*/ 	.byte	0x04, 0x1e
        /*00ea*/ 	.short	(.L_1219 - .L_1218)
.L_1218:
        /*00ec*/ 	.word	0x00000000


	//----- nvinfo : EIATTR_CBANK_PARAM_SIZE
	.align		4
.L_1219:
        /*00f0*/ 	.byte	0x03, 0x19
        /*00f2*/ 	.short	0x0128


	//----- nvinfo : EIATTR_PARAM_CBANK
	.align		4
        /*00f4*/ 	.byte	0x04, 0x0a
        /*00f6*/ 	.short	(.L_1221 - .L_1220)
	.align		4
.L_1220:
        /*00f8*/ 	.word	index@(.nv.constant0._ZN10layer_norm31ln_parallel_residual_bwd_kernelINS_13Kernel_traitsIf13__nv_bfloat16S2_S2_fjLj5120ELj1ELj1ELj8ELj8ENS_18Kernel_traits_baseILj5120EfS2_S2_S2_fjLj256EEEEELb0ELb1ELb1EEEvNS_9BwdParamsE)
        /*00fc*/ 	.short	0x0210
        /*00fe*/ 	.short	0x0128


	//----- nvinfo : EIATTR_SW_WAR
	.align		4
.L_1221:
        /*0100*/ 	.byte	0x04, 0x36
        /*0102*/ 	.short	(.L_1223 - .L_1222)
.L_1222:
        /*0104*/ 	.word	0x00000008
.L_1223:


//--------------------- .nv.info._ZN10layer_norm31ln_parallel_residual_bwd_kernelINS_13Kernel_traitsIf13__nv_bfloat16S2_S2_fjLj5120ELj1ELj1ELj8ELj8ENS_18Kernel_traits_baseILj5120EfS2_S2_S2_fjLj256EEEEELb1ELb0ELb0EEEvNS_9BwdParamsE --------------------------
	.section	.nv.info._ZN10layer_norm31ln_parallel_residual_bwd_kernelINS_13Kernel_traitsIf13__nv_bfloat16S2_S2_fjLj5120ELj1ELj1ELj8ELj8ENS_18Kernel_traits_baseILj5120EfS2_S2_S2_fjLj256EEEEELb1ELb0ELb0EEEvNS_9BwdParamsE,"",@"SHT_CUDA_INFO"
	.sectionflags	@""
	.align	4


	//----- nvinfo : EIATTR_CUDA_API_VERSION
	.align		4
        /*0000*/ 	.byte	0x04, 0x37
        /*0002*/ 	.short	(.L_1225 - .L_1224)
.L_1224:
        /*0004*/ 	.word	0x00000082


	//----- nvinfo : EIATTR_KPARAM_INFO
	.align		4
.L_1225:
        /*0008*/ 	.byte	0x04, 0x17
        /*000a*/ 	.short	(.L_1227 - .L_1226)
.L_1226:
        /*000c*/ 	.word	0x00000000
        /*0010*/ 	.short	0x0000
        /*0012*/ 	.short	0x0000
        /*0014*/ 	.byte	0x00, 0xf0, 0xa1, 0x04


	//----- nvinfo : EIATTR_SPARSE_MMA_MASK
	.align		4
.L_1227:
        /*0018*/ 	.byte	0x03, 0x50
        /*001a*/ 	.short	0x0000


	//----- nvinfo : EIATTR_MAXREG_COUNT
	.align		4
        /*001c*/ 	.byte	0x03, 0x1b
        /*001e*/ 	.short	0x00ff


	//----- nvinfo : EIATTR_NUM_BARRIERS
	.align		4
        /*0020*/ 	.byte	0x02, 0x4c
        /*0022*/ 	.byte	0x01
	.zero		1


	//----- nvinfo : EIATTR_MERCURY_ISA_VERSION
	.align		4
        /*0024*/ 	.byte	0x03, 0x5f
        /*0026*/ 	.short	0x0101


	//----- nvinfo : EIATTR_COOP_GROUP_MASK_REGIDS
	.align		4
        /*0028*/ 	.byte	0x04, 0x29
        /*002a*/ 	.short	(.L_1229 - .L_1228)


	//   ....[0]....
.L_1228:
        /*002c*/ 	.word	0xffffffff


	//   ....[1]....
        /*0030*/ 	.word	0xffffffff


	//   ....[2]....
        /*0034*/ 	.word	0xffffffff


	//   ....[3]....
        /*0038*/ 	.word	0xffffffff


	//   ....[4]....
        /*003c*/ 	.word	0xffffffff


	//   ....[5]....
        /*0040*/ 	.word	0xffffffff


	//   ....[6]....
        /*0044*/ 	.word	0xffffffff


	//   ....[7]....
        /*0048*/ 	.word	0xffffffff


	//   ....[8]....
        /*004c*/ 	.word	0xffffffff


	//   ....[9]....
        /*0050*/ 	.word	0xffffffff


	//   ....[10]....
        /*0054*/ 	.word	0x050000a2


	//   ....[11]....
        /*0058*/ 	.word	0x050000a2


	//   ....[12]....
        /*005c*/ 	.word	0x050000a2


	//   ....[13]....
        /*0060*/ 	.word	0x050000a2


	//   ....[14]....
        /*0064*/ 	.word	0x050000a2


	//   ....[15]....
        /*0068*/ 	.word	0x050000a2


	//   ....[16]....
        /*006c*/ 	.word	0x050000a2


	//   ....[17]....
        /*0070*/ 	.word	0x050000a2


	//   ....[18]....
        /*0074*/ 	.word	0x050000a2


	//   ....[19]....
        /*0078*/ 	.word	0x050000a2


	//----- nvinfo : EIATTR_COOP_GROUP_INSTR_OFFSETS
	.align		4
.L_1229:
        /*007c*/ 	.byte	0x04, 0x28
        /*007e*/ 	.short	(.L_1231 - .L_1230)


	//   ....[0]....
.L_1230:
        /*0080*/ 	.word	0x000025c0


	//   ....[1]....
        /*0084*/ 	.word	0x000025d0


	//   ....[2]....
        /*0088*/ 	.word	0x00002600


	//   ....[3]....
        /*008c*/ 	.word	0x00002610


	//   ....[4]....
        /*0090*/ 	.word	0x00002640


	//   ....[5]....
        /*0094*/ 	.word	0x00002650


	//   ....[6]....
        /*0098*/ 	.word	0x00002680


	//   ....[7]....
        /*009c*/ 	.word	0x00002690


	//   ....[8]....
        /*00a0*/ 	.word	0x000026c0


	//   ....[9]....
        /*00a4*/ 	.word	0x000026d0


	//   ....[10]....
        /*00a8*/ 	.word	0x00004f10


	//   ....[11]....
        /*00ac*/ 	.word	0x00004f60


	//   ....[12]....
        /*00b0*/ 	.word	0x00004fd0


	//   ....[13]....
        /*00b4*/ 	.word	0x00005030


	//   ....[14]....
        /*00b8*/ 	.word	0x000050a0


	//   ....[15]....
        /*00bc*/ 	.word	0x00005100


	//   ....[16]....
        /*00c0*/ 	.word	0x00005170


	//   ....[17]....
        /*00c4*/ 	.word	0x000051d0


	//   ....[18]....
        /*00c8*/ 	.word	0x00005240


	//   ....[19]....
        /*00cc*/ 	.word	0x000052a0


	//----- nvinfo : EIATTR_EXIT_INSTR_OFFSETS
	.align		4
.L_1231:
        /*00d0*/ 	.byte	0x04, 0x1c
        /*00d2*/ 	.short	(.L_1233 - .L_1232)


	//   ....[0]....
.L_1232:
        /*00d4*/ 	.word	0x00004de0


	//   ....[1]....
        /*00d8*/ 	.word	0x00004eb0


	//----- nvinfo : EIATTR_MAX_THREADS
	.align		4
.L_1233:
        /*00dc*/ 	.byte	0x04, 0x05
        /*00de*/ 	.short	(.L_1235 - .L_1234)
.L_1234:
        /*00e0*/ 	.word	0x00000100
        /*00e4*/ 	.word	0x00000001
        /*00e8*/ 	.word	0x00000001


	//----- nvinfo : EIATTR_CRS_STACK_SIZE
	.align		4
.L_1235:
        /*00ec*/ 	.byte	0x04, 0x1e
        /*00ee*/ 	.short	(.L_1237 - .L_1236)
.L_1236:
        /*00f0*/ 	.word	0x00000000


	//----- nvinfo : EIATTR_CBANK_PARAM_SIZE
	.align		4
.L_1237:
        /*00f4*/ 	.byte	0x03, 0x19
        /*00f6*/ 	.short	0x0128


	//----- nvinfo : EIATTR_PARAM_CBANK
	.align		4
        /*00f8*/ 	.byte	0x04, 0x0a
        /*00fa*/ 	.short	(.L_1239 - .L_1238)
	.align		4
.L_1238:
        /*00fc*/ 	.word	index@(.nv.constant0._ZN10layer_norm31ln_parallel_residual_bwd_kernelINS_13Kernel_traitsIf13__nv_bfloat16S2_S2_fjLj5120ELj1ELj1ELj8ELj8ENS_18Kernel_traits_baseILj5120EfS2_S2_S2_fjLj256EEEEELb1ELb0ELb0EEEvNS_9BwdParamsE)
        /*0100*/ 	.short	0x0210
        /*0102*/ 	.short	0x0128


	//----- nvinfo : EIATTR_SW_WAR
	.align		4
.L_1239:
        /*0104*/ 	.byte	0x04, 0x36
        /*0106*/ 	.short	(.L_1241 - .L_1240)
.L_1240:
        /*0108*/ 	.word	0x00000008
.L_1241:


//--------------------- .nv.info._ZN10layer_norm31ln_parallel_residual_bwd_kernelINS_13Kernel_traitsIf13__nv_bfloat16S2_S2_fjLj5120ELj1ELj1ELj8ELj8ENS_18Kernel_traits_baseILj5120EfS2_S2_S2_fjLj256EEEEELb1ELb0ELb1EEEvNS_9BwdParamsE --------------------------
	.section	.nv.info._ZN10layer_norm31ln_parallel_residual_bwd_kernelINS_13Kernel_traitsIf13__nv_bfloat16S2_S2_fjLj5120ELj1ELj1ELj8ELj8ENS_18Kernel_traits_baseILj5120EfS2_S2_S2_fjLj256EEEEELb1ELb0ELb1EEEvNS_9BwdParamsE,"",@"SHT_CUDA_INFO"
	.sectionflags	@""
	.align	4


	//----- nvinfo : EIATTR_CUDA_API_VERSION
	.align		4
        /*0000*/ 	.byte	0x04, 0x37
        /*0002*/ 	.short	(.L_1243 - .L_1242)
.L_1242:
        /*0004*/ 	.word	0x00000082


	//----- nvinfo : EIATTR_KPARAM_INFO
	.align		4
.L_1243:
        /*0008*/ 	.byte	0x04, 0x17
        /*000a*/ 	.short	(.L_1245 - .L_1244)
.L_1244:
        /*000c*/ 	.word	0x00000000
        /*0010*/ 	.short	0x0000
        /*0012*/ 	.short	0x0000
        /*0014*/ 	.byte	0x00, 0xf0, 0xa1, 0x04


	//----- nvinfo : EIATTR_SPARSE_MMA_MASK
	.align		4
.L_1245:
        /*0018*/ 	.byte	0x03, 0x50
        /*001a*/ 	.short	0x0000


	//----- nvinfo : EIATTR_MAXREG_COUNT
	.align		4
        /*001c*/ 	.byte	0x03, 0x1b
        /*001e*/ 	.short	0x00ff


	//----- nvinfo : EIATTR_NUM_BARRIERS
	.align		4
        /*0020*/ 	.byte	0x02, 0x4c
        /*0022*/ 	.byte	0x01
	.zero		1


	//----- nvinfo : EIATTR_MERCURY_ISA_VERSION
	.align		4
        /*0024*/ 	.byte	0x03, 0x5f
        /*0026*/ 	.short	0x0101


	//----- nvinfo : EIATTR_COOP_GROUP_MASK_REGIDS
	.align		4
        /*0028*/ 	.byte	0x04, 0x29
        /*002a*/ 	.short	(.L_1247 - .L_1246)


	//   ....[0]....
.L_1246:
        /*002c*/ 	.word	0xffffffff


	//   ....[1]....
        /*0030*/ 	.word	0xffffffff


	//   ....[2]....
        /*0034*/ 	.word	0xffffffff


	//   ....[3]....
        /*0038*/ 	.word	0xffffffff


	//   ....[4]....
        /*003c*/ 	.word	0xffffffff


	//   ....[5]....
        /*0040*/ 	.word	0xffffffff


	//   ....[6]....
        /*0044*/ 	.word	0xffffffff


	//   ....[7]....
        /*0048*/ 	.word	0xffffffff


	//   ....[8]....
        /*004c*/ 	.word	0xffffffff


	//   ....[9]....
        /*0050*/ 	.word	0xffffffff


	//   ....[10]....
        /*0054*/ 	.word	0x05000065


	//   ....[11]....
        /*0058*/ 	.word	0x05000065


	//   ....[12]....
        /*005c*/ 	.word	0x05000065


	//   ....[13]....
        /*0060*/ 	.word	0x05000065


	//   ....[14]....
        /*0064*/ 	.word	0x05000065


	//   ....[15]....
        /*0068*/ 	.word	0x05000065


	//   ....[16]....
        /*006c*/ 	.word	0x05000065


	//   ....[17]....
        /*0070*/ 	.word	0x05000065


	//   ....[18]....
        /*0074*/ 	.word	0x05000065


	//   ....[19]....
        /*0078*/ 	.word	0x05000065


	//----- nvinfo : EIATTR_COOP_GROUP_INSTR_OFFSETS
	.align		4
.L_1247:
        /*007c*/ 	.byte	0x04, 0x28
        /*007e*/ 	.short	(.L_1249 - .L_1248)


	//   ....[0]....
.L_1248:
        /*0080*/ 	.word	0x00002410


	//   ....[1]....
        /*0084*/ 	.word	0x00002420


	//   ....[2]....
        /*0088*/ 	.word	0x00002450


	//   ....[3]....
        /*008c*/ 	.word	0x00002460


	//   ....[4]....
        /*0090*/ 	.word	0x00002490


	//   ....[5]....
        /*0094*/ 	.word	0x000024a0


	//   ....[6]....
        /*0098*/ 	.word	0x000024d0


	//   ....[7]....
        /*009c*/ 	.word	0x000024e0


	//   ....[8]....
        /*00a0*/ 	.word	0x00002520


	//   ....[9]....
        /*00a4*/ 	.word	0x00002530


	//   ....[10]....
        /*00a8*/ 	.word	0x00004ac0


	//   ....[11]....
        /*00ac*/ 	.word	0x00004b10


	//   ....[12]....
        /*00b0*/ 	.word	0x00004b80


	//   ....[13]....
        /*00b4*/ 	.word	0x00004be0


	//   ....[14]....
        /*00b8*/ 	.word	0x00004c50


	//   ....[15]....
        /*00bc*/ 	.word	0x00004cb0


	//   ....[16]....
        /*00c0*/ 	.word	0x00004d20


	//   ....[17]....
        /*00c4*/ 	.word	0x00004d80


	//   ....[18]....
        /*00c8*/ 	.word	0x00004e00


	//   ....[19]....
        /*00cc*/ 	.word	0x00004e60


	//----- nvinfo : EIATTR_EXIT_INSTR_OFFSETS
	.align		4
.L_1249:
        /*00d0*/ 	.byte	0x04, 0x1c
        /*00d2*/ 	.short	(.L_1251 - .L_1250)


	//   ....[0]....
.L_1250:
        /*00d4*/ 	.word	0x00004a60


	//----- nvinfo : EIATTR_MAX_THREADS
	.align		4
.L_1251:
        /*00d8*/ 	.byte	0x04, 0x05
        /*00da*/ 	.short	(.L_1253 - .L_1252)
.L_1252:
        /*00dc*/ 	.word	0x00000100
        /*00e0*/ 	.word	0x00000001
        /*00e4*/ 	.word	0x00000001


	//----- nvinfo : EIATTR_CRS_STACK_SIZE
	.align		4
.L_1253:
        /*00e8*/ 	.byte	0x04, 0x1e
        /*00ea*/ 	.short	(.L_1255 - .L_1254)
.L_1254:
        /*00ec*/ 	.word	0x00000000


	//----- nvinfo : EIATTR_CBANK_PARAM_SIZE
	.align		4
.L_1255:
        /*00f0*/ 	.byte	0x03, 0x19
        /*00f2*/ 	.short	0x0128


	//----- nvinfo : EIATTR_PARAM_CBANK
	.align		4
        /*00f4*/ 	.byte	0x04, 0x0a
        /*00f6*/ 	.short	(.L_1257 - .L_1256)
	.align		4
.L_1256:
        /*00f8*/ 	.word	index@(.nv.constant0._ZN10layer_norm31ln_parallel_residual_bwd_kernelINS_13Kernel_traitsIf13__nv_bfloat16S2_S2_fjLj5120ELj1ELj1ELj8ELj8ENS_18Kernel_traits_baseILj5120EfS2_S2_S2_fjLj256EEEEELb1ELb0ELb1EEEvNS_9BwdParamsE)
        /*00fc*/ 	.short	0x0210
        /*00fe*/ 	.short	0x0128


	//----- nvinfo : EIATTR_SW_WAR
	.align		4
.L_1257:
        /*0100*/ 	.byte	0x04, 0x36
        /*0102*/ 	.short	(.L_1259 - .L_1258)
.L_1258:
        /*0104*/ 	.word	0x00000008
.L_1259:


//--------------------- .nv.info._ZN10layer_norm22ln_bwd_finalize_kernelINS_22Kernel_traits_finalizeILj5120Ef13__nv_bfloat16S2_S2_fjLb0ELj1024ELj4ENS_18Kernel_traits_baseILj5120EfS2_S2_S2_fjLj1024EEEEELb0ELb0EEEvNS_9BwdParamsE --------------------------
	.section	.nv.info._ZN10layer_norm22ln_bwd_finalize_kernelINS_22Kernel_traits_finalizeILj5120Ef13__nv_bfloat16S2_S2_fjLb0ELj1024ELj4ENS_18Kernel_traits_baseILj5120EfS2_S2_S2_fjLj1024EEEEELb0ELb0EEEvNS_9BwdParamsE,"",@"SHT_CUDA_INFO"
	.sectionflags	@""
	.align	4


	//----- nvinfo : EIATTR_CUDA_API_VERSION
	.align		4
        /*0000*/ 	.byte	0x04, 0x37
        /*0002*/ 	.short	(.L_1261 - .L_1260)
.L_1260:
        /*0004*/ 	.word	0x00000082


	//----- nvinfo : EIATTR_KPARAM_INFO
	.align		4
.L_1261:
        /*0008*/ 	.byte	0x04, 0x17
        /*000a*/ 	.short	(.L_1263 - .L_1262)
.L_1262:
        /*000c*/ 	.word	0x00000000
        /*0010*/ 	.short	0x0000
        /*0012*/ 	.short	0x0000
        /*0014*/ 	.byte	0x00, 0xf0, 0xa1, 0x04


	//----- nvinfo : EIATTR_SPARSE_MMA_MASK
	.align		4
.L_1263:
        /*0018*/ 	.byte	0x03, 0x50
        /*001a*/ 	.short	0x0000


	//----- nvinfo : EIATTR_MAXREG_COUNT
	.align		4
        /*001c*/ 	.byte	0x03, 0x1b
        /*001e*/ 	.short	0x0040


	//----- nvinfo : EIATTR_NUM_BARRIERS
	.align		4
        /*0020*/ 	.byte	0x02, 0x4c
        /*0022*/ 	.byte	0x01
	.zero		1


	//----- nvinfo : EIATTR_MERCURY_ISA_VERSION
	.align		4
        /*0024*/ 	.byte	0x03, 0x5f
        /*0026*/ 	.short	0x0101


	//----- nvinfo : EIATTR_COOP_GROUP_MASK_REGIDS
	.align		4
        /*0028*/ 	.byte	0x04, 0x29
        /*002a*/ 	.short	(.L_1265 - .L_1264)


	//   ....[0]....
.L_1264:
        /*002c*/ 	.word	0xffffffff


	//   ....[1]....
        /*0030*/ 	.word	0xffffffff


	//   ....[2]....
        /*0034*/ 	.word	0xffffffff


	//   ....[3]....
        /*0038*/ 	.word	0xffffffff


	//   ....[4]....
        /*003c*/ 	.word	0xffffffff


	//   ....[5]....
        /*0040*/ 	.word	0xffffffff


	//   ....[6]....
        /*0044*/ 	.word	0xffffffff


	//   ....[7]....
        /*0048*/ 	.word	0xffffffff


	//   ....[8]....
        /*004c*/ 	.word	0xffffffff


	//   ....[9]....
        /*0050*/ 	.word	0xffffffff


	//   ....[10]....
        /*0054*/ 	.word	0x05000013


	//   ....[11]....
        /*0058*/ 	.word	0x05000013


	//   ....[12]....
        /*005c*/ 	.word	0x05000013


	//   ....[13]....
        /*0060*/ 	.word	0x05000013


	//   ....[14]....
        /*0064*/ 	.word	0x05000013


	//   ....[15]....
        /*0068*/ 	.word	0x05000013


	//   ....[16]....
        /*006c*/ 	.word	0x05000013


	//   ....[17]....
        /*0070*/ 	.word	0x05000013


	//   ....[18]....
        /*0074*/ 	.word	0x05000013


	//   ....[19]....
        /*0078*/ 	.word	0x05000013


	//----- nvinfo : EIATTR_COOP_GROUP_INSTR_OFFSETS
	.align		4
.L_1265:
        /*007c*/ 	.byte	0x04, 0x28
        /*007e*/ 	.short	(.L_1267 - .L_1266)


	//   ....[0]....
.L_1266:
        /*0080*/ 	.word	0x000008e0


	//   ....[1]....
        /*0084*/ 	.word	0x000008f0


	//   ....[2]....
        /*0088*/ 	.word	0x00000920


	//   ....[3]....
        /*008c*/ 	.word	0x00000930


	//   ....[4]....
        /*0090*/ 	.word	0x00000960


	//   ....[5]....
        /*0094*/ 	.word	0x00000970


	//   ....[6]....
        /*0098*/ 	.word	0x000009a0


	//   ....[7]....
        /*009c*/ 	.word	0x000009b0


	//   ....[8]....
        /*00a0*/ 	.word	0x000009e0


	//   ....[9]....
        /*00a4*/ 	.word	0x000009f0


	//   ....[10]....
        /*00a8*/ 	.word	0x00000bf0


	//   ....[11]....
        /*00ac*/ 	.word	0x00000c60


	//   ....[12]....
        /*00b0*/ 	.word	0x00000cd0


	//   ....[13]....
        /*00b4*/ 	.word	0x00000d40


	//   ....[14]....
        /*00b8*/ 	.word	0x00000db0


	//   ....[15]....
        /*00bc*/ 	.word	0x00000e10


	//   ....[16]....
        /*00c0*/ 	.word	0x00000e80


	//   ....[17]....
        /*00c4*/ 	.word	0x00000ef0


	//   ....[18]....
        /*00c8*/ 	.word	0x00000f60


	//   ....[19]....
        /*00cc*/ 	.word	0x00000fd0


	//----- nvinfo : EIATTR_EXIT_INSTR_OFFSETS
	.align		4
.L_1267:
        /*00d0*/ 	.byte	0x04, 0x1c
        /*00d2*/ 	.short	(.L_1269 - .L_1268)


	//   ....[0]....
.L_1268:
        /*00d4*/ 	.word	0x00000070


	//   ....[1]....
        /*00d8*/ 	.word	0x00000b90


	//----- nvinfo : EIATTR_MAX_THREADS
	.align		4
.L_1269:
        /*00dc*/ 	.byte	0x04, 0x05
        /*00de*/ 	.short	(.L_1271 - .L_1270)
.L_1270:
        /*00e0*/ 	.word	0x00000400
        /*00e4*/ 	.word	0x00000001
        /*00e8*/ 	.word	0x00000001


	//----- nvinfo : EIATTR_CRS_STACK_SIZE
	.align		4
.L_1271:
        /*00ec*/ 	.byte	0x04, 0x1e
        /*00ee*/ 	.short	(.L_1273 - .L_1272)
.L_1272:
        /*00f0*/ 	.word	0x00000000


	//----- nvinfo : EIATTR_CBANK_PARAM_SIZE
	.align		4
.L_1273:
        /*00f4*/ 	.byte	0x03, 0x19
        /*00f6*/ 	.short	0x0128


	//----- nvinfo : EIATTR_PARAM_CBANK
	.align		4
        /*00f8*/ 	.byte	0x04, 0x0a
        /*00fa*/ 	.short	(.L_1275 - .L_1274)
	.align		4
.L_1274:
        /*00fc*/ 	.word	index@(.nv.constant0._ZN10layer_norm22ln_bwd_finalize_kernelINS_22Kernel_traits_finalizeILj5120Ef13__nv_bfloat16S2_S2_fjLb0ELj1024ELj4ENS_18Kernel_traits_baseILj5120EfS2_S2_S2_fjLj1024EEEEELb0ELb0EEEvNS_9BwdParamsE)
        /*0100*/ 	.short	0x0210
        /*0102*/ 	.short	0x0128


	//----- nvinfo : EIATTR_SW_WAR
	.align		4
.L_1275:
        /*0104*/ 	.byte	0x04, 0x36
        /*0106*/ 	.short	(.L_1277 - .L_1276)
.L_1276:
        /*0108*/ 	.word	0x00000008
.L_1277:


//--------------------- .nv.info._ZN10layer_norm40ln_parallel_residual_bwd_finalize_kernelINS_22Kernel_traits_finalizeILj5120Ef13__nv_bfloat16S2_S2_fjLb0ELj1024ELj4ENS_18Kernel_traits_baseILj5120EfS2_S2_S2_fjLj1024EEEEELb0EEEvNS_9BwdParamsE --------------------------
	.section	.nv.info._ZN10layer_norm40ln_parallel_residual_bwd_finalize_kernelINS_22Kernel_traits_finalizeILj5120Ef13__nv_bfloat16S2_S2_fjLb0ELj1024ELj4ENS_18Kernel_traits_baseILj5120EfS2_S2_S2_fjLj1024EEEEELb0EEEvNS_9BwdParamsE,"",@"SHT_CUDA_INFO"
	.sectionflags	@""
	.align	4


	//----- nvinfo : EIATTR_CUDA_API_VERSION
	.align		4
        /*0000*/ 	.byte	0x04, 0x37
        /*0002*/ 	.short	(.L_1279 - .L_1278)
.L_1278:
        /*0004*/ 	.word	0x00000082


	//----- nvinfo : EIATTR_KPARAM_INFO
	.align		4
.L_1279:
        /*0008*/ 	.byte	0x04, 0x17
        /*000a*/ 	.short	(.L_1281 - .L_1280)
.L_1280:
        /*000c*/ 	.word	0x00000000
        /*0010*/ 	.short	0x0000
        /*0012*/ 	.short	0x0000
        /*0014*/ 	.byte	0x00, 0xf0, 0xa1, 0x04


	//----- nvinfo : EIATTR_SPARSE_MMA_MASK
	.align		4
.L_1281:
        /*0018*/ 	.byte	0x03, 0x50
        /*001a*/ 	.short	0x0000


	//----- nvinfo : EIATTR_MAXREG_COUNT
	.align		4
        /*001c*/ 	.byte	0x03, 0x1b
        /*001e*/ 	.short	0x0040


	//----- nvinfo : EIATTR_NUM_BARRIERS
	.align		4
        /*0020*/ 	.byte	0x02, 0x4c
        /*0022*/ 	.byte	0x01
	.zero		1


	//----- nvinfo : EIATTR_MERCURY_ISA_VERSION
	.align		4
        /*0024*/ 	.byte	0x03, 0x5f
        /*0026*/ 	.short	0x0101


	//----- nvinfo : EIATTR_COOP_GROUP_MASK_REGIDS
	.align		4
        /*0028*/ 	.byte	0x04, 0x29
        /*002a*/ 	.short	(.L_1283 - .L_1282)


	//   ....[0]....
.L_1282:
        /*002c*/ 	.word	0xffffffff


	//   ....[1]....
        /*0030*/ 	.word	0xffffffff


	//   ....[2]....
        /*0034*/ 	.word	0xffffffff


	//   ....[3]....
        /*0038*/ 	.word	0xffffffff


	//   ....[4]....
        /*003c*/ 	.word	0xffffffff


	//   ....[5]....
        /*0040*/ 	.word	0xffffffff


	//   ....[6]....
        /*0044*/ 	.word	0xffffffff


	//   ....[7]....
        /*0048*/ 	.word	0xffffffff


	//   ....[8]....
        /*004c*/ 	.word	0xffffffff


	//   ....[9]....
        /*0050*/ 	.word	0xffffffff


	//   ....[10]....
        /*0054*/ 	.word	0xffffffff


	//   ....[11]....
        /*0058*/ 	.word	0xffffffff


	//   ....[12]....
        /*005c*/ 	.word	0xffffffff


	//   ....[13]....
        /*0060*/ 	.word	0xffffffff


	//   ....[14]....
        /*0064*/ 	.word	0xffffffff


	//   ....[15]....
        /*0068*/ 	.word	0xffffffff


	//   ....[16]....
        /*006c*/ 	.word	0xffffffff


	//   ....[17]....
        /*0070*/ 	.word	0xffffffff


	//   ....[18]....
        /*0074*/ 	.word	0xffffffff


	//   ....[19]....
        /*0078*/ 	.word	0xffffffff


	//   ....[20]....
        /*007c*/ 	.word	0x0500000c


	//   ....[21]....
        /*0080*/ 	.word	0x0500000c


	//   ....[22]....
        /*0084*/ 	.word	0x0500000c


	//   ....[23]....
        /*0088*/ 	.word	0x0500000c


	//   ....[24]....
        /*008c*/ 	.word	0x0500000c


	//   ....[25]....
        /*0090*/ 	.word	0x0500000c


	//   ....[26]....
        /*0094*/ 	.word	0x0500000c


	//   ....[27]....
        /*0098*/ 	.word	0x0500000c


	//   ....[28]....
        /*009c*/ 	.word	0x0500000c


	//   ....[29]....
        /*00a0*/ 	.word	0x0500000c


	//   ....[30]....
        /*00a4*/ 	.word	0x0500000c


	//   ....[31]....
        /*00a8*/ 	.word	0x0500000c


	//   ....[32]....
        /*00ac*/ 	.word	0x0500000c


	//   ....[33]....
        /*00b0*/ 	.word	0x0500000c


	//   ....[34]....
        /*00b4*/ 	.word	0x0500000c


	//   ....[35]....
        /*00b8*/ 	.word	0x0500000c


	//   ....[36]....
        /*00bc*/ 	.word	0x0500000c


	//   ....[37]....
        /*00c0*/ 	.word	0x0500000c


	//   ....[38]....
        /*00c4*/ 	.word	0x0500000c


	//   ....[39]....
        /*00c8*/ 	.word	0x0500000c


	//----- nvinfo : EIATTR_COOP_GROUP_INSTR_OFFSETS
	.align		4
.L_1283:
        /*00cc*/ 	.byte	0x04, 0x28
        /*00ce*/ 	.short	(.L_1285 - .L_1284)


	//   ....[0]....
.L_1284:
        /*00d0*/ 	.word	0x00000ce0


	//   ....[1]....
        /*00d4*/ 	.word	0x00000cf0


	//   ....[2]....
        /*00d8*/ 	.word	0x00000d00


	//   ....[3]....
        /*00dc*/ 	.word	0x00000d10


	//   ....[4]....
        /*00e0*/ 	.word	0x00000d40


	//   ....[5]....
        /*00e4*/ 	.word	0x00000d70


	//   ....[6]....
        /*00e8*/ 	.word	0x00000d80


	//   ....[7]....
        /*00ec*/ 	.word	0x00000d90


	//   ....[8]....
        /*00f0*/ 	.word	0x00000db0


	//   ....[9]....
        /*00f4*/ 	.word	0x00000df0


	//   ....[10]....
        /*00f8*/ 	.word	0x00000e00


	//   ....[11]....
        /*00fc*/ 	.word	0x00000e10


	//   ....[12]....
        /*0100*/ 	.word	0x00000e30


	//   ....[13]....
        /*0104*/ 	.word	0x00000e70


	//   ....[14]....
        /*0108*/ 	.word	0x00000e80


	//   ....[15]....
        /*010c*/ 	.word	0x00000e90


	//   ....[16]....
        /*0110*/ 	.word	0x00000eb0


	//   ....[17]....
        /*0114*/ 	.word	0x00000ee0


	//   ....[18]....
        /*0118*/ 	.word	0x00000f00


	//   ....[19]....
        /*011c*/ 	.word	0x00000f10


	//   ....[20]....
        /*0120*/ 	.word	0x000011f0


	//   ....[21]....
        /*0124*/ 	.word	0x00001250


	//   ....[22]....
        /*0128*/ 	.word	0x000012b0


	//   ....[23]....
        /*012c*/ 	.word	0x00001310


	//   ....[24]....
        /*0130*/ 	.word	0x00001370


	//   ....[25]....
        /*0134*/ 	.word	0x000013d0


	//   ....[26]....
        /*0138*/ 	.word	0x00001440


	//   ....[27]....
        /*013c*/ 	.word	0x000014b0


	//   ....[28]....
        /*0140*/ 	.word	0x00001520


	//   ....[29]....
        /*0144*/ 	.word	0x00001590


	//   ....[30]....
        /*0148*/ 	.word	0x000015f0


	//   ....[31]....
        /*014c*/ 	.word	0x00001660


	//   ....[32]....
        /*0150*/ 	.word	0x000016d0


	//   ....[33]....
        /*0154*/ 	.word	0x00001740


	//   ....[34]....
        /*0158*/ 	.word	0x000017b0


	//   ....[35]....
        /*015c*/ 	.word	0x00001810


	//   ....[36]....
        /*0160*/ 	.word	0x00001880


	//   ....[37]....
        /*0164*/ 	.word	0x000018f0


	//   ....[38]....
        /*0168*/ 	.word	0x00001960


	//   ....[39]....
        /*016c*/ 	.word	0x000019d0


	//----- nvinfo : EIATTR_EXIT_INSTR_OFFSETS
	.align		4
.L_1285:
        /*0170*/ 	.byte	0x04, 0x1c
        /*0172*/ 	.short	(.L_1287 - .L_1286)


	//   ....[0]....
.L_1286:
        /*0174*/ 	.word	0x00000070


	//   ....[1]....
        /*0178*/ 	.word	0x00001190


	//----- nvinfo : EIATTR_MAX_THREADS
	.align		4
.L_1287:
        /*017c*/ 	.byte	0x04, 0x05
        /*017e*/ 	.short	(.L_1289 - .L_1288)
.L_1288:
        /*0180*/ 	.word	0x00000400
        /*0184*/ 	.word	0x00000001
        /*0188*/ 	.word	0x00000001


	//----- nvinfo : EIATTR_CRS_STACK_SIZE
	.align		4
.L_1289:
        /*018c*/ 	.byte	0x04, 0x1e
        /*018e*/ 	.short	(.L_1291 - .L_1290)
.L_1290:
        /*0190*/ 	.word	0x00000000


	//----- nvinfo : EIATTR_CBANK_PARAM_SIZE
	.align		4
.L_1291:
        /*0194*/ 	.byte	0x03, 0x19
        /*0196*/ 	.short	0x0128


	//----- nvinfo : EIATTR_PARAM_CBANK
	.align		4
        /*0198*/ 	.byte	0x04, 0x0a
        /*019a*/ 	.short	(.L_1293 - .L_1292)
	.align		4
.L_1292:
        /*019c*/ 	.word	index@(.nv.constant0._ZN10layer_norm40ln_parallel_residual_bwd_finalize_kernelINS_22Kernel_traits_finalizeILj5120Ef13__nv_bfloat16S2_S2_fjLb0ELj1024ELj4ENS_18Kernel_traits_baseILj5120EfS2_S2_S2_fjLj1024EEEEELb0EEEvNS_9BwdParamsE)
        /*01a0*/ 	.short	0x0210
        /*01a2*/ 	.short	0x0128


	//----- nvinfo : EIATTR_SW_WAR
	.align		4
.L_1293:
        /*01a4*/ 	.byte	0x04, 0x36
        /*01a6*/ 	.short	(.L_1295 - .L_1294)
.L_1294:
        /*01a8*/ 	.word	0x00000008
.L_1295:


//--------------------- .nv.info._ZN10layer_norm31ln_parallel_residual_bwd_kernelINS_13Kernel_traitsIf13__nv_bfloat16S2_S2_fjLj5120ELj1ELj1ELj8ELj8ENS_18Kernel_traits_baseILj5120EfS2_S2_S2_fjLj256EEEEELb1ELb1ELb0EEEvNS_9BwdParamsE --------------------------
	.section	.nv.info._ZN10layer_norm31ln_parallel_residual_bwd_kernelINS_13Kernel_traitsIf13__nv_bfloat16S2_S2_fjLj5120ELj1ELj1ELj8ELj8ENS_18Kernel_traits_baseILj5120EfS2_S2_S2_fjLj256EEEEELb1ELb1ELb0EEEvNS_9BwdParamsE,"",@"SHT_CUDA_INFO"
	.sectionflags	@""
	.align	4


	//----- nvinfo : EIATTR_CUDA_API_VERSION
	.align		4
        /*0000*/ 	.byte	0x04, 0x37
        /*0002*/ 	.short	(.L_1297 - .L_1296)
.L_1296:
        /*0004*/ 	.word	0x00000082


	//----- nvinfo : EIATTR_KPARAM_INFO
	.align		4
.L_1297:
        /*0008*/ 	.byte	0x04, 0x17
        /*000a*/ 	.short	(.L_1299 - .L_1298)
.L_1298:
        /*000c*/ 	.word	0x00000000
        /*0010*/ 	.short	0x0000
        /*0012*/ 	.short	0x0000
        /*0014*/ 	.byte	0x00, 0xf0, 0xa1, 0x04


	//----- nvinfo : EIATTR_SPARSE_MMA_MASK
	.align		4
.L_1299:
        /*0018*/ 	.byte	0x03, 0x50
        /*001a*/ 	.short	0x0000


	//----- nvinfo : EIATTR_MAXREG_COUNT
	.align		4
        /*001c*/ 	.byte	0x03, 0x1b
        /*001e*/ 	.short	0x00ff


	//----- nvinfo : EIATTR_NUM_BARRIERS
	.align		4
        /*0020*/ 	.byte	0x02, 0x4c
        /*0022*/ 	.byte	0x01
	.zero		1


	//----- nvinfo : EIATTR_MERCURY_ISA_VERSION
	.align		4
        /*0024*/ 	.byte	0x03, 0x5f
        /*0026*/ 	.short	0x0101


	//----- nvinfo : EIATTR_COOP_GROUP_MASK_REGIDS
	.align		4
        /*0028*/ 	.byte	0x04, 0x29
        /*002a*/ 	.short	(.L_1301 - .L_1300)


	//   ....[0]....
.L_1300:
        /*002c*/ 	.word	0xffffffff


	//   ....[1]....
        /*0030*/ 	.word	0xffffffff


	//   ....[2]....
        /*0034*/ 	.word	0xffffffff


	//   ....[3]....
        /*0038*/ 	.word	0xffffffff


	//   ....[4]....
        /*003c*/ 	.word	0xffffffff


	//   ....[5]....
        /*0040*/ 	.word	0xffffffff


	//   ....[6]....
        /*0044*/ 	.word	0xffffffff


	//   ....[7]....
        /*0048*/ 	.word	0xffffffff


	//   ....[8]....
        /*004c*/ 	.word	0xffffffff


	//   ....[9]....
        /*0050*/ 	.word	0xffffffff


	//   ....[10]....
        /*0054*/ 	.word	0x0500004a


	//   ....[11]....
        /*0058*/ 	.word	0x0500004a


	//   ....[12]....
        /*005c*/ 	.word	0x0500004a


	//   ....[13]....
        /*0060*/ 	.word	0x0500004a


	//   ....[14]....
        /*0064*/ 	.word	0x0500004a


	//   ....[15]....
        /*0068*/ 	.word	0x0500004a


	//   ....[16]....
        /*006c*/ 	.word	0x0500004a


	//   ....[17]....
        /*0070*/ 	.word	0x0500004a


	//   ....[18]....
        /*0074*/ 	.word	0x0500004a


	//   ....[19]....
        /*0078*/ 	.word	0x0500004a


	//----- nvinfo : EIATTR_COOP_GROUP_INSTR_OFFSETS
	.align		4
.L_1301:
        /*007c*/ 	.byte	0x04, 0x28
        /*007e*/ 	.short	(.L_1303 - .L_1302)


	//   ....[0]....
.L_1302:
        /*0080*/ 	.word	0x00001c60


	//   ....[1]....
        /*0084*/ 	.word	0x00001c70


	//   ....[2]....
        /*0088*/ 	.word	0x00001ca0


	//   ....[3]....
        /*008c*/ 	.word	0x00001cb0


	//   ....[4]....
        /*0090*/ 	.word	0x00001ce0


	//   ....[5]....
        /*0094*/ 	.word	0x00001cf0


	//   ....[6]....
        /*0098*/ 	.word	0x00001d20


	//   ....[7]....
        /*009c*/ 	.word	0x00001d30


	//   ....[8]....
        /*00a0*/ 	.word	0x00001d60


	//   ....[9]....
        /*00a4*/ 	.word	0x00001d70


	//   ....[10]....
        /*00a8*/ 	.word	0x00004310


	//   ....[11]....
        /*00ac*/ 	.word	0x00004360


	//   ....[12]....
        /*00b0*/ 	.word	0x000043d0


	//   ....[13]....
        /*00b4*/ 	.word	0x00004430


	//   ....[14]....
        /*00b8*/ 	.word	0x000044a0


	//   ....[15]....
        /*00bc*/ 	.word	0x00004500


	//   ....[16]....
        /*00c0*/ 	.word	0x00004570


	//   ....[17]....
        /*00c4*/ 	.word	0x000045d0


	//   ....[18]....
        /*00c8*/ 	.word	0x00004640


	//   ....[19]....
        /*00cc*/ 	.word	0x000046a0


	//----- nvinfo : EIATTR_EXIT_INSTR_OFFSETS
	.align		4
.L_1303:
        /*00d0*/ 	.byte	0x04, 0x1c
        /*00d2*/ 	.short	(.L_1305 - .L_1304)


	//   ....[0]....
.L_1304:
        /*00d4*/ 	.word	0x00004230


	//   ....[1]....
        /*00d8*/ 	.word	0x000042b0


	//----- nvinfo : EIATTR_MAX_THREADS
	.align		4
.L_1305:
        /*00dc*/ 	.byte	0x04, 0x05
        /*00de*/ 	.short	(.L_1307 - .L_1306)
.L_1306:
        /*00e0*/ 	.word	0x00000100
        /*00e4*/ 	.word	0x00000001
        /*00e8*/ 	.word	0x00000001


	//----- nvinfo : EIATTR_CRS_STACK_SIZE
	.align		4
.L_1307:
        /*00ec*/ 	.byte	0x04, 0x1e
        /*00ee*/ 	.short	(.L_1309 - .L_1308)
.L_1308:
        /*00f0*/ 	.word	0x00000000


	//----- nvinfo : EIATTR_CBANK_PARAM_SIZE
	.align		4
.L_1309:
        /*00f4*/ 	.byte	0x03, 0x19
        /*00f6*/ 	.short	0x0128


	//----- nvinfo : EIATTR_PARAM_CBANK
	.align		4
        /*00f8*/ 	.byte	0x04, 0x0a
        /*00fa*/ 	.short	(.L_1311 - .L_1310)
	.align		4
.L_1310:
        /*00fc*/ 	.word	index@(.nv.constant0._ZN10layer_norm31ln_parallel_residual_bwd_kernelINS_13Kernel_traitsIf13__nv_bfloat16S2_S2_fjLj5120ELj1ELj1ELj8ELj8ENS_18Kernel_traits_baseILj5120EfS2_S2_S2_fjLj256EEEEELb1ELb1ELb0EEEvNS_9BwdParamsE)
        /*0100*/ 	.short	0x0210
        /*0102*/ 	.short	0x0128


	//----- nvinfo : EIATTR_SW_WAR
	.align		4
.L_1311:
        /*0104*/ 	.byte	0x04, 0x36
        /*0106*/ 	.short	(.L_1313 - .L_1312)
.L_1312:
        /*0108*/ 	.word	0x00000008
.L_1313:


//--------------------- .nv.info._ZN10layer_norm22ln_bwd_finalize_kernelINS_22Kernel_traits_finalizeILj5120Ef13__nv_bfloat16S2_S2_fjLb0ELj1024ELj4ENS_18Kernel_traits_baseILj5120EfS2_S2_S2_fjLj1024EEEEELb0ELb1EEEvNS_9BwdParamsE --------------------------
	.section	.nv.info._ZN10layer_norm22ln_bwd_finalize_kernelINS_22Kernel_traits_finalizeILj5120Ef13__nv_bfloat16S2_S2_fjLb0ELj1024ELj4ENS_18Kernel_traits_baseILj5120EfS2_S2_S2_fjLj1024EEEEELb0ELb1EEEvNS_9BwdParamsE,"",@"SHT_CUDA_INFO"
	.sectionflags	@""
	.align	4


	//----- nvinfo : EIATTR_CUDA_API_VERSION
	.align		4
        /*0000*/ 	.byte	0x04, 0x37
        /*0002*/ 	.short	(.L_1315 - .L_1314)
.L_1314:
        /*0004*/ 	.word	0x00000082


	//----- nvinfo : EIATTR_KPARAM_INFO
	.align		4
.L_1315:
        /*0008*/ 	.byte	0x04, 0x17
        /*000a*/ 	.short	(.L_1317 - .L_1316)
.L_1316:
        /*000c*/ 	.word	0x00000000
        /*0010*/ 	.short	0x0000
        /*0012*/ 	.short	0x0000
        /*0014*/ 	.byte	0x00, 0xf0, 0xa1, 0x04


	//----- nvinfo : EIATTR_SPARSE_MMA_MASK
	.align		4
.L_1317:
        /*0018*/ 	.byte	0x03, 0x50
        /*001a*/ 	.short	0x0000


	//----- nvinfo : EIATTR_MAXREG_COUNT
	.align		4
        /*001c*/ 	.byte	0x03, 0x1b
        /*001e*/ 	.short	0x0040


	//----- nvinfo : EIATTR_NUM_BARRIERS
	.align		4
        /*0020*/ 	.byte	0x02, 0x4c
        /*0022*/ 	.byte	0x01
	.zero		1


	//----- nvinfo : EIATTR_MERCURY_ISA_VERSION
	.align		4
        /*0024*/ 	.byte	0x03, 0x5f
        /*0026*/ 	.short	0x0101


	//----- nvinfo : EIATTR_COOP_GROUP_MASK_REGIDS
	.align		4
        /*0028*/ 	.byte	0x04, 0x29
        /*002a*/ 	.short	(.L_1319 - .L_1318)


	//   ....[0]....
.L_1318:
        /*002c*/ 	.word	0xffffffff


	//   ....[1]....
        /*0030*/ 	.word	0xffffffff


	//   ....[2]....
        /*0034*/ 	.word	0xffffffff


	//   ....[3]....
        /*0038*/ 	.word	0xffffffff


	//   ....[4]....
        /*003c*/ 	.word	0xffffffff


	//   ....[5]....
        /*0040*/ 	.word	0xffffffff


	//   ....[6]....
        /*0044*/ 	.word	0xffffffff


	//   ....[7]....
        /*0048*/ 	.word	0xffffffff


	//   ....[8]....
        /*004c*/ 	.word	0xffffffff


	//   ....[9]....
        /*0050*/ 	.word	0xffffffff


	//   ....[10]....
        /*0054*/ 	.word	0x05000011


	//   ....[11]....
        /*0058*/ 	.word	0x05000011


	//   ....[12]....
        /*005c*/ 	.word	0x05000011


	//   ....[13]....
        /*0060*/ 	.word	0x05000011


	//   ....[14]....
        /*0064*/ 	.word	0x05000011


	//   ....[15]....
        /*0068*/ 	.word	0x05000011


	//   ....[16]....
        /*006c*/ 	.word	0x05000011


	//   ....[17]....
        /*0070*/ 	.word	0x05000011


	//   ....[18]....
        /*0074*/ 	.word	0x05000011


	//   ....[19]....
        /*0078*/ 	.word	0x05000011


	//----- nvinfo : EIATTR_COOP_GROUP_INSTR_OFFSETS
	.align		4
.L_1319:
        /*007c*/ 	.byte	0x04, 0x28
        /*007e*/ 	.short	(.L_1321 - .L_1320)


	//   ....[0]....
.L_1320:
        /*0080*/ 	.word	0x000008e0


	//   ....[1]....
        /*0084*/ 	.word	0x000008f0


	//   ....[2]....
        /*0088*/ 	.word	0x00000920


	//   ....[3]....
        /*008c*/ 	.word	0x00000930


	//   ....[4]....
        /*0090*/ 	.word	0x00000960


	//   ....[5]....
        /*0094*/ 	.word	0x00000970


	//   ....[6]....
        /*0098*/ 	.word	0x000009a0


	//   ....[7]....
        /*009c*/ 	.word	0x000009b0


	//   ....[8]....
        /*00a0*/ 	.word	0x000009e0


	//   ....[9]....
        /*00a4*/ 	.word	0x000009f0


	//   ....[10]....
        /*00a8*/ 	.word	0x00000ba0


	//   ....[11]....
        /*00ac*/ 	.word	0x00000c10


	//   ....[12]....
        /*00b0*/ 	.word	0x00000c80


	//   ....[13]....
        /*00b4*/ 	.word	0x00000cf0


	//   ....[14]....
        /*00b8*/ 	.word	0x00000d60


	//   ....[15]....
        /*00bc*/ 	.word	0x00000dc0


	//   ....[16]....
        /*00c0*/ 	.word	0x00000e30


	//   ....[17]....
        /*00c4*/ 	.word	0x00000ea0


	//   ....[18]....
        /*00c8*/ 	.word	0x00000f10


	//   ....[19]....
        /*00cc*/ 	.word	0x00000f80


	//----- nvinfo : EIATTR_EXIT_INSTR_OFFSETS
	.align		4
.L_1321:
        /*00d0*/ 	.byte	0x04, 0x1c
        /*00d2*/ 	.short	(.L_1323 - .L_1322)


	//   ....[0]....
.L_1322:
        /*00d4*/ 	.word	0x00000070


	//   ....[1]....
        /*00d8*/ 	.word	0x00000b40


	//----- nvinfo : EIATTR_MAX_THREADS
	.align		4
.L_1323:
        /*00dc*/ 	.byte	0x04, 0x05
        /*00de*/ 	.short	(.L_1325 - .L_1324)
.L_1324:
        /*00e0*/ 	.word	0x00000400
        /*00e4*/ 	.word	0x00000001
        /*00e8*/ 	.word	0x00000001


	//----- nvinfo : EIATTR_CRS_STACK_SIZE
	.align		4
.L_1325:
        /*00ec*/ 	.byte	0x04, 0x1e
        /*00ee*/ 	.short	(.L_1327 - .L_1326)
.L_1326:
        /*00f0*/ 	.word	0x00000000


	//----- nvinfo : EIATTR_CBANK_PARAM_SIZE
	.align		4
.L_1327:
        /*00f4*/ 	.byte	0x03, 0x19
        /*00f6*/ 	.short	0x0128


	//----- nvinfo : EIATTR_PARAM_CBANK
	.align		4
        /*00f8*/ 	.byte	0x04, 0x0a
        /*00fa*/ 	.short	(.L_1329 - .L_1328)
	.align		4
.L_1328:
        /*00fc*/ 	.word	index@(.nv.constant0._ZN10layer_norm22ln_bwd_finalize_kernelINS_22Kernel_traits_finalizeILj5120Ef13__nv_bfloat16S2_S2_fjLb0ELj1024ELj4ENS_18Kernel_traits_baseILj5120EfS2_S2_S2_fjLj1024EEEEELb0ELb1EEEvNS_9BwdParamsE)
        /*0100*/ 	.short	0x0210
        /*0102*/ 	.short	0x0128


	//----- nvinfo : EIATTR_SW_WAR
	.align		4
.L_1329:
        /*0104*/ 	.byte	0x04, 0x36
        /*0106*/ 	.short	(.L_1331 - .L_1330)
.L_1330:
        /*0108*/ 	.word	0x00000008
.L_1331:


//--------------------- .nv.info._ZN10layer_norm40ln_parallel_residual_bwd_finalize_kernelINS_22Kernel_traits_finalizeILj5120Ef13__nv_bfloat16S2_S2_fjLb0ELj1024ELj4ENS_18Kernel_traits_baseILj5120EfS2_S2_S2_fjLj1024EEEEELb1EEEvNS_9BwdParamsE --------------------------
	.section	.nv.info._ZN10layer_norm40ln_parallel_residual_bwd_finalize_kernelINS_22Kernel_traits_finalizeILj5120Ef13__nv_bfloat16S2_S2_fjLb0ELj1024ELj4ENS_18Kernel_traits_baseILj5120EfS2_S2_S2_fjLj1024EEEEELb1EEEvNS_9BwdParamsE,"",@"SHT_CUDA_INFO"
	.sectionflags	@""
	.align	4


	//----- nvinfo : EIATTR_CUDA_API_VERSION
	.align		4
        /*0000*/ 	.byte	0x04, 0x37
        /*0002*/ 	.short	(.L_1333 - .L_1332)
.L_1332:
        /*0004*/ 	.word	0x00000082


	//----- nvinfo : EIATTR_KPARAM_INFO
	.align		4
.L_1333:
        /*0008*/ 	.byte	0x04, 0x17
        /*000a*/ 	.short	(.L_1335 - .L_1334)
.L_1334:
        /*000c*/ 	.word	0x00000000
        /*0010*/ 	.short	0x0000
        /*0012*/ 	.short	0x0000
        /*0014*/ 	.byte	0x00, 0xf0, 0xa1, 0x04


	//----- nvinfo : EIATTR_SPARSE_MMA_MASK
	.align		4
.L_1335:
        /*0018*/ 	.byte	0x03, 0x50
        /*001a*/ 	.short	0x0000


	//----- nvinfo : EIATTR_MAXREG_COUNT
	.align		4
        /*001c*/ 	.byte	0x03, 0x1b
        /*001e*/ 	.short	0x0040


	//----- nvinfo : EIATTR_NUM_BARRIERS
	.align		4
        /*0020*/ 	.byte	0x02, 0x4c
        /*0022*/ 	.byte	0x01
	.zero		1


	//----- nvinfo : EIATTR_MERCURY_ISA_VERSION
	.align		4
        /*0024*/ 	.byte	0x03, 0x5f
        /*0026*/ 	.short	0x0101


	//----- nvinfo : EIATTR_COOP_GROUP_MASK_REGIDS
	.align		4
        /*0028*/ 	.byte	0x04, 0x29
        /*002a*/ 	.short	(.L_1337 - .L_1336)


	//   ....[0]....
.L_1336:
        /*002c*/ 	.word	0xffffffff


	//   ....[1]....
        /*0030*/ 	.word	0xffffffff


	//   ....[2]....
        /*0034*/ 	.word	0xffffffff


	//   ....[3]....
        /*0038*/ 	.word	0xffffffff


	//   ....[4]....
        /*003c*/ 	.word	0xffffffff


	//   ....[5]....
        /*0040*/ 	.word	0xffffffff


	//   ....[6]....
        /*0044*/ 	.word	0xffffffff


	//   ....[7]....
        /*0048*/ 	.word	0xffffffff


	//   ....[8]....
        /*004c*/ 	.word	0xffffffff


	//   ....[9]....
        /*0050*/ 	.word	0xffffffff


	//   ....[10]....
        /*0054*/ 	.word	0xffffffff


	//   ....[11]....
        /*0058*/ 	.word	0xffffffff


	//   ....[12]....
        /*005c*/ 	.word	0xffffffff


	//   ....[13]....
        /*0060*/ 	.word	0xffffffff


	//   ....[14]....
        /*0064*/ 	.word	0xffffffff


	//   ....[15]....
        /*0068*/ 	.word	0xffffffff


	//   ....[16]....
        /*006c*/ 	.word	0xffffffff


	//   ....[17]....
        /*0070*/ 	.word	0xffffffff


	//   ....[18]....
        /*0074*/ 	.word	0xffffffff


	//   ....[19]....
        /*0078*/ 	.word	0xffffffff


	//   ....[20]....
        /*007c*/ 	.word	0x0500000b


	//   ....[21]....
        /*0080*/ 	.word	0x0500000b


	//   ....[22]....
        /*0084*/ 	.word	0x0500000b


	//   ....[23]....
        /*0088*/ 	.word	0x0500000b


	//   ....[24]....
        /*008c*/ 	.word	0x0500000b


	//   ....[25]....
        /*0090*/ 	.word	0x0500000b


	//   ....[26]....
        /*0094*/ 	.word	0x0500000b


	//   ....[27]....
        /*0098*/ 	.word	0x0500000b


	//   ....[28]....
        /*009c*/ 	.word	0x0500000b


	//   ....[29]....
        /*00a0*/ 	.word	0x0500000b


	//   ....[30]....
        /*00a4*/ 	.word	0x0500000b


	//   ....[31]....
        /*00a8*/ 	.word	0x0500000b


	//   ....[32]....
        /*00ac*/ 	.word	0x0500000b


	//   ....[33]....
        /*00b0*/ 	.word	0x0500000b


	//   ....[34]....
        /*00b4*/ 	.word	0x0500000b


	//   ....[35]....
        /*00b8*/ 	.word	0x0500000b


	//   ....[36]....
        /*00bc*/ 	.word	0x0500000b


	//   ....[37]....
        /*00c0*/ 	.word	0x0500000b


	//   ....[38]....
        /*00c4*/ 	.word	0x0500000b


	//   ....[39]....
        /*00c8*/ 	.word	0x0500000b


	//----- nvinfo : EIATTR_COOP_GROUP_INSTR_OFFSETS
	.align		4
.L_1337:
        /*00cc*/ 	.byte	0x04, 0x28
        /*00ce*/ 	.short	(.L_1339 - .L_1338)


	//   ....[0]....
.L_1338:
        /*00d0*/ 	.word	0x00000ce0


	//   ....[1]....
        /*00d4*/ 	.word	0x00000cf0


	//   ....[2]....
        /*00d8*/ 	.word	0x00000d00


	//   ....[3]....
        /*00dc*/ 	.word	0x00000d10


	//   ....[4]....
        /*00e0*/ 	.word	0x00000d40


	//   ....[5]....
        /*00e4*/ 	.word	0x00000d70


	//   ....[6]....
        /*00e8*/ 	.word	0x00000d80


	//   ....[7]....
        /*00ec*/ 	.word	0x00000d90


	//   ....[8]....
        /*00f0*/ 	.word	0x00000db0


	//   ....[9]....
        /*00f4*/ 	.word	0x00000df0


	//   ....[10]....
        /*00f8*/ 	.word	0x00000e00


	//   ....[11]....
        /*00fc*/ 	.word	0x00000e10


	//   ....[12]....
        /*0100*/ 	.word	0x00000e30


	//   ....[13]....
        /*0104*/ 	.word	0x00000e70


	//   ....[14]....
        /*0108*/ 	.word	0x00000e80


	//   ....[15]....
        /*010c*/ 	.word	0x00000e90


	//   ....[16]....
        /*0110*/ 	.word	0x00000eb0


	//   ....[17]....
        /*0114*/ 	.word	0x00000ee0


	//   ....[18]....
        /*0118*/ 	.word	0x00000f00


	//   ....[19]....
        /*011c*/ 	.word	0x00000f10


	//   ....[20]....
        /*0120*/ 	.word	0x000011d0


	//   ....[21]....
        /*0124*/ 	.word	0x00001230


	//   ....[22]....
        /*0128*/ 	.word	0x00001290


	//   ....[23]....
        /*012c*/ 	.word	0x000012f0


	//   ....[24]....
        /*0130*/ 	.word	0x00001350


	//   ....[25]....
        /*0134*/ 	.word	0x000013b0


	//   ....[26]....
        /*0138*/ 	.word	0x00001420


	//   ....[27]....
        /*013c*/ 	.word	0x00001490


	//   ....[28]....
        /*0140*/ 	.word	0x00001500


	//   ....[29]....
        /*0144*/ 	.word	0x00001570


	//   ....[30]....
        /*0148*/ 	.word	0x000015d0


	//   ....[31]....
        /*014c*/ 	.word	0x00001640


	//   ....[32]....
        /*0150*/ 	.word	0x000016b0


	//   ....[33]....
        /*0154*/ 	.word	0x00001720


	//   ....[34]....
        /*0158*/ 	.word	0x00001790


	//   ....[35]....
        /*015c*/ 	.word	0x000017f0


	//   ....[36]....
        /*0160*/ 	.word	0x00001860


	//   ....[37]....
        /*0164*/ 	.word	0x000018d0


	//   ....[38]....
        /*0168*/ 	.word	0x00001940


	//   ....[39]....
        /*016c*/ 	.word	0x000019b0


	//----- nvinfo : EIATTR_EXIT_INSTR_OFFSETS
	.align		4
.L_1339:
        /*0170*/ 	.byte	0x04, 0x1c
        /*0172*/ 	.short	(.L_1341 - .L_1340)


	//   ....[0]....
.L_1340:
        /*0174*/ 	.word	0x00000070


	//   ....[1]....
        /*0178*/ 	.word	0x00001170


	//----- nvinfo : EIATTR_MAX_THREADS
	.align		4
.L_1341:
        /*017c*/ 	.byte	0x04, 0x05
        /*017e*/ 	.short	(.L_1343 - .L_1342)
.L_1342:
        /*0180*/ 	.word	0x00000400
        /*0184*/ 	.word	0x00000001
        /*0188*/ 	.word	0x00000001


	//----- nvinfo : EIATTR_CRS_STACK_SIZE
	.align		4
.L_1343:
        /*018c*/ 	.byte	0x04, 0x1e
        /*018e*/ 	.short	(.L_1345 - .L_1344)
.L_1344:
        /*0190*/ 	.word	0x00000000


	//----- nvinfo : EIATTR_CBANK_PARAM_SIZE
	.align		4
.L_1345:
        /*0194*/ 	.byte	0x03, 0x19
        /*0196*/ 	.short	0x0128


	//----- nvinfo : EIATTR_PARAM_CBANK
	.align		4
        /*0198*/ 	.byte	0x04, 0x0a
        /*019a*/ 	.short	(.L_1347 - .L_1346)
	.align		4
.L_1346:
        /*019c*/ 	.word	index@(.nv.constant0._ZN10layer_norm40ln_parallel_residual_bwd_finalize_kernelINS_22Kernel_traits_finalizeILj5120Ef13__nv_bfloat16S2_S2_fjLb0ELj1024ELj4ENS_18Kernel_traits_baseILj5120EfS2_S2_S2_fjLj1024EEEEELb1EEEvNS_9BwdParamsE)
        /*01a0*/ 	.short	0x0210
        /*01a2*/ 	.short	0x0128


	//----- nvinfo : EIATTR_SW_WAR
	.align		4
.L_1347:
        /*01a4*/ 	.byte	0x04, 0x36
        /*01a6*/ 	.short	(.L_1349 - .L_1348)
.L_1348:
        /*01a8*/ 	.word	0x00000008
.L_1349:


//--------------------- .nv.info._ZN10layer_norm31ln_parallel_residual_bwd_kernelINS_13Kernel_traitsIf13__nv_bfloat16S2_S2_fjLj5120ELj1ELj1ELj8ELj8ENS_18Kernel_traits_baseILj5120EfS2_S2_S2_fjLj256EEEEELb1ELb1ELb1EEEvNS_9BwdParamsE --------------------------
	.section	.nv.info._ZN10layer_norm31ln_parallel_residual_bwd_kernelINS_13Kernel_traitsIf13__nv_bfloat16S2_S2_fjLj5120ELj1ELj1ELj8ELj8ENS_18Kernel_traits_baseILj5120EfS2_S2_S2_fjLj256EEEEELb1ELb1ELb1EEEvNS_9BwdParamsE,"",@"SHT_CUDA_INFO"
	.sectionflags	@""
	.align	4


	//----- nvinfo : EIATTR_CUDA_API_VERSION
	.align		4
        /*0000*/ 	.byte	0x04, 0x37
        /*0002*/ 	.short	(.L_1351 - .L_1350)
.L_1350:
        /*0004*/ 	.word	0x00000082


	//----- nvinfo : EIATTR_KPARAM_INFO
	.align		4
.L_1351:
        /*0008*/ 	.byte	0x04, 0x17
        /*000a*/ 	.short	(.L_1353 - .L_1352)
.L_1352:
        /*000c*/ 	.word	0x00000000
        /*0010*/ 	.short	0x0000
        /*0012*/ 	.short	0x0000
        /*0014*/ 	.byte	0x00, 0xf0, 0xa1, 0x04


	//----- nvinfo : EIATTR_SPARSE_MMA_MASK
	.align		4
.L_1353:
        /*0018*/ 	.byte	0x03, 0x50
        /*001a*/ 	.short	0x0000


	//----- nvinfo : EIATTR_MAXREG_COUNT
	.align		4
        /*001c*/ 	.byte	0x03, 0x1b
        /*001e*/ 	.short	0x00ff


	//----- nvinfo : EIATTR_NUM_BARRIERS
	.align		4
        /*0020*/ 	.byte	0x02, 0x4c
        /*0022*/ 	.byte	0x01
	.zero		1


	//----- nvinfo : EIATTR_MERCURY_ISA_VERSION
	.align		4
        /*0024*/ 	.byte	0x03, 0x5f
        /*0026*/ 	.short	0x0101


	//----- nvinfo : EIATTR_COOP_GROUP_MASK_REGIDS
	.align		4
        /*0028*/ 	.byte	0x04, 0x29
        /*002a*/ 	.short	(.L_1355 - .L_1354)


	//   ....[0]....
.L_1354:
        /*002c*/ 	.word	0xffffffff


	//   ....[1]....
        /*0030*/ 	.word	0xffffffff


	//   ....[2]....
        /*0034*/ 	.word	0xffffffff


	//   ....[3]....
        /*0038*/ 	.word	0xffffffff


	//   ....[4]....
        /*003c*/ 	.word	0xffffffff


	//   ....[5]....
        /*0040*/ 	.word	0xffffffff


	//   ....[6]....
        /*0044*/ 	.word	0xffffffff


	//   ....[7]....
        /*0048*/ 	.word	0xffffffff


	//   ....[8]....
        /*004c*/ 	.word	0xffffffff


	//   ....[9]....
        /*0050*/ 	.word	0xffffffff


	//   ....[10]....
        /*0054*/ 	.word	0x05000020


	//   ....[11]....
        /*0058*/ 	.word	0x05000020


	//   ....[12]....
        /*005c*/ 	.word	0x05000020


	//   ....[13]....
        /*0060*/ 	.word	0x05000020


	//   ....[14]....
        /*0064*/ 	.word	0x05000020


	//   ....[15]....
        /*0068*/ 	.word	0x05000020


	//   ....[16]....
        /*006c*/ 	.word	0x05000020


	//   ....[17]....
        /*0070*/ 	.word	0x05000020


	//   ....[18]....
        /*0074*/ 	.word	0x05000020


	//   ....[19]....
        /*0078*/ 	.word	0x05000020


	//----- nvinfo : EIATTR_COOP_GROUP_INSTR_OFFSETS
	.align		4
.L_1355:
        /*007c*/ 	.byte	0x04, 0x28
        /*007e*/ 	.short	(.L_1357 - .L_1356)


	//   ....[0]....
.L_1356:
        /*0080*/ 	.word	0x00001a20


	//   ....[1]....
        /*0084*/ 	.word	0x00001a30


	//   ....[2]....
        /*0088*/ 	.word	0x00001a60


	//   ....[3]....
        /*008c*/ 	.word	0x00001a70


	//   ....[4]....
        /*0090*/ 	.word	0x00001aa0


	//   ....[5]....
        /*0094*/ 	.word	0x00001ab0


	//   ....[6]....
        /*0098*/ 	.word	0x00001ae0


	//   ....[7]....
        /*009c*/ 	.word	0x00001af0


	//   ....[8]....
        /*00a0*/ 	.word	0x00001b20


	//   ....[9]....
        /*00a4*/ 	.word	0x00001b30


	//   ....[10]....
        /*00a8*/ 	.word	0x00003e40


	//   ....[11]....
        /*00ac*/ 	.word	0x00003e90


	//   ....[12]....
        /*00b0*/ 	.word	0x00003f00


	//   ....[13]....
        /*00b4*/ 	.word	0x00003f60


	//   ....[14]....
        /*00b8*/ 	.word	0x00003fd0


	//   ....[15]....
        /*00bc*/ 	.word	0x00004030


	//   ....[16]....
        /*00c0*/ 	.word	0x000040a0


	//   ....[17]....
        /*00c4*/ 	.word	0x00004100


	//   ....[18]....
        /*00c8*/ 	.word	0x00004170


	//   ....[19]....
        /*00cc*/ 	.word	0x000041d0


	//----- nvinfo : EIATTR_EXIT_INSTR_OFFSETS
	.align		4
.L_1357:
        /*00d0*/ 	.byte	0x04, 0x1c
        /*00d2*/ 	.short	(.L_1359 - .L_1358)


	//   ....[0]....
.L_1358:
        /*00d4*/ 	.word	0x00003de0


	//----- nvinfo : EIATTR_MAX_THREADS
	.align		4
.L_1359:
        /*00d8*/ 	.byte	0x04, 0x05
        /*00da*/ 	.short	(.L_1361 - .L_1360)
.L_1360:
        /*00dc*/ 	.word	0x00000100
        /*00e0*/ 	.word	0x00000001
        /*00e4*/ 	.word	0x00000001


	//----- nvinfo : EIATTR_CRS_STACK_SIZE
	.align		4
.L_1361:
        /*00e8*/ 	.byte	0x04, 0x1e
        /*00ea*/ 	.short	(.L_1363 - .L_1362)
.L_1362:
        /*00ec*/ 	.word	0x00000000


	//----- nvinfo : EIATTR_CBANK_PARAM_SIZE
	.align		4
.L_1363:
        /*00f0*/ 	.byte	0x03, 0x19
        /*00f2*/ 	.short	0x0128


	//----- nvinfo : EIATTR_PARAM_CBANK
	.align		4
        /*00f4*/ 	.byte	0x04, 0x0a
        /*00f6*/ 	.short	(.L_1365 - .L_1364)
	.align		4
.L_1364:
        /*00f8*/ 	.word	index@(.nv.constant0._ZN10layer_norm31ln_parallel_residual_bwd_kernelINS_13Kernel_traitsIf13__nv_bfloat16S2_S2_fjLj5120ELj1ELj1ELj8ELj8ENS_18Kernel_traits_baseILj5120EfS2_S2_S2_fjLj256EEEEELb1ELb1ELb1EEEvNS_9BwdParamsE)
        /*00fc*/ 	.short	0x0210
        /*00fe*/ 	.short	0x0128


	//----- nvinfo : EIATTR_SW_WAR
	.align		4
.L_1365:
        /*0100*/ 	.byte	0x04, 0x36
        /*0102*/ 	.short	(.L_1367 - .L_1366)
.L_1366:
        /*0104*/ 	.word	0x00000008
.L_1367:


//--------------------- .nv.info._ZN10layer_norm31ln_parallel_residual_bwd_kernelINS_13Kernel_traitsI13__nv_bfloat16S2_fS2_fjLj5120ELj1ELj1ELj8ELj8ENS_18Kernel_traits_baseILj5120ES2_S2_fS2_fjLj256EEEEELb0ELb0ELb0EEEvNS_9BwdParamsE --------------------------
	.section	.nv.info._ZN10layer_norm31ln_parallel_residual_bwd_kernelINS_13Kernel_traitsI13__nv_bfloat16S2_fS2_fjLj5120ELj1ELj1ELj8ELj8ENS_18Kernel_traits_baseILj5120ES2_S2_fS2_fjLj256EEEEELb0ELb0ELb0EEEvNS_9BwdParamsE,"",@"SHT_CUDA_INFO"
	.sectionflags	@""
	.align	4


	//----- nvinfo : EIATTR_CUDA_API_VERSION
	.align		4
        /*0000*/ 	.byte	0x04, 0x37
        /*0002*/ 	.short	(.L_1369 - .L_1368)
.L_1368:
        /*0004*/ 	.word	0x00000082


	//----- nvinfo : EIATTR_KPARAM_INFO
	.align		4
.L_1369:
        /*0008*/ 	.byte	0x04, 0x17
        /*000a*/ 	.short	(.L_1371 - .L_1370)
.L_1370:
        /*000c*/ 	.word	0x00000000
        /*0010*/ 	.short	0x0000
        /*0012*/ 	.short	0x0000
        /*0014*/ 	.byte	0x00, 0xf0, 0xa1, 0x04


	//----- nvinfo : EIATTR_SPARSE_MMA_MASK
	.align		4
.L_1371:
        /*0018*/ 	.byte	0x03, 0x50
        /*001a*/ 	.short	0x0000


	//----- nvinfo : EIATTR_MAXREG_COUNT
	.align		4
        /*001c*/ 	.byte	0x03, 0x1b
        /*001e*/ 	.short	0x00ff


	//----- nvinfo : EIATTR_NUM_BARRIERS
	.align		4
        /*0020*/ 	.byte	0x02, 0x4c
        /*0022*/ 	.byte	0x01
	.zero		1


	//----- nvinfo : EIATTR_MERCURY_ISA_VERSION
	.align		4
        /*0024*/ 	.byte	0x03, 0x5f
        /*0026*/ 	.short	0x0101


	//----- nvinfo : EIATTR_COOP_GROUP_MASK_REGIDS
	.align		4
        /*0028*/ 	.byte	0x04, 0x29
        /*002a*/ 	.short	(.L_1373 - .L_1372)


	//   ....[0]....
.L_1372:
        /*002c*/ 	.word	0xffffffff


	//   ....[1]....
        /*0030*/ 	.word	0xffffffff


	//   ....[2]....
        /*0034*/ 	.word	0xffffffff


	//   ....[3]....
        /*0038*/ 	.word	0xffffffff


	//   ....[4]....
        /*003c*/ 	.word	0xffffffff


	//   ....[5]....
        /*0040*/ 	.word	0xffffffff


	//   ....[6]....
        /*0044*/ 	.word	0xffffffff


	//   ....[7]....
        /*0048*/ 	.word	0xffffffff


	//   ....[8]....
        /*004c*/ 	.word	0xffffffff


	//   ....[9]....
        /*0050*/ 	.word	0xffffffff


	//   ....[10]....
        /*0054*/ 	.word	0x05000096


	//   ....[11]....
        /*0058*/ 	.word	0x05000096


	//   ....[12]....
        /*005c*/ 	.word	0x05000096


	//   ....[13]....
        /*0060*/ 	.word	0x05000096


	//   ....[14]....
        /*0064*/ 	.word	0x05000096


	//   ....[15]....
        /*0068*/ 	.word	0x05000096


	//   ....[16]....
        /*006c*/ 	.word	0x05000096


	//   ....[17]....
        /*0070*/ 	.word	0x05000096


	//   ....[18]....
        /*0074*/ 	.word	0x05000096


	//   ....[19]....
        /*0078*/ 	.word	0x05000096


	//----- nvinfo : EIATTR_COOP_GROUP_INSTR_OFFSETS
	.align		4
.L_1373:
        /*007c*/ 	.byte	0x04, 0x28
        /*007e*/ 	.short	(.L_1375 - .L_1374)


	//   ....[0]....
.L_1374:
        /*0080*/ 	.word	0x000024a0


	//   ....[1]....
        /*0084*/ 	.word	0x000024b0


	//   ....[2]....
        /*0088*/ 	.word	0x000024e0


	//   ....[3]....
        /*008c*/ 	.word	0x000024f0


	//   ....[4]....
        /*0090*/ 	.word	0x00002520


	//   ....[5]....
        /*0094*/ 	.word	0x00002530


	//   ....[6]....
        /*0098*/ 	.word	0x00002560


	//   ....[7]....
        /*009c*/ 	.word	0x00002570


	//   ....[8]....
        /*00a0*/ 	.word	0x000025a0


	//   ....[9]....
        /*00a4*/ 	.word	0x000025b0


	//   ....[10]....
        /*00a8*/ 	.word	0x00003fa0


	//   ....[11]....
        /*00ac*/ 	.word	0x00003ff0


	//   ....[12]....
        /*00b0*/ 	.word	0x00004060


	//   ....[13]....
        /*00b4*/ 	.word	0x000040c0


	//   ....[14]....
        /*00b8*/ 	.word	0x00004130


	//   ....[15]....
        /*00bc*/ 	.word	0x00004190


	//   ....[16]....
        /*00c0*/ 	.word	0x00004200


	//   ....[17]....
        /*00c4*/ 	.word	0x00004260


	//   ....[18]....
        /*00c8*/ 	.word	0x000042d0


	//   ....[19]....
        /*00cc*/ 	.word	0x00004330


	//----- nvinfo : EIATTR_EXIT_INSTR_OFFSETS
	.align		4
.L_1375:
        /*00d0*/ 	.byte	0x04, 0x1c
        /*00d2*/ 	.short	(.L_1377 - .L_1376)


	//   ....[0]....
.L_1376:
        /*00d4*/ 	.word	0x00003e70


	//   ....[1]....
        /*00d8*/ 	.word	0x00003f40


	//----- nvinfo : EIATTR_MAX_THREADS
	.align		4
.L_1377:
        /*00dc*/ 	.byte	0x04, 0x05
        /*00de*/ 	.short	(.L_1379 - .L_1378)
.L_1378:
        /*00e0*/ 	.word	0x00000100
        /*00e4*/ 	.word	0x00000001
        /*00e8*/ 	.word	0x00000001


	//----- nvinfo : EIATTR_CRS_STACK_SIZE
	.align		4
.L_1379:
        /*00ec*/ 	.byte	0x04, 0x1e
        /*00ee*/ 	.short	(.L_1381 - .L_1380)
.L_1380:
        /*00f0*/ 	.word	0x00000000


	//----- nvinfo : EIATTR_CBANK_PARAM_SIZE
	.align		4
.L_1381:
        /*00f4*/ 	.byte	0x03, 0x19
        /*00f6*/ 	.short	0x0128


	//----- nvinfo : EIATTR_PARAM_CBANK
	.align		4
        /*00f8*/ 	.byte	0x04, 0x0a
        /*00fa*/ 	.short	(.L_1383 - .L_1382)
	.align		4
.L_1382:
        /*00fc*/ 	.word	index@(.nv.constant0._ZN10layer_norm31ln_parallel_residual_bwd_kernelINS_13Kernel_traitsI13__nv_bfloat16S2_fS2_fjLj5120ELj1ELj1ELj8ELj8ENS_18Kernel_traits_baseILj5120ES2_S2_fS2_fjLj256EEEEELb0ELb0ELb0EEEvNS_9BwdParamsE)
        /*0100*/ 	.short	0x0210
        /*0102*/ 	.short	0x0128


	//----- nvinfo : EIATTR_SW_WAR
	.align		4
.L_1383:
        /*0104*/ 	.byte	0x04, 0x36
        /*0106*/ 	.short	(.L_1385 - .L_1384)
.L_1384:
        /*0108*/ 	.word	0x00000008
.L_1385:


//--------------------- .nv.info._ZN10layer_norm31ln_parallel_residual_bwd_kernelINS_13Kernel_traitsI13__nv_bfloat16S2_fS2_fjLj5120ELj1ELj1ELj8ELj8ENS_18Kernel_traits_baseILj5120ES2_S2_fS2_fjLj256EEEEELb0ELb0ELb1EEEvNS_9BwdParamsE --------------------------
	.section	.nv.info._ZN10layer_norm31ln_parallel_residual_bwd_kernelINS_13Kernel_traitsI13__nv_bfloat16S2_fS2_fjLj5120ELj1ELj1ELj8ELj8ENS_18Kernel_traits_baseILj5120ES2_S2_fS2_fjLj256EEEEELb0ELb0ELb1EEEvNS_9BwdParamsE,"",@"SHT_CUDA_INFO"
	.sectionflags	@""
	.align	4


	//----- nvinfo : EIATTR_CUDA_API_VERSION
	.align		4
        /*0000*/ 	.byte	0x04, 0x37
        /*0002*/ 	.short	(.L_1387 - .L_1386)
.L_1386:
        /*0004*/ 	.word	0x00000082


	//----- nvinfo : EIATTR_KPARAM_INFO
	.align		4
.L_1387:
        /*0008*/ 	.byte	0x04, 0x17
        /*000a*/ 	.short	(.L_1389 - .L_1388)
.L_1388:
        /*000c*/ 	.word	0x00000000
        /*0010*/ 	.short	0x0000
        /*0012*/ 	.short	0x0000
        /*0014*/ 	.byte	0x00, 0xf0, 0xa1, 0x04


	//----- nvinfo : EIATTR_SPARSE_MMA_MASK
	.align		4
.L_1389:
        /*0018*/ 	.byte	0x03, 0x50
        /*001a*/ 	.short	0x0000


	//----- nvinfo : EIATTR_MAXREG_COUNT
	.align		4
        /*001c*/ 	.byte	0x03, 0x1b
        /*001e*/ 	.short	0x00ff


	//----- nvinfo : EIATTR_NUM_BARRIERS
	.align		4
        /*0020*/ 	.byte	0x02, 0x4c
        /*0022*/ 	.byte	0x01
	.zero		1


	//----- nvinfo : EIATTR_MERCURY_ISA_VERSION
	.align		4
        /*0024*/ 	.byte	0x03, 0x5f
        /*0026*/ 	.short	0x0101


	//----- nvinfo : EIATTR_COOP_GROUP_MASK_REGIDS
	.align		4
        /*0028*/ 	.byte	0x04, 0x29
        /*002a*/ 	.short	(.L_1391 - .L_1390)


	//   ....[0]....
.L_1390:
        /*002c*/ 	.word	0xffffffff


	//   ....[1]....
        /*0030*/ 	.word	0xffffffff


	//   ....[2]....
        /*0034*/ 	.word	0xffffffff


	//   ....[3]....
        /*0038*/ 	.word	0xffffffff


	//   ....[4]....
        /*003c*/ 	.word	0xffffffff


	//   ....[5]....
        /*0040*/ 	.word	0xffffffff


	//   ....[6]....
        /*0044*/ 	.word	0xffffffff


	//   ....[7]....
        /*0048*/ 	.word	0xffffffff


	//   ....[8]....
        /*004c*/ 	.word	0xffffffff


	//   ....[9]....
        /*0050*/ 	.word	0xffffffff


	//   ....[10]....
        /*0054*/ 	.word	0x05000055


	//   ....[11]....
        /*0058*/ 	.word	0x05000055


	//   ....[12]....
        /*005c*/ 	.word	0x05000055


	//   ....[13]....
        /*0060*/ 	.word	0x05000055


	//   ....[14]....
        /*0064*/ 	.word	0x05000055


	//   ....[15]....
        /*0068*/ 	.word	0x05000055


	//   ....[16]....
        /*006c*/ 	.word	0x05000055


	//   ....[17]....
        /*0070*/ 	.word	0x05000055


	//   ....[18]....
        /*0074*/ 	.word	0x05000055


	//   ....[19]....
        /*0078*/ 	.word	0x05000055


	//----- nvinfo : EIATTR_COOP_GROUP_INSTR_OFFSETS
	.align		4
.L_1391:
        /*007c*/ 	.byte	0x04, 0x28
        /*007e*/ 	.short	(.L_1393 - .L_1392)


	//   ....[0]....
.L_1392:
        /*0080*/ 	.word	0x00002130


	//   ....[1]....
        /*0084*/ 	.word	0x00002140


	//   ....[2]....
        /*0088*/ 	.word	0x00002170


	//   ....[3]....
        /*008c*/ 	.word	0x00002180


	//   ....[4]....
        /*0090*/ 	.word	0x000021c0


	//   ....[5]....
        /*0094*/ 	.word	0x000021f0


	//   ....[6]....
        /*0098*/ 	.word	0x00002220


	//   ....[7]....
        /*009c*/ 	.word	0x00002230


	//   ....[8]....
        /*00a0*/ 	.word	0x00002270


	//   ....[9]....
        /*00a4*/ 	.word	0x00002280


	//   ....[10]....
        /*00a8*/ 	.word	0x00003b60


	//   ....[11]....
        /*00ac*/ 	.word	0x00003bb0


	//   ....[12]....
        /*00b0*/ 	.word	0x00003c20


	//   ....[13]....
        /*00b4*/ 	.word	0x00003c80


	//   ....[14]....
        /*00b8*/ 	.word	0x00003d00


	//   ....[15]....
        /*00bc*/ 	.word	0x00003d80


	//   ....[16]....
        /*00c0*/ 	.word	0x00003df0


	//   ....[17]....
        /*00c4*/ 	.word	0x00003e50


	//   ....[18]....
        /*00c8*/ 	.word	0x00003ed0


	//   ....[19]....
        /*00cc*/ 	.word	0x00003f30


	//----- nvinfo : EIATTR_EXIT_INSTR_OFFSETS
	.align		4
.L_1393:
        /*00d0*/ 	.byte	0x04, 0x1c
        /*00d2*/ 	.short	(.L_1395 - .L_1394)


	//   ....[0]....
.L_1394:
        /*00d4*/ 	.word	0x00003b00


	//----- nvinfo : EIATTR_MAX_THREADS
	.align		4
.L_1395:
        /*00d8*/ 	.byte	0x04, 0x05
        /*00da*/ 	.short	(.L_1397 - .L_1396)
.L_1396:
        /*00dc*/ 	.word	0x00000100
        /*00e0*/ 	.word	0x00000001
        /*00e4*/ 	.word	0x00000001


	//----- nvinfo : EIATTR_CRS_STACK_SIZE
	.align		4
.L_1397:
        /*00e8*/ 	.byte	0x04, 0x1e
        /*00ea*/ 	.short	(.L_1399 - .L_1398)
.L_1398:
        /*00ec*/ 	.word	0x00000000


	//----- nvinfo : EIATTR_CBANK_PARAM_SIZE
	.align		4
.L_1399:
        /*00f0*/ 	.byte	0x03, 0x19
        /*00f2*/ 	.short	0x0128


	//----- nvinfo : EIATTR_PARAM_CBANK
	.align		4
        /*00f4*/ 	.byte	0x04, 0x0a
        /*00f6*/ 	.short	(.L_1401 - .L_1400)
	.align		4
.L_1400:
        /*00f8*/ 	.word	index@(.nv.constant0._ZN10layer_norm31ln_parallel_residual_bwd_kernelINS_13Kernel_traitsI13__nv_bfloat16S2_fS2_fjLj5120ELj1ELj1ELj8ELj8ENS_18Kernel_traits_baseILj5120ES2_S2_fS2_fjLj256EEEEELb0ELb0ELb1EEEvNS_9BwdParamsE)
        /*00fc*/ 	.short	0x0210
        /*00fe*/ 	.short	0x0128


	//----- nvinfo : EIATTR_SW_WAR
	.align		4
.L_1401:
        /*0100*/ 	.byte	0x04, 0x36
        /*0102*/ 	.short	(.L_1403 - .L_1402)
.L_1402:
        /*0104*/ 	.word	0x00000008
.L_1403:


//--------------------- .nv.info._ZN10layer_norm31ln_parallel_residual_bwd_kernelINS_13Kernel_traitsI13__nv_bfloat16S2_fS2_fjLj5120ELj1ELj1ELj8ELj8ENS_18Kernel_traits_baseILj5120ES2_S2_fS2_fjLj256EEEEELb0ELb1ELb0EEEvNS_9BwdParamsE --------------------------
	.section	.nv.info._ZN10layer_norm31ln_parallel_residual_bwd_kernelINS_13Kernel_traitsI13__nv_bfloat16S2_fS2_fjLj5120ELj1ELj1ELj8ELj8ENS_18Kernel_traits_baseILj5120ES2_S2_fS2_fjLj256EEEEELb0ELb1ELb0EEEvNS_9BwdParamsE,"",@"SHT_CUDA_INFO"
	.sectionflags	@""
	.align	4


	//----- nvinfo : EIATTR_CUDA_API_VERSION
	.align		4
        /*0000*/ 	.byte	0x04, 0x37
        /*0002*/ 	.short	(.L_1405 - .L_1404)
.L_1404:
        /*0004*/ 	.word	0x00000082


	//----- nvinfo : EIATTR_KPARAM_INFO
	.align		4
.L_1405:
        /*0008*/ 	.byte	0x04, 0x17
        /*000a*/ 	.short	(.L_1407 - .L_1406)
.L_1406:
        /*000c*/ 	.word	0x00000000
        /*0010*/ 	.short	0x0000
        /*0012*/ 	.short	0x0000
        /*0014*/ 	.byte	0x00, 0xf0, 0xa1, 0x04


	//----- nvinfo : EIATTR_SPARSE_MMA_MASK
	.align		4
.L_1407:
        /*0018*/ 	.byte	0x03, 0x50
        /*001a*/ 	.short	0x0000


	//----- nvinfo : EIATTR_MAXREG_COUNT
	.align		4
        /*001c*/ 	.byte	0x03, 0x1b
        /*001e*/ 	.short	0x00ff


	//----- nvinfo : EIATTR_NUM_BARRIERS
	.align		4
        /*0020*/ 	.byte	0x02, 0x4c
        /*0022*/ 	.byte	0x01
	.zero		1


	//----- nvinfo : EIATTR_MERCURY_ISA_VERSION
	.align		4
        /*0024*/ 	.byte	0x03, 0x5f
        /*0026*/ 	.short	0x0101


	//----- nvinfo : EIATTR_COOP_GROUP_MASK_REGIDS
	.align		4
        /*0028*/ 	.byte	0x04, 0x29
        /*002a*/ 	.short	(.L_1409 - .L_1408)


	//   ....[0]....
.L_1408:
        /*002c*/ 	.word	0xffffffff


	//   ....[1]....
        /*0030*/ 	.word	0xffffffff


	//   ....[2]....
        /*0034*/ 	.word	0xffffffff


	//   ....[3]....
        /*0038*/ 	.word	0xffffffff


	//   ....[4]....
        /*003c*/ 	.word	0xffffffff


	//   ....[5]....
        /*0040*/ 	.word	0xffffffff


	//   ....[6]....
        /*0044*/ 	.word	0xffffffff


	//   ....[7]....
        /*0048*/ 	.word	0xffffffff


	//   ....[8]....
        /*004c*/ 	.word	0xffffffff


	//   ....[9]....
        /*0050*/ 	.word	0xffffffff


	//   ....[10]....
        /*0054*/ 	.word	0x0500004e


	//   ....[11]....
        /*0058*/ 	.word	0x0500004e


	//   ....[12]....
        /*005c*/ 	.word	0x0500004e


	//   ....[13]....
        /*0060*/ 	.word	0x0500004e


	//   ....[14]....
        /*0064*/ 	.word	0x0500004e


	//   ....[15]....
        /*0068*/ 	.word	0x0500004e


	//   ....[16]....
        /*006c*/ 	.word	0x0500004e


	//   ....[17]....
        /*0070*/ 	.word	0x0500004e


	//   ....[18]....
        /*0074*/ 	.word	0x0500004e


	//   ....[19]....
        /*0078*/ 	.word	0x0500004e


	//----- nvinfo : EIATTR_COOP_GROUP_INSTR_OFFSETS
	.align		4
.L_1409:
        /*007c*/ 	.byte	0x04, 0x28
        /*007e*/ 	.short	(.L_1411 - .L_1410)


	//   ....[0]....
.L_1410:
        /*0080*/ 	.word	0x00001860


	//   ....[1]....
        /*0084*/ 	.word	0x00001870


	//   ....[2]....
        /*0088*/ 	.word	0x000018a0


	//   ....[3]....
        /*008c*/ 	.word	0x000018b0


	//   ....[4]....
        /*0090*/ 	.word	0x000018e0


	//   ....[5]....
        /*0094*/ 	.word	0x000018f0


	//   ....[6]....
        /*0098*/ 	.word	0x00001920


	//   ....[7]....
        /*009c*/ 	.word	0x00001930


	//   ....[8]....
        /*00a0*/ 	.word	0x00001960


	//   ....[9]....
        /*00a4*/ 	.word	0x00001970


	//   ....[10]....
        /*00a8*/ 	.word	0x000030e0


	//   ....[11]....
        /*00ac*/ 	.word	0x00003130


	//   ....[12]....
        /*00b0*/ 	.word	0x000031a0


	//   ....[13]....
        /*00b4*/ 	.word	0x00003200


	//   ....[14]....
        /*00b8*/ 	.word	0x00003270


	//   ....[15]....
        /*00bc*/ 	.word	0x000032d0


	//   ....[16]....
        /*00c0*/ 	.word	0x00003340


	//   ....[17]....
        /*00c4*/ 	.word	0x000033a0


	//   ....[18]....
        /*00c8*/ 	.word	0x00003410


	//   ....[19]....
        /*00cc*/ 	.word	0x00003470


	//----- nvinfo : EIATTR_EXIT_INSTR_OFFSETS
	.align		4
.L_1411:
        /*00d0*/ 	.byte	0x04, 0x1c
        /*00d2*/ 	.short	(.L_1413 - .L_1412)


	//   ....[0]....
.L_1412:
        /*00d4*/ 	.word	0x00003000


	//   ....[1]....
        /*00d8*/ 	.word	0x00003080


	//----- nvinfo : EIATTR_MAX_THREADS
	.align		4
.L_1413:
        /*00dc*/ 	.byte	0x04, 0x05
        /*00de*/ 	.short	(.L_1415 - .L_1414)
.L_1414:
        /*00e0*/ 	.word	0x00000100
        /*00e4*/ 	.word	0x00000001
        /*00e8*/ 	.word	0x00000001


	//----- nvinfo : EIATTR_CRS_STACK_SIZE
	.align		4
.L_1415:
        /*00ec*/ 	.byte	0x04, 0x1e
        /*00ee*/ 	.short	(.L_1417 - .L_1416)
.L_1416:
        /*00f0*/ 	.word	0x00000000


	//----- nvinfo : EIATTR_CBANK_PARAM_SIZE
	.align		4
.L_1417:
        /*00f4*/ 	.byte	0x03, 0x19
        /*00f6*/ 	.short	0x0128


	//----- nvinfo : EIATTR_PARAM_CBANK
	.align		4
        /*00f8*/ 	.byte	0x04, 0x0a
        /*00fa*/ 	.short	(.L_1419 - .L_1418)
	.align		4
.L_1418:
        /*00fc*/ 	.word	index@(.nv.constant0._ZN10layer_norm31ln_parallel_residual_bwd_kernelINS_13Kernel_traitsI13__nv_bfloat16S2_fS2_fjLj5120ELj1ELj1ELj8ELj8ENS_18Kernel_traits_baseILj5120ES2_S2_fS2_fjLj256EEEEELb0ELb1ELb0EEEvNS_9BwdParamsE)
        /*0100*/ 	.short	0x0210
        /*0102*/ 	.short	0x0128


	//----- nvinfo : EIATTR_SW_WAR
	.align		4
.L_1419:
        /*0104*/ 	.byte	0x04, 0x36
        /*0106*/ 	.short	(.L_1421 - .L_1420)
.L_1420:
        /*0108*/ 	.word	0x00000008
.L_1421:


//--------------------- .nv.info._ZN10layer_norm31ln_parallel_residual_bwd_kernelINS_13Kernel_traitsI13__nv_bfloat16S2_fS2_fjLj5120ELj1ELj1ELj8ELj8ENS_18Kernel_traits_baseILj5120ES2_S2_fS2_fjLj256EEEEELb0ELb1ELb1EEEvNS_9BwdParamsE --------------------------
	.section	.nv.info._ZN10layer_norm31ln_parallel_residual_bwd_kernelINS_13Kernel_traitsI13__nv_bfloat16S2_fS2_fjLj5120ELj1ELj1ELj8ELj8ENS_18Kernel_traits_baseILj5120ES2_S2_fS2_fjLj256EEEEELb0ELb1ELb1EEEvNS_9BwdParamsE,"",@"SHT_CUDA_INFO"
	.sectionflags	@""
	.align	4


	//----- nvinfo : EIATTR_CUDA_API_VERSION
	.align		4
        /*0000*/ 	.byte	0x04, 0x37
        /*0002*/ 	.short	(.L_1423 - .L_1422)
.L_1422:
        /*0004*/ 	.word	0x00000082


	//----- nvinfo : EIATTR_KPARAM_INFO
	.align		4
.L_1423:
        /*0008*/ 	.byte	0x04, 0x17
        /*000a*/ 	.short	(.L_1425 - .L_1424)
.L_1424:
        /*000c*/ 	.word	0x00000000
        /*0010*/ 	.short	0x0000
        /*0012*/ 	.short	0x0000
        /*0014*/ 	.byte	0x00, 0xf0, 0xa1, 0x04


	//----- nvinfo : EIATTR_SPARSE_MMA_MASK
	.align		4
.L_1425:
        /*0018*/ 	.byte	0x03, 0x50
        /*001a*/ 	.short	0x0000


	//----- nvinfo : EIATTR_MAXREG_COUNT
	.align		4
        /*001c*/ 	.byte	0x03, 0x1b
        /*001e*/ 	.short	0x00ff


	//----- nvinfo : EIATTR_NUM_BARRIERS
	.align		4
        /*0020*/ 	.byte	0x02, 0x4c
        /*0022*/ 	.byte	0x01
	.zero		1


	//----- nvinfo : EIATTR_MERCURY_ISA_VERSION
	.align		4
        /*0024*/ 	.byte	0x03, 0x5f
        /*0026*/ 	.short	0x0101


	//----- nvinfo : EIATTR_COOP_GROUP_MASK_REGIDS
	.align		4
        /*0028*/ 	.byte	0x04, 0x29
        /*002a*/ 	.short	(.L_1427 - .L_1426)


	//   ....[0]....
.L_1426:
        /*002c*/ 	.word	0xffffffff


	//   ....[1]....
        /*0030*/ 	.word	0xffffffff


	//   ....[2]....
        /*0034*/ 	.word	0xffffffff


	//   ....[3]....
        /*0038*/ 	.word	0xffffffff


	//   ....[4]....
        /*003c*/ 	.word	0xffffffff


	//   ....[5]....
        /*0040*/ 	.word	0xffffffff


	//   ....[6]....
        /*0044*/ 	.word	0xffffffff


	//   ....[7]....
        /*0048*/ 	.word	0xffffffff


	//   ....[8]....
        /*004c*/ 	.word	0xffffffff


	//   ....[9]....
        /*0050*/ 	.word	0xffffffff


	//   ....[10]....
        /*0054*/ 	.word	0x05000024


	//   ....[11]....
        /*0058*/ 	.word	0x05000024


	//   ....[12]....
        /*005c*/ 	.word	0x05000024


	//   ....[13]....
        /*0060*/ 	.word	0x05000024


	//   ....[14]....
        /*0064*/ 	.word	0x05000024


	//   ....[15]....
        /*0068*/ 	.word	0x05000024


	//   ....[16]....
        /*006c*/ 	.word	0x05000024


	//   ....[17]....
        /*0070*/ 	.word	0x05000024


	//   ....[18]....
        /*0074*/ 	.word	0x05000024


	//   ....[19]....
        /*0078*/ 	.word	0x05000024


	//----- nvinfo : EIATTR_COOP_GROUP_INSTR_OFFSETS
	.align		4
.L_1427:
        /*007c*/ 	.byte	0x04, 0x28
        /*007e*/ 	.short	(.L_1429 - .L_1428)


	//   ....[0]....
.L_1428:
        /*0080*/ 	.word	0x00001650


	//   ....[1]....
        /*0084*/ 	.word	0x00001660


	//   ....[2]....
        /*0088*/ 	.word	0x00001690


	//   ....[3]....
        /*008c*/ 	.word	0x000016a0


	//   ....[4]....
        /*0090*/ 	.word	0x000016d0


	//   ....[5]....
        /*0094*/ 	.word	0x000016e0


	//   ....[6]....
        /*0098*/ 	.word	0x00001710


	//   ....[7]....
        /*009c*/ 	.word	0x00001720


	//   ....[8]....
        /*00a0*/ 	.word	0x00001750


	//   ....[9]....
        /*00a4*/ 	.word	0x00001760


	//   ....[10]....
        /*00a8*/ 	.word	0x00002dc0


	//   ....[11]....
        /*00ac*/ 	.word	0x00002e10


	//   ....[12]....
        /*00b0*/ 	.word	0x00002e80


	//   ....[13]....
        /*00b4*/ 	.word	0x00002ee0


	//   ....[14]....
        /*00b8*/ 	.word	0x00002f50


	//   ....[15]....
        /*00bc*/ 	.word	0x00002fb0


	//   ....[16]....
        /*00c0*/ 	.word	0x00003020


	//   ....[17]....
        /*00c4*/ 	.word	0x00003080


	//   ....[18]....
        /*00c8*/ 	.word	0x000030f0


	//   ....[19]....
        /*00cc*/ 	.word	0x00003150


	//----- nvinfo : EIATTR_EXIT_INSTR_OFFSETS
	.align		4
.L_1429:
        /*00d0*/ 	.byte	0x04, 0x1c
        /*00d2*/ 	.short	(.L_1431 - .L_1430)


	//   ....[0]....
.L_1430:
        /*00d4*/ 	.word	0x00002d60


	//----- nvinfo : EIATTR_MAX_THREADS
	.align		4
.L_1431:
        /*00d8*/ 	.byte	0x04, 0x05
        /*00da*/ 	.short	(.L_1433 - .L_1432)
.L_1432:
        /*00dc*/ 	.word	0x00000100
        /*00e0*/ 	.word	0x00000001
        /*00e4*/ 	.word	0x00000001


	//----- nvinfo : EIATTR_CRS_STACK_SIZE
	.align		4
.L_1433:
        /*00e8*/ 	.byte	0x04, 0x1e
        /*00ea*/ 	.short	(.L_1435 - .L_1434)
.L_1434:
        /*00ec*/ 	.word	0x00000000


	//----- nvinfo : EIATTR_CBANK_PARAM_SIZE
	.align		4
.L_1435:
        /*00f0*/ 	.byte	0x03, 0x19
        /*00f2*/ 	.short	0x0128


	//----- nvinfo : EIATTR_PARAM_CBANK
	.align		4
        /*00f4*/ 	.byte	0x04, 0x0a
        /*00f6*/ 	.short	(.L_1437 - .L_1436)
	.align		4
.L_1436:
        /*00f8*/ 	.word	index@(.nv.constant0._ZN10layer_norm31ln_parallel_residual_bwd_kernelINS_13Kernel_traitsI13__nv_bfloat16S2_fS2_fjLj5120ELj1ELj1ELj8ELj8ENS_18Kernel_traits_baseILj5120ES2_S2_fS2_fjLj256EEEEELb0ELb1ELb1EEEvNS_9BwdParamsE)
        /*00fc*/ 	.short	0x0210
        /*00fe*/ 	.short	0x0128


	//----- nvinfo : EIATTR_SW_WAR
	.align		4
.L_1437:
        /*0100*/ 	.byte	0x04, 0x36
        /*0102*/ 	.short	(.L_1439 - .L_1438)
.L_1438:
        /*0104*/ 	.word	0x00000008
.L_1439:


//--------------------- .nv.info._ZN10layer_norm31ln_parallel_residual_bwd_kernelINS_13Kernel_traitsI13__nv_bfloat16S2_fS2_fjLj5120ELj1ELj1ELj8ELj8ENS_18Kernel_traits_baseILj5120ES2_S2_fS2_fjLj256EEEEELb1ELb0ELb0EEEvNS_9BwdParamsE --------------------------
	.section	.nv.info._ZN10layer_norm31ln_parallel_residual_bwd_kernelINS_13Kernel_traitsI13__nv_bfloat16S2_fS2_fjLj5120ELj1ELj1ELj8ELj8ENS_18Kernel_traits_baseILj5120ES2_S2_fS2_fjLj256EEEEELb1ELb0ELb0EEEvNS_9BwdParamsE,"",@"SHT_CUDA_INFO"
	.sectionflags	@""
	.align	4


	//----- nvinfo : EIATTR_CUDA_API_VERSION
	.align		4
        /*0000*/ 	.byte	0x04, 0x37
        /*0002*/ 	.short	(.L_1441 - .L_1440)
.L_1440:
        /*0004*/ 	.word	0x00000082


	//----- nvinfo : EIATTR_KPARAM_INFO
	.align		4
.L_1441:
        /*0008*/ 	.byte	0x04, 0x17
        /*000a*/ 	.short	(.L_1443 - .L_1442)
.L_1442:
        /*000c*/ 	.word	0x00000000
        /*0010*/ 	.short	0x0000
        /*0012*/ 	.short	0x0000
        /*0014*/ 	.byte	0x00, 0xf0, 0xa1, 0x04


	//----- nvinfo : EIATTR_SPARSE_MMA_MASK
	.align		4
.L_1443:
        /*0018*/ 	.byte	0x03, 0x50
        /*001a*/ 	.short	0x0000


	//----- nvinfo : EIATTR_MAXREG_COUNT
	.align		4
        /*001c*/ 	.byte	0x03, 0x1b
        /*001e*/ 	.short	0x00ff


	//----- nvinfo : EIATTR_NUM_BARRIERS
	.align		4
        /*0020*/ 	.byte	0x02, 0x4c
        /*0022*/ 	.byte	0x01
	.zero		1


	//----- nvinfo : EIATTR_MERCURY_ISA_VERSION
	.align		4
        /*0024*/ 	.byte	0x03, 0x5f
        /*0026*/ 	.short	0x0101


	//----- nvinfo : EIATTR_COOP_GROUP_MASK_REGIDS
	.align		4
        /*0028*/ 	.byte	0x04, 0x29
        /*002a*/ 	.short	(.L_1445 - .L_1444)


	//   ....[0]....
.L_1444:
        /*002c*/ 	.word	0xffffffff


	//   ....[1]....
        /*0030*/ 	.word	0xffffffff


	//   ....[2]....
        /*0034*/ 	.word	0xffffffff


	//   ....[3]....
        /*0038*/ 	.word	0xffffffff


	//   ....[4]....
        /*003c*/ 	.word	0xffffffff


	//   ....[5]....
        /*0040*/ 	.word	0xffffffff


	//   ....[6]....
        /*0044*/ 	.word	0xffffffff


	//   ....[7]....
        /*0048*/ 	.word	0xffffffff


	//   ....[8]....
        /*004c*/ 	.word	0xffffffff


	//   ....[9]....
        /*0050*/ 	.word	0xffffffff


	//   ....[10]....
        /*0054*/ 	.word	0x05000096


	//   ....[11]....
        /*0058*/ 	.word	0x05000096


	//   ....[12]....
        /*005c*/ 	.word	0x05000096


	//   ....[13]....
        /*0060*/ 	.word	0x05000096


	//   ....[14]....
        /*0064*/ 	.word	0x05000096


	//   ....[15]....
        /*0068*/ 	.word	0x05000096


	//   ....[16]....
        /*006c*/ 	.word	0x05000096


	//   ....[17]....
        /*0070*/ 	.word	0x05000096


	//   ....[18]....
        /*0074*/ 	.word	0x05000096


	//   ....[19]....
        /*0078*/ 	.word	0x05000096


	//----- nvinfo : EIATTR_COOP_GROUP_INSTR_OFFSETS
	.align		4
.L_1445:
        /*007c*/ 	.byte	0x04, 0x28
        /*007e*/ 	.short	(.L_1447 - .L_1446)


	//   ....[0]....
.L_1446:
        /*0080*/ 	.word	0x00002840


	//   ....[1]....
        /*0084*/ 	.word	0x00002850


	//   ....[2]....
        /*0088*/ 	.word	0x00002880


	//   ....[3]....
        /*008c*/ 	.word	0x00002890


	//   ....[4]....
        /*0090*/ 	.word	0x000028c0


	//   ....[5]....
        /*0094*/ 	.word	0x000028d0


	//   ....[6]....
        /*0098*/ 	.word	0x00002900


	//   ....[7]....
        /*009c*/ 	.word	0x00002910


	//   ....[8]....
        /*00a0*/ 	.word	0x00002940


	//   ....[9]....
        /*00a4*/ 	.word	0x00002950


	//   ....[10]....
        /*00a8*/ 	.word	0x00004ad0


	//   ....[11]....
        /*00ac*/ 	.word	0x00004b20


	//   ....[12]....
        /*00b0*/ 	.word	0x00004b90


	//   ....[13]....
        /*00b4*/ 	.word	0x00004bf0


	//   ....[14]....
        /*00b8*/ 	.word	0x00004c60


	//   ....[15]....
        /*00bc*/ 	.word	0x00004cc0


	//   ....[16]....
        /*00c0*/ 	.word	0x00004d30


	//   ....[17]....
        /*00c4*/ 	.word	0x00004d90


	//   ....[18]....
        /*00c8*/ 	.word	0x00004e00


	//   ....[19]....
        /*00cc*/ 	.word	0x00004e60


	//----- nvinfo : EIATTR_EXIT_INSTR_OFFSETS
	.align		4
.L_1447:
        /*00d0*/ 	.byte	0x04, 0x1c
        /*00d2*/ 	.short	(.L_1449 - .L_1448)


	//   ....[0]....
.L_1448:
        /*00d4*/ 	.word	0x000049a0


	//   ....[1]....
        /*00d8*/ 	.word	0x00004a70


	//----- nvinfo : EIATTR_MAX_THREADS
	.align		4
.L_1449:
        /*00dc*/ 	.byte	0x04, 0x05
        /*00de*/ 	.short	(.L_1451 - .L_1450)
.L_1450:
        /*00e0*/ 	.word	0x00000100
        /*00e4*/ 	.word	0x00000001
        /*00e8*/ 	.word	0x00000001


	//----- nvinfo : EIATTR_CRS_STACK_SIZE
	.align		4
.L_1451:
        /*00ec*/ 	.byte	0x04, 0x1e
        /*00ee*/ 	.short	(.L_1453 - .L_1452)
.L_1452:
        /*00f0*/ 	.word	0x00000000


	//----- nvinfo : EIATTR_CBANK_PARAM_SIZE
	.align		4
.L_1453:
        /*00f4*/ 	.byte	0x03, 0x19
        /*00f6*/ 	.short	0x0128


	//----- nvinfo : EIATTR_PARAM_CBANK
	.align		4
        /*00f8*/ 	.byte	0x04, 0x0a
        /*00fa*/ 	.short	(.L_1455 - .L_1454)
	.align		4
.L_1454:
        /*00fc*/ 	.word	index@(.nv.constant0._ZN10layer_norm31ln_parallel_residual_bwd_kernelINS_13Kernel_traitsI13__nv_bfloat16S2_fS2_fjLj5120ELj1ELj1ELj8ELj8ENS_18Kernel_traits_baseILj5120ES2_S2_fS2_fjLj256EEEEELb1ELb0ELb0EEEvNS_9BwdParamsE)
        /*0100*/ 	.short	0x0210
        /*0102*/ 	.short	0x0128


	//----- nvinfo : EIATTR_SW_WAR
	.align		4
.L_1455:
        /*0104*/ 	.byte	0x04, 0x36
        /*0106*/ 	.short	(.L_1457 - .L_1456)
.L_1456:
        /*0108*/ 	.word	0x00000008
.L_1457:


//--------------------- .nv.info._ZN10layer_norm31ln_parallel_residual_bwd_kernelINS_13Kernel_traitsI13__nv_bfloat16S2_fS2_fjLj5120ELj1ELj1ELj8ELj8ENS_18Kernel_traits_baseILj5120ES2_S2_fS2_fjLj256EEEEELb1ELb0ELb1EEEvNS_9BwdParamsE --------------------------
	.section	.nv.info._ZN10layer_norm31ln_parallel_residual_bwd_kernelINS_13Kernel_traitsI13__nv_bfloat16S2_fS2_fjLj5120ELj1ELj1ELj8ELj8ENS_18Kernel_traits_baseILj5120ES2_S2_fS2_fjLj256EEEEELb1ELb0ELb1EEEvNS_9BwdParamsE,"",@"SHT_CUDA_INFO"
	.sectionflags	@""
	.align	4


	//----- nvinfo : EIATTR_CUDA_API_VERSION
	.align		4
        /*0000*/ 	.byte	0x04, 0x37
        /*0002*/ 	.short	(.L_1459 - .L_1458)
.L_1458:
        /*0004*/ 	.word	0x00000082


	//----- nvinfo : EIATTR_KPARAM_INFO
	.align		4
.L_1459:
        /*0008*/ 	.byte	0x04, 0x17
        /*000a*/ 	.short	(.L_1461 - .L_1460)
.L_1460:
        /*000c*/ 	.word	0x00000000
        /*0010*/ 	.short	0x0000
        /*0012*/ 	.short	0x0000
        /*0014*/ 	.byte	0x00, 0xf0, 0xa1, 0x04


	//----- nvinfo : EIATTR_SPARSE_MMA_MASK
	.align		4
.L_1461:
        /*0018*/ 	.byte	0x03, 0x50
        /*001a*/ 	.short	0x0000


	//----- nvinfo : EIATTR_MAXREG_COUNT
	.align		4
        /*001c*/ 	.byte	0x03, 0x1b
        /*001e*/ 	.short	0x00ff


	//----- nvinfo : EIATTR_NUM_BARRIERS
	.align		4
        /*0020*/ 	.byte	0x02, 0x4c
        /*0022*/ 	.byte	0x01
	.zero		1


	//----- nvinfo : EIATTR_MERCURY_ISA_VERSION
	.align		4
        /*0024*/ 	.byte	0x03, 0x5f
        /*0026*/ 	.short	0x0101


	//----- nvinfo : EIATTR_COOP_GROUP_MASK_REGIDS
	.align		4
        /*0028*/ 	.byte	0x04, 0x29
        /*002a*/ 	.short	(.L_1463 - .L_1462)


	//   ....[0]....
.L_1462:
        /*002c*/ 	.word	0xffffffff


	//   ....[1]....
        /*0030*/ 	.word	0xffffffff


	//   ....[2]....
        /*0034*/ 	.word	0xffffffff


	//   ....[3]....
        /*0038*/ 	.word	0xffffffff


	//   ....[4]....
        /*003c*/ 	.word	0xffffffff


	//   ....[5]....
        /*0040*/ 	.word	0xffffffff


	//   ....[6]....
        /*0044*/ 	.word	0xffffffff


	//   ....[7]....
        /*0048*/ 	.word	0xffffffff


	//   ....[8]....
        /*004c*/ 	.word	0xffffffff


	//   ....[9]....
        /*0050*/ 	.word	0xffffffff


	//   ....[10]....
        /*0054*/ 	.word	0x05000056


	//   ....[11]....
        /*0058*/ 	.word	0x05000056


	//   ....[12]....
        /*005c*/ 	.word	0x05000056


	//   ....[13]....
        /*0060*/ 	.word	0x05000056


	//   ....[14]....
        /*0064*/ 	.word	0x05000056


	//   ....[15]....
        /*0068*/ 	.word	0x05000056


	//   ....[16]....
        /*006c*/ 	.word	0x05000056


	//   ....[17]....
        /*0070*/ 	.word	0x05000056


	//   ....[18]....
        /*0074*/ 	.word	0x05000056


	//   ....[19]....
        /*0078*/ 	.word	0x05000056


	//----- nvinfo : EIATTR_COOP_GROUP_INSTR_OFFSETS
	.align		4
.L_1463:
        /*007c*/ 	.byte	0x04, 0x28
        /*007e*/ 	.short	(.L_1465 - .L_1464)


	//   ....[0]....
.L_1464:
        /*0080*/ 	.word	0x000024d0


	//   ....[1]....
        /*0084*/ 	.word	0x000024e0


	//   ....[2]....
        /*0088*/ 	.word	0x00002510


	//   ....[3]....
        /*008c*/ 	.word	0x00002520


	//   ....[4]....
        /*0090*/ 	.word	0x00002550


	//   ....[5]....
        /*0094*/ 	.word	0x00002560


	//   ....[6]....
        /*0098*/ 	.word	0x00002590


	//   ....[7]....
        /*009c*/ 	.word	0x000025a0


	//   ....[8]....
        /*00a0*/ 	.word	0x000025d0


	//   ....[9]....
        /*00a4*/ 	.word	0x000025e0


	//   ....[10]....
        /*00a8*/ 	.word	0x00004700


	//   ....[11]....
        /*00ac*/ 	.word	0x00004750


	//   ....[12]....
        /*00b0*/ 	.word	0x000047c0


	//   ....[13]....
        /*00b4*/ 	.word	0x00004820


	//   ....[14]....
        /*00b8*/ 	.word	0x00004890


	//   ....[15]....
        /*00bc*/ 	.word	0x000048f0


	//   ....[16]....
        /*00c0*/ 	.word	0x00004960


	//   ....[17]....
        /*00c4*/ 	.word	0x000049c0


	//   ....[18]....
        /*00c8*/ 	.word	0x00004a30


	//   ....[19]....
        /*00cc*/ 	.word	0x00004a90


	//----- nvinfo : EIATTR_EXIT_INSTR_OFFSETS
	.align		4
.L_1465:
        /*00d0*/ 	.byte	0x04, 0x1c
        /*00d2*/ 	.short	(.L_1467 - .L_1466)


	//   ....[0]....
.L_1466:
        /*00d4*/ 	.word	0x000046a0


	//----- nvinfo : EIATTR_MAX_THREADS
	.align		4
.L_1467:
        /*00d8*/ 	.byte	0x04, 0x05
        /*00da*/ 	.short	(.L_1469 - .L_1468)
.L_1468:
        /*00dc*/ 	.word	0x00000100
        /*00e0*/ 	.word	0x00000001
        /*00e4*/ 	.word	0x00000001


	//----- nvinfo : EIATTR_CRS_STACK_SIZE
	.align		4
.L_1469:
        /*00e8*/ 	.byte	0x04, 0x1e
        /*00ea*/ 	.short	(.L_1471 - .L_1470)
.L_1470:
        /*00ec*/ 	.word	0x00000000


	//----- nvinfo : EIATTR_CBANK_PARAM_SIZE
	.align		4
.L_1471:
        /*00f0*/ 	.byte	0x03, 0x19
        /*00f2*/ 	.short	0x0128


	//----- nvinfo : EIATTR_PARAM_CBANK
	.align		4
        /*00f4*/ 	.byte	0x04, 0x0a
        /*00f6*/ 	.short	(.L_1473 - .L_1472)
	.align		4
.L_1472:
        /*00f8*/ 	.word	index@(.nv.constant0._ZN10layer_norm31ln_parallel_residual_bwd_kernelINS_13Kernel_traitsI13__nv_bfloat16S2_fS2_fjLj5120ELj1ELj1ELj8ELj8ENS_18Kernel_traits_baseILj5120ES2_S2_fS2_fjLj256EEEEELb1ELb0ELb1EEEvNS_9BwdParamsE)
        /*00fc*/ 	.short	0x0210
        /*00fe*/ 	.short	0x0128


	//----- nvinfo : EIATTR_SW_WAR
	.align		4
.L_1473:
        /*0100*/ 	.byte	0x04, 0x36
        /*0102*/ 	.short	(.L_1475 - .L_1474)
.L_1474:
        /*0104*/ 	.word	0x00000008
.L_1475:


//--------------------- .nv.info._ZN10layer_norm22ln_bwd_finalize_kernelINS_22Kernel_traits_finalizeILj5120E13__nv_bfloat16S2_fS2_fjLb0ELj1024ELj4ENS_18Kernel_traits_baseILj5120ES2_S2_fS2_fjLj1024EEEEELb0ELb0EEEvNS_9BwdParamsE --------------------------
	.section	.nv.info._ZN10layer_norm22ln_bwd_finalize_kernelINS_22Kernel_traits_finalizeILj5120E13__nv_bfloat16S2_fS2_fjLb0ELj1024ELj4ENS_18Kernel_traits_baseILj5120ES2_S2_fS2_fjLj1024EEEEELb0ELb0EEEvNS_9BwdParamsE,"",@"SHT_CUDA_INFO"
	.sectionflags	@""
	.align	4


	//----- nvinfo : EIATTR_CUDA_API_VERSION
	.align		4
        /*0000*/ 	.byte	0x04, 0x37
        /*0002*/ 	.short	(.L_1477 - .L_1476)
.L_1476:
        /*0004*/ 	.word	0x00000082


	//----- nvinfo : EIATTR_KPARAM_INFO
	.align		4
.L_1477:
        /*0008*/ 	.byte	0x04, 0x17
        /*000a*/ 	.short	(.L_1479 - .L_1478)
.L_1478:
        /*000c*/ 	.word	0x00000000
        /*0010*/ 	.short	0x0000
        /*0012*/ 	.short	0x0000
        /*0014*/ 	.byte	0x00, 0xf0, 0xa1, 0x04


	//----- nvinfo : EIATTR_SPARSE_MMA_MASK
	.align		4
.L_1479:
        /*0018*/ 	.byte	0x03, 0x50
        /*001a*/ 	.short	0x0000


	//----- nvinfo : EIATTR_MAXREG_COUNT
	.align		4
        /*001c*/ 	.byte	0x03, 0x1b
        /*001e*/ 	.short	0x0040


	//----- nvinfo : EIATTR_NUM_BARRIERS
	.align		4
        /*0020*/ 	.byte	0x02, 0x4c
        /*0022*/ 	.byte	0x01
	.zero		1


	//----- nvinfo : EIATTR_MERCURY_ISA_VERSION
	.align		4
        /*0024*/ 	.byte	0x03, 0x5f
        /*0026*/ 	.short	0x0101


	//----- nvinfo : EIATTR_COOP_GROUP_MASK_REGIDS
	.align		4
        /*0028*/ 	.byte	0x04, 0x29
        /*002a*/ 	.short	(.L_1481 - .L_1480)


	//   ....[0]....
.L_1480:
        /*002c*/ 	.word	0xffffffff


	//   ....[1]....
        /*0030*/ 	.word	0xffffffff


	//   ....[2]....
        /*0034*/ 	.word	0xffffffff


	//   ....[3]....
        /*0038*/ 	.word	0xffffffff


	//   ....[4]....
        /*003c*/ 	.word	0xffffffff


	//   ....[5]....
        /*0040*/ 	.word	0xffffffff


	//   ....[6]....
        /*0044*/ 	.word	0xffffffff


	//   ....[7]....
        /*0048*/ 	.word	0xffffffff


	//   ....[8]....
        /*004c*/ 	.word	0xffffffff


	//   ....[9]....
        /*0050*/ 	.word	0xffffffff


	//   ....[10]....
        /*0054*/ 	.word	0x05000013


	//   ....[11]....
        /*0058*/ 	.word	0x05000013


	//   ....[12]....
        /*005c*/ 	.word	0x05000013


	//   ....[13]....
        /*0060*/ 	.word	0x05000013


	//   ....[14]....
        /*0064*/ 	.word	0x05000013


	//   ....[15]....
        /*0068*/ 	.word	0x05000013


	//   ....[16]....
        /*006c*/ 	.word	0x05000013


	//   ....[17]....
        /*0070*/ 	.word	0x05000013


	//   ....[18]....
        /*0074*/ 	.word	0x05000013


	//   ....[19]....
        /*0078*/ 	.word	0x05000013


	//----- nvinfo : EIATTR_COOP_GROUP_INSTR_OFFSETS
	.align		4
.L_1481:
        /*007c*/ 	.byte	0x04, 0x28
        /*007e*/ 	.short	(.L_1483 - .L_1482)


	//   ....[0]....
.L_1482:
        /*0080*/ 	.word	0x000008e0


	//   ....[1]....
        /*0084*/ 	.word	0x000008f0


	//   ....[2]....
        /*0088*/ 	.word	0x00000920


	//   ....[3]....
        /*008c*/ 	.word	0x00000930


	//   ....[4]....
        /*0090*/ 	.word	0x00000960


	//   ....[5]....
        /*0094*/ 	.word	0x00000970


	//   ....[6]....
        /*0098*/ 	.word	0x000009a0


	//   ....[7]....
        /*009c*/ 	.word	0x000009b0


	//   ....[8]....
        /*00a0*/ 	.word	0x000009e0


	//   ....[9]....
        /*00a4*/ 	.word	0x000009f0


	//   ....[10]....
        /*00a8*/ 	.word	0x00000c10


	//   ....[11]....
        /*00ac*/ 	.word	0x00000c80


	//   ....[12]....
        /*00b0*/ 	.word	0x00000cf0


	//   ....[13]....
        /*00b4*/ 	.word	0x00000d60


	//   ....[14]....
        /*00b8*/ 	.word	0x00000dd0


	//   ....[15]....
        /*00bc*/ 	.word	0x00000e30


	//   ....[16]....
        /*00c0*/ 	.word	0x00000ea0


	//   ....[17]....
        /*00c4*/ 	.word	0x00000f10


	//   ....[18]....
        /*00c8*/ 	.word	0x00000f80


	//   ....[19]....
        /*00cc*/ 	.word	0x00000ff0


	//----- nvinfo : EIATTR_EXIT_INSTR_OFFSETS
	.align		4
.L_1483:
        /*00d0*/ 	.byte	0x04, 0x1c
        /*00d2*/ 	.short	(.L_1485 - .L_1484)


	//   ....[0]....
.L_1484:
        /*00d4*/ 	.word	0x00000070


	//   ....[1]....
        /*00d8*/ 	.word	0x00000bb0


	//----- nvinfo : EIATTR_MAX_THREADS
	.align		4
.L_1485:
        /*00dc*/ 	.byte	0x04, 0x05
        /*00de*/ 	.short	(.L_1487 - .L_1486)
.L_1486:
        /*00e0*/ 	.word	0x00000400
        /*00e4*/ 	.word	0x00000001
        /*00e8*/ 	.word	0x00000001


	//----- nvinfo : EIATTR_CRS_STACK_SIZE
	.align		4
.L_1487:
        /*00ec*/ 	.byte	0x04, 0x1e
        /*00ee*/ 	.short	(.L_1489 - .L_1488)
.L_1488:
        /*00f0*/ 	.word	0x00000000


	//----- nvinfo : EIATTR_CBANK_PARAM_SIZE
	.align		4
.L_1489:
        /*00f4*/ 	.byte	0x03, 0x19
        /*00f6*/ 	.short	0x0128


	//----- nvinfo : EIATTR_PARAM_CBANK
	.align		4
        /*00f8*/ 	.byte	0x04, 0x0a
        /*00fa*/ 	.short	(.L_1491 - .L_1490)
	.align		4
.L_1490:
        /*00fc*/ 	.word	index@(.nv.constant0._ZN10layer_norm22ln_bwd_finalize_kernelINS_22Kernel_traits_finalizeILj5120E13__nv_bfloat16S2_fS2_fjLb0ELj1024ELj4ENS_18Kernel_traits_baseILj5120ES2_S2_fS2_fjLj1024EEEEELb0ELb0EEEvNS_9BwdParamsE)
        /*0100*/ 	.short	0x0210
        /*0102*/ 	.short	0x0128


	//----- nvinfo : EIATTR_SW_WAR
	.align		4
.L_1491:
        /*0104*/ 	.byte	0x04, 0x36
        /*0106*/ 	.short	(.L_1493 - .L_1492)
.L_1492:
        /*0108*/ 	.word	0x00000008
.L_1493:


//--------------------- .nv.info._ZN10layer_norm40ln_parallel_residual_bwd_finalize_kernelINS_22Kernel_traits_finalizeILj5120E13__nv_bfloat16S2_fS2_fjLb0ELj1024ELj4ENS_18Kernel_traits_baseILj5120ES2_S2_fS2_fjLj1024EEEEELb0EEEvNS_9BwdParamsE --------------------------
	.section	.nv.info._ZN10layer_norm40ln_parallel_residual_bwd_finalize_kernelINS_22Kernel_traits_finalizeILj5120E13__nv_bfloat16S2_fS2_fjLb0ELj1024ELj4ENS_18Kernel_traits_baseILj5120ES2_S2_fS2_fjLj1024EEEEELb0EEEvNS_9BwdParamsE,"",@"SHT_CUDA_INFO"
	.sectionflags	@""
	.align	4


	//----- nvinfo : EIATTR_CUDA_API_VERSION
	.align		4
        /*0000*/ 	.byte	0x04, 0x37
        /*0002*/ 	.short	(.L_1495 - .L_1494)
.L_1494:
        /*0004*/ 	.word	0x00000082


	//----- nvinfo : EIATTR_KPARAM_INFO
	.align		4
.L_1495:
        /*0008*/ 	.byte	0x04, 0x17
        /*000a*/ 	.short	(.L_1497 - .L_1496)
.L_1496:
        /*000c*/ 	.word	0x00000000
        /*0010*/ 	.short	0x0000
        /*0012*/ 	.short	0x0000
        /*0014*/ 	.byte	0x00, 0xf0, 0xa1, 0x04


	//----- nvinfo : EIATTR_SPARSE_MMA_MASK
	.align		4
.L_1497:
        /*0018*/ 	.byte	0x03, 0x50
        /*001a*/ 	.short	0x0000


	//----- nvinfo : EIATTR_MAXREG_COUNT
	.align		4
        /*001c*/ 	.byte	0x03, 0x1b
        /*001e*/ 	.short	0x0040


	//----- nvinfo : EIATTR_NUM_BARRIERS
	.align		4
        /*0020*/ 	.byte	0x02, 0x4c
        /*0022*/ 	.byte	0x01
	.zero		1


	//----- nvinfo : EIATTR_MERCURY_ISA_VERSION
	.align		4
        /*0024*/ 	.byte	0x03, 0x5f
        /*0026*/ 	.short	0x0101


	//----- nvinfo : EIATTR_COOP_GROUP_MASK_REGIDS
	.align		4
        /*0028*/ 	.byte	0x04, 0x29
        /*002a*/ 	.short	(.L_1499 - .L_1498)


	//   ....[0]....
.L_1498:
        /*002c*/ 	.word	0xffffffff


	//   ....[1]....
        /*0030*/ 	.word	0xffffffff


	//   ....[2]....
        /*0034*/ 	.word	0xffffffff


	//   ....[3]....
        /*0038*/ 	.word	0xffffffff


	//   ....[4]....
        /*003c*/ 	.word	0xffffffff


	//   ....[5]....
        /*0040*/ 	.word	0xffffffff


	//   ....[6]....
        /*0044*/ 	.word	0xffffffff


	//   ....[7]....
        /*0048*/ 	.word	0xffffffff


	//   ....[8]....
        /*004c*/ 	.word	0xffffffff


	//   ....[9]....
        /*0050*/ 	.word	0xffffffff


	//   ....[10]....
        /*0054*/ 	.word	0xffffffff


	//   ....[11]....
        /*0058*/ 	.word	0xffffffff


	//   ....[12]....
        /*005c*/ 	.word	0xffffffff


	//   ....[13]....
        /*0060*/ 	.word	0xffffffff


	//   ....[14]....
        /*0064*/ 	.word	0xffffffff


	//   ....[15]....
        /*0068*/ 	.word	0xffffffff


	//   ....[16]....
        /*006c*/ 	.word	0xffffffff


	//   ....[17]....
        /*0070*/ 	.word	0xffffffff


	//   ....[18]....
        /*0074*/ 	.word	0xffffffff


	//   ....[19]....
        /*0078*/ 	.word	0xffffffff


	//   ....[20]....
        /*007c*/ 	.word	0x0500000c


	//   ....[21]....
        /*0080*/ 	.word	0x0500000c


	//   ....[22]....
        /*0084*/ 	.word	0x0500000c


	//   ....[23]....
        /*0088*/ 	.word	0x0500000c


	//   ....[24]....
        /*008c*/ 	.word	0x0500000c


	//   ....[25]....
        /*0090*/ 	.word	0x0500000c


	//   ....[26]....
        /*0094*/ 	.word	0x0500000c


	//   ....[27]....
        /*0098*/ 	.word	0x0500000c


	//   ....[28]....
        /*009c*/ 	.word	0x0500000c


	//   ....[29]....
        /*00a0*/ 	.word	0x0500000c


	//   ....[30]....
        /*00a4*/ 	.word	0x0500000c


	//   ....[31]....
        /*00a8*/ 	.word	0x0500000c


	//   ....[32]....
        /*00ac*/ 	.word	0x0500000c


	//   ....[33]....
        /*00b0*/ 	.word	0x0500000c


	//   ....[34]....
        /*00b4*/ 	.word	0x0500000c


	//   ....[35]....
        /*00b8*/ 	.word	0x0500000c


	//   ....[36]....
        /*00bc*/ 	.word	0x0500000c


	//   ....[37]....
        /*00c0*/ 	.word	0x0500000c


	//   ....[38]....
        /*00c4*/ 	.word	0x0500000c


	//   ....[39]....
        /*00c8*/ 	.word	0x0500000c


	//----- nvinfo : EIATTR_COOP_GROUP_INSTR_OFFSETS
	.align		4
.L_1499:
        /*00cc*/ 	.byte	0x04, 0x28
        /*00ce*/ 	.short	(.L_1501 - .L_1500)


	//   ....[0]....
.L_1500:
        /*00d0*/ 	.word	0x00000ce0


	//   ....[1]....
        /*00d4*/ 	.word	0x00000cf0


	//   ....[2]....
        /*00d8*/ 	.word	0x00000d00


	//   ....[3]....
        /*00dc*/ 	.word	0x00000d10


	//   ....[4]....
        /*00e0*/ 	.word	0x00000d40


	//   ....[5]....
        /*00e4*/ 	.word	0x00000d70


	//   ....[6]....
        /*00e8*/ 	.word	0x00000d80


	//   ....[7]....
        /*00ec*/ 	.word	0x00000d90


	//   ....[8]....
        /*00f0*/ 	.word	0x00000db0


	//   ....[9]....
        /*00f4*/ 	.word	0x00000df0


	//   ....[10]....
        /*00f8*/ 	.word	0x00000e00


	//   ....[11]....
        /*00fc*/ 	.word	0x00000e10


	//   ....[12]....
        /*0100*/ 	.word	0x00000e30


	//   ....[13]....
        /*0104*/ 	.word	0x00000e70


	//   ....[14]....
        /*0108*/ 	.word	0x00000e80


	//   ....[15]....
        /*010c*/ 	.word	0x00000e90


	//   ....[16]....
        /*0110*/ 	.word	0x00000eb0


	//   ....[17]....
        /*0114*/ 	.word	0x00000ee0


	//   ....[18]....
        /*0118*/ 	.word	0x00000f00


	//   ....[19]....
        /*011c*/ 	.word	0x00000f10


	//   ....[20]....
        /*0120*/ 	.word	0x00001230


	//   ....[21]....
        /*0124*/ 	.word	0x00001290


	//   ....[22]....
        /*0128*/ 	.word	0x000012f0


	//   ....[23]....
        /*012c*/ 	.word	0x00001350


	//   ....[24]....
        /*0130*/ 	.word	0x000013b0


	//   ....[25]....
        /*0134*/ 	.word	0x00001410


	//   ....[26]....
        /*0138*/ 	.word	0x00001480


	//   ....[27]....
        /*013c*/ 	.word	0x000014f0


	//   ....[28]....
        /*0140*/ 	.word	0x00001560


	//   ....[29]....
        /*0144*/ 	.word	0x000015d0


	//   ....[30]....
        /*0148*/ 	.word	0x00001630


	//   ....[31]....
        /*014c*/ 	.word	0x000016a0


	//   ....[32]....
        /*0150*/ 	.word	0x00001710


	//   ....[33]....
        /*0154*/ 	.word	0x00001780


	//   ....[34]....
        /*0158*/ 	.word	0x000017f0


	//   ....[35]....
        /*015c*/ 	.word	0x00001850


	//   ....[36]....
        /*0160*/ 	.word	0x000018c0


	//   ....[37]....
        /*0164*/ 	.word	0x00001930


	//   ....[38]....
        /*0168*/ 	.word	0x000019a0


	//   ....[39]....
        /*016c*/ 	.word	0x00001a10


	//----- nvinfo : EIATTR_EXIT_INSTR_OFFSETS
	.align		4
.L_1501:
        /*0170*/ 	.byte	0x04, 0x1c
        /*0172*/ 	.short	(.L_1503 - .L_1502)


	//   ....[0]....
.L_1502:
        /*0174*/ 	.word	0x00000070


	//   ....[1]....
        /*0178*/ 	.word	0x000011d0


	//----- nvinfo : EIATTR_MAX_THREADS
	.align		4
.L_1503:
        /*017c*/ 	.byte	0x04, 0x05
        /*017e*/ 	.short	(.L_1505 - .L_1504)
.L_1504:
        /*0180*/ 	.word	0x00000400
        /*0184*/ 	.word	0x00000001
        /*0188*/ 	.word	0x00000001


	//----- nvinfo : EIATTR_CRS_STACK_SIZE
	.align		4
.L_1505:
        /*018c*/ 	.byte	0x04, 0x1e
        /*018e*/ 	.short	(.L_1507 - .L_1506)
.L_1506:
        /*0190*/ 	.word	0x00000000


	//----- nvinfo : EIATTR_CBANK_PARAM_SIZE
	.align		4
.L_1507:
        /*0194*/ 	.byte	0x03, 0x19
        /*0196*/ 	.short	0x0128


	//----- nvinfo : EIATTR_PARAM_CBANK
	.align		4
        /*0198*/ 	.byte	0x04, 0x0a
        /*019a*/ 	.short	(.L_1509 - .L_1508)
	.align		4
.L_1508:
        /*019c*/ 	.word	index@(.nv.constant0._ZN10layer_norm40ln_parallel_residual_bwd_finalize_kernelINS_22Kernel_traits_finalizeILj5120E13__nv_bfloat16S2_fS2_fjLb0ELj1024ELj4ENS_18Kernel_traits_baseILj5120ES2_S2_fS2_fjLj1024EEEEELb0EEEvNS_9BwdParamsE)
        /*01a0*/ 	.short	0x0210
        /*01a2*/ 	.short	0x0128


	//----- nvinfo : EIATTR_SW_WAR
	.align		4
.L_1509:
        /*01a4*/ 	.byte	0x04, 0x36
        /*01a6*/ 	.short	(.L_1511 - .L_1510)
.L_1510:
        /*01a8*/ 	.word	0x00000008
.L_1511:


//--------------------- .nv.info._ZN10layer_norm31ln_parallel_residual_bwd_kernelINS_13Kernel_traitsI13__nv_bfloat16S2_fS2_fjLj5120ELj1ELj1ELj8ELj8ENS_18Kernel_traits_baseILj5120ES2_S2_fS2_fjLj256EEEEELb1ELb1ELb0EEEvNS_9BwdParamsE --------------------------
	.section	.nv.info._ZN10layer_norm31ln_parallel_residual_bwd_kernelINS_13Kernel_traitsI13__nv_bfloat16S2_fS2_fjLj5120ELj1ELj1ELj8ELj8ENS_18Kernel_traits_baseILj5120ES2_S2_fS2_fjLj256EEEEELb1ELb1ELb0EEEvNS_9BwdParamsE,"",@"SHT_CUDA_INFO"
	.sectionflags	@""
	.align	4


	//----- nvinfo : EIATTR_CUDA_API_VERSION
	.align		4
        /*0000*/ 	.byte	0x04, 0x37
        /*0002*/ 	.short	(.L_1513 - .L_1512)
.L_1512:
        /*0004*/ 	.word	0x00000082


	//----- nvinfo : EIATTR_KPARAM_INFO
	.align		4
.L_1513:
        /*0008*/ 	.byte	0x04, 0x17
        /*000a*/ 	.short	(.L_1515 - .L_1514)
.L_1514:
        /*000c*/ 	.word	0x00000000
        /*0010*/ 	.short	0x0000
        /*0012*/ 	.short	0x0000
        /*0014*/ 	.byte	0x00, 0xf0, 0xa1, 0x04


	//----- nvinfo : EIATTR_SPARSE_MMA_MASK
	.align		4
.L_1515:
        /*0018*/ 	.byte	0x03, 0x50
        /*001a*/ 	.short	0x0000


	//----- nvinfo : EIATTR_MAXREG_COUNT
	.align		4
        /*001c*/ 	.byte	0x03, 0x1b
        /*001e*/ 	.short	0x00ff


	//----- nvinfo : EIATTR_NUM_BARRIERS
	.align		4
        /*0020*/ 	.byte	0x02, 0x4c
        /*0022*/ 	.byte	0x01
	.zero		1


	//----- nvinfo : EIATTR_MERCURY_ISA_VERSION
	.align		4
        /*0024*/ 	.byte	0x03, 0x5f
        /*0026*/ 	.short	0x0101


	//----- nvinfo : EIATTR_COOP_GROUP_MASK_REGIDS
	.align		4
        /*0028*/ 	.byte	0x04, 0x29
        /*002a*/ 	.short	(.L_1517 - .L_1516)


	//   ....[0]....
.L_1516:
        /*002c*/ 	.word	0xffffffff


	//   ....[1]....
        /*0030*/ 	.word	0xffffffff


	//   ....[2]....
        /*0034*/ 	.word	0xffffffff


	//   ....[3]....
        /*0038*/ 	.word	0xffffffff


	//   ....[4]....
        /*003c*/ 	.word	0xffffffff


	//   ....[5]....
        /*0040*/ 	.word	0xffffffff


	//   ....[6]....
        /*0044*/ 	.word	0xffffffff


	//   ....[7]....
        /*0048*/ 	.word	0xffffffff


	//   ....[8]....
        /*004c*/ 	.word	0xffffffff


	//   ....[9]....
        /*0050*/ 	.word	0xffffffff


	//   ....[10]....
        /*0054*/ 	.word	0x0500004e


	//   ....[11]....
        /*0058*/ 	.word	0x0500004e


	//   ....[12]....
        /*005c*/ 	.word	0x0500004e


	//   ....[13]....
        /*0060*/ 	.word	0x0500004e


	//   ....[14]....
        /*0064*/ 	.word	0x0500004e


	//   ....[15]....
        /*0068*/ 	.word	0x0500004e


	//   ....[16]....
        /*006c*/ 	.word	0x0500004e


	//   ....[17]....
        /*0070*/ 	.word	0x0500004e


	//   ....[18]....
        /*0074*/ 	.word	0x0500004e


	//   ....[19]....
        /*0078*/ 	.word	0x0500004e


	//----- nvinfo : EIATTR_COOP_GROUP_INSTR_OFFSETS
	.align		4
.L_1517:
        /*007c*/ 	.byte	0x04, 0x28
        /*007e*/ 	.short	(.L_1519 - .L_1518)


	//   ....[0]....
.L_1518:
        /*0080*/ 	.word	0x00001c60


	//   ....[1]....
        /*0084*/ 	.word	0x00001c70


	//   ....[2]....
        /*0088*/ 	.word	0x00001ca0


	//   ....[3]....
        /*008c*/ 	.word	0x00001cb0


	//   ....[4]....
        /*0090*/ 	.word	0x00001ce0


	//   ....[5]....
        /*0094*/ 	.word	0x00001cf0


	//   ....[6]....
        /*0098*/ 	.word	0x00001d20


	//   ....[7]....
        /*009c*/ 	.word	0x00001d30


	//   ....[8]....
        /*00a0*/ 	.word	0x00001d60


	//   ....[9]....
        /*00a4*/ 	.word	0x00001d70


	//   ....[10]....
        /*00a8*/ 	.word	0x00003c50


	//   ....[11]....
        /*00ac*/ 	.word	0x00003ca0


	//   ....[12]....
        /*00b0*/ 	.word	0x00003d10


	//   ....[13]....
        /*00b4*/ 	.word	0x00003d70


	//   ....[14]....
        /*00b8*/ 	.word	0x00003de0


	//   ....[15]....
        /*00bc*/ 	.word	0x00003e40


	//   ....[16]....
        /*00c0*/ 	.word	0x00003eb0


	//   ....[17]....
        /*00c4*/ 	.word	0x00003f10


	//   ....[18]....
        /*00c8*/ 	.word	0x00003f80


	//   ....[19]....
        /*00cc*/ 	.word	0x00003fe0


	//----- nvinfo : EIATTR_EXIT_INSTR_OFFSETS
	.align		4
.L_1519:
        /*00d0*/ 	.byte	0x04, 0x1c
        /*00d2*/ 	.short	(.L_1521 - .L_1520)


	//   ....[0]....
.L_1520:
        /*00d4*/ 	.word	0x00003b70


	//   ....[1]....
        /*00d8*/ 	.word	0x00003bf0


	//----- nvinfo : EIATTR_MAX_THREADS
	.align		4
.L_1521:
        /*00dc*/ 	.byte	0x04, 0x05
        /*00de*/ 	.short	(.L_1523 - .L_1522)
.L_1522:
        /*00e0*/ 	.word	0x00000100
        /*00e4*/ 	.word	0x00000001
        /*00e8*/ 	.word	0x00000001


	//----- nvinfo : EIATTR_CRS_STACK_SIZE
	.align		4
.L_1523:
        /*00ec*/ 	.byte	0x04, 0x1e
        /*00ee*/ 	.short	(.L_1525 - .L_1524)
.L_1524:
        /*00f0*/ 	.word	0x00000000


	//----- nvinfo : EIATTR_CBANK_PARAM_SIZE
	.align		4
.L_1525:
        /*00f4*/ 	.byte	0x03, 0x19
        /*00f6*/ 	.short	0x0128


	//----- nvinfo : EIATTR_PARAM_CBANK
	.align		4
        /*00f8*/ 	.byte	0x04, 0x0a
        /*00fa*/ 	.short	(.L_1527 - .L_1526)
	.align		4
.L_1526:
        /*00fc*/ 	.word	index@(.nv.constant0._ZN10layer_norm31ln_parallel_residual_bwd_kernelINS_13Kernel_traitsI13__nv_bfloat16S2_fS2_fjLj5120ELj1ELj1ELj8ELj8ENS_18Kernel_traits_baseILj5120ES2_S2_fS2_fjLj256EEEEELb1ELb1ELb0EEEvNS_9BwdParamsE)
        /*0100*/ 	.short	0x0210
        /*0102*/ 	.short	0x0128


	//----- nvinfo : EIATTR_SW_WAR
	.align		4
.L_1527:
        /*0104*/ 	.byte	0x04, 0x36
        /*0106*/ 	.short	(.L_1529 - .L_1528)
.L_1528:
        /*0108*/ 	.word	0x00000008
.L_1529:


//--------------------- .nv.info._ZN10layer_norm22ln_bwd_finalize_kernelINS_22Kernel_traits_finalizeILj5120E13__nv_bfloat16S2_fS2_fjLb0ELj1024ELj4ENS_18Kernel_traits_baseILj5120ES2_S2_fS2_fjLj1024EEEEELb0ELb1EEEvNS_9BwdParamsE --------------------------
	.section	.nv.info._ZN10layer_norm22ln_bwd_finalize_kernelINS_22Kernel_traits_finalizeILj5120E13__nv_bfloat16S2_fS2_fjLb0ELj1024ELj4ENS_18Kernel_traits_baseILj5120ES2_S2_fS2_fjLj1024EEEEELb0ELb1EEEvNS_9BwdParamsE,"",@"SHT_CUDA_INFO"
	.sectionflags	@""
	.align	4


	//----- nvinfo : EIATTR_CUDA_API_VERSION
	.align		4
        /*0000*/ 	.byte	0x04, 0x37
        /*0002*/ 	.short	(.L_1531 - .L_1530)
.L_1530:
        /*0004*/ 	.word	0x00000082


	//----- nvinfo : EIATTR_KPARAM_INFO
	.align		4
.L_1531:
        /*0008*/ 	.byte	0x04, 0x17
        /*000a*/ 	.short	(.L_1533 - .L_1532)
.L_1532:
        /*000c*/ 	.word	0x00000000
        /*0010*/ 	.short	0x0000
        /*0012*/ 	.short	0x0000
        /*0014*/ 	.byte	0x00, 0xf0, 0xa1, 0x04


	//----- nvinfo : EIATTR_SPARSE_MMA_MASK
	.align		4
.L_1533:
        /*0018*/ 	.byte	0x03, 0x50
        /*001a*/ 	.short	0x0000


	//----- nvinfo : EIATTR_MAXREG_COUNT
	.align		4
        /*001c*/ 	.byte	0x03, 0x1b
        /*001e*/ 	.short	0x0040


	//----- nvinfo : EIATTR_NUM_BARRIERS
	.align		4
        /*0020*/ 	.byte	0x02, 0x4c
        /*0022*/ 	.byte	0x01
	.zero		1


	//----- nvinfo : EIATTR_MERCURY_ISA_VERSION
	.align		4
        /*0024*/ 	.byte	0x03, 0x5f
        /*0026*/ 	.short	0x0101


	//----- nvinfo : EIATTR_COOP_GROUP_MASK_REGIDS
	.align		4
        /*0028*/ 	.byte	0x04, 0x29
        /*002a*/ 	.short	(.L_1535 - .L_1534)


	//   ....[0]....
.L_1534:
        /*002c*/ 	.word	0xffffffff


	//   ....[1]....
        /*0030*/ 	.word	0xffffffff


	//   ....[2]....
        /*0034*/ 	.word	0xffffffff


	//   ....[3]....
        /*0038*/ 	.word	0xffffffff


	//   ....[4]....
        /*003c*/ 	.word	0xffffffff


	//   ....[5]....
        /*0040*/ 	.word	0xffffffff


	//   ....[6]....
        /*0044*/ 	.word	0xffffffff


	//   ....[7]....
        /*0048*/ 	.word	0xffffffff


	//   ....[8]....
        /*004c*/ 	.word	0xffffffff


	//   ....[9]....
        /*0050*/ 	.word	0xffffffff


	//   ....[10]....
        /*0054*/ 	.word	0x05000011


	//   ....[11]....
        /*0058*/ 	.word	0x05000011


	//   ....[12]....
        /*005c*/ 	.word	0x05000011


	//   ....[13]....
        /*0060*/ 	.word	0x05000011


	//   ....[14]....
        /*0064*/ 	.word	0x05000011


	//   ....[15]....
        /*0068*/ 	.word	0x05000011


	//   ....[16]....
        /*006c*/ 	.word	0x05000011


	//   ....[17]....
        /*0070*/ 	.word	0x05000011


	//   ....[18]....
        /*0074*/ 	.word	0x05000011


	//   ....[19]....
        /*0078*/ 	.word	0x05000011


	//----- nvinfo : EIATTR_COOP_GROUP_INSTR_OFFSETS
	.align		4
.L_1535:
        /*007c*/ 	.byte	0x04, 0x28
        /*007e*/ 	.short	(.L_1537 - .L_1536)


	//   ....[0]....
.L_1536:
        /*0080*/ 	.word	0x000008e0


	//   ....[1]....
        /*0084*/ 	.word	0x000008f0


	//   ....[2]....
        /*0088*/ 	.word	0x00000920


	//   ....[3]....
        /*008c*/ 	.word	0x00000930


	//   ....[4]....
        /*0090*/ 	.word	0x00000960


	//   ....[5]....
        /*0094*/ 	.word	0x00000970


	//   ....[6]....
        /*0098*/ 	.word	0x000009a0


	//   ....[7]....
        /*009c*/ 	.word	0x000009b0


	//   ....[8]....
        /*00a0*/ 	.word	0x000009e0


	//   ....[9]....
        /*00a4*/ 	.word	0x000009f0


	//   ....[10]....
        /*00a8*/ 	.word	0x00000bf0


	//   ....[11]....
        /*00ac*/ 	.word	0x00000c60


	//   ....[12]....
        /*00b0*/ 	.word	0x00000cd0


	//   ....[13]....
        /*00b4*/ 	.word	0x00000d40


	//   ....[14]....
        /*00b8*/ 	.word	0x00000db0


	//   ....[15]....
        /*00bc*/ 	.word	0x00000e10


	//   ....[16]....
        /*00c0*/ 	.word	0x00000e80


	//   ....[17]....
        /*00c4*/ 	.word	0x00000ef0


	//   ....[18]....
        /*00c8*/ 	.word	0x00000f60


	//   ....[19]....
        /*00cc*/ 	.word	0x00000fd0


	//----- nvinfo : EIATTR_EXIT_INSTR_OFFSETS
	.align		4
.L_1537:
        /*00d0*/ 	.byte	0x04, 0x1c
        /*00d2*/ 	.short	(.L_1539 - .L_1538)


	//   ....[0]....
.L_1538:
        /*00d4*/ 	.word	0x00000070


	//   ....[1]....
        /*00d8*/ 	.word	0x00000b90


	//----- nvinfo : EIATTR_MAX_THREADS
	.align		4
.L_1539:
        /*00dc*/ 	.byte	0x04, 0x05
        /*00de*/ 	.short	(.L_1541 - .L_1540)
.L_1540:
        /*00e0*/ 	.word	0x00000400
        /*00e4*/ 	.word	0x00000001
        /*00e8*/ 	.word	0x00000001


	//----- nvinfo : EIATTR_CRS_STACK_SIZE
	.align		4
.L_1541:
        /*00ec*/ 	.byte	0x04, 0x1e
        /*00ee*/ 	.short	(.L_1543 - .L_1542)
.L_1542:
        /*00f0*/ 	.word	0x00000000


	//----- nvinfo : EIATTR_CBANK_PARAM_SIZE
	.align		4
.L_1543:
        /*00f4*/ 	.byte	0x03, 0x19
        /*00f6*/ 	.short	0x0128


	//----- nvinfo : EIATTR_PARAM_CBANK
	.align		4
        /*00f8*/ 	.byte	0x04, 0x0a
        /*00fa*/ 	.short	(.L_1545 - .L_1544)
	.align		4
.L_1544:
        /*00fc*/ 	.word	index@(.nv.constant0._ZN10layer_norm22ln_bwd_finalize_kernelINS_22Kernel_traits_finalizeILj5120E13__nv_bfloat16S2_fS2_fjLb0ELj1024ELj4ENS_18Kernel_traits_baseILj5120ES2_S2_fS2_fjLj1024EEEEELb0ELb1EEEvNS_9BwdParamsE)
        /*0100*/ 	.short	0x0210
        /*0102*/ 	.short	0x0128


	//----- nvinfo : EIATTR_SW_WAR
	.align		4
.L_1545:
        /*0104*/ 	.byte	0x04, 0x36
        /*0106*/ 	.short	(.L_1547 - .L_1546)
.L_1546:
        /*0108*/ 	.word	0x00000008
.L_1547:


//--------------------- .nv.info._ZN10layer_norm40ln_parallel_residual_bwd_finalize_kernelINS_22Kernel_traits_finalizeILj5120E13__nv_bfloat16S2_fS2_fjLb0ELj1024ELj4ENS_18Kernel_traits_baseILj5120ES2_S2_fS2_fjLj1024EEEEELb1EEEvNS_9BwdParamsE --------------------------
	.section	.nv.info._ZN10layer_norm40ln_parallel_residual_bwd_finalize_kernelINS_22Kernel_traits_finalizeILj5120E13__nv_bfloat16S2_fS2_fjLb0ELj1024ELj4ENS_18Kernel_traits_baseILj5120ES2_S2_fS2_fjLj1024EEEEELb1EEEvNS_9BwdParamsE,"",@"SHT_CUDA_INFO"
	.sectionflags	@""
	.align	4


	//----- nvinfo : EIATTR_CUDA_API_VERSION
	.align		4
        /*0000*/ 	.byte	0x04, 0x37
        /*0002*/ 	.short	(.L_1549 - .L_1548)
.L_1548:
        /*0004*/ 	.word	0x00000082


	//----- nvinfo : EIATTR_KPARAM_INFO
	.align		4
.L_1549:
        /*0008*/ 	.byte	0x04, 0x17
        /*000a*/ 	.short	(.L_1551 - .L_1550)
.L_1550:
        /*000c*/ 	.word	0x00000000
        /*0010*/ 	.short	0x0000
        /*0012*/ 	.short	0x0000
        /*0014*/ 	.byte	0x00, 0xf0, 0xa1, 0x04


	//----- nvinfo : EIATTR_SPARSE_MMA_MASK
	.align		4
.L_1551:
        /*0018*/ 	.byte	0x03, 0x50
        /*001a*/ 	.short	0x0000


	//----- nvinfo : EIATTR_MAXREG_COUNT
	.align		4
        /*001c*/ 	.byte	0x03, 0x1b
        /*001e*/ 	.short	0x0040


	//----- nvinfo : EIATTR_NUM_BARRIERS
	.align		4
        /*0020*/ 	.byte	0x02, 0x4c
        /*0022*/ 	.byte	0x01
	.zero		1


	//----- nvinfo : EIATTR_MERCURY_ISA_VERSION
	.align		4
        /*0024*/ 	.byte	0x03, 0x5f
        /*0026*/ 	.short	0x0101


	//----- nvinfo : EIATTR_COOP_GROUP_MASK_REGIDS
	.align		4
        /*0028*/ 	.byte	0x04, 0x29
        /*002a*/ 	.short	(.L_1553 - .L_1552)


	//   ....[0]....
.L_1552:
        /*002c*/ 	.word	0xffffffff


	//   ....[1]....
        /*0030*/ 	.word	0xffffffff


	//   ....[2]....
        /*0034*/ 	.word	0xffffffff


	//   ....[3]....
        /*0038*/ 	.word	0xffffffff


	//   ....[4]....
        /*003c*/ 	.word	0xffffffff


	//   ....[5]....
        /*0040*/ 	.word	0xffffffff


	//   ....[6]....
        /*0044*/ 	.word	0xffffffff


	//   ....[7]....
        /*0048*/ 	.word	0xffffffff


	//   ....[8]....
        /*004c*/ 	.word	0xffffffff


	//   ....[9]....
        /*0050*/ 	.word	0xffffffff


	//   ....[10]....
        /*0054*/ 	.word	0xffffffff


	//   ....[11]....
        /*0058*/ 	.word	0xffffffff


	//   ....[12]....
        /*005c*/ 	.word	0xffffffff


	//   ....[13]....
        /*0060*/ 	.word	0xffffffff


	//   ....[14]....
        /*0064*/ 	.word	0xffffffff


	//   ....[15]....
        /*0068*/ 	.word	0xffffffff


	//   ....[16]....
        /*006c*/ 	.word	0xffffffff


	//   ....[17]....
        /*0070*/ 	.word	0xffffffff


	//   ....[18]....
        /*0074*/ 	.word	0xffffffff


	//   ....[19]....
        /*0078*/ 	.word	0xffffffff


	//   ....[20]....
        /*007c*/ 	.word	0x0500000b


	//   ....[21]....
        /*0080*/ 	.word	0x0500000b


	//   ....[22]....
        /*0084*/ 	.word	0x0500000b


	//   ....[23]....
        /*0088*/ 	.word	0x0500000b


	//   ....[24]....
        /*008c*/ 	.word	0x0500000b


	//   ....[25]....
        /*0090*/ 	.word	0x0500000b


	//   ....[26]....
        /*0094*/ 	.word	0x0500000b


	//   ....[27]....
        /*0098*/ 	.word	0x0500000b


	//   ....[28]....
        /*009c*/ 	.word	0x0500000b


	//   ....[29]....
        /*00a0*/ 	.word	0x0500000b


	//   ....[30]....
        /*00a4*/ 	.word	0x0500000b


	//   ....[31]....
        /*00a8*/ 	.word	0x0500000b


	//   ....[32]....
        /*00ac*/ 	.word	0x0500000b


	//   ....[33]....
        /*00b0*/ 	.word	0x0500000b


	//   ....[34]....
        /*00b4*/ 	.word	0x0500000b


	//   ....[35]....
        /*00b8*/ 	.word	0x0500000b


	//   ....[36]....
        /*00bc*/ 	.word	0x0500000b


	//   ....[37]....
        /*00c0*/ 	.word	0x0500000b


	//   ....[38]....
        /*00c4*/ 	.word	0x0500000b


	//   ....[39]....
        /*00c8*/ 	.word	0x0500000b


	//----- nvinfo : EIATTR_COOP_GROUP_INSTR_OFFSETS
	.align		4
.L_1553:
        /*00cc*/ 	.byte	0x04, 0x28
        /*00ce*/ 	.short	(.L_1555 - .L_1554)


	//   ....[0]....
.L_1554:
        /*00d0*/ 	.word	0x00000ce0


	//   ....[1]....
        /*00d4*/ 	.word	0x00000cf0


	//   ....[2]....
        /*00d8*/ 	.word	0x00000d00


	//   ....[3]....
        /*00dc*/ 	.word	0x00000d10


	//   ....[4]....
        /*00e0*/ 	.word	0x00000d40


	//   ....[5]....
        /*00e4*/ 	.word	0x00000d70


	//   ....[6]....
        /*00e8*/ 	.word	0x00000d80


	//   ....[7]....
        /*00ec*/ 	.word	0x00000d90


	//   ....[8]....
        /*00f0*/ 	.word	0x00000db0


	//   ....[9]....
        /*00f4*/ 	.word	0x00000df0


	//   ....[10]....
        /*00f8*/ 	.word	0x00000e00


	//   ....[11]....
        /*00fc*/ 	.word	0x00000e10


	//   ....[12]....
        /*0100*/ 	.word	0x00000e30


	//   ....[13]....
        /*0104*/ 	.word	0x00000e70


	//   ....[14]....
        /*0108*/ 	.word	0x00000e80


	//   ....[15]....
        /*010c*/ 	.word	0x00000e90


	//   ....[16]....
        /*0110*/ 	.word	0x00000eb0


	//   ....[17]....
        /*0114*/ 	.word	0x00000ee0


	//   ....[18]....
        /*0118*/ 	.word	0x00000f00


	//   ....[19]....
        /*011c*/ 	.word	0x00000f10


	//   ....[20]....
        /*0120*/ 	.word	0x00001210


	//   ....[21]....
        /*0124*/ 	.word	0x00001270


	//   ....[22]....
        /*0128*/ 	.word	0x000012d0


	//   ....[23]....
        /*012c*/ 	.word	0x00001330


	//   ....[24]....
        /*0130*/ 	.word	0x00001390


	//   ....[25]....
        /*0134*/ 	.word	0x000013f0


	//   ....[26]....
        /*0138*/ 	.word	0x00001460


	//   ....[27]....
        /*013c*/ 	.word	0x000014d0


	//   ....[28]....
        /*0140*/ 	.word	0x00001540


	//   ....[29]....
        /*0144*/ 	.word	0x000015b0


	//   ....[30]....
        /*0148*/ 	.word	0x00001610


	//   ....[31]....
        /*014c*/ 	.word	0x00001680


	//   ....[32]....
        /*0150*/ 	.word	0x000016f0


	//   ....[33]....
        /*0154*/ 	.word	0x00001760


	//   ....[34]....
        /*0158*/ 	.word	0x000017d0


	//   ....[35]....
        /*015c*/ 	.word	0x00001830


	//   ....[36]....
        /*0160*/ 	.word	0x000018a0


	//   ....[37]....
        /*0164*/ 	.word	0x00001910


	//   ....[38]....
        /*0168*/ 	.word	0x00001980


	//   ....[39]....
        /*016c*/ 	.word	0x000019f0


	//----- nvinfo : EIATTR_EXIT_INSTR_OFFSETS
	.align		4
.L_1555:
        /*0170*/ 	.byte	0x04, 0x1c
        /*0172*/ 	.short	(.L_1557 - .L_1556)


	//   ....[0]....
.L_1556:
        /*0174*/ 	.word	0x00000070


	//   ....[1]....
        /*0178*/ 	.word	0x000011b0


	//----- nvinfo : EIATTR_MAX_THREADS
	.align		4
.L_1557:
        /*017c*/ 	.byte	0x04, 0x05
        /*017e*/ 	.short	(.L_1559 - .L_1558)
.L_1558:
        /*0180*/ 	.word	0x00000400
        /*0184*/ 	.word	0x00000001
        /*0188*/ 	.word	0x00000001


	//----- nvinfo : EIATTR_CRS_STACK_SIZE
	.align		4
.L_1559:
        /*018c*/ 	.byte	0x04, 0x1e
        /*018e*/ 	.short	(.L_1561 - .L_1560)
.L_1560:
        /*0190*/ 	.word	0x00000000


	//----- nvinfo : EIATTR_CBANK_PARAM_SIZE
	.align		4
.L_1561:
        /*0194*/ 	.byte	0x03, 0x19
        /*0196*/ 	.short	0x0128


	//----- nvinfo : EIATTR_PARAM_CBANK
	.align		4
        /*0198*/ 	.byte	0x04, 0x0a
        /*019a*/ 	.short	(.L_1563 - .L_1562)
	.align		4
.L_1562:
        /*019c*/ 	.word	index@(.nv.constant0._ZN10layer_norm40ln_parallel_residual_bwd_finalize_kernelINS_22Kernel_traits_finalizeILj5120E13__nv_bfloat16S2_fS2_fjLb0ELj1024ELj4ENS_18Kernel_traits_baseILj5120ES2_S2_fS2_fjLj1024EEEEELb1EEEvNS_9BwdParamsE)
        /*01a0*/ 	.short	0x0210
        /*01a2*/ 	.short	0x0128


	//----- nvinfo : EIATTR_SW_WAR
	.align		4
.L_1563:
        /*01a4*/ 	.byte	0x04, 0x36
        /*01a6*/ 	.short	(.L_1565 - .L_1564)
.L_1564:
        /*01a8*/ 	.word	0x00000008
.L_1565:


//--------------------- .nv.info._ZN10layer_norm31ln_parallel_residual_bwd_kernelINS_13Kernel_traitsI13__nv_bfloat16S2_fS2_fjLj5120ELj1ELj1ELj8ELj8ENS_18Kernel_traits_baseILj5120ES2_S2_fS2_fjLj256EEEEELb1ELb1ELb1EEEvNS_9BwdParamsE --------------------------
	.section	.nv.info._ZN10layer_norm31ln_parallel_residual_bwd_kernelINS_13Kernel_traitsI13__nv_bfloat16S2_fS2_fjLj5120ELj1ELj1ELj8ELj8ENS_18Kernel_traits_baseILj5120ES2_S2_fS2_fjLj256EEEEELb1ELb1ELb1EEEvNS_9BwdParamsE,"",@"SHT_CUDA_INFO"
	.sectionflags	@""
	.align	4


	//----- nvinfo : EIATTR_CUDA_API_VERSION
	.align		4
        /*0000*/ 	.byte	0x04, 0x37
        /*0002*/ 	.short	(.L_1567 - .L_1566)
.L_1566:
        /*0004*/ 	.word	0x00000082


	//----- nvinfo : EIATTR_KPARAM_INFO
	.align		4
.L_1567:
        /*0008*/ 	.byte	0x04, 0x17
        /*000a*/ 	.short	(.L_1569 - .L_1568)
.L_1568:
        /*000c*/ 	.word	0x00000000
        /*0010*/ 	.short	0x0000
        /*0012*/ 	.short	0x0000
        /*0014*/ 	.byte	0x00, 0xf0, 0xa1, 0x04


	//----- nvinfo : EIATTR_SPARSE_MMA_MASK
	.align		4
.L_1569:
        /*0018*/ 	.byte	0x03, 0x50
        /*001a*/ 	.short	0x0000


	//----- nvinfo : EIATTR_MAXREG_COUNT
	.align		4
        /*001c*/ 	.byte	0x03, 0x1b
        /*001e*/ 	.short	0x00ff


	//----- nvinfo : EIATTR_NUM_BARRIERS
	.align		4
        /*0020*/ 	.byte	0x02, 0x4c
        /*0022*/ 	.byte	0x01
	.zero		1


	//----- nvinfo : EIATTR_MERCURY_ISA_VERSION
	.align		4
        /*0024*/ 	.byte	0x03, 0x5f
        /*0026*/ 	.short	0x0101


	//----- nvinfo : EIATTR_COOP_GROUP_MASK_REGIDS
	.align		4
        /*0028*/ 	.byte	0x04, 0x29
        /*002a*/ 	.short	(.L_1571 - .L_1570)


	//   ....[0]....
.L_1570:
        /*002c*/ 	.word	0xffffffff


	//   ....[1]....
        /*0030*/ 	.word	0xffffffff


	//   ....[2]....
        /*0034*/ 	.word	0xffffffff


	//   ....[3]....
        /*0038*/ 	.word	0xffffffff


	//   ....[4]....
        /*003c*/ 	.word	0xffffffff


	//   ....[5]....
        /*0040*/ 	.word	0xffffffff


	//   ....[6]....
        /*0044*/ 	.word	0xffffffff


	//   ....[7]....
        /*0048*/ 	.word	0xffffffff


	//   ....[8]....
        /*004c*/ 	.word	0xffffffff


	//   ....[9]....
        /*0050*/ 	.word	0xffffffff


	//   ....[10]....
        /*0054*/ 	.word	0x05000025


	//   ....[11]....
        /*0058*/ 	.word	0x05000025


	//   ....[12]....
        /*005c*/ 	.word	0x05000025


	//   ....[13]....
        /*0060*/ 	.word	0x05000025


	//   ....[14]....
        /*0064*/ 	.word	0x05000025


	//   ....[15]....
        /*0068*/ 	.word	0x05000025


	//   ....[16]....
        /*006c*/ 	.word	0x05000025


	//   ....[17]....
        /*0070*/ 	.word	0x05000025


	//   ....[18]....
        /*0074*/ 	.word	0x05000025


	//   ....[19]....
        /*0078*/ 	.word	0x05000025


	//----- nvinfo : EIATTR_COOP_GROUP_INSTR_OFFSETS
	.align		4
.L_1571:
        /*007c*/ 	.byte	0x04, 0x28
        /*007e*/ 	.short	(.L_1573 - .L_1572)


	//   ....[0]....
.L_1572:
        /*0080*/ 	.word	0x00001920


	//   ....[1]....
        /*0084*/ 	.word	0x00001930


	//   ....[2]....
        /*0088*/ 	.word	0x00001960


	//   ....[3]....
        /*008c*/ 	.word	0x00001970


	//   ....[4]....
        /*0090*/ 	.word	0x000019a0


	//   ....[5]....
        /*0094*/ 	.word	0x000019b0


	//   ....[6]....
        /*0098*/ 	.word	0x000019e0


	//   ....[7]....
        /*009c*/ 	.word	0x000019f0


	//   ....[8]....
        /*00a0*/ 	.word	0x00001a20


	//   ....[9]....
        /*00a4*/ 	.word	0x00001a30


	//   ....[10]....
        /*00a8*/ 	.word	0x00003780


	//   ....[11]....
        /*00ac*/ 	.word	0x000037d0


	//   ....[12]....
        /*00b0*/ 	.word	0x00003840


	//   ....[13]....
        /*00b4*/ 	.word	0x000038a0


	//   ....[14]....
        /*00b8*/ 	.word	0x00003910


	//   ....[15]....
        /*00bc*/ 	.word	0x00003970


	//   ....[16]....
        /*00c0*/ 	.word	0x000039e0


	//   ....[17]....
        /*00c4*/ 	.word	0x00003a40


	//   ....[18]....
        /*00c8*/ 	.word	0x00003ab0


	//   ....[19]....
        /*00cc*/ 	.word	0x00003b10


	//----- nvinfo : EIATTR_EXIT_INSTR_OFFSETS
	.align		4
.L_1573:
        /*00d0*/ 	.byte	0x04, 0x1c
        /*00d2*/ 	.short	(.L_1575 - .L_1574)


	//   ....[0]....
.L_1574:
        /*00d4*/ 	.word	0x00003720


	//----- nvinfo : EIATTR_MAX_THREADS
	.align		4
.L_1575:
        /*00d8*/ 	.byte	0x04, 0x05
        /*00da*/ 	.short	(.L_1577 - .L_1576)
.L_1576:
        /*00dc*/ 	.word	0x00000100
        /*00e0*/ 	.word	0x00000001
        /*00e4*/ 	.word	0x00000001


	//----- nvinfo : EIATTR_CRS_STACK_SIZE
	.align		4
.L_1577:
        /*00e8*/ 	.byte	0x04, 0x1e
        /*00ea*/ 	.short	(.L_1579 - .L_1578)
.L_1578:
        /*00ec*/ 	.word	0x00000000


	//----- nvinfo : EIATTR_CBANK_PARAM_SIZE
	.align		4
.L_1579:
        /*00f0*/ 	.byte	0x03, 0x19
        /*00f2*/ 	.short	0x0128


	//----- nvinfo : EIATTR_PARAM_CBANK
	.align		4
        /*00f4*/ 	.byte	0x04, 0x0a
        /*00f6*/ 	.short	(.L_1581 - .L_1580)
	.align		4
.L_1580:
        /*00f8*/ 	.word	index@(.nv.constant0._ZN10layer_norm31ln_parallel_residual_bwd_kernelINS_13Kernel_traitsI13__nv_bfloat16S2_fS2_fjLj5120ELj1ELj1ELj8ELj8ENS_18Kernel_traits_baseILj5120ES2_S2_fS2_fjLj256EEEEELb1ELb1ELb1EEEvNS_9BwdParamsE)
        /*00fc*/ 	.short	0x0210
        /*00fe*/ 	.short	0x0128


	//----- nvinfo : EIATTR_SW_WAR
	.align		4
.L_1581:
        /*0100*/ 	.byte	0x04, 0x36
        /*0102*/ 	.short	(.L_1583 - .L_1582)
.L_1582:
        /*0104*/ 	.word	0x00000008
.L_1583:


//--------------------- .nv.info._ZN10layer_norm31ln_parallel_residual_bwd_kernelINS_13Kernel_traitsIf13__nv_bfloat16fS2_fjLj5120ELj1ELj1ELj8ELj8ENS_18Kernel_traits_baseILj5120EfS2_fS2_fjLj256EEEEELb0ELb0ELb0EEEvNS_9BwdParamsE --------------------------
	.section	.nv.info._ZN10layer_norm31ln_parallel_residual_bwd_kernelINS_13Kernel_traitsIf13__nv_bfloat16fS2_fjLj5120ELj1ELj1ELj8ELj8ENS_18Kernel_traits_baseILj5120EfS2_fS2_fjLj256EEEEELb0ELb0ELb0EEEvNS_9BwdParamsE,"",@"SHT_CUDA_INFO"
	.sectionflags	@""
	.align	4


	//----- nvinfo : EIATTR_CUDA_API_VERSION
	.align		4
        /*0000*/ 	.byte	0x04, 0x37
        /*0002*/ 	.short	(.L_1585 - .L_1584)
.L_1584:
        /*0004*/ 	.word	0x00000082


	//----- nvinfo : EIATTR_KPARAM_INFO
	.align		4
.L_1585:
        /*0008*/ 	.byte	0x04, 0x17
        /*000a*/ 	.short	(.L_1587 - .L_1586)
.L_1586:
        /*000c*/ 	.word	0x00000000
        /*0010*/ 	.short	0x0000
        /*0012*/ 	.short	0x0000
        /*0014*/ 	.byte	0x00, 0xf0, 0xa1, 0x04


	//----- nvinfo : EIATTR_SPARSE_MMA_MASK
	.align		4
.L_1587:
        /*0018*/ 	.byte	0x03, 0x50
        /*001a*/ 	.short	0x0000


	//----- nvinfo : EIATTR_MAXREG_COUNT
	.align		4
        /*001c*/ 	.byte	0x03, 0x1b
        /*001e*/ 	.short	0x00ff


	//----- nvinfo : EIATTR_NUM_BARRIERS
	.align		4
        /*0020*/ 	.byte	0x02, 0x4c
        /*0022*/ 	.byte	0x01
	.zero		1


	//----- nvinfo : EIATTR_MERCURY_ISA_VERSION
	.align		4
        /*0024*/ 	.byte	0x03, 0x5f
        /*0026*/ 	.short	0x0101


	//----- nvinfo : EIATTR_COOP_GROUP_MASK_REGIDS
	.align		4
        /*0028*/ 	.byte	0x04, 0x29
        /*002a*/ 	.short	(.L_1589 - .L_1588)


	//   ....[0]....
.L_1588:
        /*002c*/ 	.word	0xffffffff


	//   ....[1]....
        /*0030*/ 	.word	0xffffffff


	//   ....[2]....
        /*0034*/ 	.word	0xffffffff


	//   ....[3]....
        /*0038*/ 	.word	0xffffffff


	//   ....[4]....
        /*003c*/ 	.word	0xffffffff


	//   ....[5]....
        /*0040*/ 	.word	0xffffffff


	//   ....[6]....
        /*0044*/ 	.word	0xffffffff


	//   ....[7]....
        /*0048*/ 	.word	0xffffffff


	//   ....[8]....
        /*004c*/ 	.word	0xffffffff


	//   ....[9]....
        /*0050*/ 	.word	0xffffffff


	//   ....[10]....
        /*0054*/ 	.word	0x050000b2


	//   ....[11]....
        /*0058*/ 	.word	0x050000b2


	//   ....[12]....
        /*005c*/ 	.word	0x050000b2


	//   ....[13]....
        /*0060*/ 	.word	0x050000b2


	//   ....[14]....
        /*0064*/ 	.word	0x050000b2


	//   ....[15]....
        /*0068*/ 	.word	0x050000b2


	//   ....[16]....
        /*006c*/ 	.word	0x050000b2


	//   ....[17]....
        /*0070*/ 	.word	0x050000b2


	//   ....[18]....
        /*0074*/ 	.word	0x050000b2


	//   ....[19]....
        /*0078*/ 	.word	0x050000b2


	//----- nvinfo : EIATTR_COOP_GROUP_INSTR_OFFSETS
	.align		4
.L_1589:
        /*007c*/ 	.byte	0x04, 0x28
        /*007e*/ 	.short	(.L_1591 - .L_1590)


	//   ....[0]....
.L_1590:
        /*0080*/ 	.word	0x00001fa0


	//   ....[1]....
        /*0084*/ 	.word	0x00001fb0


	//   ....[2]....
        /*0088*/ 	.word	0x00001fe0


	//   ....[3]....
        /*008c*/ 	.word	0x00001ff0


	//   ....[4]....
        /*0090*/ 	.word	0x00002020


	//   ....[5]....
        /*0094*/ 	.word	0x00002030


	//   ....[6]....
        /*0098*/ 	.word	0x00002060


	//   ....[7]....
        /*009c*/ 	.word	0x00002070


	//   ....[8]....
        /*00a0*/ 	.word	0x000020a0


	//   ....[9]....
        /*00a4*/ 	.word	0x000020b0


	//   ....[10]....
        /*00a8*/ 	.word	0x00003aa0


	//   ....[11]....
        /*00ac*/ 	.word	0x00003af0


	//   ....[12]....
        /*00b0*/ 	.word	0x00003b60


	//   ....[13]....
        /*00b4*/ 	.word	0x00003bc0


	//   ....[14]....
        /*00b8*/ 	.word	0x00003c30


	//   ....[15]....
        /*00bc*/ 	.word	0x00003c90


	//   ....[16]....
        /*00c0*/ 	.word	0x00003d00


	//   ....[17]....
        /*00c4*/ 	.word	0x00003d60


	//   ....[18]....
        /*00c8*/ 	.word	0x00003dd0


	//   ....[19]....
        /*00cc*/ 	.word	0x00003e30


	//----- nvinfo : EIATTR_EXIT_INSTR_OFFSETS
	.align		4
.L_1591:
        /*00d0*/ 	.byte	0x04, 0x1c
        /*00d2*/ 	.short	(.L_1593 - .L_1592)


	//   ....[0]....
.L_1592:
        /*00d4*/ 	.word	0x00003970


	//   ....[1]....
        /*00d8*/ 	.word	0x00003a40


	//----- nvinfo : EIATTR_MAX_THREADS
	.align		4
.L_1593:
        /*00dc*/ 	.byte	0x04, 0x05
        /*00de*/ 	.short	(.L_1595 - .L_1594)
.L_1594:
        /*00e0*/ 	.word	0x00000100
        /*00e4*/ 	.word	0x00000001
        /*00e8*/ 	.word	0x00000001


	//----- nvinfo : EIATTR_CRS_STACK_SIZE
	.align		4
.L_1595:
        /*00ec*/ 	.byte	0x04, 0x1e
        /*00ee*/ 	.short	(.L_1597 - .L_1596)
.L_1596:
        /*00f0*/ 	.word	0x00000000


	//----- nvinfo : EIATTR_CBANK_PARAM_SIZE
	.align		4
.L_1597:
        /*00f4*/ 	.byte	0x03, 0x19
        /*00f6*/ 	.short	0x0128


	//----- nvinfo : EIATTR_PARAM_CBANK
	.align		4
        /*00f8*/ 	.byte	0x04, 0x0a
        /*00fa*/ 	.short	(.L_1599 - .L_1598)
	.align		4
.L_1598:
        /*00fc*/ 	.word	index@(.nv.constant0._ZN10layer_norm31ln_parallel_residual_bwd_kernelINS_13Kernel_traitsIf13__nv_bfloat16fS2_fjLj5120ELj1ELj1ELj8ELj8ENS_18Kernel_traits_baseILj5120EfS2_fS2_fjLj256EEEEELb0ELb0ELb0EEEvNS_9BwdParamsE)
        /*0100*/ 	.short	0x0210
        /*0102*/ 	.short	0x0128


	//----- nvinfo : EIATTR_SW_WAR
	.align		4
.L_1599:
        /*0104*/ 	.byte	0x04, 0x36
        /*0106*/ 	.short	(.L_1601 - .L_1600)
.L_1600:
        /*0108*/ 	.word	0x00000008
.L_1601:


//--------------------- .nv.info._ZN10layer_norm31ln_parallel_residual_bwd_kernelINS_13Kernel_traitsIf13__nv_bfloat16fS2_fjLj5120ELj1ELj1ELj8ELj8ENS_18Kernel_traits_baseILj5120EfS2_fS2_fjLj256EEEEELb0ELb0ELb1EEEvNS_9BwdParamsE --------------------------
	.section	.nv.info._ZN10layer_norm31ln_parallel_residual_bwd_kernelINS_13Kernel_traitsIf13__nv_bfloat16fS2_fjLj5120ELj1ELj1ELj8ELj8ENS_18Kernel_traits_baseILj5120EfS2_fS2_fjLj256EEEEELb0ELb0ELb1EEEvNS_9BwdParamsE,"",@"SHT_CUDA_INFO"
	.sectionflags	@""
	.align	4


	//----- nvinfo : EIATTR_CUDA_API_VERSION
	.align		4
        /*0000*/ 	.byte	0x04, 0x37
        /*0002*/ 	.short	(.L_1603 - .L_1602)
.L_1602:
        /*0004*/ 	.word	0x00000082


	//----- nvinfo : EIATTR_KPARAM_INFO
	.align		4
.L_1603:
        /*0008*/ 	.byte	0x04, 0x17
        /*000a*/ 	.short	(.L_1605 - .L_1604)
.L_1604:
        /*000c*/ 	.word	0x00000000
        /*0010*/ 	.short	0x0000
        /*0012*/ 	.short	0x0000
        /*0014*/ 	.byte	0x00, 0xf0, 0xa1, 0x04


	//----- nvinfo : EIATTR_SPARSE_MMA_MASK
	.align		4
.L_1605:
        /*0018*/ 	.byte	0x03, 0x50
        /*001a*/ 	.short	0x0000


	//----- nvinfo : EIATTR_MAXREG_COUNT
	.align		4
        /*001c*/ 	.byte	0x03, 0x1b
        /*001e*/ 	.short	0x00ff


	//----- nvinfo : EIATTR_NUM_BARRIERS
	.align		4
        /*0020*/ 	.byte	0x02, 0x4c
        /*0022*/ 	.byte	0x01
	.zero		1


	//----- nvinfo : EIATTR_MERCURY_ISA_VERSION
	.align		4
        /*0024*/ 	.byte	0x03, 0x5f
        /*0026*/ 	.short	0x0101


	//----- nvinfo : EIATTR_COOP_GROUP_MASK_REGIDS
	.align		4
        /*0028*/ 	.byte	0x04, 0x29
        /*002a*/ 	.short	(.L_1607 - .L_1606)


	//   ....[0]....
.L_1606:
        /*002c*/ 	.word	0xffffffff


	//   ....[1]....
        /*0030*/ 	.word	0xffffffff


	//   ....[2]....
        /*0034*/ 	.word	0xffffffff


	//   ....[3]....
        /*0038*/ 	.word	0xffffffff


	//   ....[4]....
        /*003c*/ 	.word	0xffffffff


	//   ....[5]....
        /*0040*/ 	.word	0xffffffff


	//   ....[6]....
        /*0044*/ 	.word	0xffffffff


	//   ....[7]....
        /*0048*/ 	.word	0xffffffff


	//   ....[8]....
        /*004c*/ 	.word	0xffffffff


	//   ....[9]....
        /*0050*/ 	.word	0xffffffff


	//   ....[10]....
        /*0054*/ 	.word	0x05000076


	//   ....[11]....
        /*0058*/ 	.word	0x05000076


	//   ....[12]....
        /*005c*/ 	.word	0x05000076


	//   ....[13]....
        /*0060*/ 	.word	0x05000076


	//   ....[14]....
        /*0064*/ 	.word	0x05000076


	//   ....[15]....
        /*0068*/ 	.word	0x05000076


	//   ....[16]....
        /*006c*/ 	.word	0x05000076


	//   ....[17]....
        /*0070*/ 	.word	0x05000076


	//   ....[18]....
        /*0074*/ 	.word	0x05000076


	//   ....[19]....
        /*0078*/ 	.word	0x05000076


	//----- nvinfo : EIATTR_COOP_GROUP_INSTR_OFFSETS
	.align		4
.L_1607:
        /*007c*/ 	.byte	0x04, 0x28
        /*007e*/ 	.short	(.L_1609 - .L_1608)


	//   ....[0]....
.L_1608:
        /*0080*/ 	.word	0x00001d70


	//   ....[1]....
        /*0084*/ 	.word	0x00001d80


	//   ....[2]....
        /*0088*/ 	.word	0x00001db0


	//   ....[3]....
        /*008c*/ 	.word	0x00001dc0


	//   ....[4]....
        /*0090*/ 	.word	0x00001df0


	//   ....[5]....
        /*0094*/ 	.word	0x00001e00


	//   ....[6]....
        /*0098*/ 	.word	0x00001e30


	//   ....[7]....
        /*009c*/ 	.word	0x00001e40


	//   ....[8]....
        /*00a0*/ 	.word	0x00001e80


	//   ....[9]....
        /*00a4*/ 	.word	0x00001ea0


	//   ....[10]....
        /*00a8*/ 	.word	0x000037d0


	//   ....[11]....
        /*00ac*/ 	.word	0x00003820


	//   ....[12]....
        /*00b0*/ 	.word	0x00003890


	//   ....[13]....
        /*00b4*/ 	.word	0x000038f0


	//   ....[14]....
        /*00b8*/ 	.word	0x00003960


	//   ....[15]....
        /*00bc*/ 	.word	0x000039c0


	//   ....[16]....
        /*00c0*/ 	.word	0x00003a30


	//   ....[17]....
        /*00c4*/ 	.word	0x00003a90


	//   ....[18]....
        /*00c8*/ 	.word	0x00003b10


	//   ....[19]....
        /*00cc*/ 	.word	0x00003b80


	//----- nvinfo : EIATTR_EXIT_INSTR_OFFSETS
	.align		4
.L_1609:
        /*00d0*/ 	.byte	0x04, 0x1c
        /*00d2*/ 	.short	(.L_1611 - .L_1610)


	//   ....[0]....
.L_1610:
        /*00d4*/ 	.word	0x00003770


	//----- nvinfo : EIATTR_MAX_THREADS
	.align		4
.L_1611:
        /*00d8*/ 	.byte	0x04, 0x05
        /*00da*/ 	.short	(.L_1613 - .L_1612)
.L_1612:
        /*00dc*/ 	.word	0x00000100
        /*00e0*/ 	.word	0x00000001
        /*00e4*/ 	.word	0x00000001


	//----- nvinfo : EIATTR_CRS_STACK_SIZE
	.align		4
.L_1613:
        /*00e8*/ 	.byte	0x04, 0x1e
        /*00ea*/ 	.short	(.L_1615 - .L_1614)
.L_1614:
        /*00ec*/ 	.word	0x00000000


	//----- nvinfo : EIATTR_CBANK_PARAM_SIZE
	.align		4
.L_1615:
        /*00f0*/ 	.byte	0x03, 0x19
        /*00f2*/ 	.short	0x0128


	//----- nvinfo : EIATTR_PARAM_CBANK
	.align		4
        /*00f4*/ 	.byte	0x04, 0x0a
        /*00f6*/ 	.short	(.L_1617 - .L_1616)
	.align		4
.L_1616:
        /*00f8*/ 	.word	index@(.nv.constant0._ZN10layer_norm31ln_parallel_residual_bwd_kernelINS_13Kernel_traitsIf13__nv_bfloat16fS2_fjLj5120ELj1ELj1ELj8ELj8ENS_18Kernel_traits_baseILj5120EfS2_fS2_fjLj256EEEEELb0ELb0ELb1EEEvNS_9BwdParamsE)
        /*00fc*/ 	.short	0x0210
        /*00fe*/ 	.short	0x0128


	//----- nvinfo : EIATTR_SW_WAR
	.align		4
.L_1617:
        /*0100*/ 	.byte	0x04, 0x36
        /*0102*/ 	.short	(.L_1619 - .L_1618)
.L_1618:
        /*0104*/ 	.word	0x00000008
.L_1619:


//--------------------- .nv.info._ZN10layer_norm31ln_parallel_residual_bwd_kernelINS_13Kernel_traitsIf13__nv_bfloat16fS2_fjLj5120ELj1ELj1ELj8ELj8ENS_18Kernel_traits_baseILj5120EfS2_fS2_fjLj256EEEEELb0ELb1ELb0EEEvNS_9BwdParamsE --------------------------
	.section	.nv.info._ZN10layer_norm31ln_parallel_residual_bwd_kernelINS_13Kernel_traitsIf13__nv_bfloat16fS2_fjLj5120ELj1ELj1ELj8ELj8ENS_18Kernel_traits_baseILj5120EfS2_fS2_fjLj256EEEEELb0ELb1ELb0EEEvNS_9BwdParamsE,"",@"SHT_CUDA_INFO"
	.sectionflags	@""
	.align	4


	//----- nvinfo : EIATTR_CUDA_API_VERSION
	.align		4
        /*0000*/ 	.byte	0x04, 0x37
        /*0002*/ 	.short	(.L_1621 - .L_1620)
.L_1620:
        /*0004*/ 	.word	0x00000082


	//----- nvinfo : EIATTR_KPARAM_INFO
	.align		4
.L_1621:
        /*0008*/ 	.byte	0x04, 0x17
        /*000a*/ 	.short	(.L_1623 - .L_1622)
.L_1622:
        /*000c*/ 	.word	0x00000000
        /*0010*/ 	.short	0x0000
        /*0012*/ 	.short	0x0000
        /*0014*/ 	.byte	0x00, 0xf0, 0xa1, 0x04


	//----- nvinfo : EIATTR_SPARSE_MMA_MASK
	.align		4
.L_1623:
        /*0018*/ 	.byte	0x03, 0x50
        /*001a*/ 	.short	0x0000


	//----- nvinfo : EIATTR_MAXREG_COUNT
	.align		4
        /*001c*/ 	.byte	0x03, 0x1b
        /*001e*/ 	.short	0x00ff


	//----- nvinfo : EIATTR_NUM_BARRIERS
	.align		4
        /*0020*/ 	.byte	0x02, 0x4c
        /*0022*/ 	.byte	0x01
	.zero		1


	//----- nvinfo : EIATTR_MERCURY_ISA_VERSION
	.align		4
        /*0024*/ 	.byte	0x03, 0x5f
        /*0026*/ 	.short	0x0101


	//----- nvinfo : EIATTR_COOP_GROUP_MASK_REGIDS
	.align		4
        /*0028*/ 	.byte	0x04, 0x29
        /*002a*/ 	.short	(.L_1625 - .L_1624)


	//   ....[0]....
.L_1624:
        /*002c*/ 	.word	0xffffffff


	//   ....[1]....
        /*0030*/ 	.word	0xffffffff


	//   ....[2]....
        /*0034*/ 	.word	0xffffffff


	//   ....[3]....
        /*0038*/ 	.word	0xffffffff


	//   ....[4]....
        /*003c*/ 	.word	0xffffffff


	//   ....[5]....
        /*0040*/ 	.word	0xffffffff


	//   ....[6]....
        /*0044*/ 	.word	0xffffffff


	//   ....[7]....
        /*0048*/ 	.word	0xffffffff


	//   ....[8]....
        /*004c*/ 	.word	0xffffffff


	//   ....[9]....
        /*0050*/ 	.word	0xffffffff


	//   ....[10]....
        /*0054*/ 	.word	0x05000062


	//   ....[11]....
        /*0058*/ 	.word	0x05000062


	//   ....[12]....
        /*005c*/ 	.word	0x05000062


	//   ....[13]....
        /*0060*/ 	.word	0x05000062


	//   ....[14]....
        /*0064*/ 	.word	0x05000062


	//   ....[15]....
        /*0068*/ 	.word	0x05000062


	//   ....[16]....
        /*006c*/ 	.word	0x05000062


	//   ....[17]....
        /*0070*/ 	.word	0x05000062


	//   ....[18]....
        /*0074*/ 	.word	0x05000062


	//   ....[19]....
        /*0078*/ 	.word	0x05000062


	//----- nvinfo : EIATTR_COOP_GROUP_INSTR_OFFSETS
	.align		4
.L_1625:
        /*007c*/ 	.byte	0x04, 0x28
        /*007e*/ 	.short	(.L_1627 - .L_1626)


	//   ....[0]....
.L_1626:
        /*0080*/ 	.word	0x000015e0


	//   ....[1]....
        /*0084*/ 	.word	0x000015f0


	//   ....[2]....
        /*0088*/ 	.word	0x00001620


	//   ....[3]....
        /*008c*/ 	.word	0x00001630


	//   ....[4]....
        /*0090*/ 	.word	0x00001660


	//   ....[5]....
        /*0094*/ 	.word	0x00001670


	//   ....[6]....
        /*0098*/ 	.word	0x000016a0


	//   ....[7]....
        /*009c*/ 	.word	0x000016b0


	//   ....[8]....
        /*00a0*/ 	.word	0x000016e0


	//   ....[9]....
        /*00a4*/ 	.word	0x000016f0


	//   ....[10]....
        /*00a8*/ 	.word	0x00002e60


	//   ....[11]....
        /*00ac*/ 	.word	0x00002eb0


	//   ....[12]....
        /*00b0*/ 	.word	0x00002f20


	//   ....[13]....
        /*00b4*/ 	.word	0x00002f80


	//   ....[14]....
        /*00b8*/ 	.word	0x00002ff0


	//   ....[15]....
        /*00bc*/ 	.word	0x00003050


	//   ....[16]....
        /*00c0*/ 	.word	0x000030c0


	//   ....[17]....
        /*00c4*/ 	.word	0x00003120


	//   ....[18]....
        /*00c8*/ 	.word	0x00003190


	//   ....[19]....
        /*00cc*/ 	.word	0x000031f0


	//----- nvinfo : EIATTR_EXIT_INSTR_OFFSETS
	.align		4
.L_1627:
        /*00d0*/ 	.byte	0x04, 0x1c
        /*00d2*/ 	.short	(.L_1629 - .L_1628)


	//   ....[0]....
.L_1628:
        /*00d4*/ 	.word	0x00002d80


	//   ....[1]....
        /*00d8*/ 	.word	0x00002e00


	//----- nvinfo : EIATTR_MAX_THREADS
	.align		4
.L_1629:
        /*00dc*/ 	.byte	0x04, 0x05
        /*00de*/ 	.short	(.L_1631 - .L_1630)
.L_1630:
        /*00e0*/ 	.word	0x00000100
        /*00e4*/ 	.word	0x00000001
        /*00e8*/ 	.word	0x00000001


	//----- nvinfo : EIATTR_CRS_STACK_SIZE
	.align		4
.L_1631:
        /*00ec*/ 	.byte	0x04, 0x1e
        /*00ee*/ 	.short	(.L_1633 - .L_1632)
.L_1632:
        /*00f0*/ 	.word	0x00000000


	//----- nvinfo : EIATTR_CBANK_PARAM_SIZE
	.align		4
.L_1633:
        /*00f4*/ 	.byte	0x03, 0x19
        /*00f6*/ 	.short	0x0128


	//----- nvinfo : EIATTR_PARAM_CBANK
	.align		4
        /*00f8*/ 	.byte	0x04, 0x0a
        /*00fa*/ 	.short	(.L_1635 - .L_1634)
	.align		4
.L_1634:
        /*00fc*/ 	.word	index@(.nv.constant0._ZN10layer_norm31ln_parallel_residual_bwd_kernelINS_13Kernel_traitsIf13__nv_bfloat16fS2_fjLj5120ELj1ELj1ELj8ELj8ENS_18Kernel_traits_baseILj5120EfS2_fS2_fjLj256EEEEELb0ELb1ELb0EEEvNS_9BwdParamsE)
        /*0100*/ 	.short	0x0210
        /*0102*/ 	.short	0x0128


	//----- nvinfo : EIATTR_SW_WAR
	.align		4
.L_1635:
        /*0104*/ 	.byte	0x04, 0x36
        /*0106*/ 	.short	(.L_1637 - .L_1636)
.L_1636:
        /*0108*/ 	.word	0x00000008
.L_1637:


//--------------------- .nv.info._ZN10layer_norm31ln_parallel_residual_bwd_kernelINS_13Kernel_traitsIf13__nv_bfloat16fS2_fjLj5120ELj1ELj1ELj8ELj8ENS_18Kernel_traits_baseILj5120EfS2_fS2_fjLj256EEEEELb0ELb1ELb1EEEvNS_9BwdParamsE --------------------------
	.section	.nv.info._ZN10layer_norm31ln_parallel_residual_bwd_kernelINS_13Kernel_traitsIf13__nv_bfloat16fS2_fjLj5120ELj1ELj1ELj8ELj8ENS_18Kernel_traits_baseILj5120EfS2_fS2_fjLj256EEEEELb0ELb1ELb1EEEvNS_9BwdParamsE,"",@"SHT_CUDA_INFO"
	.sectionflags	@""
	.align	4


	//----- nvinfo : EIATTR_CUDA_API_VERSION
	.align		4
        /*0000*/ 	.byte	0x04, 0x37
        /*0002*/ 	.short	(.L_1639 - .L_1638)
.L_1638:
        /*0004*/ 	.word	0x00000082


	//----- nvinfo : EIATTR_KPARAM_INFO
	.align		4
.L_1639:
        /*0008*/ 	.byte	0x04, 0x17
        /*000a*/ 	.short	(.L_1641 - .L_1640)
.L_1640:
        /*000c*/ 	.word	0x00000000
        /*0010*/ 	.short	0x0000
        /*0012*/ 	.short	0x0000
        /*0014*/ 	.byte	0x00, 0xf0, 0xa1, 0x04


	//----- nvinfo : EIATTR_SPARSE_MMA_MASK
	.align		4
.L_1641:
        /*0018*/ 	.byte	0x03, 0x50
        /*001a*/ 	.short	0x0000


	//----- nvinfo : EIATTR_MAXREG_COUNT
	.align		4
        /*001c*/ 	.byte	0x03, 0x1b
        /*001e*/ 	.short	0x00ff


	//----- nvinfo : EIATTR_NUM_BARRIERS
	.align		4
        /*0020*/ 	.byte	0x02, 0x4c
        /*0022*/ 	.byte	0x01
	.zero		1


	//----- nvinfo : EIATTR_MERCURY_ISA_VERSION
	.align		4
        /*0024*/ 	.byte	0x03, 0x5f
        /*0026*/ 	.short	0x0101


	//----- nvinfo : EIATTR_COOP_GROUP_MASK_REGIDS
	.align		4
        /*0028*/ 	.byte	0x04, 0x29
        /*002a*/ 	.short	(.L_1643 - .L_1642)


	//   ....[0]....
.L_1642:
        /*002c*/ 	.word	0xffffffff


	//   ....[1]....
        /*0030*/ 	.word	0xffffffff


	//   ....[2]....
        /*0034*/ 	.word	0xffffffff


	//   ....[3]....
        /*0038*/ 	.word	0xffffffff


	//   ....[4]....
        /*003c*/ 	.word	0xffffffff


	//   ....[5]....
        /*0040*/ 	.word	0xffffffff


	//   ....[6]....
        /*0044*/ 	.word	0xffffffff


	//   ....[7]....
        /*0048*/ 	.word	0xffffffff


	//   ....[8]....
        /*004c*/ 	.word	0xffffffff


	//   ....[9]....
        /*0050*/ 	.word	0xffffffff


	//   ....[10]....
        /*0054*/ 	.word	0x05000038


	//   ....[11]....
        /*0058*/ 	.word	0x05000038


	//   ....[12]....
        /*005c*/ 	.word	0x05000038


	//   ....[13]....
        /*0060*/ 	.word	0x05000038


	//   ....[14]....
        /*0064*/ 	.word	0x05000038


	//   ....[15]....
        /*0068*/ 	.word	0x05000038


	//   ....[16]....
        /*006c*/ 	.word	0x05000038


	//   ....[17]....
        /*0070*/ 	.word	0x05000038


	//   ....[18]....
        /*0074*/ 	.word	0x05000038


	//   ....[19]....
        /*0078*/ 	.word	0x05000038


	//----- nvinfo : EIATTR_COOP_GROUP_INSTR_OFFSETS
	.align		4
.L_1643:
        /*007c*/ 	.byte	0x04, 0x28
        /*007e*/ 	.short	(.L_1645 - .L_1644)


	//   ....[0]....
.L_1644:
        /*0080*/ 	.word	0x00001460


	//   ....[1]....
        /*0084*/ 	.word	0x00001470


	//   ....[2]....
        /*0088*/ 	.word	0x000014a0


	//   ....[3]....
        /*008c*/ 	.word	0x000014b0


	//   ....[4]....
        /*0090*/ 	.word	0x000014e0


	//   ....[5]....
        /*0094*/ 	.word	0x000014f0


	//   ....[6]....
        /*0098*/ 	.word	0x00001520


	//   ....[7]....
        /*009c*/ 	.word	0x00001530


	//   ....[8]....
        /*00a0*/ 	.word	0x00001560


	//   ....[9]....
        /*00a4*/ 	.word	0x00001570


	//   ....[10]....
        /*00a8*/ 	.word	0x00002bf0


	//   ....[11]....
        /*00ac*/ 	.word	0x00002c40


	//   ....[12]....
        /*00b0*/ 	.word	0x00002cb0


	//   ....[13]....
        /*00b4*/ 	.word	0x00002d10


	//   ....[14]....
        /*00b8*/ 	.word	0x00002d80


	//   ....[15]....
        /*00bc*/ 	.word	0x00002de0


	//   ....[16]....
        /*00c0*/ 	.word	0x00002e50


	//   ....[17]....
        /*00c4*/ 	.word	0x00002eb0


	//   ....[18]....
        /*00c8*/ 	.word	0x00002f20


	//   ....[19]....
        /*00cc*/ 	.word	0x00002f80


	//----- nvinfo : EIATTR_EXIT_INSTR_OFFSETS
	.align		4
.L_1645:
        /*00d0*/ 	.byte	0x04, 0x1c
        /*00d2*/ 	.short	(.L_1647 - .L_1646)


	//   ....[0]....
.L_1646:
        /*00d4*/ 	.word	0x00002b90


	//----- nvinfo : EIATTR_MAX_THREADS
	.align		4
.L_1647:
        /*00d8*/ 	.byte	0x04, 0x05
        /*00da*/ 	.short	(.L_1649 - .L_1648)
.L_1648:
        /*00dc*/ 	.word	0x00000100
        /*00e0*/ 	.word	0x00000001
        /*00e4*/ 	.word	0x00000001


	//----- nvinfo : EIATTR_CRS_STACK_SIZE
	.align		4
.L_1649:
        /*00e8*/ 	.byte	0x04, 0x1e
        /*00ea*/ 	.short	(.L_1651 - .L_1650)
.L_1650:
        /*00ec*/ 	.word	0x00000000


	//----- nvinfo : EIATTR_CBANK_PARAM_SIZE
	.align		4
.L_1651:
        /*00f0*/ 	.byte	0x03, 0x19
        /*00f2*/ 	.short	0x0128


	//----- nvinfo : EIATTR_PARAM_CBANK
	.align		4
        /*00f4*/ 	.byte	0x04, 0x0a
        /*00f6*/ 	.short	(.L_1653 - .L_1652)
	.align		4
.L_1652:
        /*00f8*/ 	.word	index@(.nv.constant0._ZN10layer_norm31ln_parallel_residual_bwd_kernelINS_13Kernel_traitsIf13__nv_bfloat16fS2_fjLj5120ELj1ELj1ELj8ELj8ENS_18Kernel_traits_baseILj5120EfS2_fS2_fjLj256EEEEELb0ELb1ELb1EEEvNS_9BwdParamsE)
        /*00fc*/ 	.short	0x0210
        /*00fe*/ 	.short	0x0128


	//----- nvinfo : EIATTR_SW_WAR
	.align		4
.L_1653:
        /*0100*/ 	.byte	0x04, 0x36
        /*0102*/ 	.short	(.L_1655 - .L_1654)
.L_1654:
        /*0104*/ 	.word	0x00000008
.L_1655:


//--------------------- .nv.info._ZN10layer_norm31ln_parallel_residual_bwd_kernelINS_13Kernel_traitsIf13__nv_bfloat16fS2_fjLj5120ELj1ELj1ELj8ELj8ENS_18Kernel_traits_baseILj5120EfS2_fS2_fjLj256EEEEELb1ELb0ELb0EEEvNS_9BwdParamsE --------------------------
	.section	.nv.info._ZN10layer_norm31ln_parallel_residual_bwd_kernelINS_13Kernel_traitsIf13__nv_bfloat16fS2_fjLj5120ELj1ELj1ELj8ELj8ENS_18Kernel_traits_baseILj5120EfS2_fS2_fjLj256EEEEELb1ELb0ELb0EEEvNS_9BwdParamsE,"",@"SHT_CUDA_INFO"
	.sectionflags	@""
	.align	4


	//----- nvinfo : EIATTR_CUDA_API_VERSION
	.align		4
        /*0000*/ 	.byte	0x04, 0x37
        /*0002*/ 	.short	(.L_1657 - .L_1656)
.L_1656:
        /*0004*/ 	.word	0x00000082


	//----- nvinfo : EIATTR_KPARAM_INFO
	.align		4
.L_1657:
        /*0008*/ 	.byte	0x04, 0x17
        /*000a*/ 	.short	(.L_1659 - .L_1658)
.L_1658:
        /*000c*/ 	.word	0x00000000
        /*0010*/ 	.short	0x0000
        /*0012*/ 	.short	0x0000
        /*0014*/ 	.byte	0x00, 0xf0, 0xa1, 0x04


	//----- nvinfo : EIATTR_SPARSE_MMA_MASK
	.align		4
.L_1659:
        /*0018*/ 	.byte	0x03, 0x50
        /*001a*/ 	.short	0x0000


	//----- nvinfo : EIATTR_MAXREG_COUNT
	.align		4
        /*001c*/ 	.byte	0x03, 0x1b
        /*001e*/ 	.short	0x00ff


	//----- nvinfo : EIATTR_NUM_BARRIERS
	.align		4
        /*0020*/ 	.byte	0x02, 0x4c
        /*0022*/ 	.byte	0x01
	.zero		1


	//----- nvinfo : EIATTR_MERCURY_ISA_VERSION
	.align		4
        /*0024*/ 	.byte	0x03, 0x5f
        /*0026*/ 	.short	0x0101


	//----- nvinfo : EIATTR_COOP_GROUP_MASK_REGIDS
	.align		4
        /*0028*/ 	.byte	0x04, 0x29
        /*002a*/ 	.short	(.L_1661 - .L_1660)


	//   ....[0]....
.L_1660:
        /*002c*/ 	.word	0xffffffff


	//   ....[1]....
        /*0030*/ 	.word	0xffffffff


	//   ....[2]....
        /*0034*/ 	.word	0xffffffff


	//   ....[3]....
        /*0038*/ 	.word	0xffffffff


	//   ....[4]....
        /*003c*/ 	.word	0xffffffff


	//   ....[5]....
        /*0040*/ 	.word	0xffffffff


	//   ....[6]....
        /*0044*/ 	.word	0xffffffff


	//   ....[7]....
        /*0048*/ 	.word	0xffffffff


	//   ....[8]....
        /*004c*/ 	.word	0xffffffff


	//   ....[9]....
        /*0050*/ 	.word	0xffffffff


	//   ....[10]....
        /*0054*/ 	.word	0x050000b2


	//   ....[11]....
        /*0058*/ 	.word	0x050000b2


	//   ....[12]....
        /*005c*/ 	.word	0x050000b2


	//   ....[13]....
        /*0060*/ 	.word	0x050000b2


	//   ....[14]....
        /*0064*/ 	.word	0x050000b2


	//   ....[15]....
        /*0068*/ 	.word	0x050000b2


	//   ....[16]....
        /*006c*/ 	.word	0x050000b2


	//   ....[17]....
        /*0070*/ 	.word	0x050000b2


	//   ....[18]....
        /*0074*/ 	.word	0x050000b2


	//   ....[19]....
        /*0078*/ 	.word	0x050000b2


	//----- nvinfo : EIATTR_COOP_GROUP_INSTR_OFFSETS
	.align		4
.L_1661:
        /*007c*/ 	.byte	0x04, 0x28
        /*007e*/ 	.short	(.L_1663 - .L_1662)


	//   ....[0]....
.L_1662:
        /*0080*/ 	.word	0x00002340


	//   ....[1]....
        /*0084*/ 	.word	0x00002350


	//   ....[2]....
        /*0088*/ 	.word	0x00002380


	//   ....[3]....
        /*008c*/ 	.word	0x00002390


	//   ....[4]....
        /*0090*/ 	.word	0x000023c0


	//   ....[5]....
        /*0094*/ 	.word	0x000023d0


	//   ....[6]....
        /*0098*/ 	.word	0x00002400


	//   ....[7]....
        /*009c*/ 	.word	0x00002410


	//   ....[8]....
        /*00a0*/ 	.word	0x00002440


	//   ....[9]....
        /*00a4*/ 	.word	0x00002450


	//   ....[10]....
        /*00a8*/ 	.word	0x000045d0


	//   ....[11]....
        /*00ac*/ 	.word	0x00004620


	//   ....[12]....
        /*00b0*/ 	.word	0x00004690


	//   ....[13]....
        /*00b4*/ 	.word	0x000046f0


	//   ....[14]....
        /*00b8*/ 	.word	0x00004760


	//   ....[15]....
        /*00bc*/ 	.word	0x000047c0


	//   ....[16]....
        /*00c0*/ 	.word	0x00004830


	//   ....[17]....
        /*00c4*/ 	.word	0x00004890


	//   ....[18]....
        /*00c8*/ 	.word	0x00004900


	//   ....[19]....
        /*00cc*/ 	.word	0x00004960


	//----- nvinfo : EIATTR_EXIT_INSTR_OFFSETS
	.align		4
.L_1663:
        /*00d0*/ 	.byte	0x04, 0x1c
        /*00d2*/ 	.short	(.L_1665 - .L_1664)


	//   ....[0]....
.L_1664:
        /*00d4*/ 	.word	0x000044a0


	//   ....[1]....
        /*00d8*/ 	.word	0x00004570


	//----- nvinfo : EIATTR_MAX_THREADS
	.align		4
.L_1665:
        /*00dc*/ 	.byte	0x04, 0x05
        /*00de*/ 	.short	(.L_1667 - .L_1666)
.L_1666:
        /*00e0*/ 	.word	0x00000100
        /*00e4*/ 	.word	0x00000001
        /*00e8*/ 	.word	0x00000001


	//----- nvinfo : EIATTR_CRS_STACK_SIZE
	.align		4
.L_1667:
        /*00ec*/ 	.byte	0x04, 0x1e
        /*00ee*/ 	.short	(.L_1669 - .L_1668)
.L_1668:
        /*00f0*/ 	.word	0x00000000


	//----- nvinfo : EIATTR_CBANK_PARAM_SIZE
	.align		4
.L_1669:
        /*00f4*/ 	.byte	0x03, 0x19
        /*00f6*/ 	.short	0x0128


	//----- nvinfo : EIATTR_PARAM_CBANK
	.align		4
        /*00f8*/ 	.byte	0x04, 0x0a
        /*00fa*/ 	.short	(.L_1671 - .L_1670)
	.align		4
.L_1670:
        /*00fc*/ 	.word	index@(.nv.constant0._ZN10layer_norm31ln_parallel_residual_bwd_kernelINS_13Kernel_traitsIf13__nv_bfloat16fS2_fjLj5120ELj1ELj1ELj8ELj8ENS_18Kernel_traits_baseILj5120EfS2_fS2_fjLj256EEEEELb1ELb0ELb0EEEvNS_9BwdParamsE)
        /*0100*/ 	.short	0x0210
        /*0102*/ 	.short	0x0128


	//----- nvinfo : EIATTR_SW_WAR
	.align		4
.L_1671:
        /*0104*/ 	.byte	0x04, 0x36
        /*0106*/ 	.short	(.L_1673 - .L_1672)
.L_1672:
        /*0108*/ 	.word	0x00000008
.L_1673:


//--------------------- .nv.info._ZN10layer_norm31ln_parallel_residual_bwd_kernelINS_13Kernel_traitsIf13__nv_bfloat16fS2_fjLj5120ELj1ELj1ELj8ELj8ENS_18Kernel_traits_baseILj5120EfS2_fS2_fjLj256EEEEELb1ELb0ELb1EEEvNS_9BwdParamsE --------------------------
	.section	.nv.info._ZN10layer_norm31ln_parallel_residual_bwd_kernelINS_13Kernel_traitsIf13__nv_bfloat16fS2_fjLj5120ELj1ELj1ELj8ELj8ENS_18Kernel_traits_baseILj5120EfS2_fS2_fjLj256EEEEELb1ELb0ELb1EEEvNS_9BwdParamsE,"",@"SHT_CUDA_INFO"
	.sectionflags	@""
	.align	4


	//----- nvinfo : EIATTR_CUDA_API_VERSION
	.align		4
        /*0000*/ 	.byte	0x04, 0x37
        /*0002*/ 	.short	(.L_1675 - .L_1674)
.L_1674:
        /*0004*/ 	.word	0x00000082


	//----- nvinfo : EIATTR_KPARAM_INFO
	.align		4
.L_1675:
        /*0008*/ 	.byte	0x04, 0x17
        /*000a*/ 	.short	(.L_1677 - .L_1676)
.L_1676:
        /*000c*/ 	.word	0x00000000
        /*0010*/ 	.short	0x0000
        /*0012*/ 	.short	0x0000
        /*0014*/ 	.byte	0x00, 0xf0, 0xa1, 0x04


	//----- nvinfo : EIATTR_SPARSE_MMA_MASK
	.align		4
.L_1677:
        /*0018*/ 	.byte	0x03, 0x50
        /*001a*/ 	.short	0x0000


	//----- nvinfo : EIATTR_MAXREG_COUNT
	.align		4
        /*001c*/ 	.byte	0x03, 0x1b
        /*001e*/ 	.short	0x00ff


	//----- nvinfo : EIATTR_NUM_BARRIERS
	.align		4
        /*0020*/ 	.byte	0x02, 0x4c
        /*0022*/ 	.byte	0x01
	.zero		1


	//----- nvinfo : EIATTR_MERCURY_ISA_VERSION
	.align		4
        /*0024*/ 	.byte	0x03, 0x5f
        /*0026*/ 	.short	0x0101


	//----- nvinfo : EIATTR_COOP_GROUP_MASK_REGIDS
	.align		4
        /*0028*/ 	.byte	0x04, 0x29
        /*002a*/ 	.short	(.L_1679 - .L_1678)


	//   ....[0]....
.L_1678:
        /*002c*/ 	.word	0xffffffff


	//   ....[1]....
        /*0030*/ 	.word	0xffffffff


	//   ....[2]....
        /*0034*/ 	.word	0xffffffff


	//   ....[3]....
        /*0038*/ 	.word	0xffffffff


	//   ....[4]....
        /*003c*/ 	.word	0xffffffff


	//   ....[5]....
        /*0040*/ 	.word	0xffffffff


	//   ....[6]....
        /*0044*/ 	.word	0xffffffff


	//   ....[7]....
        /*0048*/ 	.word	0xffffffff


	//   ....[8]....
        /*004c*/ 	.word	0xffffffff


	//   ....[9]....
        /*0050*/ 	.word	0xffffffff


	//   ....[10]....
        /*0054*/ 	.word	0x05000076


	//   ....[11]....
        /*0058*/ 	.word	0x05000076


	//   ....[12]....
        /*005c*/ 	.word	0x05000076


	//   ....[13]....
        /*0060*/ 	.word	0x05000076


	//   ....[14]....
        /*0064*/ 	.word	0x05000076


	//   ....[15]....
        /*0068*/ 	.word	0x05000076


	//   ....[16]....
        /*006c*/ 	.word	0x05000076


	//   ....[17]....
        /*0070*/ 	.word	0x05000076


	//   ....[18]....
        /*0074*/ 	.word	0x05000076


	//   ....[19]....
        /*0078*/ 	.word	0x05000076


	//----- nvinfo : EIATTR_COOP_GROUP_INSTR_OFFSETS
	.align		4
.L_1679:
        /*007c*/ 	.byte	0x04, 0x28
        /*007e*/ 	.short	(.L_1681 - .L_1680)


	//   ....[0]....
.L_1680:
        /*0080*/ 	.word	0x00002120


	//   ....[1]....
        /*0084*/ 	.word	0x00002130


	//   ....[2]....
        /*0088*/ 	.word	0x00002160


	//   ....[3]....
        /*008c*/ 	.word	0x00002170


	//   ....[4]....
        /*0090*/ 	.word	0x000021a0


	//   ....[5]....
        /*0094*/ 	.word	0x000021b0


	//   ....[6]....
        /*0098*/ 	.word	0x000021e0


	//   ....[7]....
        /*009c*/ 	.word	0x000021f0


	//   ....[8]....
        /*00a0*/ 	.word	0x00002220


	//   ....[9]....
        /*00a4*/ 	.word	0x00002230


	//   ....[10]....
        /*00a8*/ 	.word	0x00004270


	//   ....[11]....
        /*00ac*/ 	.word	0x000042c0


	//   ....[12]....
        /*00b0*/ 	.word	0x00004330


	//   ....[13]....
        /*00b4*/ 	.word	0x00004390


	//   ....[14]....
        /*00b8*/ 	.word	0x00004400


	//   ....[15]....
        /*00bc*/ 	.word	0x00004460


	//   ....[16]....
        /*00c0*/ 	.word	0x000044d0


	//   ....[17]....
        /*00c4*/ 	.word	0x00004530


	//   ....[18]....
        /*00c8*/ 	.word	0x000045a0


	//   ....[19]....
        /*00cc*/ 	.word	0x00004600


	//----- nvinfo : EIATTR_EXIT_INSTR_OFFSETS
	.align		4
.L_1681:
        /*00d0*/ 	.byte	0x04, 0x1c
        /*00d2*/ 	.short	(.L_1683 - .L_1682)


	//   ....[0]....
.L_1682:
        /*00d4*/ 	.word	0x00004210


	//----- nvinfo : EIATTR_MAX_THREADS
	.align		4
.L_1683:
        /*00d8*/ 	.byte	0x04, 0x05
        /*00da*/ 	.short	(.L_1685 - .L_1684)
.L_1684:
        /*00dc*/ 	.word	0x00000100
        /*00e0*/ 	.word	0x00000001
        /*00e4*/ 	.word	0x00000001


	//----- nvinfo : EIATTR_CRS_STACK_SIZE
	.align		4
.L_1685:
        /*00e8*/ 	.byte	0x04, 0x1e
        /*00ea*/ 	.short	(.L_1687 - .L_1686)
.L_1686:
        /*00ec*/ 	.word	0x00000000


	//----- nvinfo : EIATTR_CBANK_PARAM_SIZE
	.align		4
.L_1687:
        /*00f0*/ 	.byte	0x03, 0x19
        /*00f2*/ 	.short	0x0128


	//----- nvinfo : EIATTR_PARAM_CBANK
	.align		4
        /*00f4*/ 	.byte	0x04, 0x0a
        /*00f6*/ 	.short	(.L_1689 - .L_1688)
	.align		4
.L_1688:
        /*00f8*/ 	.word	index@(.nv.constant0._ZN10layer_norm31ln_parallel_residual_bwd_kernelINS_13Kernel_traitsIf13__nv_bfloat16fS2_fjLj5120ELj1ELj1ELj8ELj8ENS_18Kernel_traits_baseILj5120EfS2_fS2_fjLj256EEEEELb1ELb0ELb1EEEvNS_9BwdParamsE)
        /*00fc*/ 	.short	0x0210
        /*00fe*/ 	.short	0x0128


	//----- nvinfo : EIATTR_SW_WAR
	.align		4
.L_1689:
        /*0100*/ 	.byte	0x04, 0x36
        /*0102*/ 	.short	(.L_1691 - .L_1690)
.L_1690:
        /*0104*/ 	.word	0x00000008
.L_1691:


//--------------------- .nv.info._ZN10layer_norm22ln_bwd_finalize_kernelINS_22Kernel_traits_finalizeILj5120Ef13__nv_bfloat16fS2_fjLb0ELj1024ELj4ENS_18Kernel_traits_baseILj5120EfS2_fS2_fjLj1024EEEEELb0ELb0EEEvNS_9BwdParamsE --------------------------
	.section	.nv.info._ZN10layer_norm22ln_bwd_finalize_kernelINS_22Kernel_traits_finalizeILj5120Ef13__nv_bfloat16fS2_fjLb0ELj1024ELj4ENS_18Kernel_traits_baseILj5120EfS2_fS2_fjLj1024EEEEELb0ELb0EEEvNS_9BwdParamsE,"",@"SHT_CUDA_INFO"
	.sectionflags	@""
	.align	4


	//----- nvinfo : EIATTR_CUDA_API_VERSION
	.align		4
        /*0000*/ 	.byte	0x04, 0x37
        /*0002*/ 	.short	(.L_1693 - .L_1692)
.L_1692:
        /*0004*/ 	.word	0x00000082


	//----- nvinfo : EIATTR_KPARAM_INFO
	.align		4
.L_1693:
        /*0008*/ 	.byte	0x04, 0x17
        /*000a*/ 	.short	(.L_1695 - .L_1694)
.L_1694:
        /*000c*/ 	.word	0x00000000
        /*0010*/ 	.short	0x0000
        /*0012*/ 	.short	0x0000
        /*0014*/ 	.byte	0x00, 0xf0, 0xa1, 0x04


	//----- nvinfo : EIATTR_SPARSE_MMA_MASK
	.align		4
.L_1695:
        /*0018*/ 	.byte	0x03, 0x50
        /*001a*/ 	.short	0x0000


	//----- nvinfo : EIATTR_MAXREG_COUNT
	.align		4
        /*001c*/ 	.byte	0x03, 0x1b
        /*001e*/ 	.short	0x0040


	//----- nvinfo : EIATTR_NUM_BARRIERS
	.align		4
        /*0020*/ 	.byte	0x02, 0x4c
        /*0022*/ 	.byte	0x01
	.zero		1


	//----- nvinfo : EIATTR_MERCURY_ISA_VERSION
	.align		4
        /*0024*/ 	.byte	0x03, 0x5f
        /*0026*/ 	.short	0x0101


	//----- nvinfo : EIATTR_COOP_GROUP_MASK_REGIDS
	.align		4
        /*0028*/ 	.byte	0x04, 0x29
        /*002a*/ 	.short	(.L_1697 - .L_1696)


	//   ....[0]....
.L_1696:
        /*002c*/ 	.word	0xffffffff


	//   ....[1]....
        /*0030*/ 	.word	0xffffffff


	//   ....[2]....
        /*0034*/ 	.word	0xffffffff


	//   ....[3]....
        /*0038*/ 	.word	0xffffffff


	//   ....[4]....
        /*003c*/ 	.word	0xffffffff


	//   ....[5]....
        /*0040*/ 	.word	0xffffffff


	//   ....[6]....
        /*0044*/ 	.word	0xffffffff


	//   ....[7]....
        /*0048*/ 	.word	0xffffffff


	//   ....[8]....
        /*004c*/ 	.word	0xffffffff


	//   ....[9]....
        /*0050*/ 	.word	0xffffffff


	//   ....[10]....
        /*0054*/ 	.word	0x05000013


	//   ....[11]....
        /*0058*/ 	.word	0x05000013


	//   ....[12]....
        /*005c*/ 	.word	0x05000013


	//   ....[13]....
        /*0060*/ 	.word	0x05000013


	//   ....[14]....
        /*0064*/ 	.word	0x05000013


	//   ....[15]....
        /*0068*/ 	.word	0x05000013


	//   ....[16]....
        /*006c*/ 	.word	0x05000013


	//   ....[17]....
        /*0070*/ 	.word	0x05000013


	//   ....[18]....
        /*0074*/ 	.word	0x05000013


	//   ....[19]....
        /*0078*/ 	.word	0x05000013


	//----- nvinfo : EIATTR_COOP_GROUP_INSTR_OFFSETS
	.align		4
.L_1697:
        /*007c*/ 	.byte	0x04, 0x28
        /*007e*/ 	.short	(.L_1699 - .L_1698)


	//   ....[0]....
.L_1698:
        /*0080*/ 	.word	0x000008e0


	//   ....[1]....
        /*0084*/ 	.word	0x000008f0


	//   ....[2]....
        /*0088*/ 	.word	0x00000920


	//   ....[3]....
        /*008c*/ 	.word	0x00000930


	//   ....[4]....
        /*0090*/ 	.word	0x00000960


	//   ....[5]....
        /*0094*/ 	.word	0x00000970


	//   ....[6]....
        /*0098*/ 	.word	0x000009a0


	//   ....[7]....
        /*009c*/ 	.word	0x000009b0


	//   ....[8]....
        /*00a0*/ 	.word	0x000009e0


	//   ....[9]....
        /*00a4*/ 	.word	0x000009f0


	//   ....[10]....
        /*00a8*/ 	.word	0x00000bf0


	//   ....[11]....
        /*00ac*/ 	.word	0x00000c60


	//   ....[12]....
        /*00b0*/ 	.word	0x00000cd0


	//   ....[13]....
        /*00b4*/ 	.word	0x00000d40


	//   ....[14]....
        /*00b8*/ 	.word	0x00000db0


	//   ....[15]....
        /*00bc*/ 	.word	0x00000e10


	//   ....[16]....
        /*00c0*/ 	.word	0x00000e80


	//   ....[17]....
        /*00c4*/ 	.word	0x00000ef0


	//   ....[18]....
        /*00c8*/ 	.word	0x00000f60


	//   ....[19]....
        /*00cc*/ 	.word	0x00000fd0


	//----- nvinfo : EIATTR_EXIT_INSTR_OFFSETS
	.align		4
.L_1699:
        /*00d0*/ 	.byte	0x04, 0x1c
        /*00d2*/ 	.short	(.L_1701 - .L_1700)


	//   ....[0]....
.L_1700:
        /*00d4*/ 	.word	0x00000070


	//   ....[1]....
        /*00d8*/ 	.word	0x00000b90


	//----- nvinfo : EIATTR_MAX_THREADS
	.align		4
.L_1701:
        /*00dc*/ 	.byte	0x04, 0x05
        /*00de*/ 	.short	(.L_1703 - .L_1702)
.L_1702:
        /*00e0*/ 	.word	0x00000400
        /*00e4*/ 	.word	0x00000001
        /*00e8*/ 	.word	0x00000001


	//----- nvinfo : EIATTR_CRS_STACK_SIZE
	.align		4
.L_1703:
        /*00ec*/ 	.byte	0x04, 0x1e
        /*00ee*/ 	.short	(.L_1705 - .L_1704)
.L_1704:
        /*00f0*/ 	.word	0x00000000


	//----- nvinfo : EIATTR_CBANK_PARAM_SIZE
	.align		4
.L_1705:
        /*00f4*/ 	.byte	0x03, 0x19
        /*00f6*/ 	.short	0x0128


	//----- nvinfo : EIATTR_PARAM_CBANK
	.align		4
        /*00f8*/ 	.byte	0x04, 0x0a
        /*00fa*/ 	.short	(.L_1707 - .L_1706)
	.align		4
.L_1706:
        /*00fc*/ 	.word	index@(.nv.constant0._ZN10layer_norm22ln_bwd_finalize_kernelINS_22Kernel_traits_finalizeILj5120Ef13__nv_bfloat16fS2_fjLb0ELj1024ELj4ENS_18Kernel_traits_baseILj5120EfS2_fS2_fjLj1024EEEEELb0ELb0EEEvNS_9BwdParamsE)
        /*0100*/ 	.short	0x0210
        /*0102*/ 	.short	0x0128


	//----- nvinfo : EIATTR_SW_WAR
	.align		4
.L_1707:
        /*0104*/ 	.byte	0x04, 0x36
        /*0106*/ 	.short	(.L_1709 - .L_1708)
.L_1708:
        /*0108*/ 	.word	0x00000008
.L_1709:


//--------------------- .nv.info._ZN10layer_norm40ln_parallel_residual_bwd_finalize_kernelINS_22Kernel_traits_finalizeILj5120Ef13__nv_bfloat16fS2_fjLb0ELj1024ELj4ENS_18Kernel_traits_baseILj5120EfS2_fS2_fjLj1024EEEEELb0EEEvNS_9BwdParamsE --------------------------
	.section	.nv.info._ZN10layer_norm40ln_parallel_residual_bwd_finalize_kernelINS_22Kernel_traits_finalizeILj5120Ef13__nv_bfloat16fS2_fjLb0ELj1024ELj4ENS_18Kernel_traits_baseILj5120EfS2_fS2_fjLj1024EEEEELb0EEEvNS_9BwdParamsE,"",@"SHT_CUDA_INFO"
	.sectionflags	@""
	.align	4


	//----- nvinfo : EIATTR_CUDA_API_VERSION
	.align		4
        /*0000*/ 	.byte	0x04, 0x37
        /*0002*/ 	.short	(.L_1711 - .L_1710)
.L_1710:
        /*0004*/ 	.word	0x00000082


	//----- nvinfo : EIATTR_KPARAM_INFO
	.align		4
.L_1711:
        /*0008*/ 	.byte	0x04, 0x17
        /*000a*/ 	.short	(.L_1713 - .L_1712)
.L_1712:
        /*000c*/ 	.word	0x00000000
        /*0010*/ 	.short	0x0000
        /*0012*/ 	.short	0x0000
        /*0014*/ 	.byte	0x00, 0xf0, 0xa1, 0x04


	//----- nvinfo : EIATTR_SPARSE_MMA_MASK
	.align		4
.L_1713:
        /*0018*/ 	.byte	0x03, 0x50
        /*001a*/ 	.short	0x0000


	//----- nvinfo : EIATTR_MAXREG_COUNT
	.align		4
        /*001c*/ 	.byte	0x03, 0x1b
        /*001e*/ 	.short	0x0040


	//----- nvinfo : EIATTR_NUM_BARRIERS
	.align		4
        /*0020*/ 	.byte	0x02, 0x4c
        /*0022*/ 	.byte	0x01
	.zero		1


	//----- nvinfo : EIATTR_MERCURY_ISA_VERSION
	.align		4
        /*0024*/ 	.byte	0x03, 0x5f
        /*0026*/ 	.short	0x0101


	//----- nvinfo : EIATTR_COOP_GROUP_MASK_REGIDS
	.align		4
        /*0028*/ 	.byte	0x04, 0x29
        /*002a*/ 	.short	(.L_1715 - .L_1714)


	//   ....[0]....
.L_1714:
        /*002c*/ 	.word	0xffffffff


	//   ....[1]....
        /*0030*/ 	.word	0xffffffff


	//   ....[2]....
        /*0034*/ 	.word	0xffffffff


	//   ....[3]....
        /*0038*/ 	.word	0xffffffff


	//   ....[4]....
        /*003c*/ 	.word	0xffffffff


	//   ....[5]....
        /*0040*/ 	.word	0xffffffff


	//   ....[6]....
        /*0044*/ 	.word	0xffffffff


	//   ....[7]....
        /*0048*/ 	.word	0xffffffff


	//   ....[8]....
        /*004c*/ 	.word	0xffffffff


	//   ....[9]....
        /*0050*/ 	.word	0xffffffff


	//   ....[10]....
        /*0054*/ 	.word	0xffffffff


	//   ....[11]....
        /*0058*/ 	.word	0xffffffff


	//   ....[12]....
        /*005c*/ 	.word	0xffffffff


	//   ....[13]....
        /*0060*/ 	.word	0xffffffff


	//   ....[14]....
        /*0064*/ 	.word	0xffffffff


	//   ....[15]....
        /*0068*/ 	.word	0xffffffff


	//   ....[16]....
        /*006c*/ 	.word	0xffffffff


	//   ....[17]....
        /*0070*/ 	.word	0xffffffff


	//   ....[18]....
        /*0074*/ 	.word	0xffffffff


	//   ....[19]....
        /*0078*/ 	.word	0xffffffff


	//   ....[20]....
        /*007c*/ 	.word	0x0500000c


	//   ....[21]....
        /*0080*/ 	.word	0x0500000c


	//   ....[22]....
        /*0084*/ 	.word	0x0500000c


	//   ....[23]....
        /*0088*/ 	.word	0x0500000c


	//   ....[24]....
        /*008c*/ 	.word	0x0500000c


	//   ....[25]....
        /*0090*/ 	.word	0x0500000c


	//   ....[26]....
        /*0094*/ 	.word	0x0500000c


	//   ....[27]....
        /*0098*/ 	.word	0x0500000c


	//   ....[28]....
        /*009c*/ 	.word	0x0500000c


	//   ....[29]....
        /*00a0*/ 	.word	0x0500000c


	//   ....[30]....
        /*00a4*/ 	.word	0x0500000c


	//   ....[31]....
        /*00a8*/ 	.word	0x0500000c


	//   ....[32]....
        /*00ac*/ 	.word	0x0500000c


	//   ....[33]....
        /*00b0*/ 	.word	0x0500000c


	//   ....[34]....
        /*00b4*/ 	.word	0x0500000c


	//   ....[35]....
        /*00b8*/ 	.word	0x0500000c


	//   ....[36]....
        /*00bc*/ 	.word	0x0500000c


	//   ....[37]....
        /*00c0*/ 	.word	0x0500000c


	//   ....[38]....
        /*00c4*/ 	.word	0x0500000c


	//   ....[39]....
        /*00c8*/ 	.word	0x0500000c


	//----- nvinfo : EIATTR_COOP_GROUP_INSTR_OFFSETS
	.align		4
.L_1715:
        /*00cc*/ 	.byte	0x04, 0x28
        /*00ce*/ 	.short	(.L_1717 - .L_1716)


	//   ....[0]....
.L_1716:
        /*00d0*/ 	.word	0x00000ce0


	//   ....[1]....
        /*00d4*/ 	.word	0x00000cf0


	//   ....[2]....
        /*00d8*/ 	.word	0x00000d00


	//   ....[3]....
        /*00dc*/ 	.word	0x00000d10


	//   ....[4]....
        /*00e0*/ 	.word	0x00000d40


	//   ....[5]....
        /*00e4*/ 	.word	0x00000d70


	//   ....[6]....
        /*00e8*/ 	.word	0x00000d80


	//   ....[7]....
        /*00ec*/ 	.word	0x00000d90


	//   ....[8]....
        /*00f0*/ 	.word	0x00000db0


	//   ....[9]....
        /*00f4*/ 	.word	0x00000df0


	//   ....[10]....
        /*00f8*/ 	.word	0x00000e00


	//   ....[11]....
        /*00fc*/ 	.word	0x00000e10


	//   ....[12]....
        /*0100*/ 	.word	0x00000e30


	//   ....[13]....
        /*0104*/ 	.word	0x00000e70


	//   ....[14]....
        /*0108*/ 	.word	0x00000e80


	//   ....[15]....
        /*010c*/ 	.word	0x00000e90


	//   ....[16]....
        /*0110*/ 	.word	0x00000eb0


	//   ....[17]....
        /*0114*/ 	.word	0x00000ee0


	//   ....[18]....
        /*0118*/ 	.word	0x00000f00


	//   ....[19]....
        /*011c*/ 	.word	0x00000f10


	//   ....[20]....
        /*0120*/ 	.word	0x000011f0


	//   ....[21]....
        /*0124*/ 	.word	0x00001250


	//   ....[22]....
        /*0128*/ 	.word	0x000012b0


	//   ....[23]....
        /*012c*/ 	.word	0x00001310


	//   ....[24]....
        /*0130*/ 	.word	0x00001370


	//   ....[25]....
        /*0134*/ 	.word	0x000013d0


	//   ....[26]....
        /*0138*/ 	.word	0x00001440


	//   ....[27]....
        /*013c*/ 	.word	0x000014b0


	//   ....[28]....
        /*0140*/ 	.word	0x00001520


	//   ....[29]....
        /*0144*/ 	.word	0x00001590


	//   ....[30]....
        /*0148*/ 	.word	0x000015f0


	//   ....[31]....
        /*014c*/ 	.word	0x00001660


	//   ....[32]....
        /*0150*/ 	.word	0x000016d0


	//   ....[33]....
        /*0154*/ 	.word	0x00001740


	//   ....[34]....
        /*0158*/ 	.word	0x000017b0


	//   ....[35]....
        /*015c*/ 	.word	0x00001810


	//   ....[36]....
        /*0160*/ 	.word	0x00001880


	//   ....[37]....
        /*0164*/ 	.word	0x000018f0


	//   ....[38]....
        /*0168*/ 	.word	0x00001960


	//   ....[39]....
        /*016c*/ 	.word	0x000019d0


	//----- nvinfo : EIATTR_EXIT_INSTR_OFFSETS
	.align		4
.L_1717:
        /*0170*/ 	.byte	0x04, 0x1c
        /*0172*/ 	.short	(.L_1719 - .L_1718)


	//   ....[0]....
.L_1718:
        /*0174*/ 	.word	0x00000070


	//   ....[1]....
        /*0178*/ 	.word	0x00001190


	//----- nvinfo : EIATTR_MAX_THREADS
	.align		4
.L_1719:
        /*017c*/ 	.byte	0x04, 0x05
        /*017e*/ 	.short	(.L_1721 - .L_1720)
.L_1720:
        /*0180*/ 	.word	0x00000400
        /*0184*/ 	.word	0x00000001
        /*0188*/ 	.word	0x00000001


	//----- nvinfo : EIATTR_CRS_STACK_SIZE
	.align		4
.L_1721:
        /*018c*/ 	.byte	0x04, 0x1e
        /*018e*/ 	.short	(.L_1723 - .L_1722)
.L_1722:
        /*0190*/ 	.word	0x00000000


	//----- nvinfo : EIATTR_CBANK_PARAM_SIZE
	.align		4
.L_1723:
        /*0194*/ 	.byte	0x03, 0x19
        /*0196*/ 	.short	0x0128


	//----- nvinfo : EIATTR_PARAM_CBANK
	.align		4
        /*0198*/ 	.byte	0x04, 0x0a
        /*019a*/ 	.short	(.L_1725 - .L_1724)
	.align		4
.L_1724:
        /*019c*/ 	.word	index@(.nv.constant0._ZN10layer_norm40ln_parallel_residual_bwd_finalize_kernelINS_22Kernel_traits_finalizeILj5120Ef13__nv_bfloat16fS2_fjLb0ELj1024ELj4ENS_18Kernel_traits_baseILj5120EfS2_fS2_fjLj1024EEEEELb0EEEvNS_9BwdParamsE)
        /*01a0*/ 	.short	0x0210
        /*01a2*/ 	.short	0x0128


	//----- nvinfo : EIATTR_SW_WAR
	.align		4
.L_1725:
        /*01a4*/ 	.byte	0x04, 0x36
        /*01a6*/ 	.short	(.L_1727 - .L_1726)
.L_1726:
        /*01a8*/ 	.word	0x00000008
.L_1727:


//--------------------- .nv.info._ZN10layer_norm31ln_parallel_residual_bwd_kernelINS_13Kernel_traitsIf13__nv_bfloat16fS2_fjLj5120ELj1ELj1ELj8ELj8ENS_18Kernel_traits_baseILj5120EfS2_fS2_fjLj256EEEEELb1ELb1ELb0EEEvNS_9BwdParamsE --------------------------
	.section	.nv.info._ZN10layer_norm31ln_parallel_residual_bwd_kernelINS_13Kernel_traitsIf13__nv_bfloat16fS2_fjLj5120ELj1ELj1ELj8ELj8ENS_18Kernel_traits_baseILj5120EfS2_fS2_fjLj256EEEEELb1ELb1ELb0EEEvNS_9BwdParamsE,"",@"SHT_CUDA_INFO"
	.sectionflags	@""
	.align	4


	//----- nvinfo : EIATTR_CUDA_API_VERSION
	.align		4
        /*0000*/ 	.byte	0x04, 0x37
        /*0002*/ 	.short	(.L_1729 - .L_1728)
.L_1728:
        /*0004*/ 	.word	0x00000082


	//----- nvinfo : EIATTR_KPARAM_INFO
	.align		4
.L_1729:
        /*0008*/ 	.byte	0x04, 0x17
        /*000a*/ 	.short	(.L_1731 - .L_1730)
.L_1730:
        /*000c*/ 	.word	0x00000000
        /*0010*/ 	.short	0x0000
        /*0012*/ 	.short	0x0000
        /*0014*/ 	.byte	0x00, 0xf0, 0xa1, 0x04


	//----- nvinfo : EIATTR_SPARSE_MMA_MASK
	.align		4
.L_1731:
        /*0018*/ 	.byte	0x03, 0x50
        /*001a*/ 	.short	0x0000


	//----- nvinfo : EIATTR_MAXREG_COUNT
	.align		4
        /*001c*/ 	.byte	0x03, 0x1b
        /*001e*/ 	.short	0x00ff


	//----- nvinfo : EIATTR_NUM_BARRIERS
	.align		4
        /*0020*/ 	.byte	0x02, 0x4c
        /*0022*/ 	.byte	0x01
	.zero		1


	//----- nvinfo : EIATTR_MERCURY_ISA_VERSION
	.align		4
        /*0024*/ 	.byte	0x03, 0x5f
        /*0026*/ 	.short	0x0101


	//----- nvinfo : EIATTR_COOP_GROUP_MASK_REGIDS
	.align		4
        /*0028*/ 	.byte	0x04, 0x29
        /*002a*/ 	.short	(.L_1733 - .L_1732)


	//   ....[0]....
.L_1732:
        /*002c*/ 	.word	0xffffffff


	//   ....[1]....
        /*0030*/ 	.word	0xffffffff


	//   ....[2]....
        /*0034*/ 	.word	0xffffffff


	//   ....[3]....
        /*0038*/ 	.word	0xffffffff


	//   ....[4]....
        /*003c*/ 	.word	0xffffffff


	//   ....[5]....
        /*0040*/ 	.word	0xffffffff


	//   ....[6]....
        /*0044*/ 	.word	0xffffffff


	//   ....[7]....
        /*0048*/ 	.word	0xffffffff


	//   ....[8]....
        /*004c*/ 	.word	0xffffffff


	//   ....[9]....
        /*0050*/ 	.word	0xffffffff


	//   ....[10]....
        /*0054*/ 	.word	0x05000062


	//   ....[11]....
        /*0058*/ 	.word	0x05000062


	//   ....[12]....
        /*005c*/ 	.word	0x05000062


	//   ....[13]....
        /*0060*/ 	.word	0x05000062


	//   ....[14]....
        /*0064*/ 	.word	0x05000062


	//   ....[15]....
        /*0068*/ 	.word	0x05000062


	//   ....[16]....
        /*006c*/ 	.word	0x05000062


	//   ....[17]....
        /*0070*/ 	.word	0x05000062


	//   ....[18]....
        /*0074*/ 	.word	0x05000062


	//   ....[19]....
        /*0078*/ 	.word	0x05000062


	//----- nvinfo : EIATTR_COOP_GROUP_INSTR_OFFSETS
	.align		4
.L_1733:
        /*007c*/ 	.byte	0x04, 0x28
        /*007e*/ 	.short	(.L_1735 - .L_1734)


	//   ....[0]....
.L_1734:
        /*0080*/ 	.word	0x000019e0


	//   ....[1]....
        /*0084*/ 	.word	0x000019f0


	//   ....[2]....
        /*0088*/ 	.word	0x00001a20


	//   ....[3]....
        /*008c*/ 	.word	0x00001a30


	//   ....[4]....
        /*0090*/ 	.word	0x00001a60


	//   ....[5]....
        /*0094*/ 	.word	0x00001a70


	//   ....[6]....
        /*0098*/ 	.word	0x00001aa0


	//   ....[7]....
        /*009c*/ 	.word	0x00001ab0


	//   ....[8]....
        /*00a0*/ 	.word	0x00001ae0


	//   ....[9]....
        /*00a4*/ 	.word	0x00001af0


	//   ....[10]....
        /*00a8*/ 	.word	0x000039d0


	//   ....[11]....
        /*00ac*/ 	.word	0x00003a20


	//   ....[12]....
        /*00b0*/ 	.word	0x00003a90


	//   ....[13]....
        /*00b4*/ 	.word	0x00003af0


	//   ....[14]....
        /*00b8*/ 	.word	0x00003b60


	//   ....[15]....
        /*00bc*/ 	.word	0x00003bc0


	//   ....[16]....
        /*00c0*/ 	.word	0x00003c30


	//   ....[17]....
        /*00c4*/ 	.word	0x00003c90


	//   ....[18]....
        /*00c8*/ 	.word	0x00003d00


	//   ....[19]....
        /*00cc*/ 	.word	0x00003d60


	//----- nvinfo : EIATTR_EXIT_INSTR_OFFSETS
	.align		4
.L_1735:
        /*00d0*/ 	.byte	0x04, 0x1c
        /*00d2*/ 	.short	(.L_1737 - .L_1736)


	//   ....[0]....
.L_1736:
        /*00d4*/ 	.word	0x000038f0


	//   ....[1]....
        /*00d8*/ 	.word	0x00003970


	//----- nvinfo : EIATTR_MAX_THREADS
	.align		4
.L_1737:
        /*00dc*/ 	.byte	0x04, 0x05
        /*00de*/ 	.short	(.L_1739 - .L_1738)
.L_1738:
        /*00e0*/ 	.word	0x00000100
        /*00e4*/ 	.word	0x00000001
        /*00e8*/ 	.word	0x00000001


	//----- nvinfo : EIATTR_CRS_STACK_SIZE
	.align		4
.L_1739:
        /*00ec*/ 	.byte	0x04, 0x1e
        /*00ee*/ 	.short	(.L_1741 - .L_1740)
.L_1740:
        /*00f0*/ 	.word	0x00000000


	//----- nvinfo : EIATTR_CBANK_PARAM_SIZE
	.align		4
.L_1741:
        /*00f4*/ 	.byte	0x03, 0x19
        /*00f6*/ 	.short	0x0128


	//----- nvinfo : EIATTR_PARAM_CBANK
	.align		4
        /*00f8*/ 	.byte	0x04, 0x0a
        /*00fa*/ 	.short	(.L_1743 - .L_1742)
	.align		4
.L_1742:
        /*00fc*/ 	.word	index@(.nv.constant0._ZN10layer_norm31ln_parallel_residual_bwd_kernelINS_13Kernel_traitsIf13__nv_bfloat16fS2_fjLj5120ELj1ELj1ELj8ELj8ENS_18Kernel_traits_baseILj5120EfS2_fS2_fjLj256EEEEELb1ELb1ELb0EEEvNS_9BwdParamsE)
        /*0100*/ 	.short	0x0210
        /*0102*/ 	.short	0x0128


	//----- nvinfo : EIATTR_SW_WAR
	.align		4
.L_1743:
        /*0104*/ 	.byte	0x04, 0x36
        /*0106*/ 	.short	(.L_1745 - .L_1744)
.L_1744:
        /*0108*/ 	.word	0x00000008
.L_1745:


//--------------------- .nv.info._ZN10layer_norm22ln_bwd_finalize_kernelINS_22Kernel_traits_finalizeILj5120Ef13__nv_bfloat16fS2_fjLb0ELj1024ELj4ENS_18Kernel_traits_baseILj5120EfS2_fS2_fjLj1024EEEEELb0ELb1EEEvNS_9BwdParamsE --------------------------
	.section	.nv.info._ZN10layer_norm22ln_bwd_finalize_kernelINS_22Kernel_traits_finalizeILj5120Ef13__nv_bfloat16fS2_fjLb0ELj1024ELj4ENS_18Kernel_traits_baseILj5120EfS2_fS2_fjLj1024EEEEELb0ELb1EEEvNS_9BwdParamsE,"",@"SHT_CUDA_INFO"
	.sectionflags	@""
	.align	4


	//----- nvinfo : EIATTR_CUDA_API_VERSION
	.align		4
        /*0000*/ 	.byte	0x04, 0x37
        /*0002*/ 	.short	(.L_1747 - .L_1746)
.L_1746:
        /*0004*/ 	.word	0x00000082


	//----- nvinfo : EIATTR_KPARAM_INFO
	.align		4
.L_1747:
        /*0008*/ 	.byte	0x04, 0x17
        /*000a*/ 	.short	(.L_1749 - .L_1748)
.L_1748:
        /*000c*/ 	.word	0x00000000
        /*0010*/ 	.short	0x0000
        /*0012*/ 	.short	0x0000
        /*0014*/ 	.byte	0x00, 0xf0, 0xa1, 0x04


	//----- nvinfo : EIATTR_SPARSE_MMA_MASK
	.align		4
.L_1749:
        /*0018*/ 	.byte	0x03, 0x50
        /*001a*/ 	.short	0x0000


	//----- nvinfo : EIATTR_MAXREG_COUNT
	.align		4
        /*001c*/ 	.byte	0x03, 0x1b
        /*001e*/ 	.short	0x0040


	//----- nvinfo : EIATTR_NUM_BARRIERS
	.align		4
        /*0020*/ 	.byte	0x02, 0x4c
        /*0022*/ 	.byte	0x01
	.zero		1


	//----- nvinfo : EIATTR_MERCURY_ISA_VERSION
	.align		4
        /*0024*/ 	.byte	0x03, 0x5f
        /*0026*/ 	.short	0x0101


	//----- nvinfo : EIATTR_COOP_GROUP_MASK_REGIDS
	.align		4
        /*0028*/ 	.byte	0x04, 0x29
        /*002a*/ 	.short	(.L_1751 - .L_1750)


	//   ....[0]....
.L_1750:
        /*002c*/ 	.word	0xffffffff


	//   ....[1]....
        /*0030*/ 	.word	0xffffffff


	//   ....[2]....
        /*0034*/ 	.word	0xffffffff


	//   ....[3]....
        /*0038*/ 	.word	0xffffffff


	//   ....[4]....
        /*003c*/ 	.word	0xffffffff


	//   ....[5]....
        /*0040*/ 	.word	0xffffffff


	//   ....[6]....
        /*0044*/ 	.word	0xffffffff


	//   ....[7]....
        /*0048*/ 	.word	0xffffffff


	//   ....[8]....
        /*004c*/ 	.word	0xffffffff


	//   ....[9]....
        /*0050*/ 	.word	0xffffffff


	//   ....[10]....
        /*0054*/ 	.word	0x05000011


	//   ....[11]....
        /*0058*/ 	.word	0x05000011


	//   ....[12]....
        /*005c*/ 	.word	0x05000011


	//   ....[13]....
        /*0060*/ 	.word	0x05000011


	//   ....[14]....
        /*0064*/ 	.word	0x05000011


	//   ....[15]....
        /*0068*/ 	.word	0x05000011


	//   ....[16]....
        /*006c*/ 	.word	0x05000011


	//   ....[17]....
        /*0070*/ 	.word	0x05000011


	//   ....[18]....
        /*0074*/ 	.word	0x05000011


	//   ....[19]....
        /*0078*/ 	.word	0x05000011


	//----- nvinfo : EIATTR_COOP_GROUP_INSTR_OFFSETS
	.align		4
.L_1751:
        /*007c*/ 	.byte	0x04, 0x28
        /*007e*/ 	.short	(.L_1753 - .L_1752)


	//   ....[0]....
.L_1752:
        /*0080*/ 	.word	0x000008e0


	//   ....[1]....
        /*0084*/ 	.word	0x000008f0


	//   ....[2]....
        /*0088*/ 	.word	0x00000920


	//   ....[3]....
        /*008c*/ 	.word	0x00000930


	//   ....[4]....
        /*0090*/ 	.word	0x00000960


	//   ....[5]....
        /*0094*/ 	.word	0x00000970


	//   ....[6]....
        /*0098*/ 	.word	0x000009a0


	//   ....[7]....
        /*009c*/ 	.word	0x000009b0


	//   ....[8]....
        /*00a0*/ 	.word	0x000009e0


	//   ....[9]....
        /*00a4*/ 	.word	0x000009f0


	//   ....[10]....
        /*00a8*/ 	.word	0x00000ba0


	//   ....[11]....
        /*00ac*/ 	.word	0x00000c10


	//   ....[12]....
        /*00b0*/ 	.word	0x00000c80


	//   ....[13]....
        /*00b4*/ 	.word	0x00000cf0


	//   ....[14]....
        /*00b8*/ 	.word	0x00000d60


	//   ....[15]....
        /*00bc*/ 	.word	0x00000dc0


	//   ....[16]....
        /*00c0*/ 	.word	0x00000e30


	//   ....[17]....
        /*00c4*/ 	.word	0x00000ea0


	//   ....[18]....
        /*00c8*/ 	.word	0x00000f10


	//   ....[19]....
        /*00cc*/ 	.word	0x00000f80


	//----- nvinfo : EIATTR_EXIT_INSTR_OFFSETS
	.align		4
.L_1753:
        /*00d0*/ 	.byte	0x04, 0x1c
        /*00d2*/ 	.short	(.L_1755 - .L_1754)


	//   ....[0]....
.L_1754:
        /*00d4*/ 	.word	0x00000070


	//   ....[1]....
        /*00d8*/ 	.word	0x00000b40


	//----- nvinfo : EIATTR_MAX_THREADS
	.align		4
.L_1755:
        /*00dc*/ 	.byte	0x04, 0x05
        /*00de*/ 	.short	(.L_1757 - .L_1756)
.L_1756:
        /*00e0*/ 	.word	0x00000400
        /*00e4*/ 	.word	0x00000001
        /*00e8*/ 	.word	0x00000001


	//----- nvinfo : EIATTR_CRS_STACK_SIZE
	.align		4
.L_1757:
        /*00ec*/ 	.byte	0x04, 0x1e
        /*00ee*/ 	.short	(.L_1759 - .L_1758)
.L_1758:
        /*00f0*/ 	.word	0x00000000


	//----- nvinfo : EIATTR_CBANK_PARAM_SIZE
	.align		4
.L_1759:
        /*00f4*/ 	.byte	0x03, 0x19
        /*00f6*/ 	.short	0x0128


	//----- nvinfo : EIATTR_PARAM_CBANK
	.align		4
        /*00f8*/ 	.byte	0x04, 0x0a
        /*00fa*/ 	.short	(.L_1761 - .L_1760)
	.align		4
.L_1760:
        /*00fc*/ 	.word	index@(.nv.constant0._ZN10layer_norm22ln_bwd_finalize_kernelINS_22Kernel_traits_finalizeILj5120Ef13__nv_bfloat16fS2_fjLb0ELj1024ELj4ENS_18Kernel_traits_baseILj5120EfS2_fS2_fjLj1024EEEEELb0ELb1EEEvNS_9BwdParamsE)
        /*0100*/ 	.short	0x0210
        /*0102*/ 	.short	0x0128


	//----- nvinfo : EIATTR_SW_WAR
	.align		4
.L_1761:
        /*0104*/ 	.byte	0x04, 0x36
        /*0106*/ 	.short	(.L_1763 - .L_1762)
.L_1762:
        /*0108*/ 	.word	0x00000008
.L_1763:


//--------------------- .nv.info._ZN10layer_norm40ln_parallel_residual_bwd_finalize_kernelINS_22Kernel_traits_finalizeILj5120Ef13__nv_bfloat16fS2_fjLb0ELj1024ELj4ENS_18Kernel_traits_baseILj5120EfS2_fS2_fjLj1024EEEEELb1EEEvNS_9BwdParamsE --------------------------
	.section	.nv.info._ZN10layer_norm40ln_parallel_residual_bwd_finalize_kernelINS_22Kernel_traits_finalizeILj5120Ef13__nv_bfloat16fS2_fjLb0ELj1024ELj4ENS_18Kernel_traits_baseILj5120EfS2_fS2_fjLj1024EEEEELb1EEEvNS_9BwdParamsE,"",@"SHT_CUDA_INFO"
	.sectionflags	@""
	.align	4


	//----- nvinfo : EIATTR_CUDA_API_VERSION
	.align		4
        /*0000*/ 	.byte	0x04, 0x37
        /*0002*/ 	.short	(.L_1765 - .L_1764)
.L_1764:
        /*0004*/ 	.word	0x00000082


	//----- nvinfo : EIATTR_KPARAM_INFO
	.align		4
.L_1765:
        /*0008*/ 	.byte	0x04, 0x17
        /*000a*/ 	.short	(.L_1767 - .L_1766)
.L_1766:
        /*000c*/ 	.word	0x00000000
        /*0010*/ 	.short	0x0000
        /*0012*/ 	.short	0x0000
        /*0014*/ 	.byte	0x00, 0xf0, 0xa1, 0x04


	//----- nvinfo : EIATTR_SPARSE_MMA_MASK
	.align		4
.L_1767:
        /*0018*/ 	.byte	0x03, 0x50
        /*001a*/ 	.short	0x0000


	//----- nvinfo : EIATTR_MAXREG_COUNT
	.align		4
        /*001c*/ 	.byte	0x03, 0x1b
        /*001e*/ 	.short	0x0040


	//----- nvinfo : EIATTR_NUM_BARRIERS
	.align		4
        /*0020*/ 	.byte	0x02, 0x4c
        /*0022*/ 	.byte	0x01
	.zero		1


	//----- nvinfo : EIATTR_MERCURY_ISA_VERSION
	.align		4
        /*0024*/ 	.byte	0x03, 0x5f
        /*0026*/ 	.short	0x0101


	//----- nvinfo : EIATTR_COOP_GROUP_MASK_REGIDS
	.align		4
        /*0028*/ 	.byte	0x04, 0x29
        /*002a*/ 	.short	(.L_1769 - .L_1768)


	//   ....[0]....
.L_1768:
        /*002c*/ 	.word	0xffffffff


	//   ....[1]....
        /*0030*/ 	.word	0xffffffff


	//   ....[2]....
        /*0034*/ 	.word	0xffffffff


	//   ....[3]....
        /*0038*/ 	.word	0xffffffff


	//   ....[4]....
        /*003c*/ 	.word	0xffffffff


	//   ....[5]....
        /*0040*/ 	.word	0xffffffff


	//   ....[6]....
        /*0044*/ 	.word	0xffffffff


	//   ....[7]....
        /*0048*/ 	.word	0xffffffff


	//   ....[8]....
        /*004c*/ 	.word	0xffffffff


	//   ....[9]....
        /*0050*/ 	.word	0xffffffff


	//   ....[10]....
        /*0054*/ 	.word	0xffffffff


	//   ....[11]....
        /*0058*/ 	.word	0xffffffff


	//   ....[12]....
        /*005c*/ 	.word	0xffffffff


	//   ....[13]....
        /*0060*/ 	.word	0xffffffff


	//   ....[14]....
        /*0064*/ 	.word	0xffffffff


	//   ....[15]....
        /*0068*/ 	.word	0xffffffff


	//   ....[16]....
        /*006c*/ 	.word	0xffffffff


	//   ....[17]....
        /*0070*/ 	.word	0xffffffff


	//   ....[18]....
        /*0074*/ 	.word	0xffffffff


	//   ....[19]....
        /*0078*/ 	.word	0xffffffff


	//   ....[20]....
        /*007c*/ 	.word	0x0500000b


	//   ....[21]....
        /*0080*/ 	.word	0x0500000b


	//   ....[22]....
        /*0084*/ 	.word	0x0500000b


	//   ....[23]....
        /*0088*/ 	.word	0x0500000b


	//   ....[24]....
        /*008c*/ 	.word	0x0500000b


	//   ....[25]....
        /*0090*/ 	.word	0x0500000b


	//   ....[26]....
        /*0094*/ 	.word	0x0500000b


	//   ....[27]....
        /*0098*/ 	.word	0x0500000b


	//   ....[28]....
        /*009c*/ 	.word	0x0500000b


	//   ....[29]....
        /*00a0*/ 	.word	0x0500000b


	//   ....[30]....
        /*00a4*/ 	.word	0x0500000b


	//   ....[31]....
        /*00a8*/ 	.word	0x0500000b


	//   ....[32]....
        /*00ac*/ 	.word	0x0500000b


	//   ....[33]....
        /*00b0*/ 	.word	0x0500000b


	//   ....[34]....
        /*00b4*/ 	.word	0x0500000b


	//   ....[35]....
        /*00b8*/ 	.word	0x0500000b


	//   ....[36]....
        /*00bc*/ 	.word	0x0500000b


	//   ....[37]....
        /*00c0*/ 	.word	0x0500000b


	//   ....[38]....
        /*00c4*/ 	.word	0x0500000b


	//   ....[39]....
        /*00c8*/ 	.word	0x0500000b


	//----- nvinfo : EIATTR_COOP_GROUP_INSTR_OFFSETS
	.align		4
.L_1769:
        /*00cc*/ 	.byte	0x04, 0x28
        /*00ce*/ 	.short	(.L_1771 - .L_1770)


	//   ....[0]....
.L_1770:
        /*00d0*/ 	.word	0x00000ce0


	//   ....[1]....
        /*00d4*/ 	.word	0x00000cf0


	//   ....[2]....
        /*00d8*/ 	.word	0x00000d00


	//   ....[3]....
        /*00dc*/ 	.word	0x00000d10


	//   ....[4]....
        /*00e0*/ 	.word	0x00000d40


	//   ....[5]....
        /*00e4*/ 	.word	0x00000d70


	//   ....[6]....
        /*00e8*/ 	.word	0x00000d80


	//   ....[7]....
        /*00ec*/ 	.word	0x00000d90


	//   ....[8]....
        /*00f0*/ 	.word	0x00000db0


	//   ....[9]....
        /*00f4*/ 	.word	0x00000df0


	//   ....[10]....
        /*00f8*/ 	.word	0x00000e00


	//   ....[11]....
        /*00fc*/ 	.word	0x00000e10


	//   ....[12]....
        /*0100*/ 	.word	0x00000e30


	//   ....[13]....
        /*0104*/ 	.word	0x00000e70


	//   ....[14]....
        /*0108*/ 	.word	0x00000e80


	//   ....[15]....
        /*010c*/ 	.word	0x00000e90


	//   ....[16]....
        /*0110*/ 	.word	0x00000eb0


	//   ....[17]....
        /*0114*/ 	.word	0x00000ee0


	//   ....[18]....
        /*0118*/ 	.word	0x00000f00


	//   ....[19]....
        /*011c*/ 	.word	0x00000f10


	//   ....[20]....
        /*0120*/ 	.word	0x000011d0


	//   ....[21]....
        /*0124*/ 	.word	0x00001230


	//   ....[22]....
        /*0128*/ 	.word	0x00001290


	//   ....[23]....
        /*012c*/ 	.word	0x000012f0


	//   ....[24]....
        /*0130*/ 	.word	0x00001350


	//   ....[25]....
        /*0134*/ 	.word	0x000013b0


	//   ....[26]....
        /*0138*/ 	.word	0x00001420


	//   ....[27]....
        /*013c*/ 	.word	0x00001490


	//   ....[28]....
        /*0140*/ 	.word	0x00001500


	//   ....[29]....
        /*0144*/ 	.word	0x00001570


	//   ....[30]....
        /*0148*/ 	.word	0x000015d0


	//   ....[31]....
        /*014c*/ 	.word	0x00001640


	//   ....[32]....
        /*0150*/ 	.word	0x000016b0


	//   ....[33]....
        /*0154*/ 	.word	0x00001720


	//   ....[34]....
        /*0158*/ 	.word	0x00001790


	//   ....[35]....
        /*015c*/ 	.word	0x000017f0


	//   ....[36]....
        /*0160*/ 	.word	0x00001860


	//   ....[37]....
        /*0164*/ 	.word	0x000018d0


	//   ....[38]....
        /*0168*/ 	.word	0x00001940


	//   ....[39]....
        /*016c*/ 	.word	0x000019b0


	//----- nvinfo : EIATTR_EXIT_INSTR_OFFSETS
	.align		4
.L_1771:
        /*0170*/ 	.byte	0x04, 0x1c
        /*0172*/ 	.short	(.L_1773 - .L_1772)


	//   ....[0]....
.L_1772:
        /*0174*/ 	.word	0x00000070


	//   ....[1]....
        /*0178*/ 	.word	0x00001170


	//----- nvinfo : EIATTR_MAX_THREADS
	.align		4
.L_1773:
        /*017c*/ 	.byte	0x04, 0x05
        /*017e*/ 	.short	(.L_1775 - .L_1774)
.L_1774:
        /*0180*/ 	.word	0x00000400
        /*0184*/ 	.word	0x00000001
        /*0188*/ 	.word	0x00000001


	//----- nvinfo : EIATTR_CRS_STACK_SIZE
	.align		4
.L_1775:
        /*018c*/ 	.byte	0x04, 0x1e
        /*018e*/ 	.short	(.L_1777 - .L_1776)
.L_1776:
        /*0190*/ 	.word	0x00000000


	//----- nvinfo : EIATTR_CBANK_PARAM_SIZE
	.align		4
.L_1777:
        /*0194*/ 	.byte	0x03, 0x19
        /*0196*/ 	.short	0x0128


	//----- nvinfo : EIATTR_PARAM_CBANK
	.align		4
        /*0198*/ 	.byte	0x04, 0x0a
        /*019a*/ 	.short	(.L_1779 - .L_1778)
	.align		4
.L_1778:
        /*019c*/ 	.word	index@(.nv.constant0._ZN10layer_norm40ln_parallel_residual_bwd_finalize_kernelINS_22Kernel_traits_finalizeILj5120Ef13__nv_bfloat16fS2_fjLb0ELj1024ELj4ENS_18Kernel_traits_baseILj5120EfS2_fS2_fjLj1024EEEEELb1EEEvNS_9BwdParamsE)
        /*01a0*/ 	.short	0x0210
        /*01a2*/ 	.short	0x0128


	//----- nvinfo : EIATTR_SW_WAR
	.align		4
.L_1779:
        /*01a4*/ 	.byte	0x04, 0x36
        /*01a6*/ 	.short	(.L_1781 - .L_1780)
.L_1780:
        /*01a8*/ 	.word	0x00000008
.L_1781:


//--------------------- .nv.info._ZN10layer_norm31ln_parallel_residual_bwd_kernelINS_13Kernel_traitsIf13__nv_bfloat16fS2_fjLj5120ELj1ELj1ELj8ELj8ENS_18Kernel_traits_baseILj5120EfS2_fS2_fjLj256EEEEELb1ELb1ELb1EEEvNS_9BwdParamsE --------------------------
	.section	.nv.info._ZN10layer_norm31ln_parallel_residual_bwd_kernelINS_13Kernel_traitsIf13__nv_bfloat16fS2_fjLj5120ELj1ELj1ELj8ELj8ENS_18Kernel_traits_baseILj5120EfS2_fS2_fjLj256EEEEELb1ELb1ELb1EEEvNS_9BwdParamsE,"",@"SHT_CUDA_INFO"
	.sectionflags	@""
	.align	4


	//----- nvinfo : EIATTR_CUDA_API_VERSION
	.align		4
        /*0000*/ 	.byte	0x04, 0x37
        /*0002*/ 	.short	(.L_1783 - .L_1782)
.L_1782:
        /*0004*/ 	.word	0x00000082


	//----- nvinfo : EIATTR_KPARAM_INFO
	.align		4
.L_1783:
        /*0008*/ 	.byte	0x04, 0x17
        /*000a*/ 	.short	(.L_1785 - .L_1784)
.L_1784:
        /*000c*/ 	.word	0x00000000
        /*0010*/ 	.short	0x0000
        /*0012*/ 	.short	0x0000
        /*0014*/ 	.byte	0x00, 0xf0, 0xa1, 0x04


	//----- nvinfo : EIATTR_SPARSE_MMA_MASK
	.align		4
.L_1785:
        /*0018*/ 	.byte	0x03, 0x50
        /*001a*/ 	.short	0x0000


	//----- nvinfo : EIATTR_MAXREG_COUNT
	.align		4
        /*001c*/ 	.byte	0x03, 0x1b
        /*001e*/ 	.short	0x00ff


	//----- nvinfo : EIATTR_NUM_BARRIERS
	.align		4
        /*0020*/ 	.byte	0x02, 0x4c
        /*0022*/ 	.byte	0x01
	.zero		1


	//----- nvinfo : EIATTR_MERCURY_ISA_VERSION
	.align		4
        /*0024*/ 	.byte	0x03, 0x5f
        /*0026*/ 	.short	0x0101


	//----- nvinfo : EIATTR_COOP_GROUP_MASK_REGIDS
	.align		4
        /*0028*/ 	.byte	0x04, 0x29
        /*002a*/ 	.short	(.L_1787 - .L_1786)


	//   ....[0]....
.L_1786:
        /*002c*/ 	.word	0xffffffff


	//   ....[1]....
        /*0030*/ 	.word	0xffffffff


	//   ....[2]....
        /*0034*/ 	.word	0xffffffff


	//   ....[3]....
        /*0038*/ 	.word	0xffffffff


	//   ....[4]....
        /*003c*/ 	.word	0xffffffff


	//   ....[5]....
        /*0040*/ 	.word	0xffffffff


	//   ....[6]....
        /*0044*/ 	.word	0xffffffff


	//   ....[7]....
        /*0048*/ 	.word	0xffffffff


	//   ....[8]....
        /*004c*/ 	.word	0xffffffff


	//   ....[9]....
        /*0050*/ 	.word	0xffffffff


	//   ....[10]....
        /*0054*/ 	.word	0x050000a5


	//   ....[11]....
        /*0058*/ 	.word	0x050000a5


	//   ....[12]....
        /*005c*/ 	.word	0x050000a5


	//   ....[13]....
        /*0060*/ 	.word	0x050000a5


	//   ....[14]....
        /*0064*/ 	.word	0x050000a5


	//   ....[15]....
        /*0068*/ 	.word	0x050000a5


	//   ....[16]....
        /*006c*/ 	.word	0x050000a5


	//   ....[17]....
        /*0070*/ 	.word	0x050000a5


	//   ....[18]....
        /*0074*/ 	.word	0x050000a5


	//   ....[19]....
        /*0078*/ 	.word	0x050000a5


	//----- nvinfo : EIATTR_COOP_GROUP_INSTR_OFFSETS
	.align		4
.L_1787:
        /*007c*/ 	.byte	0x04, 0x28
        /*007e*/ 	.short	(.L_1789 - .L_1788)


	//   ....[0]....
.L_1788:
        /*0080*/ 	.word	0x00001750


	//   ....[1]....
        /*0084*/ 	.word	0x00001760


	//   ....[2]....
        /*0088*/ 	.word	0x00001790


	//   ....[3]....
        /*008c*/ 	.word	0x000017a0


	//   ....[4]....
        /*0090*/ 	.word	0x000017d0


	//   ....[5]....
        /*0094*/ 	.word	0x000017e0


	//   ....[6]....
        /*0098*/ 	.word	0x00001810


	//   ....[7]....
        /*009c*/ 	.word	0x00001820


	//   ....[8]....
        /*00a0*/ 	.word	0x00001850


	//   ....[9]....
        /*00a4*/ 	.word	0x00001860


	//   ....[10]....
        /*00a8*/ 	.word	0x00003620


	//   ....[11]....
        /*00ac*/ 	.word	0x00003670


	//   ....[12]....
        /*00b0*/ 	.word	0x000036e0


	//   ....[13]....
        /*00b4*/ 	.word	0x00003740


	//   ....[14]....
        /*00b8*/ 	.word	0x000037b0


	//   ....[15]....
        /*00bc*/ 	.word	0x00003810


	//   ....[16]....
        /*00c0*/ 	.word	0x00003880


	//   ....[17]....
        /*00c4*/ 	.word	0x000038e0


	//   ....[18]....
        /*00c8*/ 	.word	0x00003950


	//   ....[19]....
        /*00cc*/ 	.word	0x000039b0


	//----- nvinfo : EIATTR_EXIT_INSTR_OFFSETS
	.align		4
.L_1789:
        /*00d0*/ 	.byte	0x04, 0x1c
        /*00d2*/ 	.short	(.L_1791 - .L_1790)


	//   ....[0]....
.L_1790:
        /*00d4*/ 	.word	0x000035c0


	//----- nvinfo : EIATTR_MAX_THREADS
	.align		4
.L_1791:
        /*00d8*/ 	.byte	0x04, 0x05
        /*00da*/ 	.short	(.L_1793 - .L_1792)
.L_1792:
        /*00dc*/ 	.word	0x00000100
        /*00e0*/ 	.word	0x00000001
        /*00e4*/ 	.word	0x00000001


	//----- nvinfo : EIATTR_CRS_STACK_SIZE
	.align		4
.L_1793:
        /*00e8*/ 	.byte	0x04, 0x1e
        /*00ea*/ 	.short	(.L_1795 - .L_1794)
.L_1794:
        /*00ec*/ 	.word	0x00000000


	//----- nvinfo : EIATTR_CBANK_PARAM_SIZE
	.align		4
.L_1795:
        /*00f0*/ 	.byte	0x03, 0x19
        /*00f2*/ 	.short	0x0128


	//----- nvinfo : EIATTR_PARAM_CBANK
	.align		4
        /*00f4*/ 	.byte	0x04, 0x0a
        /*00f6*/ 	.short	(.L_1797 - .L_1796)
	.align		4
.L_1796:
        /*00f8*/ 	.word	index@(.nv.constant0._ZN10layer_norm31ln_parallel_residual_bwd_kernelINS_13Kernel_traitsIf13__nv_bfloat16fS2_fjLj5120ELj1ELj1ELj8ELj8ENS_18Kernel_traits_baseILj5120EfS2_fS2_fjLj256EEEEELb1ELb1ELb1EEEvNS_9BwdParamsE)
        /*00fc*/ 	.short	0x0210
        /*00fe*/ 	.short	0x0128


	//----- nvinfo : EIATTR_SW_WAR
	.align		4
.L_1797:
        /*0100*/ 	.byte	0x04, 0x36
        /*0102*/ 	.short	(.L_1799 - .L_1798)
.L_1798:
        /*0104*/ 	.word	0x00000008
.L_1799:


//--------------------- .nv.info._ZN10layer_norm31ln_parallel_residual_bwd_kernelINS_13Kernel_traitsIf6__halfS2_S2_fjLj5120ELj1ELj1ELj8ELj8ENS_18Kernel_traits_baseILj5120EfS2_S2_S2_fjLj256EEEEELb0ELb0ELb0EEEvNS_9BwdParamsE --------------------------
	.section	.nv.info._ZN10layer_norm31ln_parallel_residual_bwd_kernelINS_13Kernel_traitsIf6__halfS2_S2_fjLj5120ELj1ELj1ELj8ELj8ENS_18Kernel_traits_baseILj5120EfS2_S2_S2_fjLj256EEEEELb0ELb0ELb0EEEvNS_9BwdParamsE,"",@"SHT_CUDA_INFO"
	.sectionflags	@""
	.align	4


	//----- nvinfo : EIATTR_CUDA_API_VERSION
	.align		4
        /*0000*/ 	.byte	0x04, 0x37
        /*0002*/ 	.short	(.L_1801 - .L_1800)
.L_1800:
        /*0004*/ 	.word	0x00000082


	//----- nvinfo : EIATTR_KPARAM_INFO
	.align		4
.L_1801:
        /*0008*/ 	.byte	0x04, 0x17
        /*000a*/ 	.short	(.L_1803 - .L_1802)
.L_1802:
        /*000c*/ 	.word	0x00000000
        /*0010*/ 	.short	0x0000
        /*0012*/ 	.short	0x0000
        /*0014*/ 	.byte	0x00, 0xf0, 0xa1, 0x04


	//----- nvinfo : EIATTR_SPARSE_MMA_MASK
	.align		4
.L_1803:
        /*0018*/ 	.byte	0x03, 0x50
        /*001a*/ 	.short	0x0000


	//----- nvinfo : EIATTR_MAXREG_COUNT
	.align		4
        /*001c*/ 	.byte	0x03, 0x1b
        /*001e*/ 	.short	0x00ff


	//----- nvinfo : EIATTR_NUM_BARRIERS
	.align		4
        /*0020*/ 	.byte	0x02, 0x4c
        /*0022*/ 	.byte	0x01
	.zero		1


	//----- nvinfo : EIATTR_MERCURY_ISA_VERSION
	.align		4
        /*0024*/ 	.byte	0x03, 0x5f
        /*0026*/ 	.short	0x0101


	//----- nvinfo : EIATTR_COOP_GROUP_MASK_REGIDS
	.align		4
        /*0028*/ 	.byte	0x04, 0x29
        /*002a*/ 	.short	(.L_1805 - .L_1804)


	//   ....[0]....
.L_1804:
        /*002c*/ 	.word	0xffffffff


	//   ....[1]....
        /*0030*/ 	.word	0xffffffff


	//   ....[2]....
        /*0034*/ 	.word	0xffffffff


	//   ....[3]....
        /*0038*/ 	.word	0xffffffff


	//   ....[4]....
        /*003c*/ 	.word	0xffffffff


	//   ....[5]....
        /*0040*/ 	.word	0xffffffff


	//   ....[6]....
        /*0044*/ 	.word	0xffffffff


	//   ....[7]....
        /*0048*/ 	.word	0xffffffff


	//   ....[8]....
        /*004c*/ 	.word	0xffffffff


	//   ....[9]....
        /*0050*/ 	.word	0xffffffff


	//   ....[10]....
        /*0054*/ 	.word	0x05000086


	//   ....[11]....
        /*0058*/ 	.word	0x05000086


	//   ....[12]....
        /*005c*/ 	.word	0x05000086


	//   ....[13]....
        /*0060*/ 	.word	0x05000086


	//   ....[14]....
        /*0064*/ 	.word	0x05000086


	//   ....[15]....
        /*0068*/ 	.word	0x05000086


	//   ....[16]....
        /*006c*/ 	.word	0x05000086


	//   ....[17]....
        /*0070*/ 	.word	0x05000086


	//   ....[18]....
        /*0074*/ 	.word	0x05000086


	//   ....[19]....
        /*0078*/ 	.word	0x05000086


	//----- nvinfo : EIATTR_COOP_GROUP_INSTR_OFFSETS
	.align		4
.L_1805:
        /*007c*/ 	.byte	0x04, 0x28
        /*007e*/ 	.short	(.L_1807 - .L_1806)


	//   ....[0]....
.L_1806:
        /*0080*/ 	.word	0x00002190


	//   ....[1]....
        /*0084*/ 	.word	0x000021a0


	//   ....[2]....
        /*0088*/ 	.word	0x000021d0


	//   ....[3]....
        /*008c*/ 	.word	0x000021e0


	//   ....[4]....
        /*0090*/ 	.word	0x00002210


	//   ....[5]....
        /*0094*/ 	.word	0x00002220


	//   ....[6]....
        /*0098*/ 	.word	0x00002250


	//   ....[7]....
        /*009c*/ 	.word	0x00002260


	//   ....[8]....
        /*00a0*/ 	.word	0x00002290


	//   ....[9]....
        /*00a4*/ 	.word	0x000022a0


	//   ....[10]....
        /*00a8*/ 	.word	0x000042e0


	//   ....[11]....
        /*00ac*/ 	.word	0x00004330


	//   ....[12]....
        /*00b0*/ 	.word	0x000043a0


	//   ....[13]....
        /*00b4*/ 	.word	0x00004400


	//   ....[14]....
        /*00b8*/ 	.word	0x00004470


	//   ....[15]....
        /*00bc*/ 	.word	0x000044d0


	//   ....[16]....
        /*00c0*/ 	.word	0x00004540


	//   ....[17]....
        /*00c4*/ 	.word	0x000045a0


	//   ....[18]....
        /*00c8*/ 	.word	0x00004610


	//   ....[19]....
        /*00cc*/ 	.word	0x00004670


	//----- nvinfo : EIATTR_EXIT_INSTR_OFFSETS
	.align		4
.L_1807:
        /*00d0*/ 	.byte	0x04, 0x1c
        /*00d2*/ 	.short	(.L_1809 - .L_1808)


	//   ....[0]....
.L_1808:
        /*00d4*/ 	.word	0x000041b0


	//   ....[1]....
        /*00d8*/ 	.word	0x00004280


	//----- nvinfo : EIATTR_MAX_THREADS
	.align		4
.L_1809:
        /*00dc*/ 	.byte	0x04, 0x05
        /*00de*/ 	.short	(.L_1811 - .L_1810)
.L_1810:
        /*00e0*/ 	.word	0x00000100
        /*00e4*/ 	.word	0x00000001
        /*00e8*/ 	.word	0x00000001


	//----- nvinfo : EIATTR_CRS_STACK_SIZE
	.align		4
.L_1811:
        /*00ec*/ 	.byte	0x04, 0x1e
        /*00ee*/ 	.short	(.L_1813 - .L_1812)
.L_1812:
        /*00f0*/ 	.word	0x00000000


	//----- nvinfo : EIATTR_CBANK_PARAM_SIZE
	.align		4
.L_1813:
        /*00f4*/ 	.byte	0x03, 0x19
        /*00f6*/ 	.short	0x0128


	//----- nvinfo : EIATTR_PARAM_CBANK
	.align		4
        /*00f8*/ 	.byte	0x04, 0x0a
        /*00fa*/ 	.short	(.L_1815 - .L_1814)
	.align		4
.L_1814:
        /*00fc*/ 	.word	index@(.nv.constant0._ZN10layer_norm31ln_parallel_residual_bwd_kernelINS_13Kernel_traitsIf6__halfS2_S2_fjLj5120ELj1ELj1ELj8ELj8ENS_18Kernel_traits_baseILj5120EfS2_S2_S2_fjLj256EEEEELb0ELb0ELb0EEEvNS_9BwdParamsE)
        /*0100*/ 	.short	0x0210
        /*0102*/ 	.short	0x0128


	//----- nvinfo : EIATTR_SW_WAR
	.align		4
.L_1815:
        /*0104*/ 	.byte	0x04, 0x36
        /*0106*/ 	.short	(.L_1817 - .L_1816)
.L_1816:
        /*0108*/ 	.word	0x00000008
.L_1817:


//--------------------- .nv.info._ZN10layer_norm31ln_parallel_residual_bwd_kernelINS_13Kernel_traitsIf6__halfS2_S2_fjLj5120ELj1ELj1ELj8ELj8ENS_18Kernel_traits_baseILj5120EfS2_S2_S2_fjLj256EEEEELb0ELb0ELb1EEEvNS_9BwdParamsE --------------------------
	.section	.nv.info._ZN10layer_norm31ln_parallel_residual_bwd_kernelINS_13Kernel_traitsIf6__halfS2_S2_fjLj5120ELj1ELj1ELj8ELj8ENS_18Kernel_traits_baseILj5120EfS2_S2_S2_fjLj256EEEEELb0ELb0ELb1EEEvNS_9BwdParamsE,"",@"SHT_CUDA_INFO"
	.sectionflags	@""
	.align	4


	//----- nvinfo : EIATTR_CUDA_API_VERSION
	.align		4
        /*0000*/ 	.byte	0x04, 0x37
        /*0002*/ 	.short	(.L_1819 - .L_1818)
.L_1818:
        /*0004*/ 	.word	0x00000082


	//----- nvinfo : EIATTR_KPARAM_INFO
	.align		4
.L_1819:
        /*0008*/ 	.byte	0x04, 0x17
        /*000a*/ 	.short	(.L_1821 - .L_1820)
.L_1820:
        /*000c*/ 	.word	0x00000000
        /*0010*/ 	.short	0x0000
        /*0012*/ 	.short	0x0000
        /*0014*/ 	.byte	0x00, 0xf0, 0xa1, 0x04


	//----- nvinfo : EIATTR_SPARSE_MMA_MASK
	.align		4
.L_1821:
        /*0018*/ 	.byte	0x03, 0x50
        /*001a*/ 	.short	0x0000


	//----- nvinfo : EIATTR_MAXREG_COUNT
	.align		4
        /*001c*/ 	.byte	0x03, 0x1b
        /*001e*/ 	.short	0x00ff


	//----- nvinfo : EIATTR_NUM_BARRIERS
	.align		4
        /*0020*/ 	.byte	0x02, 0x4c
        /*0022*/ 	.byte	0x01
	.zero		1


	//----- nvinfo : EIATTR_MERCURY_ISA_VERSION
	.align		4
        /*0024*/ 	.byte	0x03, 0x5f
        /*0026*/ 	.short	0x0101


	//----- nvinfo : EIATTR_COOP_GROUP_MASK_REGIDS
	.align		4
        /*0028*/ 	.byte	0x04, 0x29
        /*002a*/ 	.short	(.L_1823 - .L_1822)


	//   ....[0]....
.L_1822:
        /*002c*/ 	.word	0xffffffff


	//   ....[1]....
        /*0030*/ 	.word	0xffffffff


	//   ....[2]....
        /*0034*/ 	.word	0xffffffff


	//   ....[3]....
        /*0038*/ 	.word	0xffffffff


	//   ....[4]....
        /*003c*/ 	.word	0xffffffff


	//   ....[5]....
        /*0040*/ 	.word	0xffffffff


	//   ....[6]....
        /*0044*/ 	.word	0xffffffff


	//   ....[7]....
        /*0048*/ 	.word	0xffffffff


	//   ....[8]....
        /*004c*/ 	.word	0xffffffff


	//   ....[9]....
        /*0050*/ 	.word	0xffffffff


	//   ....[10]....
        /*0054*/ 	.word	0x05000066


	//   ....[11]....
        /*0058*/ 	.word	0x05000066


	//   ....[12]....
        /*005c*/ 	.word	0x05000066


	//   ....[13]....
        /*0060*/ 	.word	0x05000066


	//   ....[14]....
        /*0064*/ 	.word	0x05000066


	//   ....[15]....
        /*0068*/ 	.word	0x05000066


	//   ....[16]....
        /*006c*/ 	.word	0x05000066


	//   ....[17]....
        /*0070*/ 	.word	0x05000066


	//   ....[18]....
        /*0074*/ 	.word	0x05000066


	//   ....[19]....
        /*0078*/ 	.word	0x05000066


	//----- nvinfo : EIATTR_COOP_GROUP_INSTR_OFFSETS
	.align		4
.L_1823:
        /*007c*/ 	.byte	0x04, 0x28
        /*007e*/ 	.short	(.L_1825 - .L_1824)


	//   ....[0]....
.L_1824:
        /*0080*/ 	.word	0x00002050


	//   ....[1]....
        /*0084*/ 	.word	0x00002060


	//   ....[2]....
        /*0088*/ 	.word	0x00002090


	//   ....[3]....
        /*008c*/ 	.word	0x000020a0


	//   ....[4]....
        /*0090*/ 	.word	0x000020e0


	//   ....[5]....
        /*0094*/ 	.word	0x00002100


	//   ....[6]....
        /*0098*/ 	.word	0x00002130


	//   ....[7]....
        /*009c*/ 	.word	0x00002140


	//   ....[8]....
        /*00a0*/ 	.word	0x00002170


	//   ....[9]....
        /*00a4*/ 	.word	0x00002180


	//   ....[10]....
        /*00a8*/ 	.word	0x00004080


	//   ....[11]....
        /*00ac*/ 	.word	0x000040d0


	//   ....[12]....
        /*00b0*/ 	.word	0x00004140


	//   ....[13]....
        /*00b4*/ 	.word	0x000041a0


	//   ....[14]....
        /*00b8*/ 	.word	0x00004220


	//   ....[15]....
        /*00bc*/ 	.word	0x00004290


	//   ....[16]....
        /*00c0*/ 	.word	0x00004300


	//   ....[17]....
        /*00c4*/ 	.word	0x00004360


	//   ....[18]....
        /*00c8*/ 	.word	0x000043d0


	//   ....[19]....
        /*00cc*/ 	.word	0x00004430


	//----- nvinfo : EIATTR_EXIT_INSTR_OFFSETS
	.align		4
.L_1825:
        /*00d0*/ 	.byte	0x04, 0x1c
        /*00d2*/ 	.short	(.L_1827 - .L_1826)


	//   ....[0]....
.L_1826:
        /*00d4*/ 	.word	0x00004020


	//----- nvinfo : EIATTR_MAX_THREADS
	.align		4
.L_1827:
        /*00d8*/ 	.byte	0x04, 0x05
        /*00da*/ 	.short	(.L_1829 - .L_1828)
.L_1828:
        /*00dc*/ 	.word	0x00000100
        /*00e0*/ 	.word	0x00000001
        /*00e4*/ 	.word	0x00000001


	//----- nvinfo : EIATTR_CRS_STACK_SIZE
	.align		4
.L_1829:
        /*00e8*/ 	.byte	0x04, 0x1e
        /*00ea*/ 	.short	(.L_1831 - .L_1830)
.L_1830:
        /*00ec*/ 	.word	0x00000000


	//----- nvinfo : EIATTR_CBANK_PARAM_SIZE
	.align		4
.L_1831:
        /*00f0*/ 	.byte	0x03, 0x19
        /*00f2*/ 	.short	0x0128


	//----- nvinfo : EIATTR_PARAM_CBANK
	.align		4
        /*00f4*/ 	.byte	0x04, 0x0a
        /*00f6*/ 	.short	(.L_1833 - .L_1832)
	.align		4
.L_1832:
        /*00f8*/ 	.word	index@(.nv.constant0._ZN10layer_norm31ln_parallel_residual_bwd_kernelINS_13Kernel_traitsIf6__halfS2_S2_fjLj5120ELj1ELj1ELj8ELj8ENS_18Kernel_traits_baseILj5120EfS2_S2_S2_fjLj256EEEEELb0ELb0ELb1EEEvNS_9BwdParamsE)
        /*00fc*/ 	.short	0x0210
        /*00fe*/ 	.short	0x0128


	//----- nvinfo : EIATTR_SW_WAR
	.align		4
.L_1833:
        /*0100*/ 	.byte	0x04, 0x36
        /*0102*/ 	.short	(.L_1835 - .L_1834)
.L_1834:
        /*0104*/ 	.word	0x00000008
.L_1835:


//--------------------- .nv.info._ZN10layer_norm31ln_parallel_residual_bwd_kernelINS_13Kernel_traitsIf6__halfS2_S2_fjLj5120ELj1ELj1ELj8ELj8ENS_18Kernel_traits_baseILj5120EfS2_S2_S2_fjLj256EEEEELb0ELb1ELb0EEEvNS_9BwdParamsE --------------------------
	.section	.nv.info._ZN10layer_norm31ln_parallel_residual_bwd_kernelINS_13Kernel_traitsIf6__halfS2_S2_fjLj5120ELj1ELj1ELj8ELj8ENS_18Kernel_traits_baseILj5120EfS2_S2_S2_fjLj256EEEEELb0ELb1ELb0EEEvNS_9BwdParamsE,"",@"SHT_CUDA_INFO"
	.sectionflags	@""
	.align	4


	//----- nvinfo : EIATTR_CUDA_API_VERSION
	.align		4
        /*0000*/ 	.byte	0x04, 0x37
        /*0002*/ 	.short	(.L_1837 - .L_1836)
.L_1836:
        /*0004*/ 	.word	0x00000082


	//----- nvinfo : EIATTR_KPARAM_INFO
	.align		4
.L_1837:
        /*0008*/ 	.byte	0x04, 0x17
        /*000a*/ 	.short	(.L_1839 - .L_1838)
.L_1838:
        /*000c*/ 	.word	0x00000000
        /*0010*/ 	.short	0x0000
        /*0012*/ 	.short	0x0000
        /*0014*/ 	.byte	0x00, 0xf0, 0xa1, 0x04


	//----- nvinfo : EIATTR_SPARSE_MMA_MASK
	.align		4
.L_1839:
        /*0018*/ 	.byte	0x03, 0x50
        /*001a*/ 	.short	0x0000


	//----- nvinfo : EIATTR_MAXREG_COUNT
	.align		4
        /*001c*/ 	.byte	0x03, 0x1b
        /*001e*/ 	.short	0x00ff


	//----- nvinfo : EIATTR_NUM_BARRIERS
	.align		4
        /*0020*/ 	.byte	0x02, 0x4c
        /*0022*/ 	.byte	0x01
	.zero		1


	//----- nvinfo : EIATTR_MERCURY_ISA_VERSION
	.align		4
        /*0024*/ 	.byte	0x03, 0x5f
        /*0026*/ 	.short	0x0101


	//----- nvinfo : EIATTR_COOP_GROUP_MASK_REGIDS
	.align		4
        /*0028*/ 	.byte	0x04, 0x29
        /*002a*/ 	.short	(.L_1841 - .L_1840)


	//   ....[0]....
.L_1840:
        /*002c*/ 	.word	0xffffffff


	//   ....[1]....
        /*0030*/ 	.word	0xffffffff


	//   ....[2]....
        /*0034*/ 	.word	0xffffffff


	//   ....[3]....
        /*0038*/ 	.word	0xffffffff


	//   ....[4]....
        /*003c*/ 	.word	0xffffffff


	//   ....[5]....
        /*0040*/ 	.word	0xffffffff


	//   ....[6]....
        /*0044*/ 	.word	0xffffffff


	//   ....[7]....
        /*0048*/ 	.word	0xffffffff


	//   ....[8]....
        /*004c*/ 	.word	0xffffffff


	//   ....[9]....
        /*0050*/ 	.word	0xffffffff


	//   ....[10]....
        /*0054*/ 	.word	0x0500004a


	//   ....[11]....
        /*0058*/ 	.word	0x0500004a


	//   ....[12]....
        /*005c*/ 	.word	0x0500004a


	//   ....[13]....
        /*0060*/ 	.word	0x0500004a


	//   ....[14]....
        /*0064*/ 	.word	0x0500004a


	//   ....[15]....
        /*0068*/ 	.word	0x0500004a


	//   ....[16]....
        /*006c*/ 	.word	0x0500004a


	//   ....[17]....
        /*0070*/ 	.word	0x0500004a


	//   ....[18]....
        /*0074*/ 	.word	0x0500004a


	//   ....[19]....
        /*0078*/ 	.word	0x0500004a


	//----- nvinfo : EIATTR_COOP_GROUP_INSTR_OFFSETS
	.align		4
.L_1841:
        /*007c*/ 	.byte	0x04, 0x28
        /*007e*/ 	.short	(.L_1843 - .L_1842)


	//   ....[0]....
.L_1842:
        /*0080*/ 	.word	0x000017e0


	//   ....[1]....
        /*0084*/ 	.word	0x000017f0


	//   ....[2]....
        /*0088*/ 	.word	0x00001820


	//   ....[3]....
        /*008c*/ 	.word	0x00001830


	//   ....[4]....
        /*0090*/ 	.word	0x00001860


	//   ....[5]....
        /*0094*/ 	.word	0x00001870


	//   ....[6]....
        /*0098*/ 	.word	0x000018a0


	//   ....[7]....
        /*009c*/ 	.word	0x000018b0


	//   ....[8]....
        /*00a0*/ 	.word	0x000018e0


	//   ....[9]....
        /*00a4*/ 	.word	0x000018f0


	//   ....[10]....
        /*00a8*/ 	.word	0x000036c0


	//   ....[11]....
        /*00ac*/ 	.word	0x00003710


	//   ....[12]....
        /*00b0*/ 	.word	0x00003780


	//   ....[13]....
        /*00b4*/ 	.word	0x000037e0


	//   ....[14]....
        /*00b8*/ 	.word	0x00003850


	//   ....[15]....
        /*00bc*/ 	.word	0x000038b0


	//   ....[16]....
        /*00c0*/ 	.word	0x00003920


	//   ....[17]....
        /*00c4*/ 	.word	0x00003980


	//   ....[18]....
        /*00c8*/ 	.word	0x000039f0


	//   ....[19]....
        /*00cc*/ 	.word	0x00003a50


	//----- nvinfo : EIATTR_EXIT_INSTR_OFFSETS
	.align		4
.L_1843:
        /*00d0*/ 	.byte	0x04, 0x1c
        /*00d2*/ 	.short	(.L_1845 - .L_1844)


	//   ....[0]....
.L_1844:
        /*00d4*/ 	.word	0x000035e0


	//   ....[1]....
        /*00d8*/ 	.word	0x00003660


	//----- nvinfo : EIATTR_MAX_THREADS
	.align		4
.L_1845:
        /*00dc*/ 	.byte	0x04, 0x05
        /*00de*/ 	.short	(.L_1847 - .L_1846)
.L_1846:
        /*00e0*/ 	.word	0x00000100
        /*00e4*/ 	.word	0x00000001
        /*00e8*/ 	.word	0x00000001


	//----- nvinfo : EIATTR_CRS_STACK_SIZE
	.align		4
.L_1847:
        /*00ec*/ 	.byte	0x04, 0x1e
        /*00ee*/ 	.short	(.L_1849 - .L_1848)
.L_1848:
        /*00f0*/ 	.word	0x00000000


	//----- nvinfo : EIATTR_CBANK_PARAM_SIZE
	.align		4
.L_1849:
        /*00f4*/ 	.byte	0x03, 0x19
        /*00f6*/ 	.short	0x0128


	//----- nvinfo : EIATTR_PARAM_CBANK
	.align		4
        /*00f8*/ 	.byte	0x04, 0x0a
        /*00fa*/ 	.short	(.L_1851 - .L_1850)
	.align		4
.L_1850:
        /*00fc*/ 	.word	index@(.nv.constant0._ZN10layer_norm31ln_parallel_residual_bwd_kernelINS_13Kernel_traitsIf6__halfS2_S2_fjLj5120ELj1ELj1ELj8ELj8ENS_18Kernel_traits_baseILj5120EfS2_S2_S2_fjLj256EEEEELb0ELb1ELb0EEEvNS_9BwdParamsE)
        /*0100*/ 	.short	0x0210
        /*0102*/ 	.short	0x0128


	//----- nvinfo : EIATTR_SW_WAR
	.align		4
.L_1851:
        /*0104*/ 	.byte	0x04, 0x36
        /*0106*/ 	.short	(.L_1853 - .L_1852)
.L_1852:
        /*0108*/ 	.word	0x00000008
.L_1853:


//--------------------- .nv.info._ZN10layer_norm31ln_parallel_residual_bwd_kernelINS_13Kernel_traitsIf6__halfS2_S2_fjLj5120ELj1ELj1ELj8ELj8ENS_18Kernel_traits_baseILj5120EfS2_S2_S2_fjLj256EEEEELb0ELb1ELb1EEEvNS_9BwdParamsE --------------------------
	.section	.nv.info._ZN10layer_norm31ln_parallel_residual_bwd_kernelINS_13Kernel_traitsIf6__halfS2_S2_fjLj5120ELj1ELj1ELj8ELj8ENS_18Kernel_traits_baseILj5120EfS2_S2_S2_fjLj256EEEEELb0ELb1ELb1EEEvNS_9BwdParamsE,"",@"SHT_CUDA_INFO"
	.sectionflags	@""
	.align	4


	//----- nvinfo : EIATTR_CUDA_API_VERSION
	.align		4
        /*0000*/ 	.byte	0x04, 0x37
        /*0002*/ 	.short	(.L_1855 - .L_1854)
.L_1854:
        /*0004*/ 	.word	0x00000082


	//----- nvinfo : EIATTR_KPARAM_INFO
	.align		4
.L_1855:
        /*0008*/ 	.byte	0x04, 0x17
        /*000a*/ 	.short	(.L_1857 - .L_1856)
.L_1856:
        /*000c*/ 	.word	0x00000000
        /*0010*/ 	.short	0x0000
        /*0012*/ 	.short	0x0000
        /*0014*/ 	.byte	0x00, 0xf0, 0xa1, 0x04


	//----- nvinfo : EIATTR_SPARSE_MMA_MASK
	.align		4
.L_1857:
        /*0018*/ 	.byte	0x03, 0x50
        /*001a*/ 	.short	0x0000


	//----- nvinfo : EIATTR_MAXREG_COUNT
	.align		4
        /*001c*/ 	.byte	0x03, 0x1b
        /*001e*/ 	.short	0x00ff


	//----- nvinfo : EIATTR_NUM_BARRIERS
	.align		4
        /*0020*/ 	.byte	0x02, 0x4c
        /*0022*/ 	.byte	0x01
	.zero		1


	//----- nvinfo : EIATTR_MERCURY_ISA_VERSION
	.align		4
        /*0024*/ 	.byte	0x03, 0x5f
        /*0026*/ 	.short	0x0101


	//----- nvinfo : EIATTR_COOP_GROUP_MASK_REGIDS
	.align		4
        /*0028*/ 	.byte	0x04, 0x29
        /*002a*/ 	.short	(.L_1859 - .L_1858)


	//   ....[0]....
.L_1858:
        /*002c*/ 	.word	0xffffffff


	//   ....[1]....
        /*0030*/ 	.word	0xffffffff


	//   ....[2]....
        /*0034*/ 	.word	0xffffffff


	//   ....[3]....
        /*0038*/ 	.word	0xffffffff


	//   ....[4]....
        /*003c*/ 	.word	0xffffffff


	//   ....[5]....
        /*0040*/ 	.word	0xffffffff


	//   ....[6]....
        /*0044*/ 	.word	0xffffffff


	//   ....[7]....
        /*0048*/ 	.word	0xffffffff


	//   ....[8]....
        /*004c*/ 	.word	0xffffffff


	//   ....[9]....
        /*0050*/ 	.word	0xffffffff


	//   ....[10]....
        /*0054*/ 	.word	0x05000021


	//   ....[11]....
        /*0058*/ 	.word	0x05000021


	//   ....[12]....
        /*005c*/ 	.word	0x05000021


	//   ....[13]....
        /*0060*/ 	.word	0x05000021


	//   ....[14]....
        /*0064*/ 	.word	0x05000021


	//   ....[15]....
        /*0068*/ 	.word	0x05000021


	//   ....[16]....
        /*006c*/ 	.word	0x05000021


	//   ....[17]....
        /*0070*/ 	.word	0x05000021


	//   ....[18]....
        /*0074*/ 	.word	0x05000021


	//   ....[19]....
        /*0078*/ 	.word	0x05000021


	//----- nvinfo : EIATTR_COOP_GROUP_INSTR_OFFSETS
	.align		4
.L_1859:
        /*007c*/ 	.byte	0x04, 0x28
        /*007e*/ 	.short	(.L_1861 - .L_1860)


	//   ....[0]....
.L_1860:
        /*0080*/ 	.word	0x00001540


	//   ....[1]....
        /*0084*/ 	.word	0x00001550


	//   ....[2]....
        /*0088*/ 	.word	0x00001580


	//   ....[3]....
        /*008c*/ 	.word	0x00001590


	//   ....[4]....
        /*0090*/ 	.word	0x000015c0


	//   ....[5]....
        /*0094*/ 	.word	0x000015d0


	//   ....[6]....
        /*0098*/ 	.word	0x00001600


	//   ....[7]....
        /*009c*/ 	.word	0x00001610


	//   ....[8]....
        /*00a0*/ 	.word	0x00001640


	//   ....[9]....
        /*00a4*/ 	.word	0x00001650


	//   ....[10]....
        /*00a8*/ 	.word	0x000030e0


	//   ....[11]....
        /*00ac*/ 	.word	0x00003130


	//   ....[12]....
        /*00b0*/ 	.word	0x000031a0


	//   ....[13]....
        /*00b4*/ 	.word	0x00003200


	//   ....[14]....
        /*00b8*/ 	.word	0x00003270


	//   ....[15]....
        /*00bc*/ 	.word	0x000032d0


	//   ....[16]....
        /*00c0*/ 	.word	0x00003340


	//   ....[17]....
        /*00c4*/ 	.word	0x000033a0


	//   ....[18]....
        /*00c8*/ 	.word	0x00003410


	//   ....[19]....
        /*00cc*/ 	.word	0x00003470


	//----- nvinfo : EIATTR_EXIT_INSTR_OFFSETS
	.align		4
.L_1861:
        /*00d0*/ 	.byte	0x04, 0x1c
        /*00d2*/ 	.short	(.L_1863 - .L_1862)


	//   ....[0]....
.L_1862:
        /*00d4*/ 	.word	0x00003080


	//----- nvinfo : EIATTR_MAX_THREADS
	.align		4
.L_1863:
        /*00d8*/ 	.byte	0x04, 0x05
        /*00da*/ 	.short	(.L_1865 - .L_1864)
.L_1864:
        /*00dc*/ 	.word	0x00000100
        /*00e0*/ 	.word	0x00000001
        /*00e4*/ 	.word	0x00000001


	//----- nvinfo : EIATTR_CRS_STACK_SIZE
	.align		4
.L_1865:
        /*00e8*/ 	.byte	0x04, 0x1e
        /*00ea*/ 	.short	(.L_1867 - .L_1866)
.L_1866:
        /*00ec*/ 	.word	0x00000000


	//----- nvinfo : EIATTR_CBANK_PARAM_SIZE
	.align		4
.L_1867:
        /*00f0*/ 	.byte	0x03, 0x19
        /*00f2*/ 	.short	0x0128


	//----- nvinfo : EIATTR_PARAM_CBANK
	.align		4
        /*00f4*/ 	.byte	0x04, 0x0a
        /*00f6*/ 	.short	(.L_1869 - .L_1868)
	.align		4
.L_1868:
        /*00f8*/ 	.word	index@(.nv.constant0._ZN10layer_norm31ln_parallel_residual_bwd_kernelINS_13Kernel_traitsIf6__halfS2_S2_fjLj5120ELj1ELj1ELj8ELj8ENS_18Kernel_traits_baseILj5120EfS2_S2_S2_fjLj256EEEEELb0ELb1ELb1EEEvNS_9BwdParamsE)
        /*00fc*/ 	.short	0x0210
        /*00fe*/ 	.short	0x0128


	//----- nvinfo : EIATTR_SW_WAR
	.align		4
.L_1869:
        /*0100*/ 	.byte	0x04, 0x36
        /*0102*/ 	.short	(.L_1871 - .L_1870)
.L_1870:
        /*0104*/ 	.word	0x00000008
.L_1871:


//--------------------- .nv.info._ZN10layer_norm31ln_parallel_residual_bwd_kernelINS_13Kernel_traitsIf6__halfS2_S2_fjLj5120ELj1ELj1ELj8ELj8ENS_18Kernel_traits_baseILj5120EfS2_S2_S2_fjLj256EEEEELb1ELb0ELb0EEEvNS_9BwdParamsE --------------------------
	.section	.nv.info._ZN10layer_norm31ln_parallel_residual_bwd_kernelINS_13Kernel_traitsIf6__halfS2_S2_fjLj5120ELj1ELj1ELj8ELj8ENS_18Kernel_traits_baseILj5120EfS2_S2_S2_fjLj256EEEEELb1ELb0ELb0EEEvNS_9BwdParamsE,"",@"SHT_CUDA_INFO"
	.sectionflags	@""
	.align	4


	//----- nvinfo : EIATTR_CUDA_API_VERSION
	.align		4
        /*0000*/ 	.byte	0x04, 0x37
        /*0002*/ 	.short	(.L_1873 - .L_1872)
.L_1872:
        /*0004*/ 	.word	0x00000082


	//----- nvinfo : EIATTR_KPARAM_INFO
	.align		4
.L_1873:
        /*0008*/ 	.byte	0x04, 0x17
        /*000a*/ 	.short	(.L_1875 - .L_1874)
.L_1874:
        /*000c*/ 	.word	0x00000000
        /*0010*/ 	.short	0x0000
        /*0012*/ 	.short	0x0000
        /*0014*/ 	.byte	0x00, 0xf0, 0xa1, 0x04


	//----- nvinfo : EIATTR_SPARSE_MMA_MASK
	.align		4
.L_1875:
        /*0018*/ 	.byte	0x03, 0x50
        /*001a*/ 	.short	0x0000


	//----- nvinfo : EIATTR_MAXREG_COUNT
	.align		4
        /*001c*/ 	.byte	0x03, 0x1b
        /*001e*/ 	.short	0x00ff


	//----- nvinfo : EIATTR_NUM_BARRIERS
	.align		4
        /*0020*/ 	.byte	0x02, 0x4c
        /*0022*/ 	.byte	0x01
	.zero		1


	//----- nvinfo : EIATTR_MERCURY_ISA_VERSION
	.align		4
        /*0024*/ 	.byte	0x03, 0x5f
        /*0026*/ 	.short	0x0101


	//----- nvinfo : EIATTR_COOP_GROUP_MASK_REGIDS
	.align		4
        /*0028*/ 	.byte	0x04, 0x29
        /*002a*/ 	.short	(.L_1877 - .L_1876)


	//   ....[0]....
.L_1876:
        /*002c*/ 	.word	0xffffffff


	//   ....[1]....
        /*0030*/ 	.word	0xffffffff


	//   ....[2]....
        /*0034*/ 	.word	0xffffffff


	//   ....[3]....
        /*0038*/ 	.word	0xffffffff


	//   ....[4]....
        /*003c*/ 	.word	0xffffffff


	//   ....[5]....
        /*0040*/ 	.word	0xffffffff


	//   ....[6]....
        /*0044*/ 	.word	0xffffffff


	//   ....[7]....
        /*0048*/ 	.word	0xffffffff


	//   ....[8]....
        /*004c*/ 	.word	0xffffffff


	//   ....[9]....
        /*0050*/ 	.word	0xffffffff


	//   ....[10]....
        /*0054*/ 	.word	0x050000a2


	//   ....[11]....
        /*0058*/ 	.word	0x050000a2


	//   ....[12]....
        /*005c*/ 	.word	0x050000a2


	//   ....[13]....
        /*0060*/ 	.word	0x050000a2


	//   ....[14]....
        /*0064*/ 	.word	0x050000a2


	//   ....[15]....
        /*0068*/ 	.word	0x050000a2


	//   ....[16]....
        /*006c*/ 	.word	0x050000a2


	//   ....[17]....
        /*0070*/ 	.word	0x050000a2


	//   ....[18]....
        /*0074*/ 	.word	0x050000a2


	//   ....[19]....
        /*0078*/ 	.word	0x050000a2


	//----- nvinfo : EIATTR_COOP_GROUP_INSTR_OFFSETS
	.align		4
.L_1877:
        /*007c*/ 	.byte	0x04, 0x28
        /*007e*/ 	.short	(.L_1879 - .L_1878)


	//   ....[0]....
.L_1878:
        /*0080*/ 	.word	0x000025c0


	//   ....[1]....
        /*0084*/ 	.word	0x000025d0


	//   ....[2]....
        /*0088*/ 	.word	0x00002600


	//   ....[3]....
        /*008c*/ 	.word	0x00002610


	//   ....[4]....
        /*0090*/ 	.word	0x00002640


	//   ....[5]....
        /*0094*/ 	.word	0x00002650


	//   ....[6]....
        /*0098*/ 	.word	0x00002680


	//   ....[7]....
        /*009c*/ 	.word	0x00002690


	//   ....[8]....
        /*00a0*/ 	.word	0x000026c0


	//   ....[9]....
        /*00a4*/ 	.word	0x000026d0


	//   ....[10]....
        /*00a8*/ 	.word	0x00004f10


	//   ....[11]....
        /*00ac*/ 	.word	0x00004f60


	//   ....[12]....
        /*00b0*/ 	.word	0x00004fd0


	//   ....[13]....
        /*00b4*/ 	.word	0x00005030


	//   ....[14]....
        /*00b8*/ 	.word	0x000050a0


	//   ....[15]....
        /*00bc*/ 	.word	0x00005100


	//   ....[16]....
        /*00c0*/ 	.word	0x00005170


	//   ....[17]....
        /*00c4*/ 	.word	0x000051d0


	//   ....[18]....
        /*00c8*/ 	.word	0x00005240


	//   ....[19]....
        /*00cc*/ 	.word	0x000052a0


	//----- nvinfo : EIATTR_EXIT_INSTR_OFFSETS
	.align		4
.L_1879:
        /*00d0*/ 	.byte	0x04, 0x1c
        /*00d2*/ 	.short	(.L_1881 - .L_1880)


	//   ....[0]....
.L_1880:
        /*00d4*/ 	.word	0x00004de0


	//   ....[1]....
        /*00d8*/ 	.word	0x00004eb0


	//----- nvinfo : EIATTR_MAX_THREADS
	.align		4
.L_1881:
        /*00dc*/ 	.byte	0x04, 0x05
        /*00de*/ 	.short	(.L_1883 - .L_1882)
.L_1882:
        /*00e0*/ 	.word	0x00000100
        /*00e4*/ 	.word	0x00000001
        /*00e8*/ 	.word	0x00000001


	//----- nvinfo : EIATTR_CRS_STACK_SIZE
	.align		4
.L_1883:
        /*00ec*/ 	.byte	0x04, 0x1e
        /*00ee*/ 	.short	(.L_1885 - .L_1884)
.L_1884:
        /*00f0*/ 	.word	0x00000000


	//----- nvinfo : EIATTR_CBANK_PARAM_SIZE
	.align		4
.L_1885:
        /*00f4*/ 	.byte	0x03, 0x19
        /*00f6*/ 	.short	0x0128


	//----- nvinfo : EIATTR_PARAM_CBANK
	.align		4
        /*00f8*/ 	.byte	0x04, 0x0a
        /*00fa*/ 	.short	(.L_1887 - .L_1886)
	.align		4
.L_1886:
        /*00fc*/ 	.word	index@(.nv.constant0._ZN10layer_norm31ln_parallel_residual_bwd_kernelINS_13Kernel_traitsIf6__halfS2_S2_fjLj5120ELj1ELj1ELj8ELj8ENS_18Kernel_traits_baseILj5120EfS2_S2_S2_fjLj256EEEEELb1ELb0ELb0EEEvNS_9BwdParamsE)
        /*0100*/ 	.short	0x0210
        /*0102*/ 	.short	0x0128


	//----- nvinfo : EIATTR_SW_WAR
	.align		4
.L_1887:
        /*0104*/ 	.byte	0x04, 0x36
        /*0106*/ 	.short	(.L_1889 - .L_1888)
.L_1888:
        /*0108*/ 	.word	0x00000008
.L_1889:


//--------------------- .nv.info._ZN10layer_norm31ln_parallel_residual_bwd_kernelINS_13Kernel_traitsIf6__halfS2_S2_fjLj5120ELj1ELj1ELj8ELj8ENS_18Kernel_traits_baseILj5120EfS2_S2_S2_fjLj256EEEEELb1ELb0ELb1EEEvNS_9BwdParamsE --------------------------
	.section	.nv.info._ZN10layer_norm31ln_parallel_residual_bwd_kernelINS_13Kernel_traitsIf6__halfS2_S2_fjLj5120ELj1ELj1ELj8ELj8ENS_18Kernel_traits_baseILj5120EfS2_S2_S2_fjLj256EEEEELb1ELb0ELb1EEEvNS_9BwdParamsE,"",@"SHT_CUDA_INFO"
	.sectionflags	@""
	.align	4


	//----- nvinfo : EIATTR_CUDA_API_VERSION
	.align		4
        /*0000*/ 	.byte	0x04, 0x37
        /*0002*/ 	.short	(.L_1891 - .L_1890)
.L_1890:
        /*0004*/ 	.word	0x00000082


	//----- nvinfo : EIATTR_KPARAM_INFO
	.align		4
.L_1891:
        /*0008*/ 	.byte	0x04, 0x17
        /*000a*/ 	.short	(.L_1893 - .L_1892)
.L_1892:
        /*000c*/ 	.word	0x00000000
        /*0010*/ 	.short	0x0000
        /*0012*/ 	.short	0x0000
        /*0014*/ 	.byte	0x00, 0xf0, 0xa1, 0x04


	//----- nvinfo : EIATTR_SPARSE_MMA_MASK
	.align		4
.L_1893:
        /*0018*/ 	.byte	0x03, 0x50
        /*001a*/ 	.short	0x0000


	//----- nvinfo : EIATTR_MAXREG_COUNT
	.align		4
        /*001c*/ 	.byte	0x03, 0x1b
        /*001e*/ 	.short	0x00ff


	//----- nvinfo : EIATTR_NUM_BARRIERS
	.align		4
        /*0020*/ 	.byte	0x02, 0x4c
        /*0022*/ 	.byte	0x01
	.zero		1


	//----- nvinfo : EIATTR_MERCURY_ISA_VERSION
	.align		4
        /*0024*/ 	.byte	0x03, 0x5f
        /*0026*/ 	.short	0x0101


	//----- nvinfo : EIATTR_COOP_GROUP_MASK_REGIDS
	.align		4
        /*0028*/ 	.byte	0x04, 0x29
        /*002a*/ 	.short	(.L_1895 - .L_1894)


	//   ....[0]....
.L_1894:
        /*002c*/ 	.word	0xffffffff


	//   ....[1]....
        /*0030*/ 	.word	0xffffffff


	//   ....[2]....
        /*0034*/ 	.word	0xffffffff


	//   ....[3]....
        /*0038*/ 	.word	0xffffffff


	//   ....[4]....
        /*003c*/ 	.word	0xffffffff


	//   ....[5]....
        /*0040*/ 	.word	0xffffffff


	//   ....[6]....
        /*0044*/ 	.word	0xffffffff


	//   ....[7]....
        /*0048*/ 	.word	0xffffffff


	//   ....[8]....
        /*004c*/ 	.word	0xffffffff


	//   ....[9]....
        /*0050*/ 	.word	0xffffffff


	//   ....[10]....
        /*0054*/ 	.word	0x05000064


	//   ....[11]....
        /*0058*/ 	.word	0x05000064


	//   ....[12]....
        /*005c*/ 	.word	0x05000064


	//   ....[13]....
        /*0060*/ 	.word	0x05000064


	//   ....[14]....
        /*0064*/ 	.word	0x05000064


	//   ....[15]....
        /*0068*/ 	.word	0x05000064


	//   ....[16]....
        /*006c*/ 	.word	0x05000064


	//   ....[17]....
        /*0070*/ 	.word	0x05000064


	//   ....[18]....
        /*0074*/ 	.word	0x05000064


	//   ....[19]....
        /*0078*/ 	.word	0x05000064


	//----- nvinfo : EIATTR_COOP_GROUP_INSTR_OFFSETS
	.align		4
.L_1895:
        /*007c*/ 	.byte	0x04, 0x28
        /*007e*/ 	.short	(.L_1897 - .L_1896)


	//   ....[0]....
.L_1896:
        /*0080*/ 	.word	0x00002410


	//   ....[1]....
        /*0084*/ 	.word	0x00002420


	//   ....[2]....
        /*0088*/ 	.word	0x00002450


	//   ....[3]....
        /*008c*/ 	.word	0x00002460


	//   ....[4]....
        /*0090*/ 	.word	0x000024a0


	//   ....[5]....
        /*0094*/ 	.word	0x000024b0


	//   ....[6]....
        /*0098*/ 	.word	0x000024e0


	//   ....[7]....
        /*009c*/ 	.word	0x000024f0


	//   ....[8]....
        /*00a0*/ 	.word	0x00002520


	//   ....[9]....
        /*00a4*/ 	.word	0x00002530


	//   ....[10]....
        /*00a8*/ 	.word	0x00004ac0


	//   ....[11]....
        /*00ac*/ 	.word	0x00004b10


	//   ....[12]....
        /*00b0*/ 	.word	0x00004b80


	//   ....[13]....
        /*00b4*/ 	.word	0x00004be0


	//   ....[14]....
        /*00b8*/ 	.word	0x00004c60


	//   ....[15]....
        /*00bc*/ 	.word	0x00004cc0


	//   ....[16]....
        /*00c0*/ 	.word	0x00004d30


	//   ....[17]....
        /*00c4*/ 	.word	0x00004d90


	//   ....[18]....
        /*00c8*/ 	.word	0x00004e00


	//   ....[19]....
        /*00cc*/ 	.word	0x00004e60


	//----- nvinfo : EIATTR_EXIT_INSTR_OFFSETS
	.align		4
.L_1897:
        /*00d0*/ 	.byte	0x04, 0x1c
        /*00d2*/ 	.short	(.L_1899 - .L_1898)


	//   ....[0]....
.L_1898:
        /*00d4*/ 	.word	0x00004a60


	//----- nvinfo : EIATTR_MAX_THREADS
	.align		4
.L_1899:
        /*00d8*/ 	.byte	0x04, 0x05
        /*00da*/ 	.short	(.L_1901 - .L_1900)
.L_1900:
        /*00dc*/ 	.word	0x00000100
        /*00e0*/ 	.word	0x00000001
        /*00e4*/ 	.word	0x00000001


	//----- nvinfo : EIATTR_CRS_STACK_SIZE
	.align		4
.L_1901:
        /*00e8*/ 	.byte	0x04, 0x1e
        /*00ea*/ 	.short	(.L_1903 - .L_1902)
.L_1902:
        /*00ec*/ 	.word	0x00000000


	//----- nvinfo : EIATTR_CBANK_PARAM_SIZE
	.align		4
.L_1903:
        /*00f0*/ 	.byte	0x03, 0x19
        /*00f2*/ 	.short	0x0128


	//----- nvinfo : EIATTR_PARAM_CBANK
	.align		4
        /*00f4*/ 	.byte	0x04, 0x0a
        /*00f6*/ 	.short	(.L_1905 - .L_1904)
	.align		4
.L_1904:
        /*00f8*/ 	.word	index@(.nv.constant0._ZN10layer_norm31ln_parallel_residual_bwd_kernelINS_13Kernel_traitsIf6__halfS2_S2_fjLj5120ELj1ELj1ELj8ELj8ENS_18Kernel_traits_baseILj5120EfS2_S2_S2_fjLj256EEEEELb1ELb0ELb1EEEvNS_9BwdParamsE)
        /*00fc*/ 	.short	0x0210
        /*00fe*/ 	.short	0x0128


	//----- nvinfo : EIATTR_SW_WAR
	.align		4
.L_1905:
        /*0100*/ 	.byte	0x04, 0x36
        /*0102*/ 	.short	(.L_1907 - .L_1906)
.L_1906:
        /*0104*/ 	.word	0x00000008
.L_1907:


//--------------------- .nv.info._ZN10layer_norm22ln_bwd_finalize_kernelINS_22Kernel_traits_finalizeILj5120Ef6__halfS2_S2_fjLb0ELj1024ELj4ENS_18Kernel_traits_baseILj5120EfS2_S2_S2_fjLj1024EEEEELb0ELb0EEEvNS_9BwdParamsE --------------------------
	.section	.nv.info._ZN10layer_norm22ln_bwd_finalize_kernelINS_22Kernel_traits_finalizeILj5120Ef6__halfS2_S2_fjLb0ELj1024ELj4ENS_18Kernel_traits_baseILj5120EfS2_S2_S2_fjLj1024EEEEELb0ELb0EEEvNS_9BwdParamsE,"",@"SHT_CUDA_INFO"
	.sectionflags	@""
	.align	4


	//----- nvinfo : EIATTR_CUDA_API_VERSION
	.align		4
        /*0000*/ 	.byte	0x04, 0x37
        /*0002*/ 	.short	(.L_1909 - .L_1908)
.L_1908:
        /*0004*/ 	.word	0x00000082


	//----- nvinfo : EIATTR_KPARAM_INFO
	.align		4
.L_1909:
        /*0008*/ 	.byte	0x04, 0x17
        /*000a*/ 	.short	(.L_1911 - .L_1910)
.L_1910:
        /*000c*/ 	.word	0x00000000
        /*0010*/ 	.short	0x0000
        /*0012*/ 	.short	0x0000
        /*0014*/ 	.byte	0x00, 0xf0, 0xa1, 0x04


	//----- nvinfo : EIATTR_SPARSE_MMA_MASK
	.align		4
.L_1911:
        /*0018*/ 	.byte	0x03, 0x50
        /*001a*/ 	.short	0x0000


	//----- nvinfo : EIATTR_MAXREG_COUNT
	.align		4
        /*001c*/ 	.byte	0x03, 0x1b
        /*001e*/ 	.short	0x0040


	//----- nvinfo : EIATTR_NUM_BARRIERS
	.align		4
        /*0020*/ 	.byte	0x02, 0x4c
        /*0022*/ 	.byte	0x01
	.zero		1


	//----- nvinfo : EIATTR_MERCURY_ISA_VERSION
	.align		4
        /*0024*/ 	.byte	0x03, 0x5f
        /*0026*/ 	.short	0x0101


	//----- nvinfo : EIATTR_COOP_GROUP_MASK_REGIDS
	.align		4
        /*0028*/ 	.byte	0x04, 0x29
        /*002a*/ 	.short	(.L_1913 - .L_1912)


	//   ....[0]....
.L_1912:
        /*002c*/ 	.word	0xffffffff


	//   ....[1]....
        /*0030*/ 	.word	0xffffffff


	//   ....[2]....
        /*0034*/ 	.word	0xffffffff


	//   ....[3]....
        /*0038*/ 	.word	0xffffffff


	//   ....[4]....
        /*003c*/ 	.word	0xffffffff


	//   ....[5]....
        /*0040*/ 	.word	0xffffffff


	//   ....[6]....
        /*0044*/ 	.word	0xffffffff


	//   ....[7]....
        /*0048*/ 	.word	0xffffffff


	//   ....[8]....
        /*004c*/ 	.word	0xffffffff


	//   ....[9]....
        /*0050*/ 	.word	0xffffffff


	//   ....[10]....
        /*0054*/ 	.word	0x05000013


	//   ....[11]....
        /*0058*/ 	.word	0x05000013


	//   ....[12]....
        /*005c*/ 	.word	0x05000013


	//   ....[13]....
        /*0060*/ 	.word	0x05000013


	//   ....[14]....
        /*0064*/ 	.word	0x05000013


	//   ....[15]....
        /*0068*/ 	.word	0x05000013


	//   ....[16]....
        /*006c*/ 	.word	0x05000013


	//   ....[17]....
        /*0070*/ 	.word	0x05000013


	//   ....[18]....
        /*0074*/ 	.word	0x05000013


	//   ....[19]....
        /*0078*/ 	.word	0x05000013


	//----- nvinfo : EIATTR_COOP_GROUP_INSTR_OFFSETS
	.align		4
.L_1913:
        /*007c*/ 	.byte	0x04, 0x28
        /*007e*/ 	.short	(.L_1915 - .L_1914)


	//   ....[0]....
.L_1914:
        /*0080*/ 	.word	0x000008e0


	//   ....[1]....
        /*0084*/ 	.word	0x000008f0


	//   ....[2]....
        /*0088*/ 	.word	0x00000920


	//   ....[3]....
        /*008c*/ 	.word	0x00000930


	//   ....[4]....
        /*0090*/ 	.word	0x00000960


	//   ....[5]....
        /*0094*/ 	.word	0x00000970


	//   ....[6]....
        /*0098*/ 	.word	0x000009a0


	//   ....[7]....
        /*009c*/ 	.word	0x000009b0


	//   ....[8]....
        /*00a0*/ 	.word	0x000009e0


	//   ....[9]....
        /*00a4*/ 	.word	0x000009f0


	//   ....[10]....
        /*00a8*/ 	.word	0x00000bf0


	//   ....[11]....
        /*00ac*/ 	.word	0x00000c60


	//   ....[12]....
        /*00b0*/ 	.word	0x00000cd0


	//   ....[13]....
        /*00b4*/ 	.word	0x00000d40


	//   ....[14]....
        /*00b8*/ 	.word	0x00000db0


	//   ....[15]....
        /*00bc*/ 	.word	0x00000e10


	//   ....[16]....
        /*00c0*/ 	.word	0x00000e80


	//   ....[17]....
        /*00c4*/ 	.word	0x00000ef0


	//   ....[18]....
        /*00c8*/ 	.word	0x00000f60


	//   ....[19]....
        /*00cc*/ 	.word	0x00000fd0


	//----- nvinfo : EIATTR_EXIT_INSTR_OFFSETS
	.align		4
.L_1915:
        /*00d0*/ 	.byte	0x04, 0x1c
        /*00d2*/ 	.short	(.L_1917 - .L_1916)


	//   ....[0]....
.L_1916:
        /*00d4*/ 	.word	0x00000070


	//   ....[1]....
        /*00d8*/ 	.word	0x00000b90


	//----- nvinfo : EIATTR_MAX_THREADS
	.align		4
.L_1917:
        /*00dc*/ 	.byte	0x04, 0x05
        /*00de*/ 	.short	(.L_1919 - .L_1918)
.L_1918:
        /*00e0*/ 	.word	0x00000400
        /*00e4*/ 	.word	0x00000001
        /*00e8*/ 	.word	0x00000001


	//----- nvinfo : EIATTR_CRS_STACK_SIZE
	.align		4
.L_1919:
        /*00ec*/ 	.byte	0x04, 0x1e
        /*00ee*/ 	.short	(.L_1921 - .L_1920)
.L_1920:
        /*00f0*/ 	.word	0x00000000


	//----- nvinfo : EIATTR_CBANK_PARAM_SIZE
	.align		4
.L_1921:
        /*00f4*/ 	.byte	0x03, 0x19
        /*00f6*/ 	.short	0x0128


	//----- nvinfo : EIATTR_PARAM_CBANK
	.align		4
        /*00f8*/ 	.byte	0x04, 0x0a
        /*00fa*/ 	.short	(.L_1923 - .L_1922)
	.align		4
.L_1922:
        /*00fc*/ 	.word	index@(.nv.constant0._ZN10layer_norm22ln_bwd_finalize_kernelINS_22Kernel_traits_finalizeILj5120Ef6__halfS2_S2_fjLb0ELj1024ELj4ENS_18Kernel_traits_baseILj5120EfS2_S2_S2_fjLj1024EEEEELb0ELb0EEEvNS_9BwdParamsE)
        /*0100*/ 	.short	0x0210
        /*0102*/ 	.short	0x0128


	//----- nvinfo : EIATTR_SW_WAR
	.align		4
.L_1923:
        /*0104*/ 	.byte	0x04, 0x36
        /*0106*/ 	.short	(.L_1925 - .L_1924)
.L_1924:
        /*0108*/ 	.word	0x00000008
.L_1925:


//--------------------- .nv.info._ZN10layer_norm40ln_parallel_residual_bwd_finalize_kernelINS_22Kernel_traits_finalizeILj5120Ef6__halfS2_S2_fjLb0ELj1024ELj4ENS_18Kernel_traits_baseILj5120EfS2_S2_S2_fjLj1024EEEEELb0EEEvNS_9BwdParamsE --------------------------
	.section	.nv.info._ZN10layer_norm40ln_parallel_residual_bwd_finalize_kernelINS_22Kernel_traits_finalizeILj5120Ef6__halfS2_S2_fjLb0ELj1024ELj4ENS_18Kernel_traits_baseILj5120EfS2_S2_S2_fjLj1024EEEEELb0EEEvNS_9BwdParamsE,"",@"SHT_CUDA_INFO"
	.sectionflags	@""
	.align	4


	//----- nvinfo : EIATTR_CUDA_API_VERSION
	.align		4
        /*0000*/ 	.byte	0x04, 0x37
        /*0002*/ 	.short	(.L_1927 - .L_1926)
.L_1926:
        /*0004*/ 	.word	0x00000082


	//----- nvinfo : EIATTR_KPARAM_INFO
	.align		4
.L_1927:
        /*0008*/ 	.byte	0x04, 0x17
        /*000a*/ 	.short	(.L_1929 - .L_1928)
.L_1928:
        /*000c*/ 	.word	0x00000000
        /*0010*/ 	.short	0x0000
        /*0012*/ 	.short	0x0000
        /*0014*/ 	.byte	0x00, 0xf0, 0xa1, 0x04


	//----- nvinfo : EIATTR_SPARSE_MMA_MASK
	.align		4
.L_1929:
        /*0018*/ 	.byte	0x03, 0x50
        /*001a*/ 	.short	0x0000


	//----- nvinfo : EIATTR_MAXREG_COUNT
	.align		4
        /*001c*/ 	.byte	0x03, 0x1b
        /*001e*/ 	.short	0x0040


	//----- nvinfo : EIATTR_NUM_BARRIERS
	.align		4
        /*0020*/ 	.byte	0x02, 0x4c
        /*0022*/ 	.byte	0x01
	.zero		1


	//----- nvinfo : EIATTR_MERCURY_ISA_VERSION
	.align		4
        /*0024*/ 	.byte	0x03, 0x5f
        /*0026*/ 	.short	0x0101


	//----- nvinfo : EIATTR_COOP_GROUP_MASK_REGIDS
	.align		4
        /*0028*/ 	.byte	0x04, 0x29
        /*002a*/ 	.short	(.L_1931 - .L_1930)


	//   ....[0]....
.L_1930:
        /*002c*/ 	.word	0xffffffff


	//   ....[1]....
        /*0030*/ 	.word	0xffffffff


	//   ....[2]....
        /*0034*/ 	.word	0xffffffff


	//   ....[3]....
        /*0038*/ 	.word	0xffffffff


	//   ....[4]....
        /*003c*/ 	.word	0xffffffff


	//   ....[5]....
        /*0040*/ 	.word	0xffffffff


	//   ....[6]....
        /*0044*/ 	.word	0xffffffff


	//   ....[7]....
        /*0048*/ 	.word	0xffffffff


	//   ....[8]....
        /*004c*/ 	.word	0xffffffff


	//   ....[9]....
        /*0050*/ 	.word	0xffffffff


	//   ....[10]....
        /*0054*/ 	.word	0xffffffff


	//   ....[11]....
        /*0058*/ 	.word	0xffffffff


	//   ....[12]....
        /*005c*/ 	.word	0xffffffff


	//   ....[13]....
        /*0060*/ 	.word	0xffffffff


	//   ....[14]....
        /*0064*/ 	.word	0xffffffff


	//   ....[15]....
        /*0068*/ 	.word	0xffffffff


	//   ....[16]....
        /*006c*/ 	.word	0xffffffff


	//   ....[17]....
        /*0070*/ 	.word	0xffffffff


	//   ....[18]....
        /*0074*/ 	.word	0xffffffff


	//   ....[19]....
        /*0078*/ 	.word	0xffffffff


	//   ....[20]....
        /*007c*/ 	.word	0x0500000c


	//   ....[21]....
        /*0080*/ 	.word	0x0500000c


	//   ....[22]....
        /*0084*/ 	.word	0x0500000c


	//   ....[23]....
        /*0088*/ 	.word	0x0500000c


	//   ....[24]....
        /*008c*/ 	.word	0x0500000c


	//   ....[25]....
        /*0090*/ 	.word	0x0500000c


	//   ....[26]....
        /*0094*/ 	.word	0x0500000c


	//   ....[27]....
        /*0098*/ 	.word	0x0500000c


	//   ....[28]....
        /*009c*/ 	.word	0x0500000c


	//   ....[29]....
        /*00a0*/ 	.word	0x0500000c


	//   ....[30]....
        /*00a4*/ 	.word	0x0500000c


	//   ....[31]....
        /*00a8*/ 	.word	0x0500000c


	//   ....[32]....
        /*00ac*/ 	.word	0x0500000c


	//   ....[33]....
        /*00b0*/ 	.word	0x0500000c


	//   ....[34]....
        /*00b4*/ 	.word	0x0500000c


	//   ....[35]....
        /*00b8*/ 	.word	0x0500000c


	//   ....[36]....
        /*00bc*/ 	.word	0x0500000c


	//   ....[37]....
        /*00c0*/ 	.word	0x0500000c


	//   ....[38]....
        /*00c4*/ 	.word	0x0500000c


	//   ....[39]....
        /*00c8*/ 	.word	0x0500000c


	//----- nvinfo : EIATTR_COOP_GROUP_INSTR_OFFSETS
	.align		4
.L_1931:
        /*00cc*/ 	.byte	0x04, 0x28
        /*00ce*/ 	.short	(.L_1933 - .L_1932)


	//   ....[0]....
.L_1932:
        /*00d0*/ 	.word	0x00000ce0


	//   ....[1]....
        /*00d4*/ 	.word	0x00000cf0


	//   ....[2]....
        /*00d8*/ 	.word	0x00000d00


	//   ....[3]....
        /*00dc*/ 	.word	0x00000d10


	//   ....[4]....
        /*00e0*/ 	.word	0x00000d40


	//   ....[5]....
        /*00e4*/ 	.word	0x00000d70


	//   ....[6]....
        /*00e8*/ 	.word	0x00000d80


	//   ....[7]....
        /*00ec*/ 	.word	0x00000d90


	//   ....[8]....
        /*00f0*/ 	.word	0x00000db0


	//   ....[9]....
        /*00f4*/ 	.word	0x00000df0


	//   ....[10]....
        /*00f8*/ 	.word	0x00000e00


	//   ....[11]....
        /*00fc*/ 	.word	0x00000e10


	//   ....[12]....
        /*0100*/ 	.word	0x00000e30


	//   ....[13]....
        /*0104*/ 	.word	0x00000e70


	//   ....[14]....
        /*0108*/ 	.word	0x00000e80


	//   ....[15]....
        /*010c*/ 	.word	0x00000e90


	//   ....[16]....
        /*0110*/ 	.word	0x00000eb0


	//   ....[17]....
        /*0114*/ 	.word	0x00000ee0


	//   ....[18]....
        /*0118*/ 	.word	0x00000f00


	//   ....[19]....
        /*011c*/ 	.word	0x00000f10


	//   ....[20]....
        /*0120*/ 	.word	0x000011f0


	//   ....[21]....
        /*0124*/ 	.word	0x00001250


	//   ....[22]....
        /*0128*/ 	.word	0x000012b0


	//   ....[23]....
        /*012c*/ 	.word	0x00001310


	//   ....[24]....
        /*0130*/ 	.word	0x00001370


	//   ....[25]....
        /*0134*/ 	.word	0x000013d0


	//   ....[26]....
        /*0138*/ 	.word	0x00001440


	//   ....[27]....
        /*013c*/ 	.word	0x000014b0


	//   ....[28]....
        /*0140*/ 	.word	0x00001520


	//   ....[29]....
        /*0144*/ 	.word	0x00001590


	//   ....[30]....
        /*0148*/ 	.word	0x000015f0


	//   ....[31]....
        /*014c*/ 	.word	0x00001660


	//   ....[32]....
        /*0150*/ 	.word	0x000016d0


	//   ....[33]....
        /*0154*/ 	.word	0x00001740


	//   ....[34]....
        /*0158*/ 	.word	0x000017b0


	//   ....[35]....
        /*015c*/ 	.word	0x00001810


	//   ....[36]....
        /*0160*/ 	.word	0x00001880


	//   ....[37]....
        /*0164*/ 	.word	0x000018f0


	//   ....[38]....
        /*0168*/ 	.word	0x00001960


	//   ....[39]....
        /*016c*/ 	.word	0x000019d0


	//----- nvinfo : EIATTR_EXIT_INSTR_OFFSETS
	.align		4
.L_1933:
        /*0170*/ 	.byte	0x04, 0x1c
        /*0172*/ 	.short	(.L_1935 - .L_1934)


	//   ....[0]....
.L_1934:
        /*0174*/ 	.word	0x00000070


	//   ....[1]....
        /*0178*/ 	.word	0x00001190


	//----- nvinfo : EIATTR_MAX_THREADS
	.align		4
.L_1935:
        /*017c*/ 	.byte	0x04, 0x05
        /*017e*/ 	.short	(.L_1937 - .L_1936)
.L_1936:
        /*0180*/ 	.word	0x00000400
        /*0184*/ 	.word	0x00000001
        /*0188*/ 	.word	0x00000001


	//----- nvinfo : EIATTR_CRS_STACK_SIZE
	.align		4
.L_1937:
        /*018c*/ 	.byte	0x04, 0x1e
        /*018e*/ 	.short	(.L_1939 - .L_1938)
.L_1938:
        /*0190*/ 	.word	0x00000000


	//----- nvinfo : EIATTR_CBANK_PARAM_SIZE
	.align		4
.L_1939:
        /*0194*/ 	.byte	0x03, 0x19
        /*0196*/ 	.short	0x0128


	//----- nvinfo : EIATTR_PARAM_CBANK
	.align		4
        /*0198*/ 	.byte	0x04, 0x0a
        /*019a*/ 	.short	(.L_1941 - .L_1940)
	.align		4
.L_1940:
        /*019c*/ 	.word	index@(.nv.constant0._ZN10layer_norm40ln_parallel_residual_bwd_finalize_kernelINS_22Kernel_traits_finalizeILj5120Ef6__halfS2_S2_fjLb0ELj1024ELj4ENS_18Kernel_traits_baseILj5120EfS2_S2_S2_fjLj1024EEEEELb0EEEvNS_9BwdParamsE)
        /*01a0*/ 	.short	0x0210
        /*01a2*/ 	.short	0x0128


	//----- nvinfo : EIATTR_SW_WAR
	.align		4
.L_1941:
        /*01a4*/ 	.byte	0x04, 0x36
        /*01a6*/ 	.short	(.L_1943 - .L_1942)
.L_1942:
        /*01a8*/ 	.word	0x00000008
.L_1943:


//--------------------- .nv.info._ZN10layer_norm31ln_parallel_residual_bwd_kernelINS_13Kernel_traitsIf6__halfS2_S2_fjLj5120ELj1ELj1ELj8ELj8ENS_18Kernel_traits_baseILj5120EfS2_S2_S2_fjLj256EEEEELb1ELb1ELb0EEEvNS_9BwdParamsE --------------------------
	.section	.nv.info._ZN10layer_norm31ln_parallel_residual_bwd_kernelINS_13Kernel_traitsIf6__halfS2_S2_fjLj5120ELj1ELj1ELj8ELj8ENS_18Kernel_traits_baseILj5120EfS2_S2_S2_fjLj256EEEEELb1ELb1ELb0EEEvNS_9BwdParamsE,"",@"SHT_CUDA_INFO"
	.sectionflags	@""
	.align	4


	//----- nvinfo : EIATTR_CUDA_API_VERSION
	.align		4
        /*0000*/ 	.byte	0x04, 0x37
        /*0002*/ 	.short	(.L_1945 - .L_1944)
.L_1944:
        /*0004*/ 	.word	0x00000082


	//----- nvinfo : EIATTR_KPARAM_INFO
	.align		4
.L_1945:
        /*0008*/ 	.byte	0x04, 0x17
        /*000a*/ 	.short	(.L_1947 - .L_1946)
.L_1946:
        /*000c*/ 	.word	0x00000000
        /*0010*/ 	.short	0x0000
        /*0012*/ 	.short	0x0000
        /*0014*/ 	.byte	0x00, 0xf0, 0xa1, 0x04


	//----- nvinfo : EIATTR_SPARSE_MMA_MASK
	.align		4
.L_1947:
        /*0018*/ 	.byte	0x03, 0x50
        /*001a*/ 	.short	0x0000


	//----- nvinfo : EIATTR_MAXREG_COUNT
	.align		4
        /*001c*/ 	.byte	0x03, 0x1b
        /*001e*/ 	.short	0x00ff


	//----- nvinfo : EIATTR_NUM_BARRIERS
	.align		4
        /*0020*/ 	.byte	0x02, 0x4c
        /*0022*/ 	.byte	0x01
	.zero		1


	//----- nvinfo : EIATTR_MERCURY_ISA_VERSION
	.align		4
        /*0024*/ 	.byte	0x03, 0x5f
        /*0026*/ 	.short	0x0101


	//----- nvinfo : EIATTR_COOP_GROUP_MASK_REGIDS
	.align		4
        /*0028*/ 	.byte	0x04, 0x29
        /*002a*/ 	.short	(.L_1949 - .L_1948)


	//   ....[0]....
.L_1948:
        /*002c*/ 	.word	0xffffffff


	//   ....[1]....
        /*0030*/ 	.word	0xffffffff


	//   ....[2]....
        /*0034*/ 	.word	0xffffffff


	//   ....[3]....
        /*0038*/ 	.word	0xffffffff


	//   ....[4]....
        /*003c*/ 	.word	0xffffffff


	//   ....[5]....
        /*0040*/ 	.word	0xffffffff


	//   ....[6]....
        /*0044*/ 	.word	0xffffffff


	//   ....[7]....
        /*0048*/ 	.word	0xffffffff


	//   ....[8]....
        /*004c*/ 	.word	0xffffffff


	//   ....[9]....
        /*0050*/ 	.word	0xffffffff


	//   ....[10]....
        /*0054*/ 	.word	0x0500004a


	//   ....[11]....
        /*0058*/ 	.word	0x0500004a


	//   ....[12]....
        /*005c*/ 	.word	0x0500004a


	//   ....[13]....
        /*0060*/ 	.word	0x0500004a


	//   ....[14]....
        /*0064*/ 	.word	0x0500004a


	//   ....[15]....
        /*0068*/ 	.word	0x0500004a


	//   ....[16]....
        /*006c*/ 	.word	0x0500004a


	//   ....[17]....
        /*0070*/ 	.word	0x0500004a


	//   ....[18]....
        /*0074*/ 	.word	0x0500004a


	//   ....[19]....
        /*0078*/ 	.word	0x0500004a


	//----- nvinfo : EIATTR_COOP_GROUP_INSTR_OFFSETS
	.align		4
.L_1949:
        /*007c*/ 	.byte	0x04, 0x28
        /*007e*/ 	.short	(.L_1951 - .L_1950)


	//   ....[0]....
.L_1950:
        /*0080*/ 	.word	0x00001c60


	//   ....[1]....
        /*0084*/ 	.word	0x00001c70


	//   ....[2]....
        /*0088*/ 	.word	0x00001ca0


	//   ....[3]....
        /*008c*/ 	.word	0x00001cb0


	//   ....[4]....
        /*0090*/ 	.word	0x00001ce0


	//   ....[5]....
        /*0094*/ 	.word	0x00001cf0


	//   ....[6]....
        /*0098*/ 	.word	0x00001d20


	//   ....[7]....
        /*009c*/ 	.word	0x00001d30


	//   ....[8]....
        /*00a0*/ 	.word	0x00001d60


	//   ....[9]....
        /*00a4*/ 	.word	0x00001d70


	//   ....[10]....
        /*00a8*/ 	.word	0x00004310


	//   ....[11]....
        /*00ac*/ 	.word	0x00004360


	//   ....[12]....
        /*00b0*/ 	.word	0x000043d0


	//   ....[13]....
        /*00b4*/ 	.word	0x00004430


	//   ....[14]....
        /*00b8*/ 	.word	0x000044a0


	//   ....[15]....
        /*00bc*/ 	.word	0x00004500


	//   ....[16]....
        /*00c0*/ 	.word	0x00004570


	//   ....[17]....
        /*00c4*/ 	.word	0x000045d0


	//   ....[18]....
        /*00c8*/ 	.word	0x00004640


	//   ....[19]....
        /*00cc*/ 	.word	0x000046a0


	//----- nvinfo : EIATTR_EXIT_INSTR_OFFSETS
	.align		4
.L_1951:
        /*00d0*/ 	.byte	0x04, 0x1c
        /*00d2*/ 	.short	(.L_1953 - .L_1952)


	//   ....[0]....
.L_1952:
        /*00d4*/ 	.word	0x00004230


	//   ....[1]....
        /*00d8*/ 	.word	0x000042b0


	//----- nvinfo : EIATTR_MAX_THREADS
	.align		4
.L_1953:
        /*00dc*/ 	.byte	0x04, 0x05
        /*00de*/ 	.short	(.L_1955 - .L_1954)
.L_1954:
        /*00e0*/ 	.word	0x00000100
        /*00e4*/ 	.word	0x00000001
        /*00e8*/ 	.word	0x00000001


	//----- nvinfo : EIATTR_CRS_STACK_SIZE
	.align		4
.L_1955:
        /*00ec*/ 	.byte	0x04, 0x1e
        /*00ee*/ 	.short	(.L_1957 - .L_1956)
.L_1956:
        /*00f0*/ 	.word	0x00000000


	//----- nvinfo : EIATTR_CBANK_PARAM_SIZE
	.align		4
.L_1957:
        /*00f4*/ 	.byte	0x03, 0x19
        /*00f6*/ 	.short	0x0128


	//----- nvinfo : EIATTR_PARAM_CBANK
	.align		4
        /*00f8*/ 	.byte	0x04, 0x0a
        /*00fa*/ 	.short	(.L_1959 - .L_1958)
	.align		4
.L_1958:
        /*00fc*/ 	.word	index@(.nv.constant0._ZN10layer_norm31ln_parallel_residual_bwd_kernelINS_13Kernel_traitsIf6__halfS2_S2_fjLj5120ELj1ELj1ELj8ELj8ENS_18Kernel_traits_baseILj5120EfS2_S2_S2_fjLj256EEEEELb1ELb1ELb0EEEvNS_9BwdParamsE)
        /*0100*/ 	.short	0x0210
        /*0102*/ 	.short	0x0128


	//----- nvinfo : EIATTR_SW_WAR
	.align		4
.L_1959:
        /*0104*/ 	.byte	0x04, 0x36
        /*0106*/ 	.short	(.L_1961 - .L_1960)
.L_1960:
        /*0108*/ 	.word	0x00000008
.L_1961:


//--------------------- .nv.info._ZN10layer_norm22ln_bwd_finalize_kernelINS_22Kernel_traits_finalizeILj5120Ef6__halfS2_S2_fjLb0ELj1024ELj4ENS_18Kernel_traits_baseILj5120EfS2_S2_S2_fjLj1024EEEEELb0ELb1EEEvNS_9BwdParamsE --------------------------
	.section	.nv.info._ZN10layer_norm22ln_bwd_finalize_kernelINS_22Kernel_traits_finalizeILj5120Ef6__halfS2_S2_fjLb0ELj1024ELj4ENS_18Kernel_traits_baseILj5120EfS2_S2_S2_fjLj1024EEEEELb0ELb1EEEvNS_9BwdParamsE,"",@"SHT_CUDA_INFO"
	.sectionflags	@""
	.align	4


	//----- nvinfo : EIATTR_CUDA_API_VERSION
	.align		4
        /*0000*/ 	.byte	0x04, 0x37
        /*0002*/ 	.short	(.L_1963 - .L_1962)
.L_1962:
        /*0004*/ 	.word	0x00000082


	//----- nvinfo : EIATTR_KPARAM_INFO
	.align		4
.L_1963:
        /*0008*/ 	.byte	0x04, 0x17
        /*000a*/ 	.short	(.L_1965 - .L_1964)
.L_1964:
        /*000c*/ 	.word	0x00000000
        /*0010*/ 	.short	0x0000
        /*0012*/ 	.short	0x0000
        /*0014*/ 	.byte	0x00, 0xf0, 0xa1, 0x04


	//----- nvinfo : EIATTR_SPARSE_MMA_MASK
	.align		4
.L_1965:
        /*0018*/ 	.byte	0x03, 0x50
        /*001a*/ 	.short	0x0000


	//----- nvinfo : EIATTR_MAXREG_COUNT
	.align		4
        /*001c*/ 	.byte	0x03, 0x1b
        /*001e*/ 	.short	0x0040


	//----- nvinfo : EIATTR_NUM_BARRIERS
	.align		4
        /*0020*/ 	.byte	0x02, 0x4c
        /*0022*/ 	.byte	0x01
	.zero		1


	//----- nvinfo : EIATTR_MERCURY_ISA_VERSION
	.align		4
        /*0024*/ 	.byte	0x03, 0x5f
        /*0026*/ 	.short	0x0101


	//----- nvinfo : EIATTR_COOP_GROUP_MASK_REGIDS
	.align		4
        /*0028*/ 	.byte	0x04, 0x29
        /*002a*/ 	.short	(.L_1967 - .L_1966)


	//   ....[0]....
.L_1966:
        /*002c*/ 	.word	0xffffffff


	//   ....[1]....
        /*0030*/ 	.word	0xffffffff


	//   ....[2]....
        /*0034*/ 	.word	0xffffffff


	//   ....[3]....
        /*0038*/ 	.word	0xffffffff


	//   ....[4]....
        /*003c*/ 	.word	0xffffffff


	//   ....[5]....
        /*0040*/ 	.word	0xffffffff


	//   ....[6]....
        /*0044*/ 	.word	0xffffffff


	//   ....[7]....
        /*0048*/ 	.word	0xffffffff


	//   ....[8]....
        /*004c*/ 	.word	0xffffffff


	//   ....[9]....
        /*0050*/ 	.word	0xffffffff


	//   ....[10]....
        /*0054*/ 	.word	0x05000011


	//   ....[11]....
        /*0058*/ 	.word	0x05000011


	//   ....[12]....
        /*005c*/ 	.word	0x05000011


	//   ....[13]....
        /*0060*/ 	.word	0x05000011


	//   ....[14]....
        /*0064*/ 	.word	0x05000011


	//   ....[15]....
        /*0068*/ 	.word	0x05000011


	//   ....[16]....
        /*006c*/ 	.word	0x05000011


	//   ....[17]....
        /*0070*/ 	.word	0x05000011


	//   ....[18]....
        /*0074*/ 	.word	0x05000011


	//   ....[19]....
        /*0078*/ 	.word	0x05000011


	//----- nvinfo : EIATTR_COOP_GROUP_INSTR_OFFSETS
	.align		4
.L_1967:
        /*007c*/ 	.byte	0x04, 0x28
        /*007e*/ 	.short	(.L_1969 - .L_1968)


	//   ....[0]....
.L_1968:
        /*0080*/ 	.word	0x000008e0


	//   ....[1]....
        /*0084*/ 	.word	0x000008f0


	//   ....[2]....
        /*0088*/ 	.word	0x00000920


	//   ....[3]....
        /*008c*/ 	.word	0x00000930


	//   ....[4]....
        /*0090*/ 	.word	0x00000960


	//   ....[5]....
        /*0094*/ 	.word	0x00000970


	//   ....[6]....
        /*0098*/ 	.word	0x000009a0


	//   ....[7]....
        /*009c*/ 	.word	0x000009b0


	//   ....[8]....
        /*00a0*/ 	.word	0x000009e0


	//   ....[9]....
        /*00a4*/ 	.word	0x000009f0


	//   ....[10]....
        /*00a8*/ 	.word	0x00000ba0


	//   ....[11]....
        /*00ac*/ 	.word	0x00000c10


	//   ....[12]....
        /*00b0*/ 	.word	0x00000c80


	//   ....[13]....
        /*00b4*/ 	.word	0x00000cf0


	//   ....[14]....
        /*00b8*/ 	.word	0x00000d60


	//   ....[15]....
        /*00bc*/ 	.word	0x00000dc0


	//   ....[16]....
        /*00c0*/ 	.word	0x00000e30


	//   ....[17]....
        /*00c4*/ 	.word	0x00000ea0


	//   ....[18]....
        /*00c8*/ 	.word	0x00000f10


	//   ....[19]....
        /*00cc*/ 	.word	0x00000f80


	//----- nvinfo : EIATTR_EXIT_INSTR_OFFSETS
	.align		4
.L_1969:
        /*00d0*/ 	.byte	0x04, 0x1c
        /*00d2*/ 	.short	(.L_1971 - .L_1970)


	//   ....[0]....
.L_1970:
        /*00d4*/ 	.word	0x00000070


	//   ....[1]....
        /*00d8*/ 	.word	0x00000b40


	//----- nvinfo : EIATTR_MAX_THREADS
	.align		4
.L_1971:
        /*00dc*/ 	.byte	0x04, 0x05
        /*00de*/ 	.short	(.L_1973 - .L_1972)
.L_1972:
        /*00e0*/ 	.word	0x00000400
        /*00e4*/ 	.word	0x00000001
        /*00e8*/ 	.word	0x00000001


	//----- nvinfo : EIATTR_CRS_STACK_SIZE
	.align		4
.L_1973:
        /*00ec*/ 	.byte	0x04, 0x1e
        /*00ee*/ 	.short	(.L_1975 - .L_1974)
.L_1974:
        /*00f0*/ 	.word	0x00000000


	//----- nvinfo : EIATTR_CBANK_PARAM_SIZE
	.align		4
.L_1975:
        /*00f4*/ 	.byte	0x03, 0x19
        /*00f6*/ 	.short	0x0128


	//----- nvinfo : EIATTR_PARAM_CBANK
	.align		4
        /*00f8*/ 	.byte	0x04, 0x0a
        /*00fa*/ 	.short	(.L_1977 - .L_1976)
	.align		4
.L_1976:
        /*00fc*/ 	.word	index@(.nv.constant0._ZN10layer_norm22ln_bwd_finalize_kernelINS_22Kernel_traits_finalizeILj5120Ef6__halfS2_S2_fjLb0ELj1024ELj4ENS_18Kernel_traits_baseILj5120EfS2_S2_S2_fjLj1024EEEEELb0ELb1EEEvNS_9BwdParamsE)
        /*0100*/ 	.short	0x0210
        /*0102*/ 	.short	0x0128


	//----- nvinfo : EIATTR_SW_WAR
	.align		4
.L_1977:
        /*0104*/ 	.byte	0x04, 0x36
        /*0106*/ 	.short	(.L_1979 - .L_1978)
.L_1978:
        /*0108*/ 	.word	0x00000008
.L_1979:


//--------------------- .nv.info._ZN10layer_norm40ln_parallel_residual_bwd_finalize_kernelINS_22Kernel_traits_finalizeILj5120Ef6__halfS2_S2_fjLb0ELj1024ELj4ENS_18Kernel_traits_baseILj5120EfS2_S2_S2_fjLj1024EEEEELb1EEEvNS_9BwdParamsE --------------------------
	.section	.nv.info._ZN10layer_norm40ln_parallel_residual_bwd_finalize_kernelINS_22Kernel_traits_finalizeILj5120Ef6__halfS2_S2_fjLb0ELj1024ELj4ENS_18Kernel_traits_baseILj5120EfS2_S2_S2_fjLj1024EEEEELb1EEEvNS_9BwdParamsE,"",@"SHT_CUDA_INFO"
	.sectionflags	@""
	.align	4


	//----- nvinfo : EIATTR_CUDA_API_VERSION
	.align		4
        /*0000*/ 	.byte	0x04, 0x37
        /*0002*/ 	.short	(.L_1981 - .L_1980)
.L_1980:
        /*0004*/ 	.word	0x00000082


	//----- nvinfo : EIATTR_KPARAM_INFO
	.align		4
.L_1981:
        /*0008*/ 	.byte	0x04, 0x17
        /*000a*/ 	.short	(.L_1983 - .L_1982)
.L_1982:
        /*000c*/ 	.word	0x00000000
        /*0010*/ 	.short	0x0000
        /*0012*/ 	.short	0x0000
        /*0014*/ 	.byte	0x00, 0xf0, 0xa1, 0x04


	//----- nvinfo : EIATTR_SPARSE_MMA_MASK
	.align		4
.L_1983:
        /*0018*/ 	.byte	0x03, 0x50
        /*001a*/ 	.short	0x0000


	//----- nvinfo : EIATTR_MAXREG_COUNT
	.align		4
        /*001c*/ 	.byte	0x03, 0x1b
        /*001e*/ 	.short	0x0040


	//----- nvinfo : EIATTR_NUM_BARRIERS
	.align		4
        /*0020*/ 	.byte	0x02, 0x4c
        /*0022*/ 	.byte	0x01
	.zero		1


	//----- nvinfo : EIATTR_MERCURY_ISA_VERSION
	.align		4
        /*0024*/ 	.byte	0x03, 0x5f
        /*0026*/ 	.short	0x0101


	//----- nvinfo : EIATTR_COOP_GROUP_MASK_REGIDS
	.align		4
        /*0028*/ 	.byte	0x04, 0x29
        /*002a*/ 	.short	(.L_1985 - .L_1984)


	//   ....[0]....
.L_1984:
        /*002c*/ 	.word	0xffffffff


	//   ....[1]....
        /*0030*/ 	.word	0xffffffff


	//   ....[2]....
        /*0034*/ 	.word	0xffffffff


	//   ....[3]....
        /*0038*/ 	.word	0xffffffff


	//   ....[4]....
        /*003c*/ 	.word	0xffffffff


	//   ....[5]....
        /*0040*/ 	.word	0xffffffff


	//   ....[6]....
        /*0044*/ 	.word	0xffffffff


	//   ....[7]....
        /*0048*/ 	.word	0xffffffff


	//   ....[8]....
        /*004c*/ 	.word	0xffffffff


	//   ....[9]....
        /*0050*/ 	.word	0xffffffff


	//   ....[10]....
        /*0054*/ 	.word	0xffffffff


	//   ....[11]....
        /*0058*/ 	.word	0xffffffff


	//   ....[12]....
        /*005c*/ 	.word	0xffffffff


	//   ....[13]....
        /*0060*/ 	.word	0xffffffff


	//   ....[14]....
        /*0064*/ 	.word	0xffffffff


	//   ....[15]....
        /*0068*/ 	.word	0xffffffff


	//   ....[16]....
        /*006c*/ 	.word	0xffffffff


	//   ....[17]....
        /*0070*/ 	.word	0xffffffff


	//   ....[18]....
        /*0074*/ 	.word	0xffffffff


	//   ....[19]....
        /*0078*/ 	.word	0xffffffff


	//   ....[20]....
        /*007c*/ 	.word	0x0500000b


	//   ....[21]....
        /*0080*/ 	.word	0x0500000b


	//   ....[22]....
        /*0084*/ 	.word	0x0500000b


	//   ....[23]....
        /*0088*/ 	.word	0x0500000b


	//   ....[24]....
        /*008c*/ 	.word	0x0500000b


	//   ....[25]....
        /*0090*/ 	.word	0x0500000b


	//   ....[26]....
        /*0094*/ 	.word	0x0500000b


	//   ....[27]....
        /*0098*/ 	.word	0x0500000b


	//   ....[28]....
        /*009c*/ 	.word	0x0500000b


	//   ....[29]....
        /*00a0*/ 	.word	0x0500000b


	//   ....[30]....
        /*00a4*/ 	.word	0x0500000b


	//   ....[31]....
        /*00a8*/ 	.word	0x0500000b


	//   ....[32]....
        /*00ac*/ 	.word	0x0500000b


	//   ....[33]....
        /*00b0*/ 	.word	0x0500000b


	//   ....[34]....
        /*00b4*/ 	.word	0x0500000b


	//   ....[35]....
        /*00b8*/ 	.word	0x0500000b


	//   ....[36]....
        /*00bc*/ 	.word	0x0500000b


	//   ....[37]....
        /*00c0*/ 	.word	0x0500000b


	//   ....[38]....
        /*00c4*/ 	.word	0x0500000b


	//   ....[39]....
        /*00c8*/ 	.word	0x0500000b


	//----- nvinfo : EIATTR_COOP_GROUP_INSTR_OFFSETS
	.align		4
.L_1985:
        /*00cc*/ 	.byte	0x04, 0x28
        /*00ce*/ 	.short	(.L_1987 - .L_1986)


	//   ....[0]....
.L_1986:
        /*00d0*/ 	.word	0x00000ce0


	//   ....[1]....
        /*00d4*/ 	.word	0x00000cf0


	//   ....[2]....
        /*00d8*/ 	.word	0x00000d00


	//   ....[3]....
        /*00dc*/ 	.word	0x00000d10


	//   ....[4]....
        /*00e0*/ 	.word	0x00000d40


	//   ....[5]....
        /*00e4*/ 	.word	0x00000d70


	//   ....[6]....
        /*00e8*/ 	.word	0x00000d80


	//   ....[7]....
        /*00ec*/ 	.word	0x00000d90


	//   ....[8]....
        /*00f0*/ 	.word	0x00000db0


	//   ....[9]....
        /*00f4*/ 	.word	0x00000df0


	//   ....[10]....
        /*00f8*/ 	.word	0x00000e00


	//   ....[11]....
        /*00fc*/ 	.word	0x00000e10


	//   ....[12]....
        /*0100*/ 	.word	0x00000e30


	//   ....[13]....
        /*0104*/ 	.word	0x00000e70


	//   ....[14]....
        /*0108*/ 	.word	0x00000e80


	//   ....[15]....
        /*010c*/ 	.word	0x00000e90


	//   ....[16]....
        /*0110*/ 	.word	0x00000eb0


	//   ....[17]....
        /*0114*/ 	.word	0x00000ee0


	//   ....[18]....
        /*0118*/ 	.word	0x00000f00


	//   ....[19]....
        /*011c*/ 	.word	0x00000f10


	//   ....[20]....
        /*0120*/ 	.word	0x000011d0


	//   ....[21]....
        /*0124*/ 	.word	0x00001230


	//   ....[22]....
        /*0128*/ 	.word	0x00001290


	//   ....[23]....
        /*012c*/ 	.word	0x000012f0


	//   ....[24]....
        /*0130*/ 	.word	0x00001350


	//   ....[25]....
        /*0134*/ 	.word	0x000013b0


	//   ....[26]....
        /*0138*/ 	.word	0x00001420


	//   ....[27]....
        /*013c*/ 	.word	0x00001490


	//   ....[28]....
        /*0140*/ 	.word	0x00001500


	//   ....[29]....
        /*0144*/ 	.word	0x00001570


	//   ....[30]....
        /*0148*/ 	.word	0x000015d0


	//   ....[31]....
        /*014c*/ 	.word	0x00001640


	//   ....[32]....
        /*0150*/ 	.word	0x000016b0


	//   ....[33]....
        /*0154*/ 	.word	0x00001720


	//   ....[34]....
        /*0158*/ 	.word	0x00001790


	//   ....[35]....
        /*015c*/ 	.word	0x000017f0


	//   ....[36]....
        /*0160*/ 	.word	0x00001860


	//   ....[37]....
        /*0164*/ 	.word	0x000018d0


	//   ....[38]....
        /*0168*/ 	.word	0x00001940


	//   ....[39]....
        /*016c*/ 	.word	0x000019b0


	//----- nvinfo : EIATTR_EXIT_INSTR_OFFSETS
	.align		4
.L_1987:
        /*0170*/ 	.byte	0x04, 0x1c
        /*0172*/ 	.short	(.L_1989 - .L_1988)


	//   ....[0]....
.L_1988:
        /*0174*/ 	.word	0x00000070


	//   ....[1]....
        /*0178*/ 	.word	0x00001170


	//----- nvinfo : EIATTR_MAX_THREADS
	.align		4
.L_1989:
        /*017c*/ 	.byte	0x04, 0x05
        /*017e*/ 	.short	(.L_1991 - .L_1990)
.L_1990:
        /*0180*/ 	.word	0x00000400
        /*0184*/ 	.word	0x00000001
        /*0188*/ 	.word	0x00000001


	//----- nvinfo : EIATTR_CRS_STACK_SIZE
	.align		4
.L_1991:
        /*018c*/ 	.byte	0x04, 0x1e
        /*018e*/ 	.short	(.L_1993 - .L_1992)
.L_1992:
        /*0190*/ 	.word	0x00000000


	//----- nvinfo : EIATTR_CBANK_PARAM_SIZE
	.align		4
.L_1993:
        /*0194*/ 	.byte	0x03, 0x19
        /*0196*/ 	.short	0x0128


	//----- nvinfo : EIATTR_PARAM_CBANK
	.align		4
        /*0198*/ 	.byte	0x04, 0x0a
        /*019a*/ 	.short	(.L_1995 - .L_1994)
	.align		4
.L_1994:
        /*019c*/ 	.word	index@(.nv.constant0._ZN10layer_norm40ln_parallel_residual_bwd_finalize_kernelINS_22Kernel_traits_finalizeILj5120Ef6__halfS2_S2_fjLb0ELj1024ELj4ENS_18Kernel_traits_baseILj5120EfS2_S2_S2_fjLj1024EEEEELb1EEEvNS_9BwdParamsE)
        /*01a0*/ 	.short	0x0210
        /*01a2*/ 	.short	0x0128


	//----- nvinfo : EIATTR_SW_WAR
	.align		4
.L_1995:
        /*01a4*/ 	.byte	0x04, 0x36
        /*01a6*/ 	.short	(.L_1997 - .L_1996)
.L_1996:
        /*01a8*/ 	.word	0x00000008
.L_1997:


//--------------------- .nv.info._ZN10layer_norm31ln_parallel_residual_bwd_kernelINS_13Kernel_traitsIf6__halfS2_S2_fjLj5120ELj1ELj1ELj8ELj8ENS_18Kernel_traits_baseILj5120EfS2_S2_S2_fjLj256EEEEELb1ELb1ELb1EEEvNS_9BwdParamsE --------------------------
	.section	.nv.info._ZN10layer_norm31ln_parallel_residual_bwd_kernelINS_13Kernel_traitsIf6__halfS2_S2_fjLj5120ELj1ELj1ELj8ELj8ENS_18Kernel_traits_baseILj5120EfS2_S2_S2_fjLj256EEEEELb1ELb1ELb1EEEvNS_9BwdParamsE,"",@"SHT_CUDA_INFO"
	.sectionflags	@""
	.align	4


	//----- nvinfo : EIATTR_CUDA_API_VERSION
	.align		4
        /*0000*/ 	.byte	0x04, 0x37
        /*0002*/ 	.short	(.L_1999 - .L_1998)
.L_1998:
        /*0004*/ 	.word	0x00000082


	//----- nvinfo : EIATTR_KPARAM_INFO
	.align		4
.L_1999:
        /*0008*/ 	.byte	0x04, 0x17
        /*000a*/ 	.short	(.L_2001 - .L_2000)
.L_2000:
        /*000c*/ 	.word	0x00000000
        /*0010*/ 	.short	0x0000
        /*0012*/ 	.short	0x0000
        /*0014*/ 	.byte	0x00, 0xf0, 0xa1, 0x04


	//----- nvinfo : EIATTR_SPARSE_MMA_MASK
	.align		4
.L_2001:
        /*0018*/ 	.byte	0x03, 0x50
        /*001a*/ 	.short	0x0000


	//----- nvinfo : EIATTR_MAXREG_COUNT
	.align		4
        /*001c*/ 	.byte	0x03, 0x1b
        /*001e*/ 	.short	0x00ff


	//----- nvinfo : EIATTR_NUM_BARRIERS
	.align		4
        /*0020*/ 	.byte	0x02, 0x4c
        /*0022*/ 	.byte	0x01
	.zero		1


	//----- nvinfo : EIATTR_MERCURY_ISA_VERSION
	.align		4
        /*0024*/ 	.byte	0x03, 0x5f
        /*0026*/ 	.short	0x0101


	//----- nvinfo : EIATTR_COOP_GROUP_MASK_REGIDS
	.align		4
        /*0028*/ 	.byte	0x04, 0x29
        /*002a*/ 	.short	(.L_2003 - .L_2002)


	//   ....[0]....
.L_2002:
        /*002c*/ 	.word	0xffffffff


	//   ....[1]....
        /*0030*/ 	.word	0xffffffff


	//   ....[2]....
        /*0034*/ 	.word	0xffffffff


	//   ....[3]....
        /*0038*/ 	.word	0xffffffff


	//   ....[4]....
        /*003c*/ 	.word	0xffffffff


	//   ....[5]....
        /*0040*/ 	.word	0xffffffff


	//   ....[6]....
        /*0044*/ 	.word	0xffffffff


	//   ....[7]....
        /*0048*/ 	.word	0xffffffff


	//   ....[8]....
        /*004c*/ 	.word	0xffffffff


	//   ....[9]....
        /*0050*/ 	.word	0xffffffff


	//   ....[10]....
        /*0054*/ 	.word	0x05000020


	//   ....[11]....
        /*0058*/ 	.word	0x05000020


	//   ....[12]....
        /*005c*/ 	.word	0x05000020


	//   ....[13]....
        /*0060*/ 	.word	0x05000020


	//   ....[14]....
        /*0064*/ 	.word	0x05000020


	//   ....[15]....
        /*0068*/ 	.word	0x05000020


	//   ....[16]....
        /*006c*/ 	.word	0x05000020


	//   ....[17]....
        /*0070*/ 	.word	0x05000020


	//   ....[18]....
        /*0074*/ 	.word	0x05000020


	//   ....[19]....
        /*0078*/ 	.word	0x05000020


	//----- nvinfo : EIATTR_COOP_GROUP_INSTR_OFFSETS
	.align		4
.L_2003:
        /*007c*/ 	.byte	0x04, 0x28
        /*007e*/ 	.short	(.L_2005 - .L_2004)


	//   ....[0]....
.L_2004:
        /*0080*/ 	.word	0x00001a20


	//   ....[1]....
        /*0084*/ 	.word	0x00001a30


	//   ....[2]....
        /*0088*/ 	.word	0x00001a60


	//   ....[3]....
        /*008c*/ 	.word	0x00001a70


	//   ....[4]....
        /*0090*/ 	.word	0x00001aa0


	//   ....[5]....
        /*0094*/ 	.word	0x00001ab0


	//   ....[6]....
        /*0098*/ 	.word	0x00001ae0


	//   ....[7]....
        /*009c*/ 	.word	0x00001af0


	//   ....[8]....
        /*00a0*/ 	.word	0x00001b20


	//   ....[9]....
        /*00a4*/ 	.word	0x00001b30


	//   ....[10]....
        /*00a8*/ 	.word	0x00003e40


	//   ....[11]....
        /*00ac*/ 	.word	0x00003e90


	//   ....[12]....
        /*00b0*/ 	.word	0x00003f00


	//   ....[13]....
        /*00b4*/ 	.word	0x00003f60


	//   ....[14]....
        /*00b8*/ 	.word	0x00003fd0


	//   ....[15]....
        /*00bc*/ 	.word	0x00004030


	//   ....[16]....
        /*00c0*/ 	.word	0x000040a0


	//   ....[17]....
        /*00c4*/ 	.word	0x00004100


	//   ....[18]....
        /*00c8*/ 	.word	0x00004170


	//   ....[19]....
        /*00cc*/ 	.word	0x000041d0


	//----- nvinfo : EIATTR_EXIT_INSTR_OFFSETS
	.align		4
.L_2005:
        /*00d0*/ 	.byte	0x04, 0x1c
        /*00d2*/ 	.short	(.L_2007 - .L_2006)


	//   ....[0]....
.L_2006:
        /*00d4*/ 	.word	0x00003de0


	//----- nvinfo : EIATTR_MAX_THREADS
	.align		4
.L_2007:
        /*00d8*/ 	.byte	0x04, 0x05
        /*00da*/ 	.short	(.L_2009 - .L_2008)
.L_2008:
        /*00dc*/ 	.word	0x00000100
        /*00e0*/ 	.word	0x00000001
        /*00e4*/ 	.word	0x00000001


	//----- nvinfo : EIATTR_CRS_STACK_SIZE
	.align		4
.L_2009:
        /*00e8*/ 	.byte	0x04, 0x1e
        /*00ea*/ 	.short	(.L_2011 - .L_2010)
.L_2010:
        /*00ec*/ 	.word	0x00000000


	//----- nvinfo : EIATTR_CBANK_PARAM_SIZE
	.align		4
.L_2011:
        /*00f0*/ 	.byte	0x03, 0x19
        /*00f2*/ 	.short	0x0128


	//----- nvinfo : EIATTR_PARAM_CBANK
	.align		4
        /*00f4*/ 	.byte	0x04, 0x0a
        /*00f6*/ 	.short	(.L_2013 - .L_2012)
	.align		4
.L_2012:
        /*00f8*/ 	.word	index@(.nv.constant0._ZN10layer_norm31ln_parallel_residual_bwd_kernelINS_13Kernel_traitsIf6__halfS2_S2_fjLj5120ELj1ELj1ELj8ELj8ENS_18Kernel_traits_baseILj5120EfS2_S2_S2_fjLj256EEEEELb1ELb1ELb1EEEvNS_9BwdParamsE)
        /*00fc*/ 	.short	0x0210
        /*00fe*/ 	.short	0x0128


	//----- nvinfo : EIATTR_SW_WAR
	.align		4
.L_2013:
        /*0100*/ 	.byte	0x04, 0x36
        /*0102*/ 	.short	(.L_2015 - .L_2014)
.L_2014:
        /*0104*/ 	.word	0x00000008
.L_2015:


//--------------------- .nv.info._ZN10layer_norm31ln_parallel_residual_bwd_kernelINS_13Kernel_traitsI6__halfS2_fS2_fjLj5120ELj1ELj1ELj8ELj8ENS_18Kernel_traits_baseILj5120ES2_S2_fS2_fjLj256EEEEELb0ELb0ELb0EEEvNS_9BwdParamsE --------------------------
	.section	.nv.info._ZN10layer_norm31ln_parallel_residual_bwd_kernelINS_13Kernel_traitsI6__halfS2_fS2_fjLj5120ELj1ELj1ELj8ELj8ENS_18Kernel_traits_baseILj5120ES2_S2_fS2_fjLj256EEEEELb0ELb0ELb0EEEvNS_9BwdParamsE,"",@"SHT_CUDA_INFO"
	.sectionflags	@""
	.align	4


	//----- nvinfo : EIATTR_CUDA_API_VERSION
	.align		4
        /*0000*/ 	.byte	0x04, 0x37
        /*0002*/ 	.short	(.L_2017 - .L_2016)
.L_2016:
        /*0004*/ 	.word	0x00000082


	//----- nvinfo : EIATTR_KPARAM_INFO
	.align		4
.L_2017:
        /*0008*/ 	.byte	0x04, 0x17
        /*000a*/ 	.short	(.L_2019 - .L_2018)
.L_2018:
        /*000c*/ 	.word	0x00000000
        /*0010*/ 	.short	0x0000
        /*0012*/ 	.short	0x0000
        /*0014*/ 	.byte	0x00, 0xf0, 0xa1, 0x04


	//----- nvinfo : EIATTR_SPARSE_MMA_MASK
	.align		4
.L_2019:
        /*0018*/ 	.byte	0x03, 0x50
        /*001a*/ 	.short	0x0000


	//----- nvinfo : EIATTR_MAXREG_COUNT
	.align		4
        /*001c*/ 	.byte	0x03, 0x1b
        /*001e*/ 	.short	0x00ff


	//----- nvinfo : EIATTR_NUM_BARRIERS
	.align		4
        /*0020*/ 	.byte	0x02, 0x4c
        /*0022*/ 	.byte	0x01
	.zero		1


	//----- nvinfo : EIATTR_MERCURY_ISA_VERSION
	.align		4
        /*0024*/ 	.byte	0x03, 0x5f
        /*0026*/ 	.short	0x0101


	//----- nvinfo : EIATTR_COOP_GROUP_MASK_REGIDS
	.align		4
        /*0028*/ 	.byte	0x04, 0x29
        /*002a*/ 	.short	(.L_2021 - .L_2020)


	//   ....[0]....
.L_2020:
        /*002c*/ 	.word	0xffffffff


	//   ....[1]....
        /*0030*/ 	.word	0xffffffff


	//   ....[2]....
        /*0034*/ 	.word	0xffffffff


	//   ....[3]....
        /*0038*/ 	.word	0xffffffff


	//   ....[4]....
        /*003c*/ 	.word	0xffffffff


	//   ....[5]....
        /*0040*/ 	.word	0xffffffff


	//   ....[6]....
        /*0044*/ 	.word	0xffffffff


	//   ....[7]....
        /*0048*/ 	.word	0xffffffff


	//   ....[8]....
        /*004c*/ 	.word	0xffffffff


	//   ....[9]....
        /*0050*/ 	.word	0xffffffff


	//   ....[10]....
        /*0054*/ 	.word	0x05000096


	//   ....[11]....
        /*0058*/ 	.word	0x05000096


	//   ....[12]....
        /*005c*/ 	.word	0x05000096


	//   ....[13]....
        /*0060*/ 	.word	0x05000096


	//   ....[14]....
        /*0064*/ 	.word	0x05000096


	//   ....[15]....
        /*0068*/ 	.word	0x05000096


	//   ....[16]....
        /*006c*/ 	.word	0x05000096


	//   ....[17]....
        /*0070*/ 	.word	0x05000096


	//   ....[18]....
        /*0074*/ 	.word	0x05000096


	//   ....[19]....
        /*0078*/ 	.word	0x05000096


	//----- nvinfo : EIATTR_COOP_GROUP_INSTR_OFFSETS
	.align		4
.L_2021:
        /*007c*/ 	.byte	0x04, 0x28
        /*007e*/ 	.short	(.L_2023 - .L_2022)


	//   ....[0]....
.L_2022:
        /*0080*/ 	.word	0x000024a0


	//   ....[1]....
        /*0084*/ 	.word	0x000024b0


	//   ....[2]....
        /*0088*/ 	.word	0x000024e0


	//   ....[3]....
        /*008c*/ 	.word	0x000024f0


	//   ....[4]....
        /*0090*/ 	.word	0x00002520


	//   ....[5]....
        /*0094*/ 	.word	0x00002530


	//   ....[6]....
        /*0098*/ 	.word	0x00002560


	//   ....[7]....
        /*009c*/ 	.word	0x00002570


	//   ....[8]....
        /*00a0*/ 	.word	0x000025a0


	//   ....[9]....
        /*00a4*/ 	.word	0x000025b0


	//   ....[10]....
        /*00a8*/ 	.word	0x00003fa0


	//   ....[11]....
        /*00ac*/ 	.word	0x00003ff0


	//   ....[12]....
        /*00b0*/ 	.word	0x00004060


	//   ....[13]....
        /*00b4*/ 	.word	0x000040c0


	//   ....[14]....
        /*00b8*/ 	.word	0x00004130


	//   ....[15]....
        /*00bc*/ 	.word	0x00004190


	//   ....[16]....
        /*00c0*/ 	.word	0x00004200


	//   ....[17]....
        /*00c4*/ 	.word	0x00004260


	//   ....[18]....
        /*00c8*/ 	.word	0x000042d0


	//   ....[19]....
        /*00cc*/ 	.word	0x00004330


	//----- nvinfo : EIATTR_EXIT_INSTR_OFFSETS
	.align		4
.L_2023:
        /*00d0*/ 	.byte	0x04, 0x1c
        /*00d2*/ 	.short	(.L_2025 - .L_2024)


	//   ....[0]....
.L_2024:
        /*00d4*/ 	.word	0x00003e70


	//   ....[1]....
        /*00d8*/ 	.word	0x00003f40


	//----- nvinfo : EIATTR_MAX_THREADS
	.align		4
.L_2025:
        /*00dc*/ 	.byte	0x04, 0x05
        /*00de*/ 	.short	(.L_2027 - .L_2026)
.L_2026:
        /*00e0*/ 	.word	0x00000100
        /*00e4*/ 	.word	0x00000001
        /*00e8*/ 	.word	0x00000001


	//----- nvinfo : EIATTR_CRS_STACK_SIZE
	.align		4
.L_2027:
        /*00ec*/ 	.byte	0x04, 0x1e
        /*00ee*/ 	.short	(.L_2029 - .L_2028)
.L_2028:
        /*00f0*/ 	.word	0x00000000


	//----- nvinfo : EIATTR_CBANK_PARAM_SIZE
	.align		4
.L_2029:
        /*00f4*/ 	.byte	0x03, 0x19
        /*00f6*/ 	.short	0x0128


	//----- nvinfo : EIATTR_PARAM_CBANK
	.align		4
        /*00f8*/ 	.byte	0x04, 0x0a
        /*00fa*/ 	.short	(.L_2031 - .L_2030)
	.align		4
.L_2030:
        /*00fc*/ 	.word	index@(.nv.constant0._ZN10layer_norm31ln_parallel_residual_bwd_kernelINS_13Kernel_traitsI6__halfS2_fS2_fjLj5120ELj1ELj1ELj8ELj8ENS_18Kernel_traits_baseILj5120ES2_S2_fS2_fjLj256EEEEELb0ELb0ELb0EEEvNS_9BwdParamsE)
        /*0100*/ 	.short	0x0210
        /*0102*/ 	.short	0x0128


	//----- nvinfo : EIATTR_SW_WAR
	.align		4
.L_2031:
        /*0104*/ 	.byte	0x04, 0x36
        /*0106*/ 	.short	(.L_2033 - .L_2032)
.L_2032:
        /*0108*/ 	.word	0x00000008
.L_2033:


//--------------------- .nv.info._ZN10layer_norm31ln_parallel_residual_bwd_kernelINS_13Kernel_traitsI6__halfS2_fS2_fjLj5120ELj1ELj1ELj8ELj8ENS_18Kernel_traits_baseILj5120ES2_S2_fS2_fjLj256EEEEELb0ELb0ELb1EEEvNS_9BwdParamsE --------------------------
	.section	.nv.info._ZN10layer_norm31ln_parallel_residual_bwd_kernelINS_13Kernel_traitsI6__halfS2_fS2_fjLj5120ELj1ELj1ELj8ELj8ENS_18Kernel_traits_baseILj5120ES2_S2_fS2_fjLj256EEEEELb0ELb0ELb1EEEvNS_9BwdParamsE,"",@"SHT_CUDA_INFO"
	.sectionflags	@""
	.align	4


	//----- nvinfo : EIATTR_CUDA_API_VERSION
	.align		4
        /*0000*/ 	.byte	0x04, 0x37
        /*0002*/ 	.short	(.L_2035 - .L_2034)
.L_2034:
        /*0004*/ 	.word	0x00000082


	//----- nvinfo : EIATTR_KPARAM_INFO
	.align		4
.L_2035:
        /*0008*/ 	.byte	0x04, 0x17
        /*000a*/ 	.short	(.L_2037 - .L_2036)
.L_2036:
        /*000c*/ 	.word	0x00000000
        /*0010*/ 	.short	0x0000
        /*0012*/ 	.short	0x0000
        /*0014*/ 	.byte	0x00, 0xf0, 0xa1, 0x04


	//----- nvinfo : EIATTR_SPARSE_MMA_MASK
	.align		4
.L_2037:
        /*0018*/ 	.byte	0x03, 0x50
        /*001a*/ 	.short	0x0000


	//----- nvinfo : EIATTR_MAXREG_COUNT
	.align		4
        /*001c*/ 	.byte	0x03, 0x1b
        /*001e*/ 	.short	0x00ff


	//----- nvinfo : EIATTR_NUM_BARRIERS
	.align		4
        /*0020*/ 	.byte	0x02, 0x4c
        /*0022*/ 	.byte	0x01
	.zero		1


	//----- nvinfo : EIATTR_MERCURY_ISA_VERSION
	.align		4
        /*0024*/ 	.byte	0x03, 0x5f
        /*0026*/ 	.short	0x0101


	//----- nvinfo : EIATTR_COOP_GROUP_MASK_REGIDS
	.align		4
        /*0028*/ 	.byte	0x04, 0x29
        /*002a*/ 	.short	(.L_2039 - .L_2038)


	//   ....[0]....
.L_2038:
        /*002c*/ 	.word	0xffffffff


	//   ....[1]....
        /*0030*/ 	.word	0xffffffff


	//   ....[2]....
        /*0034*/ 	.word	0xffffffff


	//   ....[3]....
        /*0038*/ 	.word	0xffffffff


	//   ....[4]....
        /*003c*/ 	.word	0xffffffff


	//   ....[5]....
        /*0040*/ 	.word	0xffffffff


	//   ....[6]....
        /*0044*/ 	.word	0xffffffff


	//   ....[7]....
        /*0048*/ 	.word	0xffffffff


	//   ....[8]....
        /*004c*/ 	.word	0xffffffff


	//   ....[9]....
        /*0050*/ 	.word	0xffffffff


	//   ....[10]....
        /*0054*/ 	.word	0x05000055


	//   ....[11]....
        /*0058*/ 	.word	0x05000055


	//   ....[12]....
        /*005c*/ 	.word	0x05000055


	//   ....[13]....
        /*0060*/ 	.word	0x05000055


	//   ....[14]....
        /*0064*/ 	.word	0x05000055


	//   ....[15]....
        /*0068*/ 	.word	0x05000055


	//   ....[16]....
        /*006c*/ 	.word	0x05000055


	//   ....[17]....
        /*0070*/ 	.word	0x05000055


	//   ....[18]....
        /*0074*/ 	.word	0x05000055


	//   ....[19]....
        /*0078*/ 	.word	0x05000055


	//----- nvinfo : EIATTR_COOP_GROUP_INSTR_OFFSETS
	.align		4
.L_2039:
        /*007c*/ 	.byte	0x04, 0x28
        /*007e*/ 	.short	(.L_2041 - .L_2040)


	//   ....[0]....
.L_2040:
        /*0080*/ 	.word	0x00002130


	//   ....[1]....
        /*0084*/ 	.word	0x00002140


	//   ....[2]....
        /*0088*/ 	.word	0x00002170


	//   ....[3]....
        /*008c*/ 	.word	0x00002180


	//   ....[4]....
        /*0090*/ 	.word	0x000021c0


	//   ....[5]....
        /*0094*/ 	.word	0x000021f0


	//   ....[6]....
        /*0098*/ 	.word	0x00002220


	//   ....[7]....
        /*009c*/ 	.word	0x00002230


	//   ....[8]....
        /*00a0*/ 	.word	0x00002270


	//   ....[9]....
        /*00a4*/ 	.word	0x00002280


	//   ....[10]....
        /*00a8*/ 	.word	0x00003b60


	//   ....[11]....
        /*00ac*/ 	.word	0x00003bb0


	//   ....[12]....
        /*00b0*/ 	.word	0x00003c20


	//   ....[13]....
        /*00b4*/ 	.word	0x00003c80


	//   ....[14]....
        /*00b8*/ 	.word	0x00003d00


	//   ....[15]....
        /*00bc*/ 	.word	0x00003d80


	//   ....[16]....
        /*00c0*/ 	.word	0x00003df0


	//   ....[17]....
        /*00c4*/ 	.word	0x00003e50


	//   ....[18]....
        /*00c8*/ 	.word	0x00003ed0


	//   ....[19]....
        /*00cc*/ 	.word	0x00003f30


	//----- nvinfo : EIATTR_EXIT_INSTR_OFFSETS
	.align		4
.L_2041:
        /*00d0*/ 	.byte	0x04, 0x1c
        /*00d2*/ 	.short	(.L_2043 - .L_2042)


	//   ....[0]....
.L_2042:
        /*00d4*/ 	.word	0x00003b00


	//----- nvinfo : EIATTR_MAX_THREADS
	.align		4
.L_2043:
        /*00d8*/ 	.byte	0x04, 0x05
        /*00da*/ 	.short	(.L_2045 - .L_2044)
.L_2044:
        /*00dc*/ 	.word	0x00000100
        /*00e0*/ 	.word	0x00000001
        /*00e4*/ 	.word	0x00000001


	//----- nvinfo : EIATTR_CRS_STACK_SIZE
	.align		4
.L_2045:
        /*00e8*/ 	.byte	0x04, 0x1e
        /*00ea*/ 	.short	(.L_2047 - .L_2046)
.L_2046:
        /*00ec*/ 	.word	0x00000000


	//----- nvinfo : EIATTR_CBANK_PARAM_SIZE
	.align		4
.L_2047:
        /*00f0*/ 	.byte	0x03, 0x19
        /*00f2*/ 	.short	0x0128


	//----- nvinfo : EIATTR_PARAM_CBANK
	.align		4
        /*00f4*/ 	.byte	0x04, 0x0a
        /*00f6*/ 	.short	(.L_2049 - .L_2048)
	.align		4
.L_2048:
        /*00f8*/ 	.word	index@(.nv.constant0._ZN10layer_norm31ln_parallel_residual_bwd_kernelINS_13Kernel_traitsI6__halfS2_fS2_fjLj5120ELj1ELj1ELj8ELj8ENS_18Kernel_traits_baseILj5120ES2_S2_fS2_fjLj256EEEEELb0ELb0ELb1EEEvNS_9BwdParamsE)
        /*00fc*/ 	.short	0x0210
        /*00fe*/ 	.short	0x0128


	//----- nvinfo : EIATTR_SW_WAR
	.align		4
.L_2049:
        /*0100*/ 	.byte	0x04, 0x36
        /*0102*/ 	.short	(.L_2051 - .L_2050)
.L_2050:
        /*0104*/ 	.word	0x00000008
.L_2051:


//--------------------- .nv.info._ZN10layer_norm31ln_parallel_residual_bwd_kernelINS_13Kernel_traitsI6__halfS2_fS2_fjLj5120ELj1ELj1ELj8ELj8ENS_18Kernel_traits_baseILj5120ES2_S2_fS2_fjLj256EEEEELb0ELb1ELb0EEEvNS_9BwdParamsE --------------------------
	.section	.nv.info._ZN10layer_norm31ln_parallel_residual_bwd_kernelINS_13Kernel_traitsI6__halfS2_fS2_fjLj5120ELj1ELj1ELj8ELj8ENS_18Kernel_traits_baseILj5120ES2_S2_fS2_fjLj256EEEEELb0ELb1ELb0EEEvNS_9BwdParamsE,"",@"SHT_CUDA_INFO"
	.sectionflags	@""
	.align	4


	//----- nvinfo : EIATTR_CUDA_API_VERSION
	.align		4
        /*0000*/ 	.byte	0x04, 0x37
        /*0002*/ 	.short	(.L_2053 - .L_2052)
.L_2052:
        /*0004*/ 	.word	0x00000082


	//----- nvinfo : EIATTR_KPARAM_INFO
	.align		4
.L_2053:
        /*0008*/ 	.byte	0x04, 0x17
        /*000a*/ 	.short	(.L_2055 - .L_2054)
.L_2054:
        /*000c*/ 	.word	0x00000000
        /*0010*/ 	.short	0x0000
        /*0012*/ 	.short	0x0000
        /*0014*/ 	.byte	0x00, 0xf0, 0xa1, 0x04


	//----- nvinfo : EIATTR_SPARSE_MMA_MASK
	.align		4
.L_2055:
        /*0018*/ 	.byte	0x03, 0x50
        /*001a*/ 	.short	0x0000


	//----- nvinfo : EIATTR_MAXREG_COUNT
	.align		4
        /*001c*/ 	.byte	0x03, 0x1b
        /*001e*/ 	.short	0x00ff


	//----- nvinfo : EIATTR_NUM_BARRIERS
	.align		4
        /*0020*/ 	.byte	0x02, 0x4c
        /*0022*/ 	.byte	0x01
	.zero		1


	//----- nvinfo : EIATTR_MERCURY_ISA_VERSION
	.align		4
        /*0024*/ 	.byte	0x03, 0x5f
        /*0026*/ 	.short	0x0101


	//----- nvinfo : EIATTR_COOP_GROUP_MASK_REGIDS
	.align		4
        /*0028*/ 	.byte	0x04, 0x29
        /*002a*/ 	.short	(.L_2057 - .L_2056)


	//   ....[0]....
.L_2056:
        /*002c*/ 	.word	0xffffffff


	//   ....[1]....
        /*0030*/ 	.word	0xffffffff


	//   ....[2]....
        /*0034*/ 	.word	0xffffffff


	//   ....[3]....
        /*0038*/ 	.word	0xffffffff


	//   ....[4]....
        /*003c*/ 	.word	0xffffffff


	//   ....[5]....
        /*0040*/ 	.word	0xffffffff


	//   ....[6]....
        /*0044*/ 	.word	0xffffffff


	//   ....[7]....
        /*0048*/ 	.word	0xffffffff


	//   ....[8]....
        /*004c*/ 	.word	0xffffffff


	//   ....[9]....
        /*0050*/ 	.word	0xffffffff


	//   ....[10]....
        /*0054*/ 	.word	0x0500004e


	//   ....[11]....
        /*0058*/ 	.word	0x0500004e


	//   ....[12]....
        /*005c*/ 	.word	0x0500004e


	//   ....[13]....
        /*0060*/ 	.word	0x0500004e


	//   ....[14]....
        /*0064*/ 	.word	0x0500004e


	//   ....[15]....
        /*0068*/ 	.word	0x0500004e


	//   ....[16]....
        /*006c*/ 	.word	0x0500004e


	//   ....[17]....
        /*0070*/ 	.word	0x0500004e


	//   ....[18]....
        /*0074*/ 	.word	0x0500004e


	//   ....[19]....
        /*0078*/ 	.word	0x0500004e


	//----- nvinfo : EIATTR_COOP_GROUP_INSTR_OFFSETS
	.align		4
.L_2057:
        /*007c*/ 	.byte	0x04, 0x28
        /*007e*/ 	.short	(.L_2059 - .L_2058)


	//   ....[0]....
.L_2058:
        /*0080*/ 	.word	0x00001860


	//   ....[1]....
        /*0084*/ 	.word	0x00001870


	//   ....[2]....
        /*0088*/ 	.word	0x000018a0


	//   ....[3]....
        /*008c*/ 	.word	0x000018b0


	//   ....[4]....
        /*0090*/ 	.word	0x000018e0


	//   ....[5]....
        /*0094*/ 	.word	0x000018f0


	//   ....[6]....
        /*0098*/ 	.word	0x00001920


	//   ....[7]....
        /*009c*/ 	.word	0x00001930


	//   ....[8]....
        /*00a0*/ 	.word	0x00001960


	//   ....[9]....
        /*00a4*/ 	.word	0x00001970


	//   ....[10]....
        /*00a8*/ 	.word	0x000030e0


	//   ....[11]....
        /*00ac*/ 	.word	0x00003130


	//   ....[12]....
        /*00b0*/ 	.word	0x000031a0


	//   ....[13]....
        /*00b4*/ 	.word	0x00003200


	//   ....[14]....
        /*00b8*/ 	.word	0x00003270


	//   ....[15]....
        /*00bc*/ 	.word	0x000032d0


	//   ....[16]....
        /*00c0*/ 	.word	0x00003340


	//   ....[17]....
        /*00c4*/ 	.word	0x000033a0


	//   ....[18]....
        /*00c8*/ 	.word	0x00003410


	//   ....[19]....
        /*00cc*/ 	.word	0x00003470


	//----- nvinfo : EIATTR_EXIT_INSTR_OFFSETS
	.align		4
.L_2059:
        /*00d0*/ 	.byte	0x04, 0x1c
        /*00d2*/ 	.short	(.L_2061 - .L_2060)


	//   ....[0]....
.L_2060:
        /*00d4*/ 	.word	0x00003000


	//   ....[1]....
        /*00d8*/ 	.word	0x00003080


	//----- nvinfo : EIATTR_MAX_THREADS
	.align		4
.L_2061:
        /*00dc*/ 	.byte	0x04, 0x05
        /*00de*/ 	.short	(.L_2063 - .L_2062)
.L_2062:
        /*00e0*/ 	.word	0x00000100
        /*00e4*/ 	.word	0x00000001
        /*00e8*/ 	.word	0x00000001


	//----- nvinfo : EIATTR_CRS_STACK_SIZE
	.align		4
.L_2063:
        /*00ec*/ 	.byte	0x04, 0x1e
        /*00ee*/ 	.short	(.L_2065 - .L_2064)
.L_2064:
        /*00f0*/ 	.word	0x00000000


	//----- nvinfo : EIATTR_CBANK_PARAM_SIZE
	.align		4
.L_2065:
        /*00f4*/ 	.byte	0x03, 0x19
        /*00f6*/ 	.short	0x0128


	//----- nvinfo : EIATTR_PARAM_CBANK
	.align		4
        /*00f8*/ 	.byte	0x04, 0x0a
        /*00fa*/ 	.short	(.L_2067 - .L_2066)
	.align		4
.L_2066:
        /*00fc*/ 	.word	index@(.nv.constant0._ZN10layer_norm31ln_parallel_residual_bwd_kernelINS_13Kernel_traitsI6__halfS2_fS2_fjLj5120ELj1ELj1ELj8ELj8ENS_18Kernel_traits_baseILj5120ES2_S2_fS2_fjLj256EEEEELb0ELb1ELb0EEEvNS_9BwdParamsE)
        /*0100*/ 	.short	0x0210
        /*0102*/ 	.short	0x0128


	//----- nvinfo : EIATTR_SW_WAR
	.align		4
.L_2067:
        /*0104*/ 	.byte	0x04, 0x36
        /*0106*/ 	.short	(.L_2069 - .L_2068)
.L_2068:
        /*0108*/ 	.word	0x00000008
.L_2069:


//--------------------- .nv.info._ZN10layer_norm31ln_parallel_residual_bwd_kernelINS_13Kernel_traitsI6__halfS2_fS2_fjLj5120ELj1ELj1ELj8ELj8ENS_18Kernel_traits_baseILj5120ES2_S2_fS2_fjLj256EEEEELb0ELb1ELb1EEEvNS_9BwdParamsE --------------------------
	.section	.nv.info._ZN10layer_norm31ln_parallel_residual_bwd_kernelINS_13Kernel_traitsI6__halfS2_fS2_fjLj5120ELj1ELj1ELj8ELj8ENS_18Kernel_traits_baseILj5120ES2_S2_fS2_fjLj256EEEEELb0ELb1ELb1EEEvNS_9BwdParamsE,"",@"SHT_CUDA_INFO"
	.sectionflags	@""
	.align	4


	//----- nvinfo : EIATTR_CUDA_API_VERSION
	.align		4
        /*0000*/ 	.byte	0x04, 0x37
        /*0002*/ 	.short	(.L_2071 - .L_2070)
.L_2070:
        /*0004*/ 	.word	0x00000082


	//----- nvinfo : EIATTR_KPARAM_INFO
	.align		4
.L_2071:
        /*0008*/ 	.byte	0x04, 0x17
        /*000a*/ 	.short	(.L_2073 - .L_2072)
.L_2072:
        /*000c*/ 	.word	0x00000000
        /*0010*/ 	.short	0x0000
        /*0012*/ 	.short	0x0000
        /*0014*/ 	.byte	0x00, 0xf0, 0xa1, 0x04


	//----- nvinfo : EIATTR_SPARSE_MMA_MASK
	.align		4
.L_2073:
        /*0018*/ 	.byte	0x03, 0x50
        /*001a*/ 	.short	0x0000


	//----- nvinfo : EIATTR_MAXREG_COUNT
	.align		4
        /*001c*/ 	.byte	0x03, 0x1b
        /*001e*/ 	.short	0x00ff


	//----- nvinfo : EIATTR_NUM_BARRIERS
	.align		4
        /*0020*/ 	.byte	0x02, 0x4c
        /*0022*/ 	.byte	0x01
	.zero		1


	//----- nvinfo : EIATTR_MERCURY_ISA_VERSION
	.align		4
        /*0024*/ 	.byte	0x03, 0x5f
        /*0026*/ 	.short	0x0101


	//----- nvinfo : EIATTR_COOP_GROUP_MASK_REGIDS
	.align		4
        /*0028*/ 	.byte	0x04, 0x29
        /*002a*/ 	.short	(.L_2075 - .L_2074)


	//   ....[0]....
.L_2074:
        /*002c*/ 	.word	0xffffffff


	//   ....[1]....
        /*0030*/ 	.word	0xffffffff


	//   ....[2]....
        /*0034*/ 	.word	0xffffffff


	//   ....[3]....
        /*0038*/ 	.word	0xffffffff


	//   ....[4]....
        /*003c*/ 	.word	0xffffffff


	//   ....[5]....
        /*0040*/ 	.word	0xffffffff


	//   ....[6]....
        /*0044*/ 	.word	0xffffffff


	//   ....[7]....
        /*0048*/ 	.word	0xffffffff


	//   ....[8]....
        /*004c*/ 	.word	0xffffffff


	//   ....[9]....
        /*0050*/ 	.word	0xffffffff


	//   ....[10]....
        /*0054*/ 	.word	0x05000024


	//   ....[11]....
        /*0058*/ 	.word	0x05000024


	//   ....[12]....
        /*005c*/ 	.word	0x05000024


	//   ....[13]....
        /*0060*/ 	.word	0x05000024


	//   ....[14]....
        /*0064*/ 	.word	0x05000024


	//   ....[15]....
        /*0068*/ 	.word	0x05000024


	//   ....[16]....
        /*006c*/ 	.word	0x05000024


	//   ....[17]....
        /*0070*/ 	.word	0x05000024


	//   ....[18]....
        /*0074*/ 	.word	0x05000024


	//   ....[19]....
        /*0078*/ 	.word	0x05000024


	//----- nvinfo : EIATTR_COOP_GROUP_INSTR_OFFSETS
	.align		4
.L_2075:
        /*007c*/ 	.byte	0x04, 0x28
        /*007e*/ 	.short	(.L_2077 - .L_2076)


	//   ....[0]....
.L_2076:
        /*0080*/ 	.word	0x00001650


	//   ....[1]....
        /*0084*/ 	.word	0x00001660


	//   ....[2]....
        /*0088*/ 	.word	0x00001690


	//   ....[3]....
        /*008c*/ 	.word	0x000016a0


	//   ....[4]....
        /*0090*/ 	.word	0x000016d0


	//   ....[5]....
        /*0094*/ 	.word	0x000016e0


	//   ....[6]....
        /*0098*/ 	.word	0x00001710


	//   ....[7]....
        /*009c*/ 	.word	0x00001720


	//   ....[8]....
        /*00a0*/ 	.word	0x00001750


	//   ....[9]....
        /*00a4*/ 	.word	0x00001760


	//   ....[10]....
        /*00a8*/ 	.word	0x00002dc0


	//   ....[11]....
        /*00ac*/ 	.word	0x00002e10


	//   ....[12]....
        /*00b0*/ 	.word	0x00002e80


	//   ....[13]....
        /*00b4*/ 	.word	0x00002ee0


	//   ....[14]....
        /*00b8*/ 	.word	0x00002f50


	//   ....[15]....
        /*00bc*/ 	.word	0x00002fb0


	//   ....[16]....
        /*00c0*/ 	.word	0x00003020


	//   ....[17]....
        /*00c4*/ 	.word	0x00003080


	//   ....[18]....
        /*00c8*/ 	.word	0x000030f0


	//   ....[19]....
        /*00cc*/ 	.word	0x00003150


	//----- nvinfo : EIATTR_EXIT_INSTR_OFFSETS
	.align		4
.L_2077:
        /*00d0*/ 	.byte	0x04, 0x1c
        /*00d2*/ 	.short	(.L_2079 - .L_2078)


	//   ....[0]....
.L_2078:
        /*00d4*/ 	.word	0x00002d60


	//----- nvinfo : EIATTR_MAX_THREADS
	.align		4
.L_2079:
        /*00d8*/ 	.byte	0x04, 0x05
        /*00da*/ 	.short	(.L_2081 - .L_2080)
.L_2080:
        /*00dc*/ 	.word	0x00000100
        /*00e0*/ 	.word	0x00000001
        /*00e4*/ 	.word	0x00000001


	//----- nvinfo : EIATTR_CRS_STACK_SIZE
	.align		4
.L_2081:
        /*00e8*/ 	.byte	0x04, 0x1e
        /*00ea*/ 	.short	(.L_2083 - .L_2082)
.L_2082:
        /*00ec*/ 	.word	0x00000000


	//----- nvinfo : EIATTR_CBANK_PARAM_SIZE
	.align		4
.L_2083:
        /*00f0*/ 	.byte	0x03, 0x19
        /*00f2*/ 	.short	0x0128


	//----- nvinfo : EIATTR_PARAM_CBANK
	.align		4
        /*00f4*/ 	.byte	0x04, 0x0a
        /*00f6*/ 	.short	(.L_2085 - .L_2084)
	.align		4
.L_2084:
        /*00f8*/ 	.word	index@(.nv.constant0._ZN10layer_norm31ln_parallel_residual_bwd_kernelINS_13Kernel_traitsI6__halfS2_fS2_fjLj5120ELj1ELj1ELj8ELj8ENS_18Kernel_traits_baseILj5120ES2_S2_fS2_fjLj256EEEEELb0ELb1ELb1EEEvNS_9BwdParamsE)
        /*00fc*/ 	.short	0x0210
        /*00fe*/ 	.short	0x0128


	//----- nvinfo : EIATTR_SW_WAR
	.align		4
.L_2085:
        /*0100*/ 	.byte	0x04, 0x36
        /*0102*/ 	.short	(.L_2087 - .L_2086)
.L_2086:
        /*0104*/ 	.word	0x00000008
.L_2087:


//--------------------- .nv.info._ZN10layer_norm31ln_parallel_residual_bwd_kernelINS_13Kernel_traitsI6__halfS2_fS2_fjLj5120ELj1ELj1ELj8ELj8ENS_18Kernel_traits_baseILj5120ES2_S2_fS2_fjLj256EEEEELb1ELb0ELb0EEEvNS_9BwdParamsE --------------------------
	.section	.nv.info._ZN10layer_norm31ln_parallel_residual_bwd_kernelINS_13Kernel_traitsI6__halfS2_fS2_fjLj5120ELj1ELj1ELj8ELj8ENS_18Kernel_traits_baseILj5120ES2_S2_fS2_fjLj256EEEEELb1ELb0ELb0EEEvNS_9BwdParamsE,"",@"SHT_CUDA_INFO"
	.sectionflags	@""
	.align	4


	//----- nvinfo : EIATTR_CUDA_API_VERSION
	.align		4
        /*0000*/ 	.byte	0x04, 0x37
        /*0002*/ 	.short	(.L_2089 - .L_2088)
.L_2088:
        /*0004*/ 	.word	0x00000082


	//----- nvinfo : EIATTR_KPARAM_INFO
	.align		4
.L_2089:
        /*0008*/ 	.byte	0x04, 0x17
        /*000a*/ 	.short	(.L_2091 - .L_2090)
.L_2090:
        /*000c*/ 	.word	0x00000000
        /*0010*/ 	.short	0x0000
        /*0012*/ 	.short	0x0000
        /*0014*/ 	.byte	0x00, 0xf0, 0xa1, 0x04


	//----- nvinfo : EIATTR_SPARSE_MMA_MASK
	.align		4
.L_2091:
        /*0018*/ 	.byte	0x03, 0x50
        /*001a*/ 	.short	0x0000


	//----- nvinfo : EIATTR_MAXREG_COUNT
	.align		4
        /*001c*/ 	.byte	0x03, 0x1b
        /*001e*/ 	.short	0x00ff


	//----- nvinfo : EIATTR_NUM_BARRIERS
	.align		4
        /*0020*/ 	.byte	0x02, 0x4c
        /*0022*/ 	.byte	0x01
	.zero		1


	//----- nvinfo : EIATTR_MERCURY_ISA_VERSION
	.align		4
        /*0024*/ 	.byte	0x03, 0x5f
        /*0026*/ 	.short	0x0101


	//----- nvinfo : EIATTR_COOP_GROUP_MASK_REGIDS
	.align		4
        /*0028*/ 	.byte	0x04, 0x29
        /*002a*/ 	.short	(.L_2093 - .L_2092)


	//   ....[0]....
.L_2092:
        /*002c*/ 	.word	0xffffffff


	//   ....[1]....
        /*0030*/ 	.word	0xffffffff


	//   ....[2]....
        /*0034*/ 	.word	0xffffffff


	//   ....[3]....
        /*0038*/ 	.word	0xffffffff


	//   ....[4]....
        /*003c*/ 	.word	0xffffffff


	//   ....[5]....
        /*0040*/ 	.word	0xffffffff


	//   ....[6]....
        /*0044*/ 	.word	0xffffffff


	//   ....[7]....
        /*0048*/ 	.word	0xffffffff


	//   ....[8]....
        /*004c*/ 	.word	0xffffffff


	//   ....[9]....
        /*0050*/ 	.word	0xffffffff


	//   ....[10]....
        /*0054*/ 	.word	0x05000096


	//   ....[11]....
        /*0058*/ 	.word	0x05000096


	//   ....[12]....
        /*005c*/ 	.word	0x05000096


	//   ....[13]....
        /*0060*/ 	.word	0x05000096


	//   ....[14]....
        /*0064*/ 	.word	0x05000096


	//   ....[15]....
        /*0068*/ 	.word	0x05000096


	//   ....[16]....
        /*006c*/ 	.word	0x05000096


	//   ....[17]....
        /*0070*/ 	.word	0x05000096


	//   ....[18]....
        /*0074*/ 	.word	0x05000096


	//   ....[19]....
        /*0078*/ 	.word	0x05000096


	//----- nvinfo : EIATTR_COOP_GROUP_INSTR_OFFSETS
	.align		4
.L_2093:
        /*007c*/ 	.byte	0x04, 0x28
        /*007e*/ 	.short	(.L_2095 - .L_2094)


	//   ....[0]....
.L_2094:
        /*0080*/ 	.word	0x00002840


	//   ....[1]....
        /*0084*/ 	.word	0x00002850


	//   ....[2]....
        /*0088*/ 	.word	0x00002880


	//   ....[3]....
        /*008c*/ 	.word	0x00002890


	//   ....[4]....
        /*0090*/ 	.word	0x000028c0


	//   ....[5]....
        /*0094*/ 	.word	0x000028d0


	//   ....[6]....
        /*0098*/ 	.word	0x00002900


	//   ....[7]....
        /*009c*/ 	.word	0x00002910


	//   ....[8]....
        /*00a0*/ 	.word	0x00002940


	//   ....[9]....
        /*00a4*/ 	.word	0x00002950


	//   ....[10]....
        /*00a8*/ 	.word	0x00004ad0


	//   ....[11]....
        /*00ac*/ 	.word	0x00004b20


	//   ....[12]....
        /*00b0*/ 	.word	0x00004b90


	//   ....[13]....
        /*00b4*/ 	.word	0x00004bf0


	//   ....[14]....
        /*00b8*/ 	.word	0x00004c60


	//   ....[15]....
        /*00bc*/ 	.word	0x00004cc0


	//   ....[16]....
        /*00c0*/ 	.word	0x00004d30


	//   ....[17]....
        /*00c4*/ 	.word	0x00004d90


	//   ....[18]....
        /*00c8*/ 	.word	0x00004e00


	//   ....[19]....
        /*00cc*/ 	.word	0x00004e60


	//----- nvinfo : EIATTR_EXIT_INSTR_OFFSETS
	.align		4
.L_2095:
        /*00d0*/ 	.byte	0x04, 0x1c
        /*00d2*/ 	.short	(.L_2097 - .L_2096)


	//   ....[0]....
.L_2096:
        /*00d4*/ 	.word	0x000049a0


	//   ....[1]....
        /*00d8*/ 	.word	0x00004a70


	//----- nvinfo : EIATTR_MAX_THREADS
	.align		4
.L_2097:
        /*00dc*/ 	.byte	0x04, 0x05
        /*00de*/ 	.short	(.L_2099 - .L_2098)
.L_2098:
        /*00e0*/ 	.word	0x00000100
        /*00e4*/ 	.word	0x00000001
        /*00e8*/ 	.word	0x00000001


	//----- nvinfo : EIATTR_CRS_STACK_SIZE
	.align		4
.L_2099:
        /*00ec*/ 	.byte	0x04, 0x1e
        /*00ee*/ 	.short	(.L_2101 - .L_2100)
.L_2100:
        /*00f0*/ 	.word	0x00000000


	//----- nvinfo : EIATTR_CBANK_PARAM_SIZE
	.align		4
.L_2101:
        /*00f4*/ 	.byte	0x03, 0x19
        /*00f6*/ 	.short	0x0128


	//----- nvinfo : EIATTR_PARAM_CBANK
	.align		4
        /*00f8*/ 	.byte	0x04, 0x0a
        /*00fa*/ 	.short	(.L_2103 - .L_2102)
	.align		4
.L_2102:
        /*00fc*/ 	.word	index@(.nv.constant0._ZN10layer_norm31ln_parallel_residual_bwd_kernelINS_13Kernel_traitsI6__halfS2_fS2_fjLj5120ELj1ELj1ELj8ELj8ENS_18Kernel_traits_baseILj5120ES2_S2_fS2_fjLj256EEEEELb1ELb0ELb0EEEvNS_9BwdParamsE)
        /*0100*/ 	.short	0x0210
        /*0102*/ 	.short	0x0128


	//----- nvinfo : EIATTR_SW_WAR
	.align		4
.L_2103:
        /*0104*/ 	.byte	0x04, 0x36
        /*0106*/ 	.short	(.L_2105 - .L_2104)
.L_2104:
        /*0108*/ 	.word	0x00000008
.L_2105:


//--------------------- .nv.info._ZN10layer_norm31ln_parallel_residual_bwd_kernelINS_13Kernel_traitsI6__halfS2_fS2_fjLj5120ELj1ELj1ELj8ELj8ENS_18Kernel_traits_baseILj5120ES2_S2_fS2_fjLj256EEEEELb1ELb0ELb1EEEvNS_9BwdParamsE --------------------------
	.section	.nv.info._ZN10layer_norm31ln_parallel_residual_bwd_kernelINS_13Kernel_traitsI6__halfS2_fS2_fjLj5120ELj1ELj1ELj8ELj8ENS_18Kernel_traits_baseILj5120ES2_S2_fS2_fjLj256EEEEELb1ELb0ELb1EEEvNS_9BwdParamsE,"",@"SHT_CUDA_INFO"
	.sectionflags	@""
	.align	4


	//----- nvinfo : EIATTR_CUDA_API_VERSION
	.align		4
        /*0000*/ 	.byte	0x04, 0x37
        /*0002*/ 	.short	(.L_2107 - .L_2106)
.L_2106:
        /*0004*/ 	.word	0x00000082


	//----- nvinfo : EIATTR_KPARAM_INFO
	.align		4
.L_2107:
        /*0008*/ 	.byte	0x04, 0x17
        /*000a*/ 	.short	(.L_2109 - .L_2108)
.L_2108:
        /*000c*/ 	.word	0x00000000
        /*0010*/ 	.short	0x0000
        /*0012*/ 	.short	0x0000
        /*0014*/ 	.byte	0x00, 0xf0, 0xa1, 0x04


	//----- nvinfo : EIATTR_SPARSE_MMA_MASK
	.align		4
.L_2109:
        /*0018*/ 	.byte	0x03, 0x50
        /*001a*/ 	.short	0x0000


	//----- nvinfo : EIATTR_MAXREG_COUNT
	.align		4
        /*001c*/ 	.byte	0x03, 0x1b
        /*001e*/ 	.short	0x00ff


	//----- nvinfo : EIATTR_NUM_BARRIERS
	.align		4
        /*0020*/ 	.byte	0x02, 0x4c
        /*0022*/ 	.byte	0x01
	.zero		1


	//----- nvinfo : EIATTR_MERCURY_ISA_VERSION
	.align		4
        /*0024*/ 	.byte	0x03, 0x5f
        /*0026*/ 	.short	0x0101


	//----- nvinfo : EIATTR_COOP_GROUP_MASK_REGIDS
	.align		4
        /*0028*/ 	.byte	0x04, 0x29
        /*002a*/ 	.short	(.L_2111 - .L_2110)


	//   ....[0]....
.L_2110:
        /*002c*/ 	.word	0xffffffff


	//   ....[1]....
        /*0030*/ 	.word	0xffffffff


	//   ....[2]....
        /*0034*/ 	.word	0xffffffff


	//   ....[3]....
        /*0038*/ 	.word	0xffffffff


	//   ....[4]....
        /*003c*/ 	.word	0xffffffff


	//   ....[5]....
        /*0040*/ 	.word	0xffffffff


	//   ....[6]....
        /*0044*/ 	.word	0xffffffff


	//   ....[7]....
        /*0048*/ 	.word	0xffffffff


	//   ....[8]....
        /*004c*/ 	.word	0xffffffff


	//   ....[9]....
        /*0050*/ 	.word	0xffffffff


	//   ....[10]....
        /*0054*/ 	.word	0x05000056


	//   ....[11]....
        /*0058*/ 	.word	0x05000056


	//   ....[12]....
        /*005c*/ 	.word	0x05000056


	//   ....[13]....
        /*0060*/ 	.word	0x05000056


	//   ....[14]....
        /*0064*/ 	.word	0x05000056


	//   ....[15]....
        /*0068*/ 	.word	0x05000056


	//   ....[16]....
        /*006c*/ 	.word	0x05000056


	//   ....[17]....
        /*0070*/ 	.word	0x05000056


	//   ....[18]....
        /*0074*/ 	.word	0x05000056


	//   ....[19]....
        /*0078*/ 	.word	0x05000056


	//----- nvinfo : EIATTR_COOP_GROUP_INSTR_OFFSETS
	.align		4
.L_2111:
        /*007c*/ 	.byte	0x04, 0x28
        /*007e*/ 	.short	(.L_2113 - .L_2112)


	//   ....[0]....
.L_2112:
        /*0080*/ 	.word	0x000024e0


	//   ....[1]....
        /*0084*/ 	.word	0x000024f0


	//   ....[2]....
        /*0088*/ 	.word	0x00002520


	//   ....[3]....
        /*008c*/ 	.word	0x00002530


	//   ....[4]....
        /*0090*/ 	.word	0x00002560


	//   ....[5]....
        /*0094*/ 	.word	0x00002570


	//   ....[6]....
        /*0098*/ 	.word	0x000025a0


	//   ....[7]....
        /*009c*/ 	.word	0x000025b0


	//   ....[8]....
        /*00a0*/ 	.word	0x000025e0


	//   ....[9]....
        /*00a4*/ 	.word	0x000025f0


	//   ....[10]....
        /*00a8*/ 	.word	0x00004690


	//   ....[11]....
        /*00ac*/ 	.word	0x000046e0


	//   ....[12]....
        /*00b0*/ 	.word	0x00004750


	//   ....[13]....
        /*00b4*/ 	.word	0x000047b0


	//   ....[14]....
        /*00b8*/ 	.word	0x00004820


	//   ....[15]....
        /*00bc*/ 	.word	0x00004880


	//   ....[16]....
        /*00c0*/ 	.word	0x000048f0


	//   ....[17]....
        /*00c4*/ 	.word	0x00004950


	//   ....[18]....
        /*00c8*/ 	.word	0x000049c0


	//   ....[19]....
        /*00cc*/ 	.word	0x00004a20


	//----- nvinfo : EIATTR_EXIT_INSTR_OFFSETS
	.align		4
.L_2113:
        /*00d0*/ 	.byte	0x04, 0x1c
        /*00d2*/ 	.short	(.L_2115 - .L_2114)


	//   ....[0]....
.L_2114:
        /*00d4*/ 	.word	0x00004630


	//----- nvinfo : EIATTR_MAX_THREADS
	.align		4
.L_2115:
        /*00d8*/ 	.byte	0x04, 0x05
        /*00da*/ 	.short	(.L_2117 - .L_2116)
.L_2116:
        /*00dc*/ 	.word	0x00000100
        /*00e0*/ 	.word	0x00000001
        /*00e4*/ 	.word	0x00000001


	//----- nvinfo : EIATTR_CRS_STACK_SIZE
	.align		4
.L_2117:
        /*00e8*/ 	.byte	0x04, 0x1e
        /*00ea*/ 	.short	(.L_2119 - .L_2118)
.L_2118:
        /*00ec*/ 	.word	0x00000000


	//----- nvinfo : EIATTR_CBANK_PARAM_SIZE
	.align		4
.L_2119:
        /*00f0*/ 	.byte	0x03, 0x19
        /*00f2*/ 	.short	0x0128


	//----- nvinfo : EIATTR_PARAM_CBANK
	.align		4
        /*00f4*/ 	.byte	0x04, 0x0a
        /*00f6*/ 	.short	(.L_2121 - .L_2120)
	.align		4
.L_2120:
        /*00f8*/ 	.word	index@(.nv.constant0._ZN10layer_norm31ln_parallel_residual_bwd_kernelINS_13Kernel_traitsI6__halfS2_fS2_fjLj5120ELj1ELj1ELj8ELj8ENS_18Kernel_traits_baseILj5120ES2_S2_fS2_fjLj256EEEEELb1ELb0ELb1EEEvNS_9BwdParamsE)
        /*00fc*/ 	.short	0x0210
        /*00fe*/ 	.short	0x0128


	//----- nvinfo : EIATTR_SW_WAR
	.align		4
.L_2121:
        /*0100*/ 	.byte	0x04, 0x36
        /*0102*/ 	.short	(.L_2123 - .L_2122)
.L_2122:
        /*0104*/ 	.word	0x00000008
.L_2123:


//--------------------- .nv.info._ZN10layer_norm22ln_bwd_finalize_kernelINS_22Kernel_traits_finalizeILj5120E6__halfS2_fS2_fjLb0ELj1024ELj4ENS_18Kernel_traits_baseILj5120ES2_S2_fS2_fjLj1024EEEEELb0ELb0EEEvNS_9BwdParamsE --------------------------
	.section	.nv.info._ZN10layer_norm22ln_bwd_finalize_kernelINS_22Kernel_traits_finalizeILj5120E6__halfS2_fS2_fjLb0ELj1024ELj4ENS_18Kernel_traits_baseILj5120ES2_S2_fS2_fjLj1024EEEEELb0ELb0EEEvNS_9BwdParamsE,"",@"SHT_CUDA_INFO"
	.sectionflags	@""
	.align	4


	//----- nvinfo : EIATTR_CUDA_API_VERSION
	.align		4
        /*0000*/ 	.byte	0x04, 0x37
        /*0002*/ 	.short	(.L_2125 - .L_2124)
.L_2124:
        /*0004*/ 	.word	0x00000082


	//----- nvinfo : EIATTR_KPARAM_INFO
	.align		4
.L_2125:
        /*0008*/ 	.byte	0x04, 0x17
        /*000a*/ 	.short	(.L_2127 - .L_2126)
.L_2126:
        /*000c*/ 	.word	0x00000000
        /*0010*/ 	.short	0x0000
        /*0012*/ 	.short	0x0000
        /*0014*/ 	.byte	0x00, 0xf0, 0xa1, 0x04


	//----- nvinfo : EIATTR_SPARSE_MMA_MASK
	.align		4
.L_2127:
        /*0018*/ 	.byte	0x03, 0x50
        /*001a*/ 	.short	0x0000


	//----- nvinfo : EIATTR_MAXREG_COUNT
	.align		4
        /*001c*/ 	.byte	0x03, 0x1b
        /*001e*/ 	.short	0x0040


	//----- nvinfo : EIATTR_NUM_BARRIERS
	.align		4
        /*0020*/ 	.byte	0x02, 0x4c
        /*0022*/ 	.byte	0x01
	.zero		1


	//----- nvinfo : EIATTR_MERCURY_ISA_VERSION
	.align		4
        /*0024*/ 	.byte	0x03, 0x5f
        /*0026*/ 	.short	0x0101


	//----- nvinfo : EIATTR_COOP_GROUP_MASK_REGIDS
	.align		4
        /*0028*/ 	.byte	0x04, 0x29
        /*002a*/ 	.short	(.L_2129 - .L_2128)


	//   ....[0]....
.L_2128:
        /*002c*/ 	.word	0xffffffff


	//   ....[1]....
        /*0030*/ 	.word	0xffffffff


	//   ....[2]....
        /*0034*/ 	.word	0xffffffff


	//   ....[3]....
        /*0038*/ 	.word	0xffffffff


	//   ....[4]....
        /*003c*/ 	.word	0xffffffff


	//   ....[5]....
        /*0040*/ 	.word	0xffffffff


	//   ....[6]....
        /*0044*/ 	.word	0xffffffff


	//   ....[7]....
        /*0048*/ 	.word	0xffffffff


	//   ....[8]....
        /*004c*/ 	.word	0xffffffff


	//   ....[9]....
        /*0050*/ 	.word	0xffffffff


	//   ....[10]....
        /*0054*/ 	.word	0x05000013


	//   ....[11]....
        /*0058*/ 	.word	0x05000013


	//   ....[12]....
        /*005c*/ 	.word	0x05000013


	//   ....[13]....
        /*0060*/ 	.word	0x05000013


	//   ....[14]....
        /*0064*/ 	.word	0x05000013


	//   ....[15]....
        /*0068*/ 	.word	0x05000013


	//   ....[16]....
        /*006c*/ 	.word	0x05000013


	//   ....[17]....
        /*0070*/ 	.word	0x05000013


	//   ....[18]....
        /*0074*/ 	.word	0x05000013


	//   ....[19]....
        /*0078*/ 	.word	0x05000013


	//----- nvinfo : EIATTR_COOP_GROUP_INSTR_OFFSETS
	.align		4
.L_2129:
        /*007c*/ 	.byte	0x04, 0x28
        /*007e*/ 	.short	(.L_2131 - .L_2130)


	//   ....[0]....
.L_2130:
        /*0080*/ 	.word	0x000008e0


	//   ....[1]....
        /*0084*/ 	.word	0x000008f0


	//   ....[2]....
        /*0088*/ 	.word	0x00000920


	//   ....[3]....
        /*008c*/ 	.word	0x00000930


	//   ....[4]....
        /*0090*/ 	.word	0x00000960


	//   ....[5]....
        /*0094*/ 	.word	0x00000970


	//   ....[6]....
        /*0098*/ 	.word	0x000009a0


	//   ....[7]....
        /*009c*/ 	.word	0x000009b0


	//   ....[8]....
        /*00a0*/ 	.word	0x000009e0


	//   ....[9]....
        /*00a4*/ 	.word	0x000009f0


	//   ....[10]....
        /*00a8*/ 	.word	0x00000c10


	//   ....[11]....
        /*00ac*/ 	.word	0x00000c80


	//   ....[12]....
        /*00b0*/ 	.word	0x00000cf0


	//   ....[13]....
        /*00b4*/ 	.word	0x00000d60


	//   ....[14]....
        /*00b8*/ 	.word	0x00000dd0


	//   ....[15]....
        /*00bc*/ 	.word	0x00000e30


	//   ....[16]....
        /*00c0*/ 	.word	0x00000ea0


	//   ....[17]....
        /*00c4*/ 	.word	0x00000f10


	//   ....[18]....
        /*00c8*/ 	.word	0x00000f80


	//   ....[19]....
        /*00cc*/ 	.word	0x00000ff0


	//----- nvinfo : EIATTR_EXIT_INSTR_OFFSETS
	.align		4
.L_2131:
        /*00d0*/ 	.byte	0x04, 0x1c
        /*00d2*/ 	.short	(.L_2133 - .L_2132)


	//   ....[0]....
.L_2132:
        /*00d4*/ 	.word	0x00000070


	//   ....[1]....
        /*00d8*/ 	.word	0x00000bb0


	//----- nvinfo : EIATTR_MAX_THREADS
	.align		4
.L_2133:
        /*00dc*/ 	.byte	0x04, 0x05
        /*00de*/ 	.short	(.L_2135 - .L_2134)
.L_2134:
        /*00e0*/ 	.word	0x00000400
        /*00e4*/ 	.word	0x00000001
        /*00e8*/ 	.word	0x00000001


	//----- nvinfo : EIATTR_CRS_STACK_SIZE
	.align		4
.L_2135:
        /*00ec*/ 	.byte	0x04, 0x1e
        /*00ee*/ 	.short	(.L_2137 - .L_2136)
.L_2136:
        /*00f0*/ 	.word	0x00000000


	//----- nvinfo : EIATTR_CBANK_PARAM_SIZE
	.align		4
.L_2137:
        /*00f4*/ 	.byte	0x03, 0x19
        /*00f6*/ 	.short	0x0128


	//----- nvinfo : EIATTR_PARAM_CBANK
	.align		4
        /*00f8*/ 	.byte	0x04, 0x0a
        /*00fa*/ 	.short	(.L_2139 - .L_2138)
	.align		4
.L_2138:
        /*00fc*/ 	.word	index@(.nv.constant0._ZN10layer_norm22ln_bwd_finalize_kernelINS_22Kernel_traits_finalizeILj5120E6__halfS2_fS2_fjLb0ELj1024ELj4ENS_18Kernel_traits_baseILj5120ES2_S2_fS2_fjLj1024EEEEELb0ELb0EEEvNS_9BwdParamsE)
        /*0100*/ 	.short	0x0210
        /*0102*/ 	.short	0x0128


	//----- nvinfo : EIATTR_SW_WAR
	.align		4
.L_2139:
        /*0104*/ 	.byte	0x04, 0x36
        /*0106*/ 	.short	(.L_2141 - .L_2140)
.L_2140:
        /*0108*/ 	.word	0x00000008
.L_2141:


//--------------------- .nv.info._ZN10layer_norm40ln_parallel_residual_bwd_finalize_kernelINS_22Kernel_traits_finalizeILj5120E6__halfS2_fS2_fjLb0ELj1024ELj4ENS_18Kernel_traits_baseILj5120ES2_S2_fS2_fjLj1024EEEEELb0EEEvNS_9BwdParamsE --------------------------
	.section	.nv.info._ZN10layer_norm40ln_parallel_residual_bwd_finalize_kernelINS_22Kernel_traits_finalizeILj5120E6__halfS2_fS2_fjLb0ELj1024ELj4ENS_18Kernel_traits_baseILj5120ES2_S2_fS2_fjLj1024EEEEELb0EEEvNS_9BwdParamsE,"",@"SHT_CUDA_INFO"
	.sectionflags	@""
	.align	4


	//----- nvinfo : EIATTR_CUDA_API_VERSION
	.align		4
        /*0000*/ 	.byte	0x04, 0x37
        /*0002*/ 	.short	(.L_2143 - .L_2142)
.L_2142:
        /*0004*/ 	.word	0x00000082


	//----- nvinfo : EIATTR_KPARAM_INFO
	.align		4
.L_2143:
        /*0008*/ 	.byte	0x04, 0x17
        /*000a*/ 	.short	(.L_2145 - .L_2144)
.L_2144:
        /*000c*/ 	.word	0x00000000
        /*0010*/ 	.short	0x0000
        /*0012*/ 	.short	0x0000
        /*0014*/ 	.byte	0x00, 0xf0, 0xa1, 0x04


	//----- nvinfo : EIATTR_SPARSE_MMA_MASK
	.align		4
.L_2145:
        /*0018*/ 	.byte	0x03, 0x50
        /*001a*/ 	.short	0x0000


	//----- nvinfo : EIATTR_MAXREG_COUNT
	.align		4
        /*001c*/ 	.byte	0x03, 0x1b
        /*001e*/ 	.short	0x0040


	//----- nvinfo : EIATTR_NUM_BARRIERS
	.align		4
        /*0020*/ 	.byte	0x02, 0x4c
        /*0022*/ 	.byte	0x01
	.zero		1


	//----- nvinfo : EIATTR_MERCURY_ISA_VERSION
	.align		4
        /*0024*/ 	.byte	0x03, 0x5f
        /*0026*/ 	.short	0x0101


	//----- nvinfo : EIATTR_COOP_GROUP_MASK_REGIDS
	.align		4
        /*0028*/ 	.byte	0x04, 0x29
        /*002a*/ 	.short	(.L_2147 - .L_2146)


	//   ....[0]....
.L_2146:
        /*002c*/ 	.word	0xffffffff


	//   ....[1]....
        /*0030*/ 	.word	0xffffffff


	//   ....[2]....
        /*0034*/ 	.word	0xffffffff


	//   ....[3]....
        /*0038*/ 	.word	0xffffffff


	//   ....[4]....
        /*003c*/ 	.word	0xffffffff


	//   ....[5]....
        /*0040*/ 	.word	0xffffffff


	//   ....[6]....
        /*0044*/ 	.word	0xffffffff


	//   ....[7]....
        /*0048*/ 	.word	0xffffffff


	//   ....[8]....
        /*004c*/ 	.word	0xffffffff


	//   ....[9]....
        /*0050*/ 	.word	0xffffffff


	//   ....[10]....
        /*0054*/ 	.word	0xffffffff


	//   ....[11]....
        /*0058*/ 	.word	0xffffffff


	//   ....[12]....
        /*005c*/ 	.word	0xffffffff


	//   ....[13]....
        /*0060*/ 	.word	0xffffffff


	//   ....[14]....
        /*0064*/ 	.word	0xffffffff


	//   ....[15]....
        /*0068*/ 	.word	0xffffffff


	//   ....[16]....
        /*006c*/ 	.word	0xffffffff


	//   ....[17]....
        /*0070*/ 	.word	0xffffffff


	//   ....[18]....
        /*0074*/ 	.word	0xffffffff


	//   ....[19]....
        /*0078*/ 	.word	0xffffffff


	//   ....[20]....
        /*007c*/ 	.word	0x0500000c


	//   ....[21]....
        /*0080*/ 	.word	0x0500000c


	//   ....[22]....
        /*0084*/ 	.word	0x0500000c


	//   ....[23]....
        /*0088*/ 	.word	0x0500000c


	//   ....[24]....
        /*008c*/ 	.word	0x0500000c


	//   ....[25]....
        /*0090*/ 	.word	0x0500000c


	//   ....[26]....
        /*0094*/ 	.word	0x0500000c


	//   ....[27]....
        /*0098*/ 	.word	0x0500000c


	//   ....[28]....
        /*009c*/ 	.word	0x0500000c


	//   ....[29]....
        /*00a0*/ 	.word	0x0500000c


	//   ....[30]....
        /*00a4*/ 	.word	0x0500000c


	//   ....[31]....
        /*00a8*/ 	.word	0x0500000c


	//   ....[32]....
        /*00ac*/ 	.word	0x0500000c


	//   ....[33]....
        /*00b0*/ 	.word	0x0500000c


	//   ....[34]....
        /*00b4*/ 	.word	0x0500000c


	//   ....[35]....
        /*00b8*/ 	.word	0x0500000c


	//   ....[36]....
        /*00bc*/ 	.word	0x0500000c


	//   ....[37]....
        /*00c0*/ 	.word	0x0500000c


	//   ....[38]....
        /*00c4*/ 	.word	0x0500000c


	//   ....[39]....
        /*00c8*/ 	.word	0x0500000c


	//----- nvinfo : EIATTR_COOP_GROUP_INSTR_OFFSETS
	.align		4
.L_2147:
        /*00cc*/ 	.byte	0x04, 0x28
        /*00ce*/ 	.short	(.L_2149 - .L_2148)


	//   ....[0]....
.L_2148:
        /*00d0*/ 	.word	0x00000ce0


	//   ....[1]....
        /*00d4*/ 	.word	0x00000cf0


	//   ....[2]....
        /*00d8*/ 	.word	0x00000d00


	//   ....[3]....
        /*00dc*/ 	.word	0x00000d10


	//   ....[4]....
        /*00e0*/ 	.word	0x00000d40


	//   ....[5]....
        /*00e4*/ 	.word	0x00000d70


	//   ....[6]....
        /*00e8*/ 	.word	0x00000d80


	//   ....[7]....
        /*00ec*/ 	.word	0x00000d90


	//   ....[8]....
        /*00f0*/ 	.word	0x00000db0


	//   ....[9]....
        /*00f4*/ 	.word	0x00000df0


	//   ....[10]....
        /*00f8*/ 	.word	0x00000e00


	//   ....[11]....
        /*00fc*/ 	.word	0x00000e10


	//   ....[12]....
        /*0100*/ 	.word	0x00000e30


	//   ....[13]....
        /*0104*/ 	.word	0x00000e70


	//   ....[14]....
        /*0108*/ 	.word	0x00000e80


	//   ....[15]....
        /*010c*/ 	.word	0x00000e90


	//   ....[16]....
        /*0110*/ 	.word	0x00000eb0


	//   ....[17]....
        /*0114*/ 	.word	0x00000ee0


	//   ....[18]....
        /*0118*/ 	.word	0x00000f00


	//   ....[19]....
        /*011c*/ 	.word	0x00000f10


	//   ....[20]....
        /*0120*/ 	.word	0x00001230


	//   ....[21]....
        /*0124*/ 	.word	0x00001290


	//   ....[22]....
        /*0128*/ 	.word	0x000012f0


	//   ....[23]....
        /*012c*/ 	.word	0x00001350


	//   ....[24]....
        /*0130*/ 	.word	0x000013b0


	//   ....[25]....
        /*0134*/ 	.word	0x00001410


	//   ....[26]....
        /*0138*/ 	.word	0x00001480


	//   ....[27]....
        /*013c*/ 	.word	0x000014f0


	//   ....[28]....
        /*0140*/ 	.word	0x00001560


	//   ....[29]....
        /*0144*/ 	.word	0x000015d0


	//   ....[30]....
        /*0148*/ 	.word	0x00001630


	//   ....[31]....
        /*014c*/ 	.word	0x000016a0


	//   ....[32]....
        /*0150*/ 	.word	0x00001710


	//   ....[33]....
        /*0154*/ 	.word	0x00001780


	//   ....[34]....
        /*0158*/ 	.word	0x000017f0


	//   ....[35]....
        /*015c*/ 	.word	0x00001850


	//   ....[36]....
        /*0160*/ 	.word	0x000018c0


	//   ....[37]....
        /*0164*/ 	.word	0x00001930


	//   ....[38]....
        /*0168*/ 	.word	0x000019a0


	//   ....[39]....
        /*016c*/ 	.word	0x00001a10


	//----- nvinfo : EIATTR_EXIT_INSTR_OFFSETS
	.align		4
.L_2149:
        /*0170*/ 	.byte	0x04, 0x1c
        /*0172*/ 	.short	(.L_2151 - .L_2150)


	//   ....[0]....
.L_2150:
        /*0174*/ 	.word	0x00000070


	//   ....[1]....
        /*0178*/ 	.word	0x000011d0


	//----- nvinfo : EIATTR_MAX_THREADS
	.align		4
.L_2151:
        /*017c*/ 	.byte	0x04, 0x05
        /*017e*/ 	.short	(.L_2153 - .L_2152)
.L_2152:
        /*0180*/ 	.word	0x00000400
        /*0184*/ 	.word	0x00000001
        /*0188*/ 	.word	0x00000001


	//----- nvinfo : EIATTR_CRS_STACK_SIZE
	.align		4
.L_2153:
        /*018c*/ 	.byte	0x04, 0x1e
        /*018e*/ 	.short	(.L_2155 - .L_2154)
.L_2154:
        /*0190*/ 	.word	0x00000000


	//----- nvinfo : EIATTR_CBANK_PARAM_SIZE
	.align		4
.L_2155:
        /*0194*/ 	.byte	0x03, 0x19
        /*0196*/ 	.short	0x0128


	//----- nvinfo : EIATTR_PARAM_CBANK
	.align		4
        /*0198*/ 	.byte	0x04, 0x0a
        /*019a*/ 	.short	(.L_2157 - .L_2156)
	.align		4
.L_2156:
        /*019c*/ 	.word	index@(.nv.constant0._ZN10layer_norm40ln_parallel_residual_bwd_finalize_kernelINS_22Kernel_traits_finalizeILj5120E6__halfS2_fS2_fjLb0ELj1024ELj4ENS_18Kernel_traits_baseILj5120ES2_S2_fS2_fjLj1024EEEEELb0EEEvNS_9BwdParamsE)
        /*01a0*/ 	.short	0x0210
        /*01a2*/ 	.short	0x0128


	//----- nvinfo : EIATTR_SW_WAR
	.align		4
.L_2157:
        /*01a4*/ 	.byte	0x04, 0x36
        /*01a6*/ 	.short	(.L_2159 - .L_2158)
.L_2158:
        /*01a8*/ 	.word	0x00000008
.L_2159:


//--------------------- .nv.info._ZN10layer_norm31ln_parallel_residual_bwd_kernelINS_13Kernel_traitsI6__halfS2_fS2_fjLj5120ELj1ELj1ELj8ELj8ENS_18Kernel_traits_baseILj5120ES2_S2_fS2_fjLj256EEEEELb1ELb1ELb0EEEvNS_9BwdParamsE --------------------------
	.section	.nv.info._ZN10layer_norm31ln_parallel_residual_bwd_kernelINS_13Kernel_traitsI6__halfS2_fS2_fjLj5120ELj1ELj1ELj8ELj8ENS_18Kernel_traits_baseILj5120ES2_S2_fS2_fjLj256EEEEELb1ELb1ELb0EEEvNS_9BwdParamsE,"",@"SHT_CUDA_INFO"
	.sectionflags	@""
	.align	4


	//----- nvinfo : EIATTR_CUDA_API_VERSION
	.align		4
        /*0000*/ 	.byte	0x04, 0x37
        /*0002*/ 	.short	(.L_2161 - .L_2160)
.L_2160:
        /*0004*/ 	.word	0x00000082


	//----- nvinfo : EIATTR_KPARAM_INFO
	.align		4
.L_2161:
        /*0008*/ 	.byte	0x04, 0x17
        /*000a*/ 	.short	(.L_2163 - .L_2162)
.L_2162:
        /*000c*/ 	.word	0x00000000
        /*0010*/ 	.short	0x0000
        /*0012*/ 	.short	0x0000
        /*0014*/ 	.byte	0x00, 0xf0, 0xa1, 0x04


	//----- nvinfo : EIATTR_SPARSE_MMA_MASK
	.align		4
.L_2163:
        /*0018*/ 	.byte	0x03, 0x50
        /*001a*/ 	.short	0x0000


	//----- nvinfo : EIATTR_MAXREG_COUNT
	.align		4
        /*001c*/ 	.byte	0x03, 0x1b
        /*001e*/ 	.short	0x00ff


	//----- nvinfo : EIATTR_NUM_BARRIERS
	.align		4
        /*0020*/ 	.byte	0x02, 0x4c
        /*0022*/ 	.byte	0x01
	.zero		1


	//----- nvinfo : EIATTR_MERCURY_ISA_VERSION
	.align		4
        /*0024*/ 	.byte	0x03, 0x5f
        /*0026*/ 	.short	0x0101


	//----- nvinfo : EIATTR_COOP_GROUP_MASK_REGIDS
	.align		4
        /*0028*/ 	.byte	0x04, 0x29
        /*002a*/ 	.short	(.L_2165 - .L_2164)


	//   ....[0]....
.L_2164:
        /*002c*/ 	.word	0xffffffff


	//   ....[1]....
        /*0030*/ 	.word	0xffffffff


	//   ....[2]....
        /*0034*/ 	.word	0xffffffff


	//   ....[3]....
        /*0038*/ 	.word	0xffffffff


	//   ....[4]....
        /*003c*/ 	.word	0xffffffff


	//   ....[5]....
        /*0040*/ 	.word	0xffffffff


	//   ....[6]....
        /*0044*/ 	.word	0xffffffff


	//   ....[7]....
        /*0048*/ 	.word	0xffffffff


	//   ....[8]....
        /*004c*/ 	.word	0xffffffff


	//   ....[9]....
        /*0050*/ 	.word	0xffffffff


	//   ....[10]....
        /*0054*/ 	.word	0x0500004e


	//   ....[11]....
        /*0058*/ 	.word	0x0500004e


	//   ....[12]....
        /*005c*/ 	.word	0x0500004e


	//   ....[13]....
        /*0060*/ 	.word	0x0500004e


	//   ....[14]....
        /*0064*/ 	.word	0x0500004e


	//   ....[15]....
        /*0068*/ 	.word	0x0500004e


	//   ....[16]....
        /*006c*/ 	.word	0x0500004e


	//   ....[17]....
        /*0070*/ 	.word	0x0500004e


	//   ....[18]....
        /*0074*/ 	.word	0x0500004e


	//   ....[19]....
        /*0078*/ 	.word	0x0500004e


	//----- nvinfo : EIATTR_COOP_GROUP_INSTR_OFFSETS
	.align		4
.L_2165:
        /*007c*/ 	.byte	0x04, 0x28
        /*007e*/ 	.short	(.L_2167 - .L_2166)


	//   ....[0]....
.L_2166:
        /*0080*/ 	.word	0x00001c60


	//   ....[1]....
        /*0084*/ 	.word	0x00001c70


	//   ....[2]....
        /*0088*/ 	.word	0x00001ca0


	//   ....[3]....
        /*008c*/ 	.word	0x00001cb0


	//   ....[4]....
        /*0090*/ 	.word	0x00001ce0


	//   ....[5]....
        /*0094*/ 	.word	0x00001cf0


	//   ....[6]....
        /*0098*/ 	.word	0x00001d20


	//   ....[7]....
        /*009c*/ 	.word	0x00001d30


	//   ....[8]....
        /*00a0*/ 	.word	0x00001d60


	//   ....[9]....
        /*00a4*/ 	.word	0x00001d70


	//   ....[10]....
        /*00a8*/ 	.word	0x00003c50


	//   ....[11]....
        /*00ac*/ 	.word	0x00003ca0


	//   ....[12]....
        /*00b0*/ 	.word	0x00003d10


	//   ....[13]....
        /*00b4*/ 	.word	0x00003d70


	//   ....[14]....
        /*00b8*/ 	.word	0x00003de0


	//   ....[15]....
        /*00bc*/ 	.word	0x00003e40


	//   ....[16]....
        /*00c0*/ 	.word	0x00003eb0


	//   ....[17]....
        /*00c4*/ 	.word	0x00003f10


	//   ....[18]....
        /*00c8*/ 	.word	0x00003f80


	//   ....[19]....
        /*00cc*/ 	.word	0x00003fe0


	//----- nvinfo : EIATTR_EXIT_INSTR_OFFSETS
	.align		4
.L_2167:
        /*00d0*/ 	.byte	0x04, 0x1c
        /*00d2*/ 	.short	(.L_2169 - .L_2168)


	//   ....[0]....
.L_2168:
        /*00d4*/ 	.word	0x00003b70


	//   ....[1]....
        /*00d8*/ 	.word	0x00003bf0


	//----- nvinfo : EIATTR_MAX_THREADS
	.align		4
.L_2169:
        /*00dc*/ 	.byte	0x04, 0x05
        /*00de*/ 	.short	(.L_2171 - .L_2170)
.L_2170:
        /*00e0*/ 	.word	0x00000100
        /*00e4*/ 	.word	0x00000001
        /*00e8*/ 	.word	0x00000001


	//----- nvinfo : EIATTR_CRS_STACK_SIZE
	.align		4
.L_2171:
        /*00ec*/ 	.byte	0x04, 0x1e
        /*00ee*/ 	.short	(.L_2173 - .L_2172)
.L_2172:
        /*00f0*/ 	.word	0x00000000


	//----- nvinfo : EIATTR_CBANK_PARAM_SIZE
	.align		4
.L_2173:
        /*00f4*/ 	.byte	0x03, 0x19
        /*00f6*/ 	.short	0x0128


	//----- nvinfo : EIATTR_PARAM_CBANK
	.align		4
        /*00f8*/ 	.byte	0x04, 0x0a
        /*00fa*/ 	.short	(.L_2175 - .L_2174)
	.align		4
.L_2174:
        /*00fc*/ 	.word	index@(.nv.constant0._ZN10layer_norm31ln_parallel_residual_bwd_kernelINS_13Kernel_traitsI6__halfS2_fS2_fjLj5120ELj1ELj1ELj8ELj8ENS_18Kernel_traits_baseILj5120ES2_S2_fS2_fjLj256EEEEELb1ELb1ELb0EEEvNS_9BwdParamsE)
        /*0100*/ 	.short	0x0210
        /*0102*/ 	.short	0x0128


	//----- nvinfo : EIATTR_SW_WAR
	.align		4
.L_2175:
        /*0104*/ 	.byte	0x04, 0x36
        /*0106*/ 	.short	(.L_2177 - .L_2176)
.L_2176:
        /*0108*/ 	.word	0x00000008
.L_2177:


//--------------------- .nv.info._ZN10layer_norm22ln_bwd_finalize_kernelINS_22Kernel_traits_finalizeILj5120E6__halfS2_fS2_fjLb0ELj1024ELj4ENS_18Kernel_traits_baseILj5120ES2_S2_fS2_fjLj1024EEEEELb0ELb1EEEvNS_9BwdParamsE --------------------------
	.section	.nv.info._ZN10layer_norm22ln_bwd_finalize_kernelINS_22Kernel_traits_finalizeILj5120E6__halfS2_fS2_fjLb0ELj1024ELj4ENS_18Kernel_traits_baseILj5120ES2_S2_fS2_fjLj1024EEEEELb0ELb1EEEvNS_9BwdParamsE,"",@"SHT_CUDA_INFO"
	.sectionflags	@""
	.align	4


	//----- nvinfo : EIATTR_CUDA_API_VERSION
	.align		4
        /*0000*/ 	.byte	0x04, 0x37
        /*0002*/ 	.short	(.L_2179 - .L_2178)
.L_2178:
        /*0004*/ 	.word	0x00000082


	//----- nvinfo : EIATTR_KPARAM_INFO
	.align		4
.L_2179:
        /*0008*/ 	.byte	0x04, 0x17
        /*000a*/ 	.short	(.L_2181 - .L_2180)
.L_2180:
        /*000c*/ 	.word	0x00000000
        /*0010*/ 	.short	0x0000
        /*0012*/ 	.short	0x0000
        /*0014*/ 	.byte	0x00, 0xf0, 0xa1, 0x04


	//----- nvinfo : EIATTR_SPARSE_MMA_MASK
	.align		4
.L_2181:
        /*0018*/ 	.byte	0x03, 0x50
        /*001a*/ 	.short	0x0000


	//----- nvinfo : EIATTR_MAXREG_COUNT
	.align		4
        /*001c*/ 	.byte	0x03, 0x1b
        /*001e*/ 	.short	0x0040


	//----- nvinfo : EIATTR_NUM_BARRIERS
	.align		4
        /*0020*/ 	.byte	0x02, 0x4c
        /*0022*/ 	.byte	0x01
	.zero		1


	//----- nvinfo : EIATTR_MERCURY_ISA_VERSION
	.align		4
        /*0024*/ 	.byte	0x03, 0x5f
        /*0026*/ 	.short	0x0101


	//----- nvinfo : EIATTR_COOP_GROUP_MASK_REGIDS
	.align		4
        /*0028*/ 	.byte	0x04, 0x29
        /*002a*/ 	.short	(.L_2183 - .L_2182)


	//   ....[0]....
.L_2182:
        /*002c*/ 	.word	0xffffffff


	//   ....[1]....
        /*0030*/ 	.word	0xffffffff


	//   ....[2]....
        /*0034*/ 	.word	0xffffffff


	//   ....[3]....
        /*0038*/ 	.word	0xffffffff


	//   ....[4]....
        /*003c*/ 	.word	0xffffffff


	//   ....[5]....
        /*0040*/ 	.word	0xffffffff


	//   ....[6]....
        /*0044*/ 	.word	0xffffffff


	//   ....[7]....
        /*0048*/ 	.word	0xffffffff


	//   ....[8]....
        /*004c*/ 	.word	0xffffffff


	//   ....[9]....
        /*0050*/ 	.word	0xffffffff


	//   ....[10]....
        /*0054*/ 	.word	0x05000011


	//   ....[11]....
        /*0058*/ 	.word	0x05000011


	//   ....[12]....
        /*005c*/ 	.word	0x05000011


	//   ....[13]....
        /*0060*/ 	.word	0x05000011


	//   ....[14]....
        /*0064*/ 	.word	0x05000011


	//   ....[15]....
        /*0068*/ 	.word	0x05000011


	//   ....[16]....
        /*006c*/ 	.word	0x05000011


	//   ....[17]....
        /*0070*/ 	.word	0x05000011


	//   ....[18]....
        /*0074*/ 	.word	0x05000011


	//   ....[19]....
        /*0078*/ 	.word	0x05000011


	//----- nvinfo : EIATTR_COOP_GROUP_INSTR_OFFSETS
	.align		4
.L_2183:
        /*007c*/ 	.byte	0x04, 0x28
        /*007e*/ 	.short	(.L_2185 - .L_2184)


	//   ....[0]....
.L_2184:
        /*0080*/ 	.word	0x000008e0


	//   ....[1]....
        /*0084*/ 	.word	0x000008f0


	//   ....[2]....
        /*0088*/ 	.word	0x00000920


	//   ....[3]....
        /*008c*/ 	.word	0x00000930


	//   ....[4]....
        /*0090*/ 	.word	0x00000960


	//   ....[5]....
        /*0094*/ 	.word	0x00000970


	//   ....[6]....
        /*0098*/ 	.word	0x000009a0


	//   ....[7]....
        /*009c*/ 	.word	0x000009b0


	//   ....[8]....
        /*00a0*/ 	.word	0x000009e0


	//   ....[9]....
        /*00a4*/ 	.word	0x000009f0


	//   ....[10]....
        /*00a8*/ 	.word	0x00000bf0


	//   ....[11]....
        /*00ac*/ 	.word	0x00000c60


	//   ....[12]....
        /*00b0*/ 	.word	0x00000cd0


	//   ....[13]....
        /*00b4*/ 	.word	0x00000d40


	//   ....[14]....
        /*00b8*/ 	.word	0x00000db0


	//   ....[15]....
        /*00bc*/ 	.word	0x00000e10


	//   ....[16]....
        /*00c0*/ 	.word	0x00000e80


	//   ....[17]....
        /*00c4*/ 	.word	0x00000ef0


	//   ....[18]....
        /*00c8*/ 	.word	0x00000f60


	//   ....[19]....
        /*00cc*/ 	.word	0x00000fd0


	//----- nvinfo : EIATTR_EXIT_INSTR_OFFSETS
	.align		4
.L_2185:
        /*00d0*/ 	.byte	0x04, 0x1c
        /*00d2*/ 	.short	(.L_2187 - .L_2186)


	//   ....[0]....
.L_2186:
        /*00d4*/ 	.word	0x00000070


	//   ....[1]....
        /*00d8*/ 	.word	0x00000b90


	//----- nvinfo : EIATTR_MAX_THREADS
	.align		4
.L_2187:
        /*00dc*/ 	.byte	0x04, 0x05
        /*00de*/ 	.short	(.L_2189 - .L_2188)
.L_2188:
        /*00e0*/ 	.word	0x00000400
        /*00e4*/ 	.word	0x00000001
        /*00e8*/ 	.word	0x00000001


	//----- nvinfo : EIATTR_CRS_STACK_SIZE
	.align		4
.L_2189:
        /*00ec*/ 	.byte	0x04, 0x1e
        /*00ee*/ 	.short	(.L_2191 - .L_2190)
.L_2190:
        /*00f0*/ 	.word	0x00000000


	//----- nvinfo : EIATTR_CBANK_PARAM_SIZE
	.align		4
.L_2191:
        /*00f4*/ 	.byte	0x03, 0x19
        /*00f6*/ 	.short	0x0128


	//----- nvinfo : EIATTR_PARAM_CBANK
	.align		4
        /*00f8*/ 	.byte	0x04, 0x0a
        /*00fa*/ 	.short	(.L_2193 - .L_2192)
	.align		4
.L_2192:
        /*00fc*/ 	.word	index@(.nv.constant0._ZN10layer_norm22ln_bwd_finalize_kernelINS_22Kernel_traits_finalizeILj5120E6__halfS2_fS2_fjLb0ELj1024ELj4ENS_18Kernel_traits_baseILj5120ES2_S2_fS2_fjLj1024EEEEELb0ELb1EEEvNS_9BwdParamsE)
        /*0100*/ 	.short	0x0210
        /*0102*/ 	.short	0x0128


	//----- nvinfo : EIATTR_SW_WAR
	.align		4
.L_2193:
        /*0104*/ 	.byte	0x04, 0x36
        /*0106*/ 	.short	(.L_2195 - .L_2194)
.L_2194:
        /*0108*/ 	.word	0x00000008
.L_2195:


//--------------------- .nv.info._ZN10layer_norm40ln_parallel_residual_bwd_finalize_kernelINS_22Kernel_traits_finalizeILj5120E6__halfS2_fS2_fjLb0ELj1024ELj4ENS_18Kernel_traits_baseILj5120ES2_S2_fS2_fjLj1024EEEEELb1EEEvNS_9BwdParamsE --------------------------
	.section	.nv.info._ZN10layer_norm40ln_parallel_residual_bwd_finalize_kernelINS_22Kernel_traits_finalizeILj5120E6__halfS2_fS2_fjLb0ELj1024ELj4ENS_18Kernel_traits_baseILj5120ES2_S2_fS2_fjLj1024EEEEELb1EEEvNS_9BwdParamsE,"",@"SHT_CUDA_INFO"
	.sectionflags	@""
	.align	4


	//----- nvinfo : EIATTR_CUDA_API_VERSION
	.align		4
        /*0000*/ 	.byte	0x04, 0x37
        /*0002*/ 	.short	(.L_2197 - .L_2196)
.L_2196:
        /*0004*/ 	.word	0x00000082


	//----- nvinfo : EIATTR_KPARAM_INFO
	.align		4
.L_2197:
        /*0008*/ 	.byte	0x04, 0x17
        /*000a*/ 	.short	(.L_2199 - .L_2198)
.L_2198:
        /*000c*/ 	.word	0x00000000
        /*0010*/ 	.short	0x0000
        /*0012*/ 	.short	0x0000
        /*0014*/ 	.byte	0x00, 0xf0, 0xa1, 0x04


	//----- nvinfo : EIATTR_SPARSE_MMA_MASK
	.align		4
.L_2199:
        /*0018*/ 	.byte	0x03, 0x50
        /*001a*/ 	.short	0x0000


	//----- nvinfo : EIATTR_MAXREG_COUNT
	.align		4
        /*001c*/ 	.byte	0x03, 0x1b
        /*001e*/ 	.short	0x0040


	//----- nvinfo : EIATTR_NUM_BARRIERS
	.align		4
        /*0020*/ 	.byte	0x02, 0x4c
        /*0022*/ 	.byte	0x01
	.zero		1


	//----- nvinfo : EIATTR_MERCURY_ISA_VERSION
	.align		4
        /*0024*/ 	.byte	0x03, 0x5f
        /*0026*/ 	.short	0x0101


	//----- nvinfo : EIATTR_COOP_GROUP_MASK_REGIDS
	.align		4
        /*0028*/ 	.byte	0x04, 0x29
        /*002a*/ 	.short	(.L_2201 - .L_2200)


	//   ....[0]....
.L_2200:
        /*002c*/ 	.word	0xffffffff


	//   ....[1]....
        /*0030*/ 	.word	0xffffffff


	//   ....[2]....
        /*0034*/ 	.word	0xffffffff


	//   ....[3]....
        /*0038*/ 	.word	0xffffffff


	//   ....[4]....
        /*003c*/ 	.word	0xffffffff


	//   ....[5]....
        /*0040*/ 	.word	0xffffffff


	//   ....[6]....
        /*0044*/ 	.word	0xffffffff


	//   ....[7]....
        /*0048*/ 	.word	0xffffffff


	//   ....[8]....
        /*004c*/ 	.word	0xffffffff


	//   ....[9]....
        /*0050*/ 	.word	0xffffffff


	//   ....[10]....
        /*0054*/ 	.word	0xffffffff


	//   ....[11]....
        /*0058*/ 	.word	0xffffffff


	//   ....[12]....
        /*005c*/ 	.word	0xffffffff


	//   ....[13]....
        /*0060*/ 	.word	0xffffffff


	//   ....[14]....
        /*0064*/ 	.word	0xffffffff


	//   ....[15]....
        /*0068*/ 	.word	0xffffffff


	//   ....[16]....
        /*006c*/ 	.word	0xffffffff


	//   ....[17]....
        /*0070*/ 	.word	0xffffffff


	//   ....[18]....
        /*0074*/ 	.word	0xffffffff


	//   ....[19]....
        /*0078*/ 	.word	0xffffffff


	//   ....[20]....
        /*007c*/ 	.word	0x0500000b


	//   ....[21]....
        /*0080*/ 	.word	0x0500000b


	//   ....[22]....
        /*0084*/ 	.word	0x0500000b


	//   ....[23]....
        /*0088*/ 	.word	0x0500000b


	//   ....[24]....
        /*008c*/ 	.word	0x0500000b


	//   ....[25]....
        /*0090*/ 	.word	0x0500000b


	//   ....[26]....
        /*0094*/ 	.word	0x0500000b


	//   ....[27]....
        /*0098*/ 	.word	0x0500000b


	//   ....[28]....
        /*009c*/ 	.word	0x0500000b


	//   ....[29]....
        /*00a0*/ 	.word	0x0500000b


	//   ....[30]....
        /*00a4*/ 	.word	0x0500000b


	//   ....[31]....
        /*00a8*/ 	.word	0x0500000b


	//   ....[32]....
        /*00ac*/ 	.word	0x0500000b


	//   ....[33]....
        /*00b0*/ 	.word	0x0500000b


	//   ....[34]....
        /*00b4*/ 	.word	0x0500000b


	//   ....[35]....
        /*00b8*/ 	.word	0x0500000b


	//   ....[36]....
        /*00bc*/ 	.word	0x0500000b


	//   ....[37]....
        /*00c0*/ 	.word	0x0500000b


	//   ....[38]....
        /*00c4*/ 	.word	0x0500000b


	//   ....[39]....
        /*00c8*/ 	.word	0x0500000b


	//----- nvinfo : EIATTR_COOP_GROUP_INSTR_OFFSETS
	.align		4
.L_2201:
        /*00cc*/ 	.byte	0x04, 0x28
        /*00ce*/ 	.short	(.L_2203 - .L_2202)


	//   ....[0]....
.L_2202:
        /*00d0*/ 	.word	0x00000ce0


	//   ....[1]....
        /*00d4*/ 	.word	0x00000cf0


	//   ....[2]....
        /*00d8*/ 	.word	0x00000d00


	//   ....[3]....
        /*00dc*/ 	.word	0x00000d10


	//   ....[4]....
        /*00e0*/ 	.word	0x00000d40


	//   ....[5]....
        /*00e4*/ 	.word	0x00000d70


	//   ....[6]....
        /*00e8*/ 	.word	0x00000d80


	//   ....[7]....
        /*00ec*/ 	.word	0x00000d90


	//   ....[8]....
        /*00f0*/ 	.word	0x00000db0


	//   ....[9]....
        /*00f4*/ 	.word	0x00000df0


	//   ....[10]....
        /*00f8*/ 	.word	0x00000e00


	//   ....[11]....
        /*00fc*/ 	.word	0x00000e10


	//   ....[12]....
        /*0100*/ 	.word	0x00000e30


	//   ....[13]....
        /*0104*/ 	.word	0x00000e70


	//   ....[14]....
        /*0108*/ 	.word	0x00000e80


	//   ....[15]....
        /*010c*/ 	.word	0x00000e90


	//   ....[16]....
        /*0110*/ 	.word	0x00000eb0


	//   ....[17]....
        /*0114*/ 	.word	0x00000ee0


	//   ....[18]....
        /*0118*/ 	.word	0x00000f00


	//   ....[19]....
        /*011c*/ 	.word	0x00000f10


	//   ....[20]....
        /*0120*/ 	.word	0x00001210


	//   ....[21]....
        /*0124*/ 	.word	0x00001270


	//   ....[22]....
        /*0128*/ 	.word	0x000012d0


	//   ....[23]....
        /*012c*/ 	.word	0x00001330


	//   ....[24]....
        /*0130*/ 	.word	0x00001390


	//   ....[25]....
        /*0134*/ 	.word	0x000013f0


	//   ....[26]....
        /*0138*/ 	.word	0x00001460


	//   ....[27]....
        /*013c*/ 	.word	0x000014d0


	//   ....[28]....
        /*0140*/ 	.word	0x00001540


	//   ....[29]....
        /*0144*/ 	.word	0x000015b0


	//   ....[30]....
        /*0148*/ 	.word	0x00001610


	//   ....[31]....
        /*014c*/ 	.word	0x00001680


	//   ....[32]....
        /*0150*/ 	.word	0x000016f0


	//   ....[33]....
        /*0154*/ 	.word	0x00001760


	//   ....[34]....
        /*0158*/ 	.word	0x000017d0


	//   ....[35]....
        /*015c*/ 	.word	0x00001830


	//   ....[36]....
        /*0160*/ 	.word	0x000018a0


	//   ....[37]....
        /*0164*/ 	.word	0x00001910


	//   ....[38]....
        /*0168*/ 	.word	0x00001980


	//   ....[39]....
        /*016c*/ 	.word	0x000019f0


	//----- nvinfo : EIATTR_EXIT_INSTR_OFFSETS
	.align		4
.L_2203:
        /*0170*/ 	.byte	0x04, 0x1c
        /*0172*/ 	.short	(.L_2205 - .L_2204)


	//   ....[0]....
.L_2204:
        /*0174*/ 	.word	0x00000070


	//   ....[1]....
        /*0178*/ 	.word	0x000011b0


	//----- nvinfo : EIATTR_MAX_THREADS
	.align		4
.L_2205:
        /*017c*/ 	.byte	0x04, 0x05
        /*017e*/ 	.short	(.L_2207 - .L_2206)
.L_2206:
        /*0180*/ 	.word	0x00000400
        /*0184*/ 	.word	0x00000001
        /*0188*/ 	.word	0x00000001


	//----- nvinfo : EIATTR_CRS_STACK_SIZE
	.align		4
.L_2207:
        /*018c*/ 	.byte	0x04, 0x1e
        /*018e*/ 	.short	(.L_2209 - .L_2208)
.L_2208:
        /*0190*/ 	.word	0x00000000


	//----- nvinfo : EIATTR_CBANK_PARAM_SIZE
	.align		4
.L_2209:
        /*0194*/ 	.byte	0x03, 0x19
        /*0196*/ 	.short	0x0128


	//----- nvinfo : EIATTR_PARAM_CBANK
	.align		4
        /*0198*/ 	.byte	0x04, 0x0a
        /*019a*/ 	.short	(.L_2211 - .L_2210)
	.align		4
.L_2210:
        /*019c*/ 	.word	index@(.nv.constant0._ZN10layer_norm40ln_parallel_residual_bwd_finalize_kernelINS_22Kernel_traits_finalizeILj5120E6__halfS2_fS2_fjLb0ELj1024ELj4ENS_18Kernel_traits_baseILj5120ES2_S2_fS2_fjLj1024EEEEELb1EEEvNS_9BwdParamsE)
        /*01a0*/ 	.short	0x0210
        /*01a2*/ 	.short	0x0128


	//----- nvinfo : EIATTR_SW_WAR
	.align		4
.L_2211:
        /*01a4*/ 	.byte	0x04, 0x36
        /*01a6*/ 	.short	(.L_2213 - .L_2212)
.L_2212:
        /*01a8*/ 	.word	0x00000008
.L_2213:


//--------------------- .nv.info._ZN10layer_norm31ln_parallel_residual_bwd_kernelINS_13Kernel_traitsI6__halfS2_fS2_fjLj5120ELj1ELj1ELj8ELj8ENS_18Kernel_traits_baseILj5120ES2_S2_fS2_fjLj256EEEEELb1ELb1ELb1EEEvNS_9BwdParamsE --------------------------
	.section	.nv.info._ZN10layer_norm31ln_parallel_residual_bwd_kernelINS_13Kernel_traitsI6__halfS2_fS2_fjLj5120ELj1ELj1ELj8ELj8ENS_18Kernel_traits_baseILj5120ES2_S2_fS2_fjLj256EEEEELb1ELb1ELb1EEEvNS_9BwdParamsE,"",@"SHT_CUDA_INFO"
	.sectionflags	@""
	.align	4


	//----- nvinfo : EIATTR_CUDA_API_VERSION
	.align		4
        /*0000*/ 	.byte	0x04, 0x37
        /*0002*/ 	.short	(.L_2215 - .L_2214)
.L_2214:
        /*0004*/ 	.word	0x00000082


	//----- nvinfo : EIATTR_KPARAM_INFO
	.align		4
.L_2215:
        /*0008*/ 	.byte	0x04, 0x17
        /*000a*/ 	.short	(.L_2217 - .L_2216)
.L_2216:
        /*000c*/ 	.word	0x00000000
        /*0010*/ 	.short	0x0000
        /*0012*/ 	.short	0x0000
        /*0014*/ 	.byte	0x00, 0xf0, 0xa1, 0x04


	//----- nvinfo : EIATTR_SPARSE_MMA_MASK
	.align		4
.L_2217:
        /*0018*/ 	.byte	0x03, 0x50
        /*001a*/ 	.short	0x0000


	//----- nvinfo : EIATTR_MAXREG_COUNT
	.align		4
        /*001c*/ 	.byte	0x03, 0x1b
        /*001e*/ 	.short	0x00ff


	//----- nvinfo : EIATTR_NUM_BARRIERS
	.align		4
        /*0020*/ 	.byte	0x02, 0x4c
        /*0022*/ 	.byte	0x01
	.zero		1


	//----- nvinfo : EIATTR_MERCURY_ISA_VERSION
	.align		4
        /*0024*/ 	.byte	0x03, 0x5f
        /*0026*/ 	.short	0x0101


	//----- nvinfo : EIATTR_COOP_GROUP_MASK_REGIDS
	.align		4
        /*0028*/ 	.byte	0x04, 0x29
        /*002a*/ 	.short	(.L_2219 - .L_2218)


	//   ....[0]....
.L_2218:
        /*002c*/ 	.word	0xffffffff


	//   ....[1]....
        /*0030*/ 	.word	0xffffffff


	//   ....[2]....
        /*0034*/ 	.word	0xffffffff


	//   ....[3]....
        /*0038*/ 	.word	0xffffffff


	//   ....[4]....
        /*003c*/ 	.word	0xffffffff


	//   ....[5]....
        /*0040*/ 	.word	0xffffffff


	//   ....[6]....
        /*0044*/ 	.word	0xffffffff


	//   ....[7]....
        /*0048*/ 	.word	0xffffffff


	//   ....[8]....
        /*004c*/ 	.word	0xffffffff


	//   ....[9]....
        /*0050*/ 	.word	0xffffffff


	//   ....[10]....
        /*0054*/ 	.word	0x05000025


	//   ....[11]....
        /*0058*/ 	.word	0x05000025


	//   ....[12]....
        /*005c*/ 	.word	0x05000025


	//   ....[13]....
        /*0060*/ 	.word	0x05000025


	//   ....[14]....
        /*0064*/ 	.word	0x05000025


	//   ....[15]....
        /*0068*/ 	.word	0x05000025


	//   ....[16]....
        /*006c*/ 	.word	0x05000025


	//   ....[17]....
        /*0070*/ 	.word	0x05000025


	//   ....[18]....
        /*0074*/ 	.word	0x05000025


	//   ....[19]....
        /*0078*/ 	.word	0x05000025


	//----- nvinfo : EIATTR_COOP_GROUP_INSTR_OFFSETS
	.align		4
.L_2219:
        /*007c*/ 	.byte	0x04, 0x28
        /*007e*/ 	.short	(.L_2221 - .L_2220)


	//   ....[0]....
.L_2220:
        /*0080*/ 	.word	0x00001920


	//   ....[1]....
        /*0084*/ 	.word	0x00001930


	//   ....[2]....
        /*0088*/ 	.word	0x00001960


	//   ....[3]....
        /*008c*/ 	.word	0x00001970


	//   ....[4]....
        /*0090*/ 	.word	0x000019a0


	//   ....[5]....
        /*0094*/ 	.word	0x000019b0


	//   ....[6]....
        /*0098*/ 	.word	0x000019e0


	//   ....[7]....
        /*009c*/ 	.word	0x000019f0


	//   ....[8]....
        /*00a0*/ 	.word	0x00001a20


	//   ....[9]....
        /*00a4*/ 	.word	0x00001a30


	//   ....[10]....
        /*00a8*/ 	.word	0x00003780


	//   ....[11]....
        /*00ac*/ 	.word	0x000037d0


	//   ....[12]....
        /*00b0*/ 	.word	0x00003840


	//   ....[13]....
        /*00b4*/ 	.word	0x000038a0


	//   ....[14]....
        /*00b8*/ 	.word	0x00003910


	//   ....[15]....
        /*00bc*/ 	.word	0x00003970


	//   ....[16]....
        /*00c0*/ 	.word	0x000039e0


	//   ....[17]....
        /*00c4*/ 	.word	0x00003a40


	//   ....[18]....
        /*00c8*/ 	.word	0x00003ab0


	//   ....[19]....
        /*00cc*/ 	.word	0x00003b10


	//----- nvinfo : EIATTR_EXIT_INSTR_OFFSETS
	.align		4
.L_2221:
        /*00d0*/ 	.byte	0x04, 0x1c
        /*00d2*/ 	.short	(.L_2223 - .L_2222)


	//   ....[0]....
.L_2222:
        /*00d4*/ 	.word	0x00003720


	//----- nvinfo : EIATTR_MAX_THREADS
	.align		4
.L_2223:
        /*00d8*/ 	.byte	0x04, 0x05
        /*00da*/ 	.short	(.L_2225 - .L_2224)
.L_2224:
        /*00dc*/ 	.word	0x00000100
        /*00e0*/ 	.word	0x00000001
        /*00e4*/ 	.word	0x00000001


	//----- nvinfo : EIATTR_CRS_STACK_SIZE
	.align		4
.L_2225:
        /*00e8*/ 	.byte	0x04, 0x1e
        /*00ea*/ 	.short	(.L_2227 - .L_2226)
.L_2226:
        /*00ec*/ 	.word	0x00000000


	//----- nvinfo : EIATTR_CBANK_PARAM_SIZE
	.align		4
.L_2227:
        /*00f0*/ 	.byte	0x03, 0x19
        /*00f2*/ 	.short	0x0128


	//----- nvinfo : EIATTR_PARAM_CBANK
	.align		4
        /*00f4*/ 	.byte	0x04, 0x0a
        /*00f6*/ 	.short	(.L_2229 - .L_2228)
	.align		4
.L_2228:
        /*00f8*/ 	.word	index@(.nv.constant0._ZN10layer_norm31ln_parallel_residual_bwd_kernelINS_13Kernel_traitsI6__halfS2_fS2_fjLj5120ELj1ELj1ELj8ELj8ENS_18Kernel_traits_baseILj5120ES2_S2_fS2_fjLj256EEEEELb1ELb1ELb1EEEvNS_9BwdParamsE)
        /*00fc*/ 	.short	0x0210
        /*00fe*/ 	.short	0x0128


	//----- nvinfo : EIATTR_SW_WAR
	.align		4
.L_2229:
        /*0100*/ 	.byte	0x04, 0x36
        /*0102*/ 	.short	(.L_2231 - .L_2230)
.L_2230:
        /*0104*/ 	.word	0x00000008
.L_2231:


//--------------------- .nv.info._ZN10layer_norm31ln_parallel_residual_bwd_kernelINS_13Kernel_traitsIf6__halffS2_fjLj5120ELj1ELj1ELj8ELj8ENS_18Kernel_traits_baseILj5120EfS2_fS2_fjLj256EEEEELb0ELb0ELb0EEEvNS_9BwdParamsE --------------------------
	.section	.nv.info._ZN10layer_norm31ln_parallel_residual_bwd_kernelINS_13Kernel_traitsIf6__halffS2_fjLj5120ELj1ELj1ELj8ELj8ENS_18Kernel_traits_baseILj5120EfS2_fS2_fjLj256EEEEELb0ELb0ELb0EEEvNS_9BwdParamsE,"",@"SHT_CUDA_INFO"
	.sectionflags	@""
	.align	4


	//----- nvinfo : EIATTR_CUDA_API_VERSION
	.align		4
        /*0000*/ 	.byte	0x04, 0x37
        /*0002*/ 	.short	(.L_2233 - .L_2232)
.L_2232:
        /*0004*/ 	.word	0x00000082


	//----- nvinfo : EIATTR_KPARAM_INFO
	.align		4
.L_2233:
        /*0008*/ 	.byte	0x04, 0x17
        /*000a*/ 	.short	(.L_2235 - .L_2234)
.L_2234:
        /*000c*/ 	.word	0x00000000
        /*0010*/ 	.short	0x0000
        /*0012*/ 	.short	0x0000
        /*0014*/ 	.byte	0x00, 0xf0, 0xa1, 0x04


	//----- nvinfo : EIATTR_SPARSE_MMA_MASK
	.align		4
.L_2235:
        /*0018*/ 	.byte	0x03, 0x50
        /*001a*/ 	.short	0x0000


	//----- nvinfo : EIATTR_MAXREG_COUNT
	.align		4
        /*001c*/ 	.byte	0x03, 0x1b
        /*001e*/ 	.short	0x00ff


	//----- nvinfo : EIATTR_NUM_BARRIERS
	.align		4
        /*0020*/ 	.byte	0x02, 0x4c
        /*0022*/ 	.byte	0x01
	.zero		1


	//----- nvinfo : EIATTR_MERCURY_ISA_VERSION
	.align		4
        /*0024*/ 	.byte	0x03, 0x5f
        /*0026*/ 	.short	0x0101


	//----- nvinfo : EIATTR_COOP_GROUP_MASK_REGIDS
	.align		4
        /*0028*/ 	.byte	0x04, 0x29
        /*002a*/ 	.short	(.L_2237 - .L_2236)


	//   ....[0]....
.L_2236:
        /*002c*/ 	.word	0xffffffff


	//   ....[1]....
        /*0030*/ 	.word	0xffffffff


	//   ....[2]....
        /*0034*/ 	.word	0xffffffff


	//   ....[3]....
        /*0038*/ 	.word	0xffffffff


	//   ....[4]....
        /*003c*/ 	.word	0xffffffff


	//   ....[5]....
        /*0040*/ 	.word	0xffffffff


	//   ....[6]....
        /*0044*/ 	.word	0xffffffff


	//   ....[7]....
        /*0048*/ 	.word	0xffffffff


	//   ....[8]....
        /*004c*/ 	.word	0xffffffff


	//   ....[9]....
        /*0050*/ 	.word	0xffffffff


	//   ....[10]....
        /*0054*/ 	.word	0x050000b2


	//   ....[11]....
        /*0058*/ 	.word	0x050000b2


	//   ....[12]....
        /*005c*/ 	.word	0x050000b2


	//   ....[13]....
        /*0060*/ 	.word	0x050000b2


	//   ....[14]....
        /*0064*/ 	.word	0x050000b2


	//   ....[15]....
        /*0068*/ 	.word	0x050000b2


	//   ....[16]....
        /*006c*/ 	.word	0x050000b2


	//   ....[17]....
        /*0070*/ 	.word	0x050000b2


	//   ....[18]....
        /*0074*/ 	.word	0x050000b2


	//   ....[19]....
        /*0078*/ 	.word	0x050000b2


	//----- nvinfo : EIATTR_COOP_GROUP_INSTR_OFFSETS
	.align		4
.L_2237:
        /*007c*/ 	.byte	0x04, 0x28
        /*007e*/ 	.short	(.L_2239 - .L_2238)


	//   ....[0]....
.L_2238:
        /*0080*/ 	.word	0x00001fa0


	//   ....[1]....
        /*0084*/ 	.word	0x00001fb0


	//   ....[2]....
        /*0088*/ 	.word	0x00001fe0


	//   ....[3]....
        /*008c*/ 	.word	0x00001ff0


	//   ....[4]....
        /*0090*/ 	.word	0x00002020


	//   ....[5]....
        /*0094*/ 	.word	0x00002030


	//   ....[6]....
        /*0098*/ 	.word	0x00002060


	//   ....[7]....
        /*009c*/ 	.word	0x00002070


	//   ....[8]....
        /*00a0*/ 	.word	0x000020a0


	//   ....[9]....
        /*00a4*/ 	.word	0x000020b0


	//   ....[10]....
        /*00a8*/ 	.word	0x00003aa0


	//   ....[11]....
        /*00ac*/ 	.word	0x00003af0


	//   ....[12]....
        /*00b0*/ 	.word	0x00003b60


	//   ....[13]....
        /*00b4*/ 	.word	0x00003bc0


	//   ....[14]....
        /*00b8*/ 	.word	0x00003c30


	//   ....[15]....
        /*00bc*/ 	.word	0x00003c90


	//   ....[16]....
        /*00c0*/ 	.word	0x00003d00


	//   ....[17]....
        /*00c4*/ 	.word	0x00003d60


	//   ....[18]....
        /*00c8*/ 	.word	0x00003dd0


	//   ....[19]....
        /*00cc*/ 	.word	0x00003e30


	//----- nvinfo : EIATTR_EXIT_INSTR_OFFSETS
	.align		4
.L_2239:
        /*00d0*/ 	.byte	0x04, 0x1c
        /*00d2*/ 	.short	(.L_2241 - .L_2240)


	//   ....[0]....
.L_2240:
        /*00d4*/ 	.word	0x00003970


	//   ....[1]....
        /*00d8*/ 	.word	0x00003a40


	//----- nvinfo : EIATTR_MAX_THREADS
	.align		4
.L_2241:
        /*00dc*/ 	.byte	0x04, 0x05
        /*00de*/ 	.short	(.L_2243 - .L_2242)
.L_2242:
        /*00e0*/ 	.word	0x00000100
        /*00e4*/ 	.word	0x00000001
        /*00e8*/ 	.word	0x00000001


	//----- nvinfo : EIATTR_CRS_STACK_SIZE
	.align		4
.L_2243:
        /*00ec*/ 	.byte	0x04, 0x1e
        /*00ee*/ 	.short	(.L_2245 - .L_2244)
.L_2244:
        /*00f0*/ 	.word	0x00000000


	//----- nvinfo : EIATTR_CBANK_PARAM_SIZE
	.align		4
.L_2245:
        /*00f4*/ 	.byte	0x03, 0x19
        /*00f6*/ 	.short	0x0128


	//----- nvinfo : EIATTR_PARAM_CBANK
	.align		4
        /*00f8*/ 	.byte	0x04, 0x0a
        /*00fa*/ 	.short	(.L_2247 - .L_2246)
	.align		4
.L_2246:
        /*00fc*/ 	.word	index@(.nv.constant0._ZN10layer_norm31ln_parallel_residual_bwd_kernelINS_13Kernel_traitsIf6__halffS2_fjLj5120ELj1ELj1ELj8ELj8ENS_18Kernel_traits_baseILj5120EfS2_fS2_fjLj256EEEEELb0ELb0ELb0EEEvNS_9BwdParamsE)
        /*0100*/ 	.short	0x0210
        /*0102*/ 	.short	0x0128


	//----- nvinfo : EIATTR_SW_WAR
	.align		4
.L_2247:
        /*0104*/ 	.byte	0x04, 0x36
        /*0106*/ 	.short	(.L_2249 - .L_2248)
.L_2248:
        /*0108*/ 	.word	0x00000008
.L_2249:


//--------------------- .nv.info._ZN10layer_norm31ln_parallel_residual_bwd_kernelINS_13Kernel_traitsIf6__halffS2_fjLj5120ELj1ELj1ELj8ELj8ENS_18Kernel_traits_baseILj5120EfS2_fS2_fjLj256EEEEELb0ELb0ELb1EEEvNS_9BwdParamsE --------------------------
	.section	.nv.info._ZN10layer_norm31ln_parallel_residual_bwd_kernelINS_13Kernel_traitsIf6__halffS2_fjLj5120ELj1ELj1ELj8ELj8ENS_18Kernel_traits_baseILj5120EfS2_fS2_fjLj256EEEEELb0ELb0ELb1EEEvNS_9BwdParamsE,"",@"SHT_CUDA_INFO"
	.sectionflags	@""
	.align	4


	//----- nvinfo : EIATTR_CUDA_API_VERSION
	.align		4
        /*0000*/ 	.byte	0x04, 0x37
        /*0002*/ 	.short	(.L_2251 - .L_2250)
.L_2250:
        /*0004*/ 	.word	0x00000082


	//----- nvinfo : EIATTR_KPARAM_INFO
	.align		4
.L_2251:
        /*0008*/ 	.byte	0x04, 0x17
        /*000a*/ 	.short	(.L_2253 - .L_2252)
.L_2252:
        /*000c*/ 	.word	0x00000000
        /*0010*/ 	.short	0x0000
        /*0012*/ 	.short	0x0000
        /*0014*/ 	.byte	0x00, 0xf0, 0xa1, 0x04


	//----- nvinfo : EIATTR_SPARSE_MMA_MASK
	.align		4
.L_2253:
        /*0018*/ 	.byte	0x03, 0x50
        /*001a*/ 	.short	0x0000


	//----- nvinfo : EIATTR_MAXREG_COUNT
	.align		4
        /*001c*/ 	.byte	0x03, 0x1b
        /*001e*/ 	.short	0x00ff


	//----- nvinfo : EIATTR_NUM_BARRIERS
	.align		4
        /*0020*/ 	.byte	0x02, 0x4c
        /*0022*/ 	.byte	0x01
	.zero		1


	//----- nvinfo : EIATTR_MERCURY_ISA_VERSION
	.align		4
        /*0024*/ 	.byte	0x03, 0x5f
        /*0026*/ 	.short	0x0101


	//----- nvinfo : EIATTR_COOP_GROUP_MASK_REGIDS
	.align		4
        /*0028*/ 	.byte	0x04, 0x29
        /*002a*/ 	.short	(.L_2255 - .L_2254)


	//   ....[0]....
.L_2254:
        /*002c*/ 	.word	0xffffffff


	//   ....[1]....
        /*0030*/ 	.word	0xffffffff


	//   ....[2]....
        /*0034*/ 	.word	0xffffffff


	//   ....[3]....
        /*0038*/ 	.word	0xffffffff


	//   ....[4]....
        /*003c*/ 	.word	0xffffffff


	//   ....[5]....
        /*0040*/ 	.word	0xffffffff


	//   ....[6]....
        /*0044*/ 	.word	0xffffffff


	//   ....[7]....
        /*0048*/ 	.word	0xffffffff


	//   ....[8]....
        /*004c*/ 	.word	0xffffffff


	//   ....[9]....
        /*0050*/ 	.word	0xffffffff


	//   ....[10]....
        /*0054*/ 	.word	0x05000076


	//   ....[11]....
        /*0058*/ 	.word	0x05000076


	//   ....[12]....
        /*005c*/ 	.word	0x05000076


	//   ....[13]....
        /*0060*/ 	.word	0x05000076


	//   ....[14]....
        /*0064*/ 	.word	0x05000076


	//   ....[15]....
        /*0068*/ 	.word	0x05000076


	//   ....[16]....
        /*006c*/ 	.word	0x05000076


	//   ....[17]....
        /*0070*/ 	.word	0x05000076


	//   ....[18]....
        /*0074*/ 	.word	0x05000076


	//   ....[19]....
        /*0078*/ 	.word	0x05000076


	//----- nvinfo : EIATTR_COOP_GROUP_INSTR_OFFSETS
	.align		4
.L_2255:
        /*007c*/ 	.byte	0x04, 0x28
        /*007e*/ 	.short	(.L_2257 - .L_2256)


	//   ....[0]....
.L_2256:
        /*0080*/ 	.word	0x00001d70


	//   ....[1]....
        /*0084*/ 	.word	0x00001d80


	//   ....[2]....
        /*0088*/ 	.word	0x00001db0


	//   ....[3]....
        /*008c*/ 	.word	0x00001dc0


	//   ....[4]....
        /*0090*/ 	.word	0x00001df0


	//   ....[5]....
        /*0094*/ 	.word	0x00001e00


	//   ....[6]....
        /*0098*/ 	.word	0x00001e30


	//   ....[7]....
        /*009c*/ 	.word	0x00001e40


	//   ....[8]....
        /*00a0*/ 	.word	0x00001e80


	//   ....[9]....
        /*00a4*/ 	.word	0x00001ea0


	//   ....[10]....
        /*00a8*/ 	.word	0x000037d0


	//   ....[11]....
        /*00ac*/ 	.word	0x00003820


	//   ....[12]....
        /*00b0*/ 	.word	0x00003890


	//   ....[13]....
        /*00b4*/ 	.word	0x000038f0


	//   ....[14]....
        /*00b8*/ 	.word	0x00003960


	//   ....[15]....
        /*00bc*/ 	.word	0x000039c0


	//   ....[16]....
        /*00c0*/ 	.word	0x00003a30


	//   ....[17]....
        /*00c4*/ 	.word	0x00003a90


	//   ....[18]....
        /*00c8*/ 	.word	0x00003b10


	//   ....[19]....
        /*00cc*/ 	.word	0x00003b80


	//----- nvinfo : EIATTR_EXIT_INSTR_OFFSETS
	.align		4
.L_2257:
        /*00d0*/ 	.byte	0x04, 0x1c
        /*00d2*/ 	.short	(.L_2259 - .L_2258)


	//   ....[0]....
.L_2258:
        /*00d4*/ 	.word	0x00003770


	//----- nvinfo : EIATTR_MAX_THREADS
	.align		4
.L_2259:
        /*00d8*/ 	.byte	0x04, 0x05
        /*00da*/ 	.short	(.L_2261 - .L_2260)
.L_2260:
        /*00dc*/ 	.word	0x00000100
        /*00e0*/ 	.word	0x00000001
        /*00e4*/ 	.word	0x00000001


	//----- nvinfo : EIATTR_CRS_STACK_SIZE
	.align		4
.L_2261:
        /*00e8*/ 	.byte	0x04, 0x1e
        /*00ea*/ 	.short	(.L_2263 - .L_2262)
.L_2262:
        /*00ec*/ 	.word	0x00000000


	//----- nvinfo : EIATTR_CBANK_PARAM_SIZE
	.align		4
.L_2263:
        /*00f0*/ 	.byte	0x03, 0x19
        /*00f2*/ 	.short	0x0128


	//----- nvinfo : EIATTR_PARAM_CBANK
	.align		4
        /*00f4*/ 	.byte	0x04, 0x0a
        /*00f6*/ 	.short	(.L_2265 - .L_2264)
	.align		4
.L_2264:
        /*00f8*/ 	.word	index@(.nv.constant0._ZN10layer_norm31ln_parallel_residual_bwd_kernelINS_13Kernel_traitsIf6__halffS2_fjLj5120ELj1ELj1ELj8ELj8ENS_18Kernel_traits_baseILj5120EfS2_fS2_fjLj256EEEEELb0ELb0ELb1EEEvNS_9BwdParamsE)
        /*00fc*/ 	.short	0x0210
        /*00fe*/ 	.short	0x0128


	//----- nvinfo : EIATTR_SW_WAR
	.align		4
.L_2265:
        /*0100*/ 	.byte	0x04, 0x36
        /*0102*/ 	.short	(.L_2267 - .L_2266)
.L_2266:
        /*0104*/ 	.word	0x00000008
.L_2267:


//--------------------- .nv.info._ZN10layer_norm31ln_parallel_residual_bwd_kernelINS_13Kernel_traitsIf6__halffS2_fjLj5120ELj1ELj1ELj8ELj8ENS_18Kernel_traits_baseILj5120EfS2_fS2_fjLj256EEEEELb0ELb1ELb0EEEvNS_9BwdParamsE --------------------------
	.section	.nv.info._ZN10layer_norm31ln_parallel_residual_bwd_kernelINS_13Kernel_traitsIf6__halffS2_fjLj5120ELj1ELj1ELj8ELj8ENS_18Kernel_traits_baseILj5120EfS2_fS2_fjLj256EEEEELb0ELb1ELb0EEEvNS_9BwdParamsE,"",@"SHT_CUDA_INFO"
	.sectionflags	@""
	.align	4


	//----- nvinfo : EIATTR_CUDA_API_VERSION
	.align		4
        /*0000*/ 	.byte	0x04, 0x37
        /*0002*/ 	.short	(.L_2269 - .L_2268)
.L_2268:
        /*0004*/ 	.word	0x00000082


	//----- nvinfo : EIATTR_KPARAM_INFO
	.align		4
.L_2269:
        /*0008*/ 	.byte	0x04, 0x17
        /*000a*/ 	.short	(.L_2271 - .L_2270)
.L_2270:
        /*000c*/ 	.word	0x00000000
        /*0010*/ 	.short	0x0000
        /*0012*/ 	.short	0x0000
        /*0014*/ 	.byte	0x00, 0xf0, 0xa1, 0x04


	//----- nvinfo : EIATTR_SPARSE_MMA_MASK
	.align		4
.L_2271:
        /*0018*/ 	.byte	0x03, 0x50
        /*001a*/ 	.short	0x0000


	//----- nvinfo : EIATTR_MAXREG_COUNT
	.align		4
        /*001c*/ 	.byte	0x03, 0x1b
        /*001e*/ 	.short	0x00ff


	//----- nvinfo : EIATTR_NUM_BARRIERS
	.align		4
        /*0020*/ 	.byte	0x02, 0x4c
        /*0022*/ 	.byte	0x01
	.zero		1


	//----- nvinfo : EIATTR_MERCURY_ISA_VERSION
	.align		4
        /*0024*/ 	.byte	0x03, 0x5f
        /*0026*/ 	.short	0x0101


	//----- nvinfo : EIATTR_COOP_GROUP_MASK_REGIDS
	.align		4
        /*0028*/ 	.byte	0x04, 0x29
        /*002a*/ 	.short	(.L_2273 - .L_2272)


	//   ....[0]....
.L_2272:
        /*002c*/ 	.word	0xffffffff


	//   ....[1]....
        /*0030*/ 	.word	0xffffffff


	//   ....[2]....
        /*0034*/ 	.word	0xffffffff


	//   ....[3]....
        /*0038*/ 	.word	0xffffffff


	//   ....[4]....
        /*003c*/ 	.word	0xffffffff


	//   ....[5]....
        /*0040*/ 	.word	0xffffffff


	//   ....[6]....
        /*0044*/ 	.word	0xffffffff


	//   ....[7]....
        /*0048*/ 	.word	0xffffffff


	//   ....[8]....
        /*004c*/ 	.word	0xffffffff


	//   ....[9]....
        /*0050*/ 	.word	0xffffffff


	//   ....[10]....
        /*0054*/ 	.word	0x05000062


	//   ....[11]....
        /*0058*/ 	.word	0x05000062


	//   ....[12]....
        /*005c*/ 	.word	0x05000062


	//   ....[13]....
        /*0060*/ 	.word	0x05000062


	//   ....[14]....
        /*0064*/ 	.word	0x05000062


	//   ....[15]....
        /*0068*/ 	.word	0x05000062


	//   ....[16]....
        /*006c*/ 	.word	0x05000062


	//   ....[17]....
        /*0070*/ 	.word	0x05000062


	//   ....[18]....
        /*0074*/ 	.word	0x05000062


	//   ....[19]....
        /*0078*/ 	.word	0x05000062


	//----- nvinfo : EIATTR_COOP_GROUP_INSTR_OFFSETS
	.align		4
.L_2273:
        /*007c*/ 	.byte	0x04, 0x28
        /*007e*/ 	.short	(.L_2275 - .L_2274)


	//   ....[0]....
.L_2274:
        /*0080*/ 	.word	0x000015e0


	//   ....[1]....
        /*0084*/ 	.word	0x000015f0


	//   ....[2]....
        /*0088*/ 	.word	0x00001620


	//   ....[3]....
        /*008c*/ 	.word	0x00001630


	//   ....[4]....
        /*0090*/ 	.word	0x00001660


	//   ....[5]....
        /*0094*/ 	.word	0x00001670


	//   ....[6]....
        /*0098*/ 	.word	0x000016a0


	//   ....[7]....
        /*009c*/ 	.word	0x000016b0


	//   ....[8]....
        /*00a0*/ 	.word	0x000016e0


	//   ....[9]....
        /*00a4*/ 	.word	0x000016f0


	//   ....[10]....
        /*00a8*/ 	.word	0x00002e60


	//   ....[11]....
        /*00ac*/ 	.word	0x00002eb0


	//   ....[12]....
        /*00b0*/ 	.word	0x00002f20


	//   ....[13]....
        /*00b4*/ 	.word	0x00002f80


	//   ....[14]....
        /*00b8*/ 	.word	0x00002ff0


	//   ....[15]....
        /*00bc*/ 	.word	0x00003050


	//   ....[16]....
        /*00c0*/ 	.word	0x000030c0


	//   ....[17]....
        /*00c4*/ 	.word	0x00003120


	//   ....[18]....
        /*00c8*/ 	.word	0x00003190


	//   ....[19]....
        /*00cc*/ 	.word	0x000031f0


	//----- nvinfo : EIATTR_EXIT_INSTR_OFFSETS
	.align		4
.L_2275:
        /*00d0*/ 	.byte	0x04, 0x1c
        /*00d2*/ 	.short	(.L_2277 - .L_2276)


	//   ....[0]....
.L_2276:
        /*00d4*/ 	.word	0x00002d80


	//   ....[1]....
        /*00d8*/ 	.word	0x00002e00


	//----- nvinfo : EIATTR_MAX_THREADS
	.align		4
.L_2277:
        /*00dc*/ 	.byte	0x04, 0x05
        /*00de*/ 	.short	(.L_2279 - .L_2278)
.L_2278:
        /*00e0*/ 	.word	0x00000100
        /*00e4*/ 	.word	0x00000001
        /*00e8*/ 	.word	0x00000001


	//----- nvinfo : EIATTR_CRS_STACK_SIZE
	.align		4
.L_2279:
        /*00ec*/ 	.byte	0x04, 0x1e
        /*00ee*/ 	.short	(.L_2281 - .L_2280)
.L_2280:
        /*00f0*/ 	.word	0x00000000


	//----- nvinfo : EIATTR_CBANK_PARAM_SIZE
	.align		4
.L_2281:
        /*00f4*/ 	.byte	0x03, 0x19
        /*00f6*/ 	.short	0x0128


	//----- nvinfo : EIATTR_PARAM_CBANK
	.align		4
        /*00f8*/ 	.byte	0x04, 0x0a
        /*00fa*/ 	.short	(.L_2283 - .L_2282)
	.align		4
.L_2282:
        /*00fc*/ 	.word	index@(.nv.constant0._ZN10layer_norm31ln_parallel_residual_bwd_kernelINS_13Kernel_traitsIf6__halffS2_fjLj5120ELj1ELj1ELj8ELj8ENS_18Kernel_traits_baseILj5120EfS2_fS2_fjLj256EEEEELb0ELb1ELb0EEEvNS_9BwdParamsE)
        /*0100*/ 	.short	0x0210
        /*0102*/ 	.short	0x0128


	//----- nvinfo : EIATTR_SW_WAR
	.align		4
.L_2283:
        /*0104*/ 	.byte	0x04, 0x36
        /*0106*/ 	.short	(.L_2285 - .L_2284)
.L_2284:
        /*0108*/ 	.word	0x00000008
.L_2285:


//--------------------- .nv.info._ZN10layer_norm31ln_parallel_residual_bwd_kernelINS_13Kernel_traitsIf6__halffS2_fjLj5120ELj1ELj1ELj8ELj8ENS_18Kernel_traits_baseILj5120EfS2_fS2_fjLj256EEEEELb0ELb1ELb1EEEvNS_9BwdParamsE --------------------------
	.section	.nv.info._ZN10layer_norm31ln_parallel_residual_bwd_kernelINS_13Kernel_traitsIf6__halffS2_fjLj5120ELj1ELj1ELj8ELj8ENS_18Kernel_traits_baseILj5120EfS2_fS2_fjLj256EEEEELb0ELb1ELb1EEEvNS_9BwdParamsE,"",@"SHT_CUDA_INFO"
	.sectionflags	@""
	.align	4


	//----- nvinfo : EIATTR_CUDA_API_VERSION
	.align		4
        /*0000*/ 	.byte	0x04, 0x37
        /*0002*/ 	.short	(.L_2287 - .L_2286)
.L_2286:
        /*0004*/ 	.word	0x00000082


	//----- nvinfo : EIATTR_KPARAM_INFO
	.align		4
.L_2287:
        /*0008*/ 	.byte	0x04, 0x17
        /*000a*/ 	.short	(.L_2289 - .L_2288)
.L_2288:
        /*000c*/ 	.word	0x00000000
        /*0010*/ 	.short	0x0000
        /*0012*/ 	.short	0x0000
        /*0014*/ 	.byte	0x00, 0xf0, 0xa1, 0x04


	//----- nvinfo : EIATTR_SPARSE_MMA_MASK
	.align		4
.L_2289:
        /*0018*/ 	.byte	0x03, 0x50
        /*001a*/ 	.short	0x0000


	//----- nvinfo : EIATTR_MAXREG_COUNT
	.align		4
        /*001c*/ 	.byte	0x03, 0x1b
        /*001e*/ 	.short	0x00ff


	//----- nvinfo : EIATTR_NUM_BARRIERS
	.align		4
        /*0020*/ 	.byte	0x02, 0x4c
        /*0022*/ 	.byte	0x01
	.zero		1


	//----- nvinfo : EIATTR_MERCURY_ISA_VERSION
	.align		4
        /*0024*/ 	.byte	0x03, 0x5f
        /*0026*/ 	.short	0x0101


	//----- nvinfo : EIATTR_COOP_GROUP_MASK_REGIDS
	.align		4
        /*0028*/ 	.byte	0x04, 0x29
        /*002a*/ 	.short	(.L_2291 - .L_2290)


	//   ....[0]....
.L_2290:
        /*002c*/ 	.word	0xffffffff


	//   ....[1]....
        /*0030*/ 	.word	0xffffffff


	//   ....[2]....
        /*0034*/ 	.word	0xffffffff


	//   ....[3]....
        /*0038*/ 	.word	0xffffffff


	//   ....[4]....
        /*003c*/ 	.word	0xffffffff


	//   ....[5]....
        /*0040*/ 	.word	0xffffffff


	//   ....[6]....
        /*0044*/ 	.word	0xffffffff


	//   ....[7]....
        /*0048*/ 	.word	0xffffffff


	//   ....[8]....
        /*004c*/ 	.word	0xffffffff


	//   ....[9]....
        /*0050*/ 	.word	0xffffffff


	//   ....[10]....
        /*0054*/ 	.word	0x05000038


	//   ....[11]....
        /*0058*/ 	.word	0x05000038


	//   ....[12]....
        /*005c*/ 	.word	0x05000038


	//   ....[13]....
        /*0060*/ 	.word	0x05000038


	//   ....[14]....
        /*0064*/ 	.word	0x05000038


	//   ....[15]....
        /*0068*/ 	.word	0x05000038


	//   ....[16]....
        /*006c*/ 	.word	0x05000038


	//   ....[17]....
        /*0070*/ 	.word	0x05000038


	//   ....[18]....
        /*0074*/ 	.word	0x05000038


	//   ....[19]....
        /*0078*/ 	.word	0x05000038


	//----- nvinfo : EIATTR_COOP_GROUP_INSTR_OFFSETS
	.align		4
.L_2291:
        /*007c*/ 	.byte	0x04, 0x28
        /*007e*/ 	.short	(.L_2293 - .L_2292)


	//   ....[0]....
.L_2292:
        /*0080*/ 	.word	0x00001460


	//   ....[1]....
        /*0084*/ 	.word	0x00001470


	//   ....[2]....
        /*0088*/ 	.word	0x000014a0


	//   ....[3]....
        /*008c*/ 	.word	0x000014b0


	//   ....[4]....
        /*0090*/ 	.word	0x000014e0


	//   ....[5]....
        /*0094*/ 	.word	0x000014f0


	//   ....[6]....
        /*0098*/ 	.word	0x00001520


	//   ....[7]....
        /*009c*/ 	.word	0x00001530


	//   ....[8]....
        /*00a0*/ 	.word	0x00001560


	//   ....[9]....
        /*00a4*/ 	.word	0x00001570


	//   ....[10]....
        /*00a8*/ 	.word	0x00002bf0


	//   ....[11]....
        /*00ac*/ 	.word	0x00002c40


	//   ....[12]....
        /*00b0*/ 	.word	0x00002cb0


	//   ....[13]....
        /*00b4*/ 	.word	0x00002d10


	//   ....[14]....
        /*00b8*/ 	.word	0x00002d80


	//   ....[15]....
        /*00bc*/ 	.word	0x00002de0


	//   ....[16]....
        /*00c0*/ 	.word	0x00002e50


	//   ....[17]....
        /*00c4*/ 	.word	0x00002eb0


	//   ....[18]....
        /*00c8*/ 	.word	0x00002f20


	//   ....[19]....
        /*00cc*/ 	.word	0x00002f80


	//----- nvinfo : EIATTR_EXIT_INSTR_OFFSETS
	.align		4
.L_2293:
        /*00d0*/ 	.byte	0x04, 0x1c
        /*00d2*/ 	.short	(.L_2295 - .L_2294)


	//   ....[0]....
.L_2294:
        /*00d4*/ 	.word	0x00002b90


	//----- nvinfo : EIATTR_MAX_THREADS
	.align		4
.L_2295:
        /*00d8*/ 	.byte	0x04, 0x05
        /*00da*/ 	.short	(.L_2297 - .L_2296)
.L_2296:
        /*00dc*/ 	.word	0x00000100
        /*00e0*/ 	.word	0x00000001
        /*00e4*/ 	.word	0x00000001


	//----- nvinfo : EIATTR_CRS_STACK_SIZE
	.align		4
.L_2297:
        /*00e8*/ 	.byte	0x04, 0x1e
        /*00ea*/ 	.short	(.L_2299 - .L_2298)
.L_2298:
        /*00ec*/ 	.word	0x00000000


	//----- nvinfo : EIATTR_CBANK_PARAM_SIZE
	.align		4
.L_2299:
        /*00f0*/ 	.byte	0x03, 0x19
        /*00f2*/ 	.short	0x0128


	//----- nvinfo : EIATTR_PARAM_CBANK
	.align		4
        /*00f4*/ 	.byte	0x04, 0x0a
        /*00f6*/ 	.short	(.L_2301 - .L_2300)
	.align		4
.L_2300:
        /*00f8*/ 	.word	index@(.nv.constant0._ZN10layer_norm31ln_parallel_residual_bwd_kernelINS_13Kernel_traitsIf6__halffS2_fjLj5120ELj1ELj1ELj8ELj8ENS_18Kernel_traits_baseILj5120EfS2_fS2_fjLj256EEEEELb0ELb1ELb1EEEvNS_9BwdParamsE)
        /*00fc*/ 	.short	0x0210
        /*00fe*/ 	.short	0x0128


	//----- nvinfo : EIATTR_SW_WAR
	.align		4
.L_2301:
        /*0100*/ 	.byte	0x04, 0x36
        /*0102*/ 	.short	(.L_2303 - .L_2302)
.L_2302:
        /*0104*/ 	.word	0x00000008
.L_2303:


//--------------------- .nv.info._ZN10layer_norm31ln_parallel_residual_bwd_kernelINS_13Kernel_traitsIf6__halffS2_fjLj5120ELj1ELj1ELj8ELj8ENS_18Kernel_traits_baseILj5120EfS2_fS2_fjLj256EEEEELb1ELb0ELb0EEEvNS_9BwdParamsE --------------------------
	.section	.nv.info._ZN10layer_norm31ln_parallel_residual_bwd_kernelINS_13Kernel_traitsIf6__halffS2_fjLj5120ELj1ELj1ELj8ELj8ENS_18Kernel_traits_baseILj5120EfS2_fS2_fjLj256EEEEELb1ELb0ELb0EEEvNS_9BwdParamsE,"",@"SHT_CUDA_INFO"
	.sectionflags	@""
	.align	4


	//----- nvinfo : EIATTR_CUDA_API_VERSION
	.align		4
        /*0000*/ 	.byte	0x04, 0x37
        /*0002*/ 	.short	(.L_2305 - .L_2304)
.L_2304:
        /*0004*/ 	.word	0x00000082


	//----- nvinfo : EIATTR_KPARAM_INFO
	.align		4
.L_2305:
        /*0008*/ 	.byte	0x04, 0x17
        /*000a*/ 	.short	(.L_2307 - .L_2306)
.L_2306:
        /*000c*/ 	.word	0x00000000
        /*0010*/ 	.short	0x0000
        /*0012*/ 	.short	0x0000
        /*0014*/ 	.byte	0x00, 0xf0, 0xa1, 0x04


	//----- nvinfo : EIATTR_SPARSE_MMA_MASK
	.align		4
.L_2307:
        /*0018*/ 	.byte	0x03, 0x50
        /*001a*/ 	.short	0x0000


	//----- nvinfo : EIATTR_MAXREG_COUNT
	.align		4
        /*001c*/ 	.byte	0x03, 0x1b
        /*001e*/ 	.short	0x00ff


	//----- nvinfo : EIATTR_NUM_BARRIERS
	.align		4
        /*0020*/ 	.byte	0x02, 0x4c
        /*0022*/ 	.byte	0x01
	.zero		1


	//----- nvinfo : EIATTR_MERCURY_ISA_VERSION
	.align		4
        /*0024*/ 	.byte	0x03, 0x5f
        /*0026*/ 	.short	0x0101


	//----- nvinfo : EIATTR_COOP_GROUP_MASK_REGIDS
	.align		4
        /*0028*/ 	.byte	0x04, 0x29
        /*002a*/ 	.short	(.L_2309 - .L_2308)


	//   ....[0]....
.L_2308:
        /*002c*/ 	.word	0xffffffff


	//   ....[1]....
        /*0030*/ 	.word	0xffffffff


	//   ....[2]....
        /*0034*/ 	.word	0xffffffff


	//   ....[3]....
        /*0038*/ 	.word	0xffffffff


	//   ....[4]....
        /*003c*/ 	.word	0xffffffff


	//   ....[5]....
        /*0040*/ 	.word	0xffffffff


	//   ....[6]....
        /*0044*/ 	.word	0xffffffff


	//   ....[7]....
        /*0048*/ 	.word	0xffffffff


	//   ....[8]....
        /*004c*/ 	.word	0xffffffff


	//   ....[9]....
        /*0050*/ 	.word	0xffffffff


	//   ....[10]....
        /*0054*/ 	.word	0x050000b2


	//   ....[11]....
        /*0058*/ 	.word	0x050000b2


	//   ....[12]....
        /*005c*/ 	.word	0x050000b2


	//   ....[13]....
        /*0060*/ 	.word	0x050000b2


	//   ....[14]....
        /*0064*/ 	.word	0x050000b2


	//   ....[15]....
        /*0068*/ 	.word	0x050000b2


	//   ....[16]....
        /*006c*/ 	.word	0x050000b2


	//   ....[17]....
        /*0070*/ 	.word	0x050000b2


	//   ....[18]....
        /*0074*/ 	.word	0x050000b2


	//   ....[19]....
        /*0078*/ 	.word	0x050000b2


	//----- nvinfo : EIATTR_COOP_GROUP_INSTR_OFFSETS
	.align		4
.L_2309:
        /*007c*/ 	.byte	0x04, 0x28
        /*007e*/ 	.short	(.L_2311 - .L_2310)


	//   ....[0]....
.L_2310:
        /*0080*/ 	.word	0x00002340


	//   ....[1]....
        /*0084*/ 	.word	0x00002350


	//   ....[2]....
        /*0088*/ 	.word	0x00002380


	//   ....[3]....
        /*008c*/ 	.word	0x00002390


	//   ....[4]....
        /*0090*/ 	.word	0x000023c0


	//   ....[5]....
        /*0094*/ 	.word	0x000023d0


	//   ....[6]....
        /*0098*/ 	.word	0x00002400


	//   ....[7]....
        /*009c*/ 	.word	0x00002410


	//   ....[8]....
        /*00a0*/ 	.word	0x00002440


	//   ....[9]....
        /*00a4*/ 	.word	0x00002450


	//   ....[10]....
        /*00a8*/ 	.word	0x000045d0


	//   ....[11]....
        /*00ac*/ 	.word	0x00004620


	//   ....[12]....
        /*00b0*/ 	.word	0x00004690


	//   ....[13]....
        /*00b4*/ 	.word	0x000046f0


	//   ....[14]....
        /*00b8*/ 	.word	0x00004760


	//   ....[15]....
        /*00bc*/ 	.word	0x000047c0


	//   ....[16]....
        /*00c0*/ 	.word	0x00004830


	//   ....[17]....
        /*00c4*/ 	.word	0x00004890


	//   ....[18]....
        /*00c8*/ 	.word	0x00004900


	//   ....[19]....
        /*00cc*/ 	.word	0x00004960


	//----- nvinfo : EIATTR_EXIT_INSTR_OFFSETS
	.align		4
.L_2311:
        /*00d0*/ 	.byte	0x04, 0x1c
        /*00d2*/ 	.short	(.L_2313 - .L_2312)


	//   ....[0]....
.L_2312:
        /*00d4*/ 	.word	0x000044a0


	//   ....[1]....
        /*00d8*/ 	.word	0x00004570


	//----- nvinfo : EIATTR_MAX_THREADS
	.align		4
.L_2313:
        /*00dc*/ 	.byte	0x04, 0x05
        /*00de*/ 	.short	(.L_2315 - .L_2314)
.L_2314:
        /*00e0*/ 	.word	0x00000100
        /*00e4*/ 	.word	0x00000001
        /*00e8*/ 	.word	0x00000001


	//----- nvinfo : EIATTR_CRS_STACK_SIZE
	.align		4
.L_2315:
        /*00ec*/ 	.byte	0x04, 0x1e
        /*00ee*/ 	.short	(.L_2317 - .L_2316)
.L_2316:
        /*00f0*/ 	.word	0x00000000


	//----- nvinfo : EIATTR_CBANK_PARAM_SIZE
	.align		4
.L_2317:
        /*00f4*/ 	.byte	0x03, 0x19
        /*00f6*/ 	.short	0x0128


	//----- nvinfo : EIATTR_PARAM_CBANK
	.align		4
        /*00f8*/ 	.byte	0x04, 0x0a
        /*00fa*/ 	.short	(.L_2319 - .L_2318)
	.align		4
.L_2318:
        /*00fc*/ 	.word	index@(.nv.constant0._ZN10layer_norm31ln_parallel_residual_bwd_kernelINS_13Kernel_traitsIf6__halffS2_fjLj5120ELj1ELj1ELj8ELj8ENS_18Kernel_traits_baseILj5120EfS2_fS2_fjLj256EEEEELb1ELb0ELb0EEEvNS_9BwdParamsE)
        /*0100*/ 	.short	0x0210
        /*0102*/ 	.short	0x0128


	//----- nvinfo : EIATTR_SW_WAR
	.align		4
.L_2319:
        /*0104*/ 	.byte	0x04, 0x36
        /*0106*/ 	.short	(.L_2321 - .L_2320)
.L_2320:
        /*0108*/ 	.word	0x00000008
.L_2321:


//--------------------- .nv.info._ZN10layer_norm31ln_parallel_residual_bwd_kernelINS_13Kernel_traitsIf6__halffS2_fjLj5120ELj1ELj1ELj8ELj8ENS_18Kernel_traits_baseILj5120EfS2_fS2_fjLj256EEEEELb1ELb0ELb1EEEvNS_9BwdParamsE --------------------------
	.section	.nv.info._ZN10layer_norm31ln_parallel_residual_bwd_kernelINS_13Kernel_traitsIf6__halffS2_fjLj5120ELj1ELj1ELj8ELj8ENS_18Kernel_traits_baseILj5120EfS2_fS2_fjLj256EEEEELb1ELb0ELb1EEEvNS_9BwdParamsE,"",@"SHT_CUDA_INFO"
	.sectionflags	@""
	.align	4


	//----- nvinfo : EIATTR_CUDA_API_VERSION
	.align		4
        /*0000*/ 	.byte	0x04, 0x37
        /*0002*/ 	.short	(.L_2323 - .L_2322)
.L_2322:
        /*0004*/ 	.word	0x00000082


	//----- nvinfo : EIATTR_KPARAM_INFO
	.align		4
.L_2323:
        /*0008*/ 	.byte	0x04, 0x17
        /*000a*/ 	.short	(.L_2325 - .L_2324)
.L_2324:
        /*000c*/ 	.word	0x00000000
        /*0010*/ 	.short	0x0000
        /*0012*/ 	.short	0x0000
        /*0014*/ 	.byte	0x00, 0xf0, 0xa1, 0x04


	//----- nvinfo : EIATTR_SPARSE_MMA_MASK
	.align		4
.L_2325:
        /*0018*/ 	.byte	0x03, 0x50
        /*001a*/ 	.short	0x0000


	//----- nvinfo : EIATTR_MAXREG_COUNT
	.align		4
        /*001c*/ 	.byte	0x03, 0x1b
        /*001e*/ 	.short	0x00ff


	//----- nvinfo : EIATTR_NUM_BARRIERS
	.align		4
        /*0020*/ 	.byte	0x02, 0x4c
        /*0022*/ 	.byte	0x01
	.zero		1


	//----- nvinfo : EIATTR_MERCURY_ISA_VERSION
	.align		4
        /*0024*/ 	.byte	0x03, 0x5f
        /*0026*/ 	.short	0x0101


	//----- nvinfo : EIATTR_COOP_GROUP_MASK_REGIDS
	.align		4
        /*0028*/ 	.byte	0x04, 0x29
        /*002a*/ 	.short	(.L_2327 - .L_2326)


	//   ....[0]....
.L_2326:
        /*002c*/ 	.word	0xffffffff


	//   ....[1]....
        /*0030*/ 	.word	0xffffffff


	//   ....[2]....
        /*0034*/ 	.word	0xffffffff


	//   ....[3]....
        /*0038*/ 	.word	0xffffffff


	//   ....[4]....
        /*003c*/ 	.word	0xffffffff


	//   ....[5]....
        /*0040*/ 	.word	0xffffffff


	//   ....[6]....
        /*0044*/ 	.word	0xffffffff


	//   ....[7]....
        /*0048*/ 	.word	0xffffffff


	//   ....[8]....
        /*004c*/ 	.word	0xffffffff


	//   ....[9]....
        /*0050*/ 	.word	0xffffffff


	//   ....[10]....
        /*0054*/ 	.word	0x05000076


	//   ....[11]....
        /*0058*/ 	.word	0x05000076


	//   ....[12]....
        /*005c*/ 	.word	0x05000076


	//   ....[13]....
        /*0060*/ 	.word	0x05000076


	//   ....[14]....
        /*0064*/ 	.word	0x05000076


	//   ....[15]....
        /*0068*/ 	.word	0x05000076


	//   ....[16]....
        /*006c*/ 	.word	0x05000076


	//   ....[17]....
        /*0070*/ 	.word	0x05000076


	//   ....[18]....
        /*0074*/ 	.word	0x05000076


	//   ....[19]....
        /*0078*/ 	.word	0x05000076


	//----- nvinfo : EIATTR_COOP_GROUP_INSTR_OFFSETS
	.align		4
.L_2327:
        /*007c*/ 	.byte	0x04, 0x28
        /*007e*/ 	.short	(.L_2329 - .L_2328)


	//   ....[0]....
.L_2328:
        /*0080*/ 	.word	0x00002120


	//   ....[1]....
        /*0084*/ 	.word	0x00002130


	//   ....[2]....
        /*0088*/ 	.word	0x00002160


	//   ....[3]....
        /*008c*/ 	.word	0x00002170


	//   ....[4]....
        /*0090*/ 	.word	0x000021a0


	//   ....[5]....
        /*0094*/ 	.word	0x000021b0


	//   ....[6]....
        /*0098*/ 	.word	0x000021e0


	//   ....[7]....
        /*009c*/ 	.word	0x000021f0


	//   ....[8]....
        /*00a0*/ 	.word	0x00002220


	//   ....[9]....
        /*00a4*/ 	.word	0x00002230


	//   ....[10]....
        /*00a8*/ 	.word	0x00004270


	//   ....[11]....
        /*00ac*/ 	.word	0x000042c0


	//   ....[12]....
        /*00b0*/ 	.word	0x00004330


	//   ....[13]....
        /*00b4*/ 	.word	0x00004390


	//   ....[14]....
        /*00b8*/ 	.word	0x00004400


	//   ....[15]....
        /*00bc*/ 	.word	0x00004460


	//   ....[16]....
        /*00c0*/ 	.word	0x000044d0


	//   ....[17]....
        /*00c4*/ 	.word	0x00004530


	//   ....[18]....
        /*00c8*/ 	.word	0x000045a0


	//   ....[19]....
        /*00cc*/ 	.word	0x00004600


	//----- nvinfo : EIATTR_EXIT_INSTR_OFFSETS
	.align		4
.L_2329:
        /*00d0*/ 	.byte	0x04, 0x1c
        /*00d2*/ 	.short	(.L_2331 - .L_2330)


	//   ....[0]....
.L_2330:
        /*00d4*/ 	.word	0x00004210


	//----- nvinfo : EIATTR_MAX_THREADS
	.align		4
.L_2331:
        /*00d8*/ 	.byte	0x04, 0x05
        /*00da*/ 	.short	(.L_2333 - .L_2332)
.L_2332:
        /*00dc*/ 	.word	0x00000100
        /*00e0*/ 	.word	0x00000001
        /*00e4*/ 	.word	0x00000001


	//----- nvinfo : EIATTR_CRS_STACK_SIZE
	.align		4
.L_2333:
        /*00e8*/ 	.byte	0x04, 0x1e
        /*00ea*/ 	.short	(.L_2335 - .L_2334)
.L_2334:
        /*00ec*/ 	.word	0x00000000


	//----- nvinfo : EIATTR_CBANK_PARAM_SIZE
	.align		4
.L_2335:
        /*00f0*/ 	.byte	0x03, 0x19
        /*00f2*/ 	.short	0x0128


	//----- nvinfo : EIATTR_PARAM_CBANK
	.align		4
        /*00f4*/ 	.byte	0x04, 0x0a
        /*00f6*/ 	.short	(.L_2337 - .L_2336)
	.align		4
.L_2336:
        /*00f8*/ 	.word	index@(.nv.constant0._ZN10layer_norm31ln_parallel_residual_bwd_kernelINS_13Kernel_traitsIf6__halffS2_fjLj5120ELj1ELj1ELj8ELj8ENS_18Kernel_traits_baseILj5120EfS2_fS2_fjLj256EEEEELb1ELb0ELb1EEEvNS_9BwdParamsE)
        /*00fc*/ 	.short	0x0210
        /*00fe*/ 	.short	0x0128


	//----- nvinfo : EIATTR_SW_WAR
	.align		4
.L_2337:
        /*0100*/ 	.byte	0x04, 0x36
        /*0102*/ 	.short	(.L_2339 - .L_2338)
.L_2338:
        /*0104*/ 	.word	0x00000008
.L_2339:


//--------------------- .nv.info._ZN10layer_norm22ln_bwd_finalize_kernelINS_22Kernel_traits_finalizeILj5120Ef6__halffS2_fjLb0ELj1024ELj4ENS_18Kernel_traits_baseILj5120EfS2_fS2_fjLj1024EEEEELb0ELb0EEEvNS_9BwdParamsE --------------------------
	.section	.nv.info._ZN10layer_norm22ln_bwd_finalize_kernelINS_22Kernel_traits_finalizeILj5120Ef6__halffS2_fjLb0ELj1024ELj4ENS_18Kernel_traits_baseILj5120EfS2_fS2_fjLj1024EEEEELb0ELb0EEEvNS_9BwdParamsE,"",@"SHT_CUDA_INFO"
	.sectionflags	@""
	.align	4


	//----- nvinfo : EIATTR_CUDA_API_VERSION
	.align		4
        /*0000*/ 	.byte	0x04, 0x37
        /*0002*/ 	.short	(.L_2341 - .L_2340)
.L_2340:
        /*0004*/ 	.word	0x00000082


	//----- nvinfo : EIATTR_KPARAM_INFO
	.align		4
.L_2341:
        /*0008*/ 	.byte	0x04, 0x17
        /*000a*/ 	.short	(.L_2343 - .L_2342)
.L_2342:
        /*000c*/ 	.word	0x00000000
        /*0010*/ 	.short	0x0000
        /*0012*/ 	.short	0x0000
        /*0014*/ 	.byte	0x00, 0xf0, 0xa1, 0x04


	//----- nvinfo : EIATTR_SPARSE_MMA_MASK
	.align		4
.L_2343:
        /*0018*/ 	.byte	0x03, 0x50
        /*001a*/ 	.short	0x0000


	//----- nvinfo : EIATTR_MAXREG_COUNT
	.align		4
        /*001c*/ 	.byte	0x03, 0x1b
        /*001e*/ 	.short	0x0040


	//----- nvinfo : EIATTR_NUM_BARRIERS
	.align		4
        /*0020*/ 	.byte	0x02, 0x4c
        /*0022*/ 	.byte	0x01
	.zero		1


	//----- nvinfo : EIATTR_MERCURY_ISA_VERSION
	.align		4
        /*0024*/ 	.byte	0x03, 0x5f
        /*0026*/ 	.short	0x0101


	//----- nvinfo : EIATTR_COOP_GROUP_MASK_REGIDS
	.align		4
        /*0028*/ 	.byte	0x04, 0x29
        /*002a*/ 	.short	(.L_2345 - .L_2344)


	//   ....[0]....
.L_2344:
        /*002c*/ 	.word	0xffffffff


	//   ....[1]....
        /*0030*/ 	.word	0xffffffff


	//   ....[2]....
        /*0034*/ 	.word	0xffffffff


	//   ....[3]....
        /*0038*/ 	.word	0xffffffff


	//   ....[4]....
        /*003c*/ 	.word	0xffffffff


	//   ....[5]....
        /*0040*/ 	.word	0xffffffff


	//   ....[6]....
        /*0044*/ 	.word	0xffffffff


	//   ....[7]....
        /*0048*/ 	.word	0xffffffff


	//   ....[8]....
        /*004c*/ 	.word	0xffffffff


	//   ....[9]....
        /*0050*/ 	.word	0xffffffff


	//   ....[10]....
        /*0054*/ 	.word	0x05000013


	//   ....[11]....
        /*0058*/ 	.word	0x05000013


	//   ....[12]....
        /*005c*/ 	.word	0x05000013


	//   ....[13]....
        /*0060*/ 	.word	0x05000013


	//   ....[14]....
        /*0064*/ 	.word	0x05000013


	//   ....[15]....
        /*0068*/ 	.word	0x05000013


	//   ....[16]....
        /*006c*/ 	.word	0x05000013


	//   ....[17]....
        /*0070*/ 	.word	0x05000013


	//   ....[18]....
        /*0074*/ 	.word	0x05000013


	//   ....[19]....
        /*0078*/ 	.word	0x05000013


	//----- nvinfo : EIATTR_COOP_GROUP_INSTR_OFFSETS
	.align		4
.L_2345:
        /*007c*/ 	.byte	0x04, 0x28
        /*007e*/ 	.short	(.L_2347 - .L_2346)


	//   ....[0]....
.L_2346:
        /*0080*/ 	.word	0x000008e0


	//   ....[1]....
        /*0084*/ 	.word	0x000008f0


	//   ....[2]....
        /*0088*/ 	.word	0x00000920


	//   ....[3]....
        /*008c*/ 	.word	0x00000930


	//   ....[4]....
        /*0090*/ 	.word	0x00000960


	//   ....[5]....
        /*0094*/ 	.word	0x00000970


	//   ....[6]....
        /*0098*/ 	.word	0x000009a0


	//   ....[7]....
        /*009c*/ 	.word	0x000009b0


	//   ....[8]....
        /*00a0*/ 	.word	0x000009e0


	//   ....[9]....
        /*00a4*/ 	.word	0x000009f0


	//   ....[10]....
        /*00a8*/ 	.word	0x00000bf0


	//   ....[11]....
        /*00ac*/ 	.word	0x00000c60


	//   ....[12]....
        /*00b0*/ 	.word	0x00000cd0


	//   ....[13]....
        /*00b4*/ 	.word	0x00000d40


	//   ....[14]....
        /*00b8*/ 	.word	0x00000db0


	//   ....[15]....
        /*00bc*/ 	.word	0x00000e10


	//   ....[16]....
        /*00c0*/ 	.word	0x00000e80


	//   ....[17]....
        /*00c4*/ 	.word	0x00000ef0


	//   ....[18]....
        /*00c8*/ 	.word	0x00000f60


	//   ....[19]....
        /*00cc*/ 	.word	0x00000fd0


	//----- nvinfo : EIATTR_EXIT_INSTR_OFFSETS
	.align		4
.L_2347:
        /*00d0*/ 	.byte	0x04, 0x1c
        /*00d2*/ 	.short	(.L_2349 - .L_2348)


	//   ....[0]....
.L_2348:
        /*00d4*/ 	.word	0x00000070


	//   ....[1]....
        /*00d8*/ 	.word	0x00000b90


	//----- nvinfo : EIATTR_MAX_THREADS
	.align		4
.L_2349:
        /*00dc*/ 	.byte	0x04, 0x05
        /*00de*/ 	.short	(.L_2351 - .L_2350)
.L_2350:
        /*00e0*/ 	.word	0x00000400
        /*00e4*/ 	.word	0x00000001
        /*00e8*/ 	.word	0x00000001


	//----- nvinfo : EIATTR_CRS_STACK_SIZE
	.align		4
.L_2351:
        /*00ec*/ 	.byte	0x04, 0x1e
        /*00ee*/ 	.short	(.L_2353 - .L_2352)
.L_2352:
        /*00f0*/ 	.word	0x00000000


	//----- nvinfo : EIATTR_CBANK_PARAM_SIZE
	.align		4
.L_2353:
        /*00f4*/ 	.byte	0x03, 0x19
        /*00f6*/ 	.short	0x0128


	//----- nvinfo : EIATTR_PARAM_CBANK
	.align		4
        /*00f8*/ 	.byte	0x04, 0x0a
        /*00fa*/ 	.short	(.L_2355 - .L_2354)
	.align		4
.L_2354:
        /*00fc*/ 	.word	index@(.nv.constant0._ZN10layer_norm22ln_bwd_finalize_kernelINS_22Kernel_traits_finalizeILj5120Ef6__halffS2_fjLb0ELj1024ELj4ENS_18Kernel_traits_baseILj5120EfS2_fS2_fjLj1024EEEEELb0ELb0EEEvNS_9BwdParamsE)
        /*0100*/ 	.short	0x0210
        /*0102*/ 	.short	0x0128


	//----- nvinfo : EIATTR_SW_WAR
	.align		4
.L_2355:
        /*0104*/ 	.byte	0x04, 0x36
        /*0106*/ 	.short	(.L_2357 - .L_2356)
.L_2356:
        /*0108*/ 	.word	0x00000008
.L_2357:


//--------------------- .nv.info._ZN10layer_norm40ln_parallel_residual_bwd_finalize_kernelINS_22Kernel_traits_finalizeILj5120Ef6__halffS2_fjLb0ELj1024ELj4ENS_18Kernel_traits_baseILj5120EfS2_fS2_fjLj1024EEEEELb0EEEvNS_9BwdParamsE --------------------------
	.section	.nv.info._ZN10layer_norm40ln_parallel_residual_bwd_finalize_kernelINS_22Kernel_traits_finalizeILj5120Ef6__halffS2_fjLb0ELj1024ELj4ENS_18Kernel_traits_baseILj5120EfS2_fS2_fjLj1024EEEEELb0EEEvNS_9BwdParamsE,"",@"SHT_CUDA_INFO"
	.sectionflags	@""
	.align	4


	//----- nvinfo : EIATTR_CUDA_API_VERSION
	.align		4
        /*0000*/ 	.byte	0x04, 0x37
        /*0002*/ 	.short	(.L_2359 - .L_2358)
.L_2358:
        /*0004*/ 	.word	0x00000082


	//----- nvinfo : EIATTR_KPARAM_INFO
	.align		4
.L_2359:
        /*0008*/ 	.byte	0x04, 0x17
        /*000a*/ 	.short	(.L_2361 - .L_2360)
.L_2360:
        /*000c*/ 	.word	0x00000000
        /*0010*/ 	.short	0x0000
        /*0012*/ 	.short	0x0000
        /*0014*/ 	.byte	0x00, 0xf0, 0xa1, 0x04


	//----- nvinfo : EIATTR_SPARSE_MMA_MASK
	.align		4
.L_2361:
        /*0018*/ 	.byte	0x03, 0x50
        /*001a*/ 	.short	0x0000


	//----- nvinfo : EIATTR_MAXREG_COUNT
	.align		4
        /*001c*/ 	.byte	0x03, 0x1b
        /*001e*/ 	.short	0x0040


	//----- nvinfo : EIATTR_NUM_BARRIERS
	.align		4
        /*0020*/ 	.byte	0x02, 0x4c
        /*0022*/ 	.byte	0x01
	.zero		1


	//----- nvinfo : EIATTR_MERCURY_ISA_VERSION
	.align		4
        /*0024*/ 	.byte	0x03, 0x5f
        /*0026*/ 	.short	0x0101


	//----- nvinfo : EIATTR_COOP_GROUP_MASK_REGIDS
	.align		4
        /*0028*/ 	.byte	0x04, 0x29
        /*002a*/ 	.short	(.L_2363 - .L_2362)


	//   ....[0]....
.L_2362:
        /*002c*/ 	.word	0xffffffff


	//   ....[1]....
        /*0030*/ 	.word	0xffffffff


	//   ....[2]....
        /*0034*/ 	.word	0xffffffff


	//   ....[3]....
        /*0038*/ 	.word	0xffffffff


	//   ....[4]....
        /*003c*/ 	.word	0xffffffff


	//   ....[5]....
        /*0040*/ 	.word	0xffffffff


	//   ....[6]....
        /*0044*/ 	.word	0xffffffff


	//   ....[7]....
        /*0048*/ 	.word	0xffffffff


	//   ....[8]....
        /*004c*/ 	.word	0xffffffff


	//   ....[9]....
        /*0050*/ 	.word	0xffffffff


	//   ....[10]....
        /*0054*/ 	.word	0xffffffff


	//   ....[11]....
        /*0058*/ 	.word	0xffffffff


	//   ....[12]....
        /*005c*/ 	.word	0xffffffff


	//   ....[13]....
        /*0060*/ 	.word	0xffffffff


	//   ....[14]....
        /*0064*/ 	.word	0xffffffff


	//   ....[15]....
        /*0068*/ 	.word	0xffffffff


	//   ....[16]....
        /*006c*/ 	.word	0xffffffff


	//   ....[17]....
        /*0070*/ 	.word	0xffffffff


	//   ....[18]....
        /*0074*/ 	.word	0xffffffff


	//   ....[19]....
        /*0078*/ 	.word	0xffffffff


	//   ....[20]....
        /*007c*/ 	.word	0x0500000c


	//   ....[21]....
        /*0080*/ 	.word	0x0500000c


	//   ....[22]....
        /*0084*/ 	.word	0x0500000c


	//   ....[23]....
        /*0088*/ 	.word	0x0500000c


	//   ....[24]....
        /*008c*/ 	.word	0x0500000c


	//   ....[25]....
        /*0090*/ 	.word	0x0500000c


	//   ....[26]....
        /*0094*/ 	.word	0x0500000c


	//   ....[27]....
        /*0098*/ 	.word	0x0500000c


	//   ....[28]....
        /*009c*/ 	.word	0x0500000c


	//   ....[29]....
        /*00a0*/ 	.word	0x0500000c


	//   ....[30]....
        /*00a4*/ 	.word	0x0500000c


	//   ....[31]....
        /*00a8*/ 	.word	0x0500000c


	//   ....[32]....
        /*00ac*/ 	.word	0x0500000c


	//   ....[33]....
        /*00b0*/ 	.word	0x0500000c


	//   ....[34]....
        /*00b4*/ 	.word	0x0500000c


	//   ....[35]....
        /*00b8*/ 	.word	0x0500000c


	//   ....[36]....
        /*00bc*/ 	.word	0x0500000c


	//   ....[37]....
        /*00c0*/ 	.word	0x0500000c


	//   ....[38]....
        /*00c4*/ 	.word	0x0500000c


	//   ....[39]....
        /*00c8*/ 	.word	0x0500000c


	//----- nvinfo : EIATTR_COOP_GROUP_INSTR_OFFSETS
	.align		4
.L_2363:
        /*00cc*/ 	.byte	0x04, 0x28
        /*00ce*/ 	.short	(.L_2365 - .L_2364)


	//   ....[0]....
.L_2364:
        /*00d0*/ 	.word	0x00000ce0


	//   ....[1]....
        /*00d4*/ 	.word	0x00000cf0


	//   ....[2]....
        /*00d8*/ 	.word	0x00000d00


	//   ....[3]....
        /*00dc*/ 	.word	0x00000d10


	//   ....[4]....
        /*00e0*/ 	.word	0x00000d40


	//   ....[5]....
        /*00e4*/ 	.word	0x00000d70


	//   ....[6]....
        /*00e8*/ 	.word	0x00000d80


	//   ....[7]....
        /*00ec*/ 	.word	0x00000d90


	//   ....[8]....
        /*00f0*/ 	.word	0x00000db0


	//   ....[9]....
        /*00f4*/ 	.word	0x00000df0


	//   ....[10]....
        /*00f8*/ 	.word	0x00000e00


	//   ....[11]....
        /*00fc*/ 	.word	0x00000e10


	//   ....[12]....
        /*0100*/ 	.word	0x00000e30


	//   ....[13]....
        /*0104*/ 	.word	0x00000e70


	//   ....[14]....
        /*0108*/ 	.word	0x00000e80


	//   ....[15]....
        /*010c*/ 	.word	0x00000e90


	//   ....[16]....
        /*0110*/ 	.word	0x00000eb0


	//   ....[17]....
        /*0114*/ 	.word	0x00000ee0


	//   ....[18]....
        /*0118*/ 	.word	0x00000f00


	//   ....[19]....
        /*011c*/ 	.word	0x00000f10


	//   ....[20]....
        /*0120*/ 	.word	0x000011f0


	//   ....[21]....
        /*0124*/ 	.word	0x00001250


	//   ....[22]....
        /*0128*/ 	.word	0x000012b0


	//   ....[23]....
        /*012c*/ 	.word	0x00001310


	//   ....[24]....
        /*0130*/ 	.word	0x00001370


	//   ....[25]....
        /*0134*/ 	.word	0x000013d0


	//   ....[26]....
        /*0138*/ 	.word	0x00001440


	//   ....[27]....
        /*013c*/ 	.word	0x000014b0


	//   ....[28]....
        /*0140*/ 	.word	0x00001520


	//   ....[29]....
        /*0144*/ 	.word	0x00001590


	//   ....[30]....
        /*0148*/ 	.word	0x000015f0


	//   ....[31]....
        /*014c*/ 	.word	0x00001660


	//   ....[32]....
        /*0150*/ 	.word	0x000016d0


	//   ....[33]....
        /*0154*/ 	.word	0x00001740


	//   ....[34]....
        /*0158*/ 	.word	0x000017b0


	//   ....[35]....
        /*015c*/ 	.word	0x00001810


	//   ....[36]....
        /*0160*/ 	.word	0x00001880


	//   ....[37]....
        /*0164*/ 	.word	0x000018f0


	//   ....[38]....
        /*0168*/ 	.word	0x00001960


	//   ....[39]....
        /*016c*/ 	.word	0x000019d0


	//----- nvinfo : EIATTR_EXIT_INSTR_OFFSETS
	.align		4
.L_2365:
        /*0170*/ 	.byte	0x04, 0x1c
        /*0172*/ 	.short	(.L_2367 - .L_2366)


	//   ....[0]....
.L_2366:
        /*0174*/ 	.word	0x00000070


	//   ....[1]....
        /*0178*/ 	.word	0x00001190


	//----- nvinfo : EIATTR_MAX_THREADS
	.align		4
.L_2367:
        /*017c*/ 	.byte	0x04, 0x05
        /*017e*/ 	.short	(.L_2369 - .L_2368)
.L_2368:
        /*0180*/ 	.word	0x00000400
        /*0184*/ 	.word	0x00000001
        /*0188*/ 	.word	0x00000001


	//----- nvinfo : EIATTR_CRS_STACK_SIZE
	.align		4
.L_2369:
        /*018c*/ 	.byte	0x04, 0x1e
        /*018e*/ 	.short	(.L_2371 - .L_2370)
.L_2370:
        /*0190*/ 	.word	0x00000000


	//----- nvinfo : EIATTR_CBANK_PARAM_SIZE
	.align		4
.L_2371:
        /*0194*/ 	.byte	0x03, 0x19
        /*0196*/ 	.short	0x0128


	//----- nvinfo : EIATTR_PARAM_CBANK
	.align		4
        /*0198*/ 	.byte	0x04, 0x0a
        /*019a*/ 	.short	(.L_2373 - .L_2372)
	.align		4
.L_2372:
        /*019c*/ 	.word	index@(.nv.constant0._ZN10layer_norm40ln_parallel_residual_bwd_finalize_kernelINS_22Kernel_traits_finalizeILj5120Ef6__halffS2_fjLb0ELj1024ELj4ENS_18Kernel_traits_baseILj5120EfS2_fS2_fjLj1024EEEEELb0EEEvNS_9BwdParamsE)
        /*01a0*/ 	.short	0x0210
        /*01a2*/ 	.short	0x0128


	//----- nvinfo : EIATTR_SW_WAR
	.align		4
.L_2373:
        /*01a4*/ 	.byte	0x04, 0x36
        /*01a6*/ 	.short	(.L_2375 - .L_2374)
.L_2374:
        /*01a8*/ 	.word	0x00000008
.L_2375:


//--------------------- .nv.info._ZN10layer_norm31ln_parallel_residual_bwd_kernelINS_13Kernel_traitsIf6__halffS2_fjLj5120ELj1ELj1ELj8ELj8ENS_18Kernel_traits_baseILj5120EfS2_fS2_fjLj256EEEEELb1ELb1ELb0EEEvNS_9BwdParamsE --------------------------
	.section	.nv.info._ZN10layer_norm31ln_parallel_residual_bwd_kernelINS_13Kernel_traitsIf6__halffS2_fjLj5120ELj1ELj1ELj8ELj8ENS_18Kernel_traits_baseILj5120EfS2_fS2_fjLj256EEEEELb1ELb1ELb0EEEvNS_9BwdParamsE,"",@"SHT_CUDA_INFO"
	.sectionflags	@""
	.align	4


	//----- nvinfo : EIATTR_CUDA_API_VERSION
	.align		4
        /*0000*/ 	.byte	0x04, 0x37
        /*0002*/ 	.short	(.L_2377 - .L_2376)
.L_2376:
        /*0004*/ 	.word	0x00000082


	//----- nvinfo : EIATTR_KPARAM_INFO
	.align		4
.L_2377:
        /*0008*/ 	.byte	0x04, 0x17
        /*000a*/ 	.short	(.L_2379 - .L_2378)
.L_2378:
        /*000c*/ 	.word	0x00000000
        /*0010*/ 	.short	0x0000
        /*0012*/ 	.short	0x0000
        /*0014*/ 	.byte	0x00, 0xf0, 0xa1, 0x04


	//----- nvinfo : EIATTR_SPARSE_MMA_MASK
	.align		4
.L_2379:
        /*0018*/ 	.byte	0x03, 0x50
        /*001a*/ 	.short	0x0000


	//----- nvinfo : EIATTR_MAXREG_COUNT
	.align		4
        /*001c*/ 	.byte	0x03, 0x1b
        /*001e*/ 	.short	0x00ff


	//----- nvinfo : EIATTR_NUM_BARRIERS
	.align		4
        /*0020*/ 	.byte	0x02, 0x4c
        /*0022*/ 	.byte	0x01
	.zero		1


	//----- nvinfo : EIATTR_MERCURY_ISA_VERSION
	.align		4
        /*0024*/ 	.byte	0x03, 0x5f
        /*0026*/ 	.short	0x0101


	//----- nvinfo : EIATTR_COOP_GROUP_MASK_REGIDS
	.align		4
        /*0028*/ 	.byte	0x04, 0x29
        /*002a*/ 	.short	(.L_2381 - .L_2380)


	//   ....[0]....
.L_2380:
        /*002c*/ 	.word	0xffffffff


	//   ....[1]....
        /*0030*/ 	.word	0xffffffff


	//   ....[2]....
        /*0034*/ 	.word	0xffffffff


	//   ....[3]....
        /*0038*/ 	.word	0xffffffff


	//   ....[4]....
        /*003c*/ 	.word	0xffffffff


	//   ....[5]....
        /*0040*/ 	.word	0xffffffff


	//   ....[6]....
        /*0044*/ 	.word	0xffffffff


	//   ....[7]....
        /*0048*/ 	.word	0xffffffff


	//   ....[8]....
        /*004c*/ 	.word	0xffffffff


	//   ....[9]....
        /*0050*/ 	.word	0xffffffff


	//   ....[10]....
        /*0054*/ 	.word	0x05000062


	//   ....[11]....
        /*0058*/ 	.word	0x05000062


	//   ....[12]....
        /*005c*/ 	.word	0x05000062


	//   ....[13]....
        /*0060*/ 	.word	0x05000062


	//   ....[14]....
        /*0064*/ 	.word	0x05000062


	//   ....[15]....
        /*0068*/ 	.word	0x05000062


	//   ....[16]....
        /*006c*/ 	.word	0x05000062


	//   ....[17]....
        /*0070*/ 	.word	0x05000062


	//   ....[18]....
        /*0074*/ 	.word	0x05000062


	//   ....[19]....
        /*0078*/ 	.word	0x05000062


	//----- nvinfo : EIATTR_COOP_GROUP_INSTR_OFFSETS
	.align		4
.L_2381:
        /*007c*/ 	.byte	0x04, 0x28
        /*007e*/ 	.short	(.L_2383 - .L_2382)


	//   ....[0]....
.L_2382:
        /*0080*/ 	.word	0x000019e0


	//   ....[1]....
        /*0084*/ 	.word	0x000019f0


	//   ....[2]....
        /*0088*/ 	.word	0x00001a20


	//   ....[3]....
        /*008c*/ 	.word	0x00001a30


	//   ....[4]....
        /*0090*/ 	.word	0x00001a60


	//   ....[5]....
        /*0094*/ 	.word	0x00001a70


	//   ....[6]....
        /*0098*/ 	.word	0x00001aa0


	//   ....[7]....
        /*009c*/ 	.word	0x00001ab0


	//   ....[8]....
        /*00a0*/ 	.word	0x00001ae0


	//   ....[9]....
        /*00a4*/ 	.word	0x00001af0


	//   ....[10]....
        /*00a8*/ 	.word	0x000039d0


	//   ....[11]....
        /*00ac*/ 	.word	0x00003a20


	//   ....[12]....
        /*00b0*/ 	.word	0x00003a90


	//   ....[13]....
        /*00b4*/ 	.word	0x00003af0


	//   ....[14]....
        /*00b8*/ 	.word	0x00003b60


	//   ....[15]....
        /*00bc*/ 	.word	0x00003bc0


	//   ....[16]....
        /*00c0*/ 	.word	0x00003c30


	//   ....[17]....
        /*00c4*/ 	.word	0x00003c90


	//   ....[18]....
        /*00c8*/ 	.word	0x00003d00


	//   ....[19]....
        /*00cc*/ 	.word	0x00003d60


	//----- nvinfo : EIATTR_EXIT_INSTR_OFFSETS
	.align		4
.L_2383:
        /*00d0*/ 	.byte	0x04, 0x1c
        /*00d2*/ 	.short	(.L_2385 - .L_2384)


	//   ....[0]....
.L_2384:
        /*00d4*/ 	.word	0x000038f0


	//   ....[1]....
        /*00d8*/ 	.word	0x00003970


	//----- nvinfo : EIATTR_MAX_THREADS
	.align		4
.L_2385:
        /*00dc*/ 	.byte	0x04, 0x05
        /*00de*/ 	.short	(.L_2387 - .L_2386)
.L_2386:
        /*00e0*/ 	.word	0x00000100
        /*00e4*/ 	.word	0x00000001
        /*00e8*/ 	.word	0x00000001


	//----- nvinfo : EIATTR_CRS_STACK_SIZE
	.align		4
.L_2387:
        /*00ec*/ 	.byte	0x04, 0x1e
        /*00ee*/ 	.short	(.L_2389 - .L_2388)
.L_2388:
        /*00f0*/ 	.word	0x00000000


	//----- nvinfo : EIATTR_CBANK_PARAM_SIZE
	.align		4
.L_2389:
        /*00f4*/ 	.byte	0x03, 0x19
        /*00f6*/ 	.short	0x0128


	//----- nvinfo : EIATTR_PARAM_CBANK
	.align		4
        /*00f8*/ 	.byte	0x04, 0x0a
        /*00fa*/ 	.short	(.L_2391 - .L_2390)
	.align		4
.L_2390:
        /*00fc*/ 	.word	index@(.nv.constant0._ZN10layer_norm31ln_parallel_residual_bwd_kernelINS_13Kernel_traitsIf6__halffS2_fjLj5120ELj1ELj1ELj8ELj8ENS_18Kernel_traits_baseILj5120EfS2_fS2_fjLj256EEEEELb1ELb1ELb0EEEvNS_9BwdParamsE)
        /*0100*/ 	.short	0x0210
        /*0102*/ 	.short	0x0128


	//----- nvinfo : EIATTR_SW_WAR
	.align		4
.L_2391:
        /*0104*/ 	.byte	0x04, 0x36
        /*0106*/ 	.short	(.L_2393 - .L_2392)
.L_2392:
        /*0108*/ 	.word	0x00000008
.L_2393:


//--------------------- .nv.info._ZN10layer_norm22ln_bwd_finalize_kernelINS_22Kernel_traits_finalizeILj5120Ef6__halffS2_fjLb0ELj1024ELj4ENS_18Kernel_traits_baseILj5120EfS2_fS2_fjLj1024EEEEELb0ELb1EEEvNS_9BwdParamsE --------------------------
	.section	.nv.info._ZN10layer_norm22ln_bwd_finalize_kernelINS_22Kernel_traits_finalizeILj5120Ef6__halffS2_fjLb0ELj1024ELj4ENS_18Kernel_traits_baseILj5120EfS2_fS2_fjLj1024EEEEELb0ELb1EEEvNS_9BwdParamsE,"",@"SHT_CUDA_INFO"
	.sectionflags	@""
	.align	4


	//----- nvinfo : EIATTR_CUDA_API_VERSION
	.align		4
        /*0000*/ 	.byte	0x04, 0x37
        /*0002*/ 	.short	(.L_2395 - .L_2394)
.L_2394:
        /*0004*/ 	.word	0x00000082


	//----- nvinfo : EIATTR_KPARAM_INFO
	.align		4
.L_2395:
        /*0008*/ 	.byte	0x04, 0x17
        /*000a*/ 	.short	(.L_2397 - .L_2396)
.L_2396:
        /*000c*/ 	.word	0x00000000
        /*0010*/ 	.short	0x0000
        /*0012*/ 	.short	0x0000
        /*0014*/ 	.byte	0x00, 0xf0, 0xa1, 0x04


	//----- nvinfo : EIATTR_SPARSE_MMA_MASK
	.align		4
.L_2397:
        /*0018*/ 	.byte	0x03, 0x50
        /*001a*/ 	.short	0x0000


	//----- nvinfo : EIATTR_MAXREG_COUNT
	.align		4
        /*001c*/ 	.byte	0x03, 0x1b
        /*001e*/ 	.short	0x0040


	//----- nvinfo : EIATTR_NUM_BARRIERS
	.align		4
        /*0020*/ 	.byte	0x02, 0x4c
        /*0022*/ 	.byte	0x01
	.zero		1


	//----- nvinfo : EIATTR_MERCURY_ISA_VERSION
	.align		4
        /*0024*/ 	.byte	0x03, 0x5f
        /*0026*/ 	.short	0x0101


	//----- nvinfo : EIATTR_COOP_GROUP_MASK_REGIDS
	.align		4
        /*0028*/ 	.byte	0x04, 0x29
        /*002a*/ 	.short	(.L_2399 - .L_2398)


	//   ....[0]....
.L_2398:
        /*002c*/ 	.word	0xffffffff


	//   ....[1]....
        /*0030*/ 	.word	0xffffffff


	//   ....[2]....
        /*0034*/ 	.word	0xffffffff


	//   ....[3]....
        /*0038*/ 	.word	0xffffffff


	//   ....[4]....
        /*003c*/ 	.word	0xffffffff


	//   ....[5]....
        /*0040*/ 	.word	0xffffffff


	//   ....[6]....
        /*0044*/ 	.word	0xffffffff


	//   ....[7]....
        /*0048*/ 	.word	0xffffffff


	//   ....[8]....
        /*004c*/ 	.word	0xffffffff


	//   ....[9]....
        /*0050*/ 	.word	0xffffffff


	//   ....[10]....
        /*0054*/ 	.word	0x05000011


	//   ....[11]....
        /*0058*/ 	.word	0x05000011


	//   ....[12]....
        /*005c*/ 	.word	0x05000011


	//   ....[13]....
        /*0060*/ 	.word	0x05000011


	//   ....[14]....
        /*0064*/ 	.word	0x05000011


	//   ....[15]....
        /*0068*/ 	.word	0x05000011


	//   ....[16]....
        /*006c*/ 	.word	0x05000011


	//   ....[17]....
        /*0070*/ 	.word	0x05000011


	//   ....[18]....
        /*0074*/ 	.word	0x05000011


	//   ....[19]....
        /*0078*/ 	.word	0x05000011


	//----- nvinfo : EIATTR_COOP_GROUP_INSTR_OFFSETS
	.align		4
.L_2399:
        /*007c*/ 	.byte	0x04, 0x28
        /*007e*/ 	.short	(.L_2401 - .L_2400)


	//   ....[0]....
.L_2400:
        /*0080*/ 	.word	0x000008e0


	//   ....[1]....
        /*0084*/ 	.word	0x000008f0


	//   ....[2]....
        /*0088*/ 	.word	0x00000920


	//   ....[3]....
        /*008c*/ 	.word	0x00000930


	//   ....[4]....
        /*0090*/ 	.word	0x00000960


	//   ....[5]....
        /*0094*/ 	.word	0x00000970


	//   ....[6]....
        /*0098*/ 	.word	0x000009a0


	//   ....[7]....
        /*009c*/ 	.word	0x000009b0


	//   ....[8]....
        /*00a0*/ 	.word	0x000009e0


	//   ....[9]....
        /*00a4*/ 	.word	0x000009f0


	//   ....[10]....
        /*00a8*/ 	.word	0x00000ba0


	//   ....[11]....
        /*00ac*/ 	.word	0x00000c10


	//   ....[12]....
        /*00b0*/ 	.word	0x00000c80


	//   ....[13]....
        /*00b4*/ 	.word	0x00000cf0


	//   ....[14]....
        /*00b8*/ 	.word	0x00000d60


	//   ....[15]....
        /*00bc*/ 	.word	0x00000dc0


	//   ....[16]....
        /*00c0*/ 	.word	0x00000e30


	//   ....[17]....
        /*00c4*/ 	.word	0x00000ea0


	//   ....[18]....
        /*00c8*/ 	.word	0x00000f10


	//   ....[19]....
        /*00cc*/ 	.word	0x00000f80


	//----- nvinfo : EIATTR_EXIT_INSTR_OFFSETS
	.align		4
.L_2401:
        /*00d0*/ 	.byte	0x04, 0x1c
        /*00d2*/ 	.short	(.L_2403 - .L_2402)


	//   ....[0]....
.L_2402:
        /*00d4*/ 	.word	0x00000070


	//   ....[1]....
        /*00d8*/ 	.word	0x00000b40


	//----- nvinfo : EIATTR_MAX_THREADS
	.align		4
.L_2403:
        /*00dc*/ 	.byte	0x04, 0x05
        /*00de*/ 	.short	(.L_2405 - .L_2404)
.L_2404:
        /*00e0*/ 	.word	0x00000400
        /*00e4*/ 	.word	0x00000001
        /*00e8*/ 	.word	0x00000001


	//----- nvinfo : EIATTR_CRS_STACK_SIZE
	.align		4
.L_2405:
        /*00ec*/ 	.byte	0x04, 0x1e
        /*00ee*/ 	.short	(.L_2407 - .L_2406)
.L_2406:
        /*00f0*/ 	.word	0x00000000


	//----- nvinfo : EIATTR_CBANK_PARAM_SIZE
	.align		4
.L_2407:
        /*00f4*/ 	.byte	0x03, 0x19
        /*00f6*/ 	.short	0x0128


	//----- nvinfo : EIATTR_PARAM_CBANK
	.align		4
        /*00f8*/ 	.byte	0x04, 0x0a
        /*00fa*/ 	.short	(.L_2409 - .L_2408)
	.align		4
.L_2408:
        /*00fc*/ 	.word	index@(.nv.constant0._ZN10layer_norm22ln_bwd_finalize_kernelINS_22Kernel_traits_finalizeILj5120Ef6__halffS2_fjLb0ELj1024ELj4ENS_18Kernel_traits_baseILj5120EfS2_fS2_fjLj1024EEEEELb0ELb1EEEvNS_9BwdParamsE)
        /*0100*/ 	.short	0x0210
        /*0102*/ 	.short	0x0128


	//----- nvinfo : EIATTR_SW_WAR
	.align		4
.L_2409:
        /*0104*/ 	.byte	0x04, 0x36
        /*0106*/ 	.short	(.L_2411 - .L_2410)
.L_2410:
        /*0108*/ 	.word	0x00000008
.L_2411:


//--------------------- .nv.info._ZN10layer_norm40ln_parallel_residual_bwd_finalize_kernelINS_22Kernel_traits_finalizeILj5120Ef6__halffS2_fjLb0ELj1024ELj4ENS_18Kernel_traits_baseILj5120EfS2_fS2_fjLj1024EEEEELb1EEEvNS_9BwdParamsE --------------------------
	.section	.nv.info._ZN10layer_norm40ln_parallel_residual_bwd_finalize_kernelINS_22Kernel_traits_finalizeILj5120Ef6__halffS2_fjLb0ELj1024ELj4ENS_18Kernel_traits_baseILj5120EfS2_fS2_fjLj1024EEEEELb1EEEvNS_9BwdParamsE,"",@"SHT_CUDA_INFO"
	.sectionflags	@""
	.align	4


	//----- nvinfo : EIATTR_CUDA_API_VERSION
	.align		4
        /*0000*/ 	.byte	0x04, 0x37
        /*0002*/ 	.short	(.L_2413 - .L_2412)
.L_2412:
        /*0004*/ 	.word	0x00000082


	//----- nvinfo : EIATTR_KPARAM_INFO
	.align		4
.L_2413:
        /*0008*/ 	.byte	0x04, 0x17
        /*000a*/ 	.short	(.L_2415 - .L_2414)
.L_2414:
        /*000c*/ 	.word	0x00000000
        /*0010*/ 	.short	0x0000
        /*0012*/ 	.short	0x0000
        /*0014*/ 	.byte	0x00, 0xf0, 0xa1, 0x04


	//----- nvinfo : EIATTR_SPARSE_MMA_MASK
	.align		4
.L_2415:
        /*0018*/ 	.byte	0x03, 0x50
        /*001a*/ 	.short	0x0000


	//----- nvinfo : EIATTR_MAXREG_COUNT
	.align		4
        /*001c*/ 	.byte	0x03, 0x1b
        /*001e*/ 	.short	0x0040


	//----- nvinfo : EIATTR_NUM_BARRIERS
	.align		4
        /*0020*/ 	.byte	0x02, 0x4c
        /*0022*/ 	.byte	0x01
	.zero		1


	//----- nvinfo : EIATTR_MERCURY_ISA_VERSION
	.align		4
        /*0024*/ 	.byte	0x03, 0x5f
        /*0026*/ 	.short	0x0101


	//----- nvinfo : EIATTR_COOP_GROUP_MASK_REGIDS
	.align		4
        /*0028*/ 	.byte	0x04, 0x29
        /*002a*/ 	.short	(.L_2417 - .L_2416)


	//   ....[0]....
.L_2416:
        /*002c*/ 	.word	0xffffffff


	//   ....[1]....
        /*0030*/ 	.word	0xffffffff


	//   ....[2]....
        /*0034*/ 	.word	0xffffffff


	//   ....[3]....
        /*0038*/ 	.word	0xffffffff


	//   ....[4]....
        /*003c*/ 	.word	0xffffffff


	//   ....[5]....
        /*0040*/ 	.word	0xffffffff


	//   ....[6]....
        /*0044*/ 	.word	0xffffffff


	//   ....[7]....
        /*0048*/ 	.word	0xffffffff


	//   ....[8]....
        /*004c*/ 	.word	0xffffffff


	//   ....[9]....
        /*0050*/ 	.word	0xffffffff


	//   ....[10]....
        /*0054*/ 	.word	0xffffffff


	//   ....[11]....
        /*0058*/ 	.word	0xffffffff


	//   ....[12]....
        /*005c*/ 	.word	0xffffffff


	//   ....[13]....
        /*0060*/ 	.word	0xffffffff


	//   ....[14]....
        /*0064*/ 	.word	0xffffffff


	//   ....[15]....
        /*0068*/ 	.word	0xffffffff


	//   ....[16]....
        /*006c*/ 	.word	0xffffffff


	//   ....[17]....
        /*0070*/ 	.word	0xffffffff


	//   ....[18]....
        /*0074*/ 	.word	0xffffffff


	//   ....[19]....
        /*0078*/ 	.word	0xffffffff


	//   ....[20]....
        /*007c*/ 	.word	0x0500000b


	//   ....[21]....
        /*0080*/ 	.word	0x0500000b


	//   ....[22]....
        /*0084*/ 	.word	0x0500000b


	//   ....[23]....
        /*0088*/ 	.word	0x0500000b


	//   ....[24]....
        /*008c*/ 	.word	0x0500000b


	//   ....[25]....
        /*0090*/ 	.word	0x0500000b


	//   ....[26]....
        /*0094*/ 	.word	0x0500000b


	//   ....[27]....
        /*0098*/ 	.word	0x0500000b


	//   ....[28]....
        /*009c*/ 	.word	0x0500000b


	//   ....[29]....
        /*00a0*/ 	.word	0x0500000b


	//   ....[30]....
        /*00a4*/ 	.word	0x0500000b


	//   ....[31]....
        /*00a8*/ 	.word	0x0500000b


	//   ....[32]....
        /*00ac*/ 	.word	0x0500000b


	//   ....[33]....
        /*00b0*/ 	.word	0x0500000b


	//   ....[34]....
        /*00b4*/ 	.word	0x0500000b


	//   ....[35]....
        /*00b8*/ 	.word	0x0500000b


	//   ....[36]....
        /*00bc*/ 	.word	0x0500000b


	//   ....[37]....
        /*00c0*/ 	.word	0x0500000b


	//   ....[38]....
        /*00c4*/ 	.word	0x0500000b


	//   ....[39]....
        /*00c8*/ 	.word	0x0500000b


	//----- nvinfo : EIATTR_COOP_GROUP_INSTR_OFFSETS
	.align		4
.L_2417:
        /*00cc*/ 	.byte	0x04, 0x28
        /*00ce*/ 	.short	(.L_2419 - .L_2418)


	//   ....[0]....
.L_2418:
        /*00d0*/ 	.word	0x00000ce0


	//   ....[1]....
        /*00d4*/ 	.word	0x00000cf0


	//   ....[2]....
        /*00d8*/ 	.word	0x00000d00


	//   ....[3]....
        /*00dc*/ 	.word	0x00000d10


	//   ....[4]....
        /*00e0*/ 	.word	0x00000d40


	//   ....[5]....
        /*00e4*/ 	.word	0x00000d70


	//   ....[6]....
        /*00e8*/ 	.word	0x00000d80


	//   ....[7]....
        /*00ec*/ 	.word	0x00000d90


	//   ....[8]....
        /*00f0*/ 	.word	0x00000db0


	//   ....[9]....
        /*00f4*/ 	.word	0x00000df0


	//   ....[10]....
        /*00f8*/ 	.word	0x00000e00


	//   ....[11]....
        /*00fc*/ 	.word	0x00000e10


	//   ....[12]....
        /*0100*/ 	.word	0x00000e30


	//   ....[13]....
        /*0104*/ 	.word	0x00000e70


	//   ....[14]....
        /*0108*/ 	.word	0x00000e80


	//   ....[15]....
        /*010c*/ 	.word	0x00000e90


	//   ....[16]....
        /*0110*/ 	.word	0x00000eb0


	//   ....[17]....
        /*0114*/ 	.word	0x00000ee0


	//   ....[18]....
        /*0118*/ 	.word	0x00000f00


	//   ....[19]....
        /*011c*/ 	.word	0x00000f10


	//   ....[20]....
        /*0120*/ 	.word	0x000011d0


	//   ....[21]....
        /*0124*/ 	.word	0x00001230


	//   ....[22]....
        /*0128*/ 	.word	0x00001290


	//   ....[23]....
        /*012c*/ 	.word	0x000012f0


	//   ....[24]....
        /*0130*/ 	.word	0x00001350


	//   ....[25]....
        /*0134*/ 	.word	0x000013b0


	//   ....[26]....
        /*0138*/ 	.word	0x00001420


	//   ....[27]....
        /*013c*/ 	.word	0x00001490


	//   ....[28]....
        /*0140*/ 	.word	0x00001500


	//   ....[29]....
        /*0144*/ 	.word	0x00001570


	//   ....[30]....
        /*0148*/ 	.word	0x000015d0


	//   ....[31]....
        /*014c*/ 	.word	0x00001640


	//   ....[32]....
        /*0150*/ 	.word	0x000016b0


	//   ....[33]....
        /*0154*/ 	.word	0x00001720


	//   ....[34]....
        /*0158*/ 	.word	0x00001790


	//   ....[35]....
        /*015c*/ 	.word	0x000017f0


	//   ....[36]....
        /*0160*/ 	.word	0x00001860


	//   ....[37]....
        /*0164*/ 	.word	0x000018d0


	//   ....[38]....
        /*0168*/ 	.word	0x00001940


	//   ....[39]....
        /*016c*/ 	.word	0x000019b0


	//----- nvinfo : EIATTR_EXIT_INSTR_OFFSETS
	.align		4
.L_2419:
        /*0170*/ 	.byte	0x04, 0x1c
        /*0172*/ 	.short	(.L_2421 - .L_2420)


	//   ....[0]....
.L_2420:
        /*0174*/ 	.word	0x00000070


	//   ....[1]....
        /*0178*/ 	.word	0x00001170


	//----- nvinfo : EIATTR_MAX_THREADS
	.align		4
.L_2421:
        /*017c*/ 	.byte	0x04, 0x05
        /*017e*/ 	.short	(.L_2423 - .L_2422)
.L_2422:
        /*0180*/ 	.word	0x00000400
        /*0184*/ 	.word	0x00000001
        /*0188*/ 	.word	0x00000001


	//----- nvinfo : EIATTR_CRS_STACK_SIZE
	.align		4
.L_2423:
        /*018c*/ 	.byte	0x04, 0x1e
        /*018e*/ 	.short	(.L_2425 - .L_2424)
.L_2424:
        /*0190*/ 	.word	0x00000000


	//----- nvinfo : EIATTR_CBANK_PARAM_SIZE
	.align		4
.L_2425:
        /*0194*/ 	.byte	0x03, 0x19
        /*0196*/ 	.short	0x0128


	//----- nvinfo : EIATTR_PARAM_CBANK
	.align		4
        /*0198*/ 	.byte	0x04, 0x0a
        /*019a*/ 	.short	(.L_2427 - .L_2426)
	.align		4
.L_2426:
        /*019c*/ 	.word	index@(.nv.constant0._ZN10layer_norm40ln_parallel_residual_bwd_finalize_kernelINS_22Kernel_traits_finalizeILj5120Ef6__halffS2_fjLb0ELj1024ELj4ENS_18Kernel_traits_baseILj5120EfS2_fS2_fjLj1024EEEEELb1EEEvNS_9BwdParamsE)
        /*01a0*/ 	.short	0x0210
        /*01a2*/ 	.short	0x0128


	//----- nvinfo : EIATTR_SW_WAR
	.align		4
.L_2427:
        /*01a4*/ 	.byte	0x04, 0x36
        /*01a6*/ 	.short	(.L_2429 - .L_2428)
.L_2428:
        /*01a8*/ 	.word	0x00000008
.L_2429:


//--------------------- .nv.info._ZN10layer_norm31ln_parallel_residual_bwd_kernelINS_13Kernel_traitsIf6__halffS2_fjLj5120ELj1ELj1ELj8ELj8ENS_18Kernel_traits_baseILj5120EfS2_fS2_fjLj256EEEEELb1ELb1ELb1EEEvNS_9BwdParamsE --------------------------
	.section	.nv.info._ZN10layer_norm31ln_parallel_residual_bwd_kernelINS_13Kernel_traitsIf6__halffS2_fjLj5120ELj1ELj1ELj8ELj8ENS_18Kernel_traits_baseILj5120EfS2_fS2_fjLj256EEEEELb1ELb1ELb1EEEvNS_9BwdParamsE,"",@"SHT_CUDA_INFO"
	.sectionflags	@""
	.align	4


	//----- nvinfo : EIATTR_CUDA_API_VERSION
	.align		4
        /*0000*/ 	.byte	0x04, 0x37
        /*0002*/ 	.short	(.L_2431 - .L_2430)
.L_2430:
        /*0004*/ 	.word	0x00000082


	//----- nvinfo : EIATTR_KPARAM_INFO
	.align		4
.L_2431:
        /*0008*/ 	.byte	0x04, 0x17
        /*000a*/ 	.short	(.L_2433 - .L_2432)
.L_2432:
        /*000c*/ 	.word	0x00000000
        /*0010*/ 	.short	0x0000
        /*0012*/ 	.short	0x0000
        /*0014*/ 	.byte	0x00, 0xf0, 0xa1, 0x04


	//----- nvinfo : EIATTR_SPARSE_MMA_MASK
	.align		4
.L_2433:
        /*0018*/ 	.byte	0x03, 0x50
        /*001a*/ 	.short	0x0000


	//----- nvinfo : EIATTR_MAXREG_COUNT
	.align		4
        /*001c*/ 	.byte	0x03, 0x1b
        /*001e*/ 	.short	0x00ff


	//----- nvinfo : EIATTR_NUM_BARRIERS
	.align		4
        /*0020*/ 	.byte	0x02, 0x4c
        /*0022*/ 	.byte	0x01
	.zero		1


	//----- nvinfo : EIATTR_MERCURY_ISA_VERSION
	.align		4
        /*0024*/ 	.byte	0x03, 0x5f
        /*0026*/ 	.short	0x0101


	//----- nvinfo : EIATTR_COOP_GROUP_MASK_REGIDS
	.align		4
        /*0028*/ 	.byte	0x04, 0x29
        /*002a*/ 	.short	(.L_2435 - .L_2434)


	//   ....[0]....
.L_2434:
        /*002c*/ 	.word	0xffffffff


	//   ....[1]....
        /*0030*/ 	.word	0xffffffff


	//   ....[2]....
        /*0034*/ 	.word	0xffffffff


	//   ....[3]....
        /*0038*/ 	.word	0xffffffff


	//   ....[4]....
        /*003c*/ 	.word	0xffffffff


	//   ....[5]....
        /*0040*/ 	.word	0xffffffff


	//   ....[6]....
        /*0044*/ 	.word	0xffffffff


	//   ....[7]....
        /*0048*/ 	.word	0xffffffff


	//   ....[8]....
        /*004c*/ 	.word	0xffffffff


	//   ....[9]....
        /*0050*/ 	.word	0xffffffff


	//   ....[10]....
        /*0054*/ 	.word	0x050000a5


	//   ....[11]....
        /*0058*/ 	.word	0x050000a5


	//   ....[12]....
        /*005c*/ 	.word	0x050000a5


	//   ....[13]....
        /*0060*/ 	.word	0x050000a5


	//   ....[14]....
        /*0064*/ 	.word	0x050000a5


	//   ....[15]....
        /*0068*/ 	.word	0x050000a5


	//   ....[16]....
        /*006c*/ 	.word	0x050000a5


	//   ....[17]....
        /*0070*/ 	.word	0x050000a5


	//   ....[18]....
        /*0074*/ 	.word	0x050000a5


	//   ....[19]....
        /*0078*/ 	.word	0x050000a5


	//----- nvinfo : EIATTR_COOP_GROUP_INSTR_OFFSETS
	.align		4
.L_2435:
        /*007c*/ 	.byte	0x04, 0x28
        /*007e*/ 	.short	(.L_2437 - .L_2436)


	//   ....[0]....
.L_2436:
        /*0080*/ 	.word	0x00001750


	//   ....[1]....
        /*0084*/ 	.word	0x00001760


	//   ....[2]....
        /*0088*/ 	.word	0x00001790


	//   ....[3]....
        /*008c*/ 	.word	0x000017a0


	//   ....[4]....
        /*0090*/ 	.word	0x000017d0


	//   ....[5]....
        /*0094*/ 	.word	0x000017e0


	//   ....[6]....
        /*0098*/ 	.word	0x00001810


	//   ....[7]....
        /*009c*/ 	.word	0x00001820


	//   ....[8]....
        /*00a0*/ 	.word	0x00001850


	//   ....[9]....
        /*00a4*/ 	.word	0x00001860


	//   ....[10]....
        /*00a8*/ 	.word	0x00003620


	//   ....[11]....
        /*00ac*/ 	.word	0x00003670


	//   ....[12]....
        /*00b0*/ 	.word	0x000036e0


	//   ....[13]....
        /*00b4*/ 	.word	0x00003740


	//   ....[14]....
        /*00b8*/ 	.word	0x000037b0


	//   ....[15]....
        /*00bc*/ 	.word	0x00003810


	//   ....[16]....
        /*00c0*/ 	.word	0x00003880


	//   ....[17]....
        /*00c4*/ 	.word	0x000038e0


	//   ....[18]....
        /*00c8*/ 	.word	0x00003950


	//   ....[19]....
        /*00cc*/ 	.word	0x000039b0


	//----- nvinfo : EIATTR_EXIT_INSTR_OFFSETS
	.align		4
.L_2437:
        /*00d0*/ 	.byte	0x04, 0x1c
        /*00d2*/ 	.short	(.L_2439 - .L_2438)


	//   ....[0]....
.L_2438:
        /*00d4*/ 	.word	0x000035c0


	//----- nvinfo : EIATTR_MAX_THREADS
	.align		4
.L_2439:
        /*00d8*/ 	.byte	0x04, 0x05
        /*00da*/ 	.short	(.L_2441 - .L_2440)
.L_2440:
        /*00dc*/ 	.word	0x00000100
        /*00e0*/ 	.word	0x00000001
        /*00e4*/ 	.word	0x00000001


	//----- nvinfo : EIATTR_CRS_STACK_SIZE
	.align		4
.L_2441:
        /*00e8*/ 	.byte	0x04, 0x1e
        /*00ea*/ 	.short	(.L_2443 - .L_2442)
.L_2442:
        /*00ec*/ 	.word	0x00000000


	//----- nvinfo : EIATTR_CBANK_PARAM_SIZE
	.align		4
.L_2443:
        /*00f0*/ 	.byte	0x03, 0x19
        /*00f2*/ 	.short	0x0128


	//----- nvinfo : EIATTR_PARAM_CBANK
	.align		4
        /*00f4*/ 	.byte	0x04, 0x0a
        /*00f6*/ 	.short	(.L_2445 - .L_2444)
	.align		4
.L_2444:
        /*00f8*/ 	.word	index@(.nv.constant0._ZN10layer_norm31ln_parallel_residual_bwd_kernelINS_13Kernel_traitsIf6__halffS2_fjLj5120ELj1ELj1ELj8ELj8ENS_18Kernel_traits_baseILj5120EfS2_fS2_fjLj256EEEEELb1ELb1ELb1EEEvNS_9BwdParamsE)
        /*00fc*/ 	.short	0x0210
        /*00fe*/ 	.short	0x0128


	//----- nvinfo : EIATTR_SW_WAR
	.align		4
.L_2445:
        /*0100*/ 	.byte	0x04, 0x36
        /*0102*/ 	.short	(.L_2447 - .L_2446)
.L_2446:
        /*0104*/ 	.word	0x00000008
.L_2447:


//--------------------- .nv.info._ZN10layer_norm31ln_parallel_residual_bwd_kernelINS_13Kernel_traitsI6__halfffffjLj5120ELj1ELj1ELj8ELj16ENS_18Kernel_traits_baseILj5120ES2_ffffjLj256EEEEELb0ELb0ELb0EEEvNS_9BwdParamsE --------------------------
	.section	.nv.info._ZN10layer_norm31ln_parallel_residual_bwd_kernelINS_13Kernel_traitsI6__halfffffjLj5120ELj1ELj1ELj8ELj16ENS_18Kernel_traits_baseILj5120ES2_ffffjLj256EEEEELb0ELb0ELb0EEEvNS_9BwdParamsE,"",@"SHT_CUDA_INFO"
	.sectionflags	@""
	.align	4


	//----- nvinfo : EIATTR_CUDA_API_VERSION
	.align		4
        /*0000*/ 	.byte	0x04, 0x37
        /*0002*/ 	.short	(.L_2449 - .L_2448)
.L_2448:
        /*0004*/ 	.word	0x00000082


	//----- nvinfo : EIATTR_KPARAM_INFO
	.align		4
.L_2449:
        /*0008*/ 	.byte	0x04, 0x17
        /*000a*/ 	.short	(.L_2451 - .L_2450)
.L_2450:
        /*000c*/ 	.word	0x00000000
        /*0010*/ 	.short	0x0000
        /*0012*/ 	.short	0x0000
        /*0014*/ 	.byte	0x00, 0xf0, 0xa1, 0x04


	//----- nvinfo : EIATTR_SPARSE_MMA_MASK
	.align		4
.L_2451:
        /*0018*/ 	.byte	0x03, 0x50
        /*001a*/ 	.short	0x0000


	//----- nvinfo : EIATTR_MAXREG_COUNT
	.align		4
        /*001c*/ 	.byte	0x03, 0x1b
        /*001e*/ 	.short	0x00ff


	//----- nvinfo : EIATTR_NUM_BARRIERS
	.align		4
        /*0020*/ 	.byte	0x02, 0x4c
        /*0022*/ 	.byte	0x01
	.zero		1


	//----- nvinfo : EIATTR_MERCURY_ISA_VERSION
	.align		4
        /*0024*/ 	.byte	0x03, 0x5f
        /*0026*/ 	.short	0x0101


	//----- nvinfo : EIATTR_COOP_GROUP_MASK_REGIDS
	.align		4
        /*0028*/ 	.byte	0x04, 0x29
        /*002a*/ 	.short	(.L_2453 - .L_2452)


	//   ....[0]....
.L_2452:
        /*002c*/ 	.word	0xffffffff


	//   ....[1]....
        /*0030*/ 	.word	0xffffffff


	//   ....[2]....
        /*0034*/ 	.word	0xffffffff


	//   ....[3]....
        /*0038*/ 	.word	0xffffffff


	//   ....[4]....
        /*003c*/ 	.word	0xffffffff


	//   ....[5]....
        /*0040*/ 	.word	0xffffffff


	//   ....[6]....
        /*0044*/ 	.word	0xffffffff


	//   ....[7]....
        /*0048*/ 	.word	0xffffffff


	//   ....[8]....
        /*004c*/ 	.word	0xffffffff


	//   ....[9]....
        /*0050*/ 	.word	0xffffffff


	//   ....[10]....
        /*0054*/ 	.word	0x05000096


	//   ....[11]....
        /*0058*/ 	.word	0x05000096


	//   ....[12]....
        /*005c*/ 	.word	0x05000096


	//   ....[13]....
        /*0060*/ 	.word	0x05000096


	//   ....[14]....
        /*0064*/ 	.word	0x05000096


	//   ....[15]....
        /*0068*/ 	.word	0x05000096


	//   ....[16]....
        /*006c*/ 	.word	0x05000096


	//   ....[17]....
        /*0070*/ 	.word	0x05000096


	//   ....[18]....
        /*0074*/ 	.word	0x05000096


	//   ....[19]....
        /*0078*/ 	.word	0x05000096


	//----- nvinfo : EIATTR_COOP_GROUP_INSTR_OFFSETS
	.align		4
.L_2453:
        /*007c*/ 	.byte	0x04, 0x28
        /*007e*/ 	.short	(.L_2455 - .L_2454)


	//   ....[0]....
.L_2454:
        /*0080*/ 	.word	0x00001fb0


	//   ....[1]....
        /*0084*/ 	.word	0x00001fc0


	//   ....[2]....
        /*0088*/ 	.word	0x00001ff0


	//   ....[3]....
        /*008c*/ 	.word	0x00002000


	//   ....[4]....
        /*0090*/ 	.word	0x00002030


	//   ....[5]....
        /*0094*/ 	.word	0x00002040


	//   ....[6]....
        /*0098*/ 	.word	0x00002070


	//   ....[7]....
        /*009c*/ 	.word	0x00002080


	//   ....[8]....
        /*00a0*/ 	.word	0x000020b0


	//   ....[9]....
        /*00a4*/ 	.word	0x000020c0


	//   ....[10]....
        /*00a8*/ 	.word	0x00003700


	//   ....[11]....
        /*00ac*/ 	.word	0x00003750


	//   ....[12]....
        /*00b0*/ 	.word	0x000037c0


	//   ....[13]....
        /*00b4*/ 	.word	0x00003820


	//   ....[14]....
        /*00b8*/ 	.word	0x00003890


	//   ....[15]....
        /*00bc*/ 	.word	0x000038f0


	//   ....[16]....
        /*00c0*/ 	.word	0x00003960


	//   ....[17]....
        /*00c4*/ 	.word	0x000039c0


	//   ....[18]....
        /*00c8*/ 	.word	0x00003a30


	//   ....[19]....
        /*00cc*/ 	.word	0x00003a90


	//----- nvinfo : EIATTR_EXIT_INSTR_OFFSETS
	.align		4
.L_2455:
        /*00d0*/ 	.byte	0x04, 0x1c
        /*00d2*/ 	.short	(.L_2457 - .L_2456)


	//   ....[0]....
.L_2456:
        /*00d4*/ 	.word	0x000035d0


	//   ....[1]....
        /*00d8*/ 	.word	0x000036a0


	//----- nvinfo : EIATTR_MAX_THREADS
	.align		4
.L_2457:
        /*00dc*/ 	.byte	0x04, 0x05
        /*00de*/ 	.short	(.L_2459 - .L_2458)
.L_2458:
        /*00e0*/ 	.word	0x00000100
        /*00e4*/ 	.word	0x00000001
        /*00e8*/ 	.word	0x00000001


	//----- nvinfo : EIATTR_CRS_STACK_SIZE
	.align		4
.L_2459:
        /*00ec*/ 	.byte	0x04, 0x1e
        /*00ee*/ 	.short	(.L_2461 - .L_2460)
.L_2460:
        /*00f0*/ 	.word	0x00000000


	//----- nvinfo : EIATTR_CBANK_PARAM_SIZE
	.align		4
.L_2461:
        /*00f4*/ 	.byte	0x03, 0x19
        /*00f6*/ 	.short	0x0128


	//----- nvinfo : EIATTR_PARAM_CBANK
	.align		4
        /*00f8*/ 	.byte	0x04, 0x0a
        /*00fa*/ 	.short	(.L_2463 - .L_2462)
	.align		4
.L_2462:
        /*00fc*/ 	.word	index@(.nv.constant0._ZN10layer_norm31ln_parallel_residual_bwd_kernelINS_13Kernel_traitsI6__halfffffjLj5120ELj1ELj1ELj8ELj16ENS_18Kernel_traits_baseILj5120ES2_ffffjLj256EEEEELb0ELb0ELb0EEEvNS_9BwdParamsE)
        /*0100*/ 	.short	0x0210
        /*0102*/ 	.short	0x0128


	//----- nvinfo : EIATTR_SW_WAR
	.align		4
.L_2463:
        /*0104*/ 	.byte	0x04, 0x36
        /*0106*/ 	.short	(.L_2465 - .L_2464)
.L_2464:
        /*0108*/ 	.word	0x00000008
.L_2465:


//--------------------- .nv.info._ZN10layer_norm31ln_parallel_residual_bwd_kernelINS_13Kernel_traitsI6__halfffffjLj5120ELj1ELj1ELj8ELj16ENS_18Kernel_traits_baseILj5120ES2_ffffjLj256EEEEELb0ELb0ELb1EEEvNS_9BwdParamsE --------------------------
	.section	.nv.info._ZN10layer_norm31ln_parallel_residual_bwd_kernelINS_13Kernel_traitsI6__halfffffjLj5120ELj1ELj1ELj8ELj16ENS_18Kernel_traits_baseILj5120ES2_ffffjLj256EEEEELb0ELb0ELb1EEEvNS_9BwdParamsE,"",@"SHT_CUDA_INFO"
	.sectionflags	@""
	.align	4


	//----- nvinfo : EIATTR_CUDA_API_VERSION
	.align		4
        /*0000*/ 	.byte	0x04, 0x37
        /*0002*/ 	.short	(.L_2467 - .L_2466)
.L_2466:
        /*0004*/ 	.word	0x00000082


	//----- nvinfo : EIATTR_KPARAM_INFO
	.align		4
.L_2467:
        /*0008*/ 	.byte	0x04, 0x17
        /*000a*/ 	.short	(.L_2469 - .L_2468)
.L_2468:
        /*000c*/ 	.word	0x00000000
        /*0010*/ 	.short	0x0000
        /*0012*/ 	.short	0x0000
        /*0014*/ 	.byte	0x00, 0xf0, 0xa1, 0x04


	//----- nvinfo : EIATTR_SPARSE_MMA_MASK
	.align		4
.L_2469:
        /*0018*/ 	.byte	0x03, 0x50
        /*001a*/ 	.short	0x0000


	//----- nvinfo : EIATTR_MAXREG_COUNT
	.align		4
        /*001c*/ 	.byte	0x03, 0x1b
        /*001e*/ 	.short	0x00ff


	//----- nvinfo : EIATTR_NUM_BARRIERS
	.align		4
        /*0020*/ 	.byte	0x02, 0x4c
        /*0022*/ 	.byte	0x01
	.zero		1


	//----- nvinfo : EIATTR_MERCURY_ISA_VERSION
	.align		4
        /*0024*/ 	.byte	0x03, 0x5f
        /*0026*/ 	.short	0x0101


	//----- nvinfo : EIATTR_COOP_GROUP_MASK_REGIDS
	.align		4
        /*0028*/ 	.byte	0x04, 0x29
        /*002a*/ 	.short	(.L_2471 - .L_2470)


	//   ....[0]....
.L_2470:
        /*002c*/ 	.word	0xffffffff


	//   ....[1]....
        /*0030*/ 	.word	0xffffffff


	//   ....[2]....
        /*0034*/ 	.word	0xffffffff


	//   ....[3]....
        /*0038*/ 	.word	0xffffffff


	//   ....[4]....
        /*003c*/ 	.word	0xffffffff


	//   ....[5]....
        /*0040*/ 	.word	0xffffffff


	//   ....[6]....
        /*0044*/ 	.word	0xffffffff


	//   ....[7]....
        /*0048*/ 	.word	0xffffffff


	//   ....[8]....
        /*004c*/ 	.word	0xffffffff


	//   ....[9]....
        /*0050*/ 	.word	0xffffffff


	//   ....[10]....
        /*0054*/ 	.word	0x05000054


	//   ....[11]....
        /*0058*/ 	.word	0x05000054


	//   ....[12]....
        /*005c*/ 	.word	0x05000054


	//   ....[13]....
        /*0060*/ 	.word	0x05000054


	//   ....[14]....
        /*0064*/ 	.word	0x05000054


	//   ....[15]....
        /*0068*/ 	.word	0x05000054


	//   ....[16]....
        /*006c*/ 	.word	0x05000054


	//   ....[17]....
        /*0070*/ 	.word	0x05000054


	//   ....[18]....
        /*0074*/ 	.word	0x05000054


	//   ....[19]....
        /*0078*/ 	.word	0x05000054


	//----- nvinfo : EIATTR_COOP_GROUP_INSTR_OFFSETS
	.align		4
.L_2471:
        /*007c*/ 	.byte	0x04, 0x28
        /*007e*/ 	.short	(.L_2473 - .L_2472)


	//   ....[0]....
.L_2472:
        /*0080*/ 	.word	0x00001c40


	//   ....[1]....
        /*0084*/ 	.word	0x00001c50


	//   ....[2]....
        /*0088*/ 	.word	0x00001c80


	//   ....[3]....
        /*008c*/ 	.word	0x00001c90


	//   ....[4]....
        /*0090*/ 	.word	0x00001cd0


	//   ....[5]....
        /*0094*/ 	.word	0x00001ce0


	//   ....[6]....
        /*0098*/ 	.word	0x00001d10


	//   ....[7]....
        /*009c*/ 	.word	0x00001d20


	//   ....[8]....
        /*00a0*/ 	.word	0x00001d60


	//   ....[9]....
        /*00a4*/ 	.word	0x00001d80


	//   ....[10]....
        /*00a8*/ 	.word	0x00003360


	//   ....[11]....
        /*00ac*/ 	.word	0x000033b0


	//   ....[12]....
        /*00b0*/ 	.word	0x00003420


	//   ....[13]....
        /*00b4*/ 	.word	0x00003480


	//   ....[14]....
        /*00b8*/ 	.word	0x00003500


	//   ....[15]....
        /*00bc*/ 	.word	0x00003560


	//   ....[16]....
        /*00c0*/ 	.word	0x000035d0


	//   ....[17]....
        /*00c4*/ 	.word	0x00003630


	//   ....[18]....
        /*00c8*/ 	.word	0x000036b0


	//   ....[19]....
        /*00cc*/ 	.word	0x00003720


	//----- nvinfo : EIATTR_EXIT_INSTR_OFFSETS
	.align		4
.L_2473:
        /*00d0*/ 	.byte	0x04, 0x1c
        /*00d2*/ 	.short	(.L_2475 - .L_2474)


	//   ....[0]....
.L_2474:
        /*00d4*/ 	.word	0x00003300


	//----- nvinfo : EIATTR_MAX_THREADS
	.align		4
.L_2475:
        /*00d8*/ 	.byte	0x04, 0x05
        /*00da*/ 	.short	(.L_2477 - .L_2476)
.L_2476:
        /*00dc*/ 	.word	0x00000100
        /*00e0*/ 	.word	0x00000001
        /*00e4*/ 	.word	0x00000001


	//----- nvinfo : EIATTR_CRS_STACK_SIZE
	.align		4
.L_2477:
        /*00e8*/ 	.byte	0x04, 0x1e
        /*00ea*/ 	.short	(.L_2479 - .L_2478)
.L_2478:
        /*00ec*/ 	.word	0x00000000


	//----- nvinfo : EIATTR_CBANK_PARAM_SIZE
	.align		4
.L_2479:
        /*00f0*/ 	.byte	0x03, 0x19
        /*00f2*/ 	.short	0x0128


	//----- nvinfo : EIATTR_PARAM_CBANK
	.align		4
        /*00f4*/ 	.byte	0x04, 0x0a
        /*00f6*/ 	.short	(.L_2481 - .L_2480)
	.align		4
.L_2480:
        /*00f8*/ 	.word	index@(.nv.constant0._ZN10layer_norm31ln_parallel_residual_bwd_kernelINS_13Kernel_traitsI6__halfffffjLj5120ELj1ELj1ELj8ELj16ENS_18Kernel_traits_baseILj5120ES2_ffffjLj256EEEEELb0ELb0ELb1EEEvNS_9BwdParamsE)
        /*00fc*/ 	.short	0x0210
        /*00fe*/ 	.short	0x0128


	//----- nvinfo : EIATTR_SW_WAR
	.align		4
.L_2481:
        /*0100*/ 	.byte	0x04, 0x36
        /*0102*/ 	.short	(.L_2483 - .L_2482)
.L_2482:
        /*0104*/ 	.word	0x00000008
.L_2483:


//--------------------- .nv.info._ZN10layer_norm31ln_parallel_residual_bwd_kernelINS_13Kernel_traitsI6__halfffffjLj5120ELj1ELj1ELj8ELj16ENS_18Kernel_traits_baseILj5120ES2_ffffjLj256EEEEELb0ELb1ELb0EEEvNS_9BwdParamsE --------------------------
	.section	.nv.info._ZN10layer_norm31ln_parallel_residual_bwd_kernelINS_13Kernel_traitsI6__halfffffjLj5120ELj1ELj1ELj8ELj16ENS_18Kernel_traits_baseILj5120ES2_ffffjLj256EEEEELb0ELb1ELb0EEEvNS_9BwdParamsE,"",@"SHT_CUDA_INFO"
	.sectionflags	@""
	.align	4


	//----- nvinfo : EIATTR_CUDA_API_VERSION
	.align		4
        /*0000*/ 	.byte	0x04, 0x37
        /*0002*/ 	.short	(.L_2485 - .L_2484)
.L_2484:
        /*0004*/ 	.word	0x00000082


	//----- nvinfo : EIATTR_KPARAM_INFO
	.align		4
.L_2485:
        /*0008*/ 	.byte	0x04, 0x17
        /*000a*/ 	.short	(.L_2487 - .L_2486)
.L_2486:
        /*000c*/ 	.word	0x00000000
        /*0010*/ 	.short	0x0000
        /*0012*/ 	.short	0x0000
        /*0014*/ 	.byte	0x00, 0xf0, 0xa1, 0x04


	//----- nvinfo : EIATTR_SPARSE_MMA_MASK
	.align		4
.L_2487:
        /*0018*/ 	.byte	0x03, 0x50
        /*001a*/ 	.short	0x0000


	//----- nvinfo : EIATTR_MAXREG_COUNT
	.align		4
        /*001c*/ 	.byte	0x03, 0x1b
        /*001e*/ 	.short	0x00ff


	//----- nvinfo : EIATTR_NUM_BARRIERS
	.align		4
        /*0020*/ 	.byte	0x02, 0x4c
        /*0022*/ 	.byte	0x01
	.zero		1


	//----- nvinfo : EIATTR_MERCURY_ISA_VERSION
	.align		4
        /*0024*/ 	.byte	0x03, 0x5f
        /*0026*/ 	.short	0x0101


	//----- nvinfo : EIATTR_COOP_GROUP_MASK_REGIDS
	.align		4
        /*0028*/ 	.byte	0x04, 0x29
        /*002a*/ 	.short	(.L_2489 - .L_2488)


	//   ....[0]....
.L_2488:
        /*002c*/ 	.word	0xffffffff


	//   ....[1]....
        /*0030*/ 	.word	0xffffffff


	//   ....[2]....
        /*0034*/ 	.word	0xffffffff


	//   ....[3]....
        /*0038*/ 	.word	0xffffffff


	//   ....[4]....
        /*003c*/ 	.word	0xffffffff


	//   ....[5]....
        /*0040*/ 	.word	0xffffffff


	//   ....[6]....
        /*0044*/ 	.word	0xffffffff


	//   ....[7]....
        /*0048*/ 	.word	0xffffffff


	//   ....[8]....
        /*004c*/ 	.word	0xffffffff


	//   ....[9]....
        /*0050*/ 	.word	0xffffffff


	//   ....[10]....
        /*0054*/ 	.word	0x05000052


	//   ....[11]....
        /*0058*/ 	.word	0x05000052


	//   ....[12]....
        /*005c*/ 	.word	0x05000052


	//   ....[13]....
        /*0060*/ 	.word	0x05000052


	//   ....[14]....
        /*0064*/ 	.word	0x05000052


	//   ....[15]....
        /*0068*/ 	.word	0x05000052


	//   ....[16]....
        /*006c*/ 	.word	0x05000052


	//   ....[17]....
        /*0070*/ 	.word	0x05000052


	//   ....[18]....
        /*0074*/ 	.word	0x05000052


	//   ....[19]....
        /*0078*/ 	.word	0x05000052


	//----- nvinfo : EIATTR_COOP_GROUP_INSTR_OFFSETS
	.align		4
.L_2489:
        /*007c*/ 	.byte	0x04, 0x28
        /*007e*/ 	.short	(.L_2491 - .L_2490)


	//   ....[0]....
.L_2490:
        /*0080*/ 	.word	0x00001600


	//   ....[1]....
        /*0084*/ 	.word	0x00001610


	//   ....[2]....
        /*0088*/ 	.word	0x00001640


	//   ....[3]....
        /*008c*/ 	.word	0x00001650


	//   ....[4]....
        /*0090*/ 	.word	0x00001680


	//   ....[5]....
        /*0094*/ 	.word	0x00001690


	//   ....[6]....
        /*0098*/ 	.word	0x000016c0


	//   ....[7]....
        /*009c*/ 	.word	0x000016d0


	//   ....[8]....
        /*00a0*/ 	.word	0x00001700


	//   ....[9]....
        /*00a4*/ 	.word	0x00001710


	//   ....[10]....
        /*00a8*/ 	.word	0x00002ad0


	//   ....[11]....
        /*00ac*/ 	.word	0x00002b30


	//   ....[12]....
        /*00b0*/ 	.word	0x00002b90


	//   ....[13]....
        /*00b4*/ 	.word	0x00002bf0


	//   ....[14]....
        /*00b8*/ 	.word	0x00002c60


	//   ....[15]....
        /*00bc*/ 	.word	0x00002cc0


	//   ....[16]....
        /*00c0*/ 	.word	0x00002d30


	//   ....[17]....
        /*00c4*/ 	.word	0x00002d90


	//   ....[18]....
        /*00c8*/ 	.word	0x00002e00


	//   ....[19]....
        /*00cc*/ 	.word	0x00002e60


	//----- nvinfo : EIATTR_EXIT_INSTR_OFFSETS
	.align		4
.L_2491:
        /*00d0*/ 	.byte	0x04, 0x1c
        /*00d2*/ 	.short	(.L_2493 - .L_2492)


	//   ....[0]....
.L_2492:
        /*00d4*/ 	.word	0x00002a00


	//   ....[1]....
        /*00d8*/ 	.word	0x00002a80


	//----- nvinfo : EIATTR_MAX_THREADS
	.align		4
.L_2493:
        /*00dc*/ 	.byte	0x04, 0x05
        /*00de*/ 	.short	(.L_2495 - .L_2494)
.L_2494:
        /*00e0*/ 	.word	0x00000100
        /*00e4*/ 	.word	0x00000001
        /*00e8*/ 	.word	0x00000001


	//----- nvinfo : EIATTR_CRS_STACK_SIZE
	.align		4
.L_2495:
        /*00ec*/ 	.byte	0x04, 0x1e
        /*00ee*/ 	.short	(.L_2497 - .L_2496)
.L_2496:
        /*00f0*/ 	.word	0x00000000


	//----- nvinfo : EIATTR_CBANK_PARAM_SIZE
	.align		4
.L_2497:
        /*00f4*/ 	.byte	0x03, 0x19
        /*00f6*/ 	.short	0x0128


	//----- nvinfo : EIATTR_PARAM_CBANK
	.align		4
        /*00f8*/ 	.byte	0x04, 0x0a
        /*00fa*/ 	.short	(.L_2499 - .L_2498)
	.align		4
.L_2498:
        /*00fc*/ 	.word	index@(.nv.constant0._ZN10layer_norm31ln_parallel_residual_bwd_kernelINS_13Kernel_traitsI6__halfffffjLj5120ELj1ELj1ELj8ELj16ENS_18Kernel_traits_baseILj5120ES2_ffffjLj256EEEEELb0ELb1ELb0EEEvNS_9BwdParamsE)
        /*0100*/ 	.short	0x0210
        /*0102*/ 	.short	0x0128


	//----- nvinfo : EIATTR_SW_WAR
	.align		4
.L_2499:
        /*0104*/ 	.byte	0x04, 0x36
        /*0106*/ 	.short	(.L_2501 - .L_2500)
.L_2500:
        /*0108*/ 	.word	0x00000008
.L_2501:


//--------------------- .nv.info._ZN10layer_norm31ln_parallel_residual_bwd_kernelINS_13Kernel_traitsI6__halfffffjLj5120ELj1ELj1ELj8ELj16ENS_18Kernel_traits_baseILj5120ES2_ffffjLj256EEEEELb0ELb1ELb1EEEvNS_9BwdParamsE --------------------------
	.section	.nv.info._ZN10layer_norm31ln_parallel_residual_bwd_kernelINS_13Kernel_traitsI6__halfffffjLj5120ELj1ELj1ELj8ELj16ENS_18Kernel_traits_baseILj5120ES2_ffffjLj256EEEEELb0ELb1ELb1EEEvNS_9BwdParamsE,"",@"SHT_CUDA_INFO"
	.sectionflags	@""
	.align	4


	//----- nvinfo : EIATTR_CUDA_API_VERSION
	.align		4
        /*0000*/ 	.byte	0x04, 0x37
        /*0002*/ 	.short	(.L_2503 - .L_2502)
.L_2502:
        /*0004*/ 	.word	0x00000082


	//----- nvinfo : EIATTR_KPARAM_INFO
	.align		4
.L_2503:
        /*0008*/ 	.byte	0x04, 0x17
        /*000a*/ 	.short	(.L_2505 - .L_2504)
.L_2504:
        /*000c*/ 	.word	0x00000000
        /*0010*/ 	.short	0x0000
        /*0012*/ 	.short	0x0000
        /*0014*/ 	.byte	0x00, 0xf0, 0xa1, 0x04


	//----- nvinfo : EIATTR_SPARSE_MMA_MASK
	.align		4
.L_2505:
        /*0018*/ 	.byte	0x03, 0x50
        /*001a*/ 	.short	0x0000


	//----- nvinfo : EIATTR_MAXREG_COUNT
	.align		4
        /*001c*/ 	.byte	0x03, 0x1b
        /*001e*/ 	.short	0x00ff


	//----- nvinfo : EIATTR_NUM_BARRIERS
	.align		4
        /*0020*/ 	.byte	0x02, 0x4c
        /*0022*/ 	.byte	0x01
	.zero		1


	//----- nvinfo : EIATTR_MERCURY_ISA_VERSION
	.align		4
        /*0024*/ 	.byte	0x03, 0x5f
        /*0026*/ 	.short	0x0101


	//----- nvinfo : EIATTR_COOP_GROUP_MASK_REGIDS
	.align		4
        /*0028*/ 	.byte	0x04, 0x29
        /*002a*/ 	.short	(.L_2507 - .L_2506)


	//   ....[0]....
.L_2506:
        /*002c*/ 	.word	0xffffffff


	//   ....[1]....
        /*0030*/ 	.word	0xffffffff


	//   ....[2]....
        /*0034*/ 	.word	0xffffffff


	//   ....[3]....
        /*0038*/ 	.word	0xffffffff


	//   ....[4]....
        /*003c*/ 	.word	0xffffffff


	//   ....[5]....
        /*0040*/ 	.word	0xffffffff


	//   ....[6]....
        /*0044*/ 	.word	0xffffffff


	//   ....[7]....
        /*0048*/ 	.word	0xffffffff


	//   ....[8]....
        /*004c*/ 	.word	0xffffffff


	//   ....[9]....
        /*0050*/ 	.word	0xffffffff


	//   ....[10]....
        /*0054*/ 	.word	0x0500002a


	//   ....[11]....
        /*0058*/ 	.word	0x0500002a


	//   ....[12]....
        /*005c*/ 	.word	0x0500002a


	//   ....[13]....
        /*0060*/ 	.word	0x0500002a


	//   ....[14]....
        /*0064*/ 	.word	0x0500002a


	//   ....[15]....
        /*0068*/ 	.word	0x0500002a


	//   ....[16]....
        /*006c*/ 	.word	0x0500002a


	//   ....[17]....
        /*0070*/ 	.word	0x0500002a


	//   ....[18]....
        /*0074*/ 	.word	0x0500002a


	//   ....[19]....
        /*0078*/ 	.word	0x0500002a


	//----- nvinfo : EIATTR_COOP_GROUP_INSTR_OFFSETS
	.align		4
.L_2507:
        /*007c*/ 	.byte	0x04, 0x28
        /*007e*/ 	.short	(.L_2509 - .L_2508)


	//   ....[0]....
.L_2508:
        /*0080*/ 	.word	0x000014f0


	//   ....[1]....
        /*0084*/ 	.word	0x00001500


	//   ....[2]....
        /*0088*/ 	.word	0x00001530


	//   ....[3]....
        /*008c*/ 	.word	0x00001540


	//   ....[4]....
        /*0090*/ 	.word	0x00001570


	//   ....[5]....
        /*0094*/ 	.word	0x00001580


	//   ....[6]....
        /*0098*/ 	.word	0x000015b0


	//   ....[7]....
        /*009c*/ 	.word	0x000015c0


	//   ....[8]....
        /*00a0*/ 	.word	0x000015f0


	//   ....[9]....
        /*00a4*/ 	.word	0x00001600


	//   ....[10]....
        /*00a8*/ 	.word	0x00002850


	//   ....[11]....
        /*00ac*/ 	.word	0x000028a0


	//   ....[12]....
        /*00b0*/ 	.word	0x00002910


	//   ....[13]....
        /*00b4*/ 	.word	0x00002970


	//   ....[14]....
        /*00b8*/ 	.word	0x000029e0


	//   ....[15]....
        /*00bc*/ 	.word	0x00002a40


	//   ....[16]....
        /*00c0*/ 	.word	0x00002ab0


	//   ....[17]....
        /*00c4*/ 	.word	0x00002b10


	//   ....[18]....
        /*00c8*/ 	.word	0x00002b80


	//   ....[19]....
        /*00cc*/ 	.word	0x00002be0


	//----- nvinfo : EIATTR_EXIT_INSTR_OFFSETS
	.align		4
.L_2509:
        /*00d0*/ 	.byte	0x04, 0x1c
        /*00d2*/ 	.short	(.L_2511 - .L_2510)


	//   ....[0]....
.L_2510:
        /*00d4*/ 	.word	0x000027f0


	//----- nvinfo : EIATTR_MAX_THREADS
	.align		4
.L_2511:
        /*00d8*/ 	.byte	0x04, 0x05
        /*00da*/ 	.short	(.L_2513 - .L_2512)
.L_2512:
        /*00dc*/ 	.word	0x00000100
        /*00e0*/ 	.word	0x00000001
        /*00e4*/ 	.word	0x00000001


	//----- nvinfo : EIATTR_CRS_STACK_SIZE
	.align		4
.L_2513:
        /*00e8*/ 	.byte	0x04, 0x1e
        /*00ea*/ 	.short	(.L_2515 - .L_2514)
.L_2514:
        /*00ec*/ 	.word	0x00000000


	//----- nvinfo : EIATTR_CBANK_PARAM_SIZE
	.align		4
.L_2515:
        /*00f0*/ 	.byte	0x03, 0x19
        /*00f2*/ 	.short	0x0128


	//----- nvinfo : EIATTR_PARAM_CBANK
	.align		4
        /*00f4*/ 	.byte	0x04, 0x0a
        /*00f6*/ 	.short	(.L_2517 - .L_2516)
	.align		4
.L_2516:
        /*00f8*/ 	.word	index@(.nv.constant0._ZN10layer_norm31ln_parallel_residual_bwd_kernelINS_13Kernel_traitsI6__halfffffjLj5120ELj1ELj1ELj8ELj16ENS_18Kernel_traits_baseILj5120ES2_ffffjLj256EEEEELb0ELb1ELb1EEEvNS_9BwdParamsE)
        /*00fc*/ 	.short	0x0210
        /*00fe*/ 	.short	0x0128


	//----- nvinfo : EIATTR_SW_WAR
	.align		4
.L_2517:
        /*0100*/ 	.byte	0x04, 0x36
        /*0102*/ 	.short	(.L_2519 - .L_2518)
.L_2518:
        /*0104*/ 	.word	0x00000008
.L_2519:


//--------------------- .nv.info._ZN10layer_norm31ln_parallel_residual_bwd_kernelINS_13Kernel_traitsI6__halfffffjLj5120ELj1ELj1ELj8ELj16ENS_18Kernel_traits_baseILj5120ES2_ffffjLj256EEEEELb1ELb0ELb0EEEvNS_9BwdParamsE --------------------------
	.section	.nv.info._ZN10layer_norm31ln_parallel_residual_bwd_kernelINS_13Kernel_traitsI6__halfffffjLj5120ELj1ELj1ELj8ELj16ENS_18Kernel_traits_baseILj5120ES2_ffffjLj256EEEEELb1ELb0ELb0EEEvNS_9BwdParamsE,"",@"SHT_CUDA_INFO"
	.sectionflags	@""
	.align	4


	//----- nvinfo : EIATTR_CUDA_API_VERSION
	.align		4
        /*0000*/ 	.byte	0x04, 0x37
        /*0002*/ 	.short	(.L_2521 - .L_2520)
.L_2520:
        /*0004*/ 	.word	0x00000082


	//----- nvinfo : EIATTR_KPARAM_INFO
	.align		4
.L_2521:
        /*0008*/ 	.byte	0x04, 0x17
        /*000a*/ 	.short	(.L_2523 - .L_2522)
.L_2522:
        /*000c*/ 	.word	0x00000000
        /*0010*/ 	.short	0x0000
        /*0012*/ 	.short	0x0000
        /*0014*/ 	.byte	0x00, 0xf0, 0xa1, 0x04


	//----- nvinfo : EIATTR_SPARSE_MMA_MASK
	.align		4
.L_2523:
        /*0018*/ 	.byte	0x03, 0x50
        /*001a*/ 	.short	0x0000


	//----- nvinfo : EIATTR_MAXREG_COUNT
	.align		4
        /*001c*/ 	.byte	0x03, 0x1b
        /*001e*/ 	.short	0x00ff


	//----- nvinfo : EIATTR_NUM_BARRIERS
	.align		4
        /*0020*/ 	.byte	0x02, 0x4c
        /*0022*/ 	.byte	0x01
	.zero		1


	//----- nvinfo : EIATTR_MERCURY_ISA_VERSION
	.align		4
        /*0024*/ 	.byte	0x03, 0x5f
        /*0026*/ 	.short	0x0101


	//----- nvinfo : EIATTR_COOP_GROUP_MASK_REGIDS
	.align		4
        /*0028*/ 	.byte	0x04, 0x29
        /*002a*/ 	.short	(.L_2525 - .L_2524)


	//   ....[0]....
.L_2524:
        /*002c*/ 	.word	0xffffffff


	//   ....[1]....
        /*0030*/ 	.word	0xffffffff


	//   ....[2]....
        /*0034*/ 	.word	0xffffffff


	//   ....[3]....
        /*0038*/ 	.word	0xffffffff


	//   ....[4]....
        /*003c*/ 	.word	0xffffffff


	//   ....[5]....
        /*0040*/ 	.word	0xffffffff


	//   ....[6]....
        /*0044*/ 	.word	0xffffffff


	//   ....[7]....
        /*0048*/ 	.word	0xffffffff


	//   ....[8]....
        /*004c*/ 	.word	0xffffffff


	//   ....[9]....
        /*0050*/ 	.word	0xffffffff


	//   ....[10]....
        /*0054*/ 	.word	0x05000096


	//   ....[11]....
        /*0058*/ 	.word	0x05000096


	//   ....[12]....
        /*005c*/ 	.word	0x05000096


	//   ....[13]....
        /*0060*/ 	.word	0x05000096


	//   ....[14]....
        /*0064*/ 	.word	0x05000096


	//   ....[15]....
        /*0068*/ 	.word	0x05000096


	//   ....[16]....
        /*006c*/ 	.word	0x05000096


	//   ....[17]....
        /*0070*/ 	.word	0x05000096


	//   ....[18]....
        /*0074*/ 	.word	0x05000096


	//   ....[19]....
        /*0078*/ 	.word	0x05000096


	//----- nvinfo : EIATTR_COOP_GROUP_INSTR_OFFSETS
	.align		4
.L_2525:
        /*007c*/ 	.byte	0x04, 0x28
        /*007e*/ 	.short	(.L_2527 - .L_2526)


	//   ....[0]....
.L_2526:
        /*0080*/ 	.word	0x00002330


	//   ....[1]....
        /*0084*/ 	.word	0x00002340


	//   ....[2]....
        /*0088*/ 	.word	0x00002370


	//   ....[3]....
        /*008c*/ 	.word	0x00002380


	//   ....[4]....
        /*0090*/ 	.word	0x000023b0


	//   ....[5]....
        /*0094*/ 	.word	0x000023c0


	//   ....[6]....
        /*0098*/ 	.word	0x000023f0


	//   ....[7]....
        /*009c*/ 	.word	0x00002400


	//   ....[8]....
        /*00a0*/ 	.word	0x00002430


	//   ....[9]....
        /*00a4*/ 	.word	0x00002440


	//   ....[10]....
        /*00a8*/ 	.word	0x000040c0


	//   ....[11]....
        /*00ac*/ 	.word	0x00004110


	//   ....[12]....
        /*00b0*/ 	.word	0x00004180


	//   ....[13]....
        /*00b4*/ 	.word	0x000041e0


	//   ....[14]....
        /*00b8*/ 	.word	0x00004250


	//   ....[15]....
        /*00bc*/ 	.word	0x000042b0


	//   ....[16]....
        /*00c0*/ 	.word	0x00004320


	//   ....[17]....
        /*00c4*/ 	.word	0x00004380


	//   ....[18]....
        /*00c8*/ 	.word	0x000043f0


	//   ....[19]....
        /*00cc*/ 	.word	0x00004450


	//----- nvinfo : EIATTR_EXIT_INSTR_OFFSETS
	.align		4
.L_2527:
        /*00d0*/ 	.byte	0x04, 0x1c
        /*00d2*/ 	.short	(.L_2529 - .L_2528)


	//   ....[0]....
.L_2528:
        /*00d4*/ 	.word	0x00003f90


	//   ....[1]....
        /*00d8*/ 	.word	0x00004060


	//----- nvinfo : EIATTR_MAX_THREADS
	.align		4
.L_2529:
        /*00dc*/ 	.byte	0x04, 0x05
        /*00de*/ 	.short	(.L_2531 - .L_2530)
.L_2530:
        /*00e0*/ 	.word	0x00000100
        /*00e4*/ 	.word	0x00000001
        /*00e8*/ 	.word	0x00000001


	//----- nvinfo : EIATTR_CRS_STACK_SIZE
	.align		4
.L_2531:
        /*00ec*/ 	.byte	0x04, 0x1e
        /*00ee*/ 	.short	(.L_2533 - .L_2532)
.L_2532:
        /*00f0*/ 	.word	0x00000000


	//----- nvinfo : EIATTR_CBANK_PARAM_SIZE
	.align		4
.L_2533:
        /*00f4*/ 	.byte	0x03, 0x19
        /*00f6*/ 	.short	0x0128


	//----- nvinfo : EIATTR_PARAM_CBANK
	.align		4
        /*00f8*/ 	.byte	0x04, 0x0a
        /*00fa*/ 	.short	(.L_2535 - .L_2534)
	.align		4
.L_2534:
        /*00fc*/ 	.word	index@(.nv.constant0._ZN10layer_norm31ln_parallel_residual_bwd_kernelINS_13Kernel_traitsI6__halfffffjLj5120ELj1ELj1ELj8ELj16ENS_18Kernel_traits_baseILj5120ES2_ffffjLj256EEEEELb1ELb0ELb0EEEvNS_9BwdParamsE)
        /*0100*/ 	.short	0x0210
        /*0102*/ 	.short	0x0128


	//----- nvinfo : EIATTR_SW_WAR
	.align		4
.L_2535:
        /*0104*/ 	.byte	0x04, 0x36
        /*0106*/ 	.short	(.L_2537 - .L_2536)
.L_2536:
        /*0108*/ 	.word	0x00000008
.L_2537:


//--------------------- .nv.info._ZN10layer_norm31ln_parallel_residual_bwd_kernelINS_13Kernel_traitsI6__halfffffjLj5120ELj1ELj1ELj8ELj16ENS_18Kernel_traits_baseILj5120ES2_ffffjLj256EEEEELb1ELb0ELb1EEEvNS_9BwdParamsE --------------------------
	.section	.nv.info._ZN10layer_norm31ln_parallel_residual_bwd_kernelINS_13Kernel_traitsI6__halfffffjLj5120ELj1ELj1ELj8ELj16ENS_18Kernel_traits_baseILj5120ES2_ffffjLj256EEEEELb1ELb0ELb1EEEvNS_9BwdParamsE,"",@"SHT_CUDA_INFO"
	.sectionflags	@""
	.align	4


	//----- nvinfo : EIATTR_CUDA_API_VERSION
	.align		4
        /*0000*/ 	.byte	0x04, 0x37
        /*0002*/ 	.short	(.L_2539 - .L_2538)
.L_2538:
        /*0004*/ 	.word	0x00000082


	//----- nvinfo : EIATTR_KPARAM_INFO
	.align		4
.L_2539:
        /*0008*/ 	.byte	0x04, 0x17
        /*000a*/ 	.short	(.L_2541 - .L_2540)
.L_2540:
        /*000c*/ 	.word	0x00000000
        /*0010*/ 	.short	0x0000
        /*0012*/ 	.short	0x0000
        /*0014*/ 	.byte	0x00, 0xf0, 0xa1, 0x04


	//----- nvinfo : EIATTR_SPARSE_MMA_MASK
	.align		4
.L_2541:
        /*0018*/ 	.byte	0x03, 0x50
        /*001a*/ 	.short	0x0000


	//----- nvinfo : EIATTR_MAXREG_COUNT
	.align		4
        /*001c*/ 	.byte	0x03, 0x1b
        /*001e*/ 	.short	0x00ff


	//----- nvinfo : EIATTR_NUM_BARRIERS
	.align		4
        /*0020*/ 	.byte	0x02, 0x4c
        /*0022*/ 	.byte	0x01
	.zero		1


	//----- nvinfo : EIATTR_MERCURY_ISA_VERSION
	.align		4
        /*0024*/ 	.byte	0x03, 0x5f
        /*0026*/ 	.short	0x0101


	//----- nvinfo : EIATTR_COOP_GROUP_MASK_REGIDS
	.align		4
        /*0028*/ 	.byte	0x04, 0x29
        /*002a*/ 	.short	(.L_2543 - .L_2542)


	//   ....[0]....
.L_2542:
        /*002c*/ 	.word	0xffffffff


	//   ....[1]....
        /*0030*/ 	.word	0xffffffff


	//   ....[2]....
        /*0034*/ 	.word	0xffffffff


	//   ....[3]....
        /*0038*/ 	.word	0xffffffff


	//   ....[4]....
        /*003c*/ 	.word	0xffffffff


	//   ....[5]....
        /*0040*/ 	.word	0xffffffff


	//   ....[6]....
        /*0044*/ 	.word	0xffffffff


	//   ....[7]....
        /*0048*/ 	.word	0xffffffff


	//   ....[8]....
        /*004c*/ 	.word	0xffffffff


	//   ....[9]....
        /*0050*/ 	.word	0xffffffff


	//   ....[10]....
        /*0054*/ 	.word	0x05000052


	//   ....[11]....
        /*0058*/ 	.word	0x05000052


	//   ....[12]....
        /*005c*/ 	.word	0x05000052


	//   ....[13]....
        /*0060*/ 	.word	0x05000052


	//   ....[14]....
        /*0064*/ 	.word	0x05000052


	//   ....[15]....
        /*0068*/ 	.word	0x05000052


	//   ....[16]....
        /*006c*/ 	.word	0x05000052


	//   ....[17]....
        /*0070*/ 	.word	0x05000052


	//   ....[18]....
        /*0074*/ 	.word	0x05000052


	//   ....[19]....
        /*0078*/ 	.word	0x05000052


	//----- nvinfo : EIATTR_COOP_GROUP_INSTR_OFFSETS
	.align		4
.L_2543:
        /*007c*/ 	.byte	0x04, 0x28
        /*007e*/ 	.short	(.L_2545 - .L_2544)


	//   ....[0]....
.L_2544:
        /*0080*/ 	.word	0x00002080


	//   ....[1]....
        /*0084*/ 	.word	0x00002090


	//   ....[2]....
        /*0088*/ 	.word	0x000020c0


	//   ....[3]....
        /*008c*/ 	.word	0x000020d0


	//   ....[4]....
        /*0090*/ 	.word	0x00002100


	//   ....[5]....
        /*0094*/ 	.word	0x00002110


	//   ....[6]....
        /*0098*/ 	.word	0x00002140


	//   ....[7]....
        /*009c*/ 	.word	0x00002150


	//   ....[8]....
        /*00a0*/ 	.word	0x00002180


	//   ....[9]....
        /*00a4*/ 	.word	0x00002190


	//   ....[10]....
        /*00a8*/ 	.word	0x00003be0


	//   ....[11]....
        /*00ac*/ 	.word	0x00003c30


	//   ....[12]....
        /*00b0*/ 	.word	0x00003ca0


	//   ....[13]....
        /*00b4*/ 	.word	0x00003d00


	//   ....[14]....
        /*00b8*/ 	.word	0x00003d70


	//   ....[15]....
        /*00bc*/ 	.word	0x00003dd0


	//   ....[16]....
        /*00c0*/ 	.word	0x00003e40


	//   ....[17]....
        /*00c4*/ 	.word	0x00003ea0


	//   ....[18]....
        /*00c8*/ 	.word	0x00003f10


	//   ....[19]....
        /*00cc*/ 	.word	0x00003f70


	//----- nvinfo : EIATTR_EXIT_INSTR_OFFSETS
	.align		4
.L_2545:
        /*00d0*/ 	.byte	0x04, 0x1c
        /*00d2*/ 	.short	(.L_2547 - .L_2546)


	//   ....[0]....
.L_2546:
        /*00d4*/ 	.word	0x00003b80


	//----- nvinfo : EIATTR_MAX_THREADS
	.align		4
.L_2547:
        /*00d8*/ 	.byte	0x04, 0x05
        /*00da*/ 	.short	(.L_2549 - .L_2548)
.L_2548:
        /*00dc*/ 	.word	0x00000100
        /*00e0*/ 	.word	0x00000001
        /*00e4*/ 	.word	0x00000001


	//----- nvinfo : EIATTR_CRS_STACK_SIZE
	.align		4
.L_2549:
        /*00e8*/ 	.byte	0x04, 0x1e
        /*00ea*/ 	.short	(.L_2551 - .L_2550)
.L_2550:
        /*00ec*/ 	.word	0x00000000


	//----- nvinfo : EIATTR_CBANK_PARAM_SIZE
	.align		4
.L_2551:
        /*00f0*/ 	.byte	0x03, 0x19
        /*00f2*/ 	.short	0x0128


	//----- nvinfo : EIATTR_PARAM_CBANK
	.align		4
        /*00f4*/ 	.byte	0x04, 0x0a
        /*00f6*/ 	.short	(.L_2553 - .L_2552)
	.align		4
.L_2552:
        /*00f8*/ 	.word	index@(.nv.constant0._ZN10layer_norm31ln_parallel_residual_bwd_kernelINS_13Kernel_traitsI6__halfffffjLj5120ELj1ELj1ELj8ELj16ENS_18Kernel_traits_baseILj5120ES2_ffffjLj256EEEEELb1ELb0ELb1EEEvNS_9BwdParamsE)
        /*00fc*/ 	.short	0x0210
        /*00fe*/ 	.short	0x0128


	//----- nvinfo : EIATTR_SW_WAR
	.align		4
.L_2553:
        /*0100*/ 	.byte	0x04, 0x36
        /*0102*/ 	.short	(.L_2555 - .L_2554)
.L_2554:
        /*0104*/ 	.word	0x00000008
.L_2555:


//--------------------- .nv.info._ZN10layer_norm22ln_bwd_finalize_kernelINS_22Kernel_traits_finalizeILj5120E6__halfffffjLb0ELj1024ELj4ENS_18Kernel_traits_baseILj5120ES2_ffffjLj1024EEEEELb0ELb0EEEvNS_9BwdParamsE --------------------------
	.section	.nv.info._ZN10layer_norm22ln_bwd_finalize_kernelINS_22Kernel_traits_finalizeILj5120E6__halfffffjLb0ELj1024ELj4ENS_18Kernel_traits_baseILj5120ES2_ffffjLj1024EEEEELb0ELb0EEEvNS_9BwdParamsE,"",@"SHT_CUDA_INFO"
	.sectionflags	@""
	.align	4


	//----- nvinfo : EIATTR_CUDA_API_VERSION
	.align		4
        /*0000*/ 	.byte	0x04, 0x37
        /*0002*/ 	.short	(.L_2557 - .L_2556)
.L_2556:
        /*0004*/ 	.word	0x00000082


	//----- nvinfo : EIATTR_KPARAM_INFO
	.align		4
.L_2557:
        /*0008*/ 	.byte	0x04, 0x17
        /*000a*/ 	.short	(.L_2559 - .L_2558)
.L_2558:
        /*000c*/ 	.word	0x00000000
        /*0010*/ 	.short	0x0000
        /*0012*/ 	.short	0x0000
        /*0014*/ 	.byte	0x00, 0xf0, 0xa1, 0x04


	//----- nvinfo : EIATTR_SPARSE_MMA_MASK
	.align		4
.L_2559:
        /*0018*/ 	.byte	0x03, 0x50
        /*001a*/ 	.short	0x0000


	//----- nvinfo : EIATTR_MAXREG_COUNT
	.align		4
        /*001c*/ 	.byte	0x03, 0x1b
        /*001e*/ 	.short	0x0040


	//----- nvinfo : EIATTR_NUM_BARRIERS
	.align		4
        /*0020*/ 	.byte	0x02, 0x4c
        /*0022*/ 	.byte	0x01
	.zero		1


	//----- nvinfo : EIATTR_MERCURY_ISA_VERSION
	.align		4
        /*0024*/ 	.byte	0x03, 0x5f
        /*0026*/ 	.short	0x0101


	//----- nvinfo : EIATTR_COOP_GROUP_MASK_REGIDS
	.align		4
        /*0028*/ 	.byte	0x04, 0x29
        /*002a*/ 	.short	(.L_2561 - .L_2560)


	//   ....[0]....
.L_2560:
        /*002c*/ 	.word	0xffffffff


	//   ....[1]....
        /*0030*/ 	.word	0xffffffff


	//   ....[2]....
        /*0034*/ 	.word	0xffffffff


	//   ....[3]....
        /*0038*/ 	.word	0xffffffff


	//   ....[4]....
        /*003c*/ 	.word	0xffffffff


	//   ....[5]....
        /*0040*/ 	.word	0xffffffff


	//   ....[6]....
        /*0044*/ 	.word	0xffffffff


	//   ....[7]....
        /*0048*/ 	.word	0xffffffff


	//   ....[8]....
        /*004c*/ 	.word	0xffffffff


	//   ....[9]....
        /*0050*/ 	.word	0xffffffff


	//   ....[10]....
        /*0054*/ 	.word	0x05000013


	//   ....[11]....
        /*0058*/ 	.word	0x05000013


	//   ....[12]....
        /*005c*/ 	.word	0x05000013


	//   ....[13]....
        /*0060*/ 	.word	0x05000013


	//   ....[14]....
        /*0064*/ 	.word	0x05000013


	//   ....[15]....
        /*0068*/ 	.word	0x05000013


	//   ....[16]....
        /*006c*/ 	.word	0x05000013


	//   ....[17]....
        /*0070*/ 	.word	0x05000013


	//   ....[18]....
        /*0074*/ 	.word	0x05000013


	//   ....[19]....
        /*0078*/ 	.word	0x05000013


	//----- nvinfo : EIATTR_COOP_GROUP_INSTR_OFFSETS
	.align		4
.L_2561:
        /*007c*/ 	.byte	0x04, 0x28
        /*007e*/ 	.short	(.L_2563 - .L_2562)


	//   ....[0]....
.L_2562:
        /*0080*/ 	.word	0x000008e0


	//   ....[1]....
        /*0084*/ 	.word	0x000008f0


	//   ....[2]....
        /*0088*/ 	.word	0x00000920


	//   ....[3]....
        /*008c*/ 	.word	0x00000930


	//   ....[4]....
        /*0090*/ 	.word	0x00000960


	//   ....[5]....
        /*0094*/ 	.word	0x00000970


	//   ....[6]....
        /*0098*/ 	.word	0x000009a0


	//   ....[7]....
        /*009c*/ 	.word	0x000009b0


	//   ....[8]....
        /*00a0*/ 	.word	0x000009e0


	//   ....[9]....
        /*00a4*/ 	.word	0x000009f0


	//   ....[10]....
        /*00a8*/ 	.word	0x00000c10


	//   ....[11]....
        /*00ac*/ 	.word	0x00000c80


	//   ....[12]....
        /*00b0*/ 	.word	0x00000cf0


	//   ....[13]....
        /*00b4*/ 	.word	0x00000d60


	//   ....[14]....
        /*00b8*/ 	.word	0x00000dd0


	//   ....[15]....
        /*00bc*/ 	.word	0x00000e30


	//   ....[16]....
        /*00c0*/ 	.word	0x00000ea0


	//   ....[17]....
        /*00c4*/ 	.word	0x00000f10


	//   ....[18]....
        /*00c8*/ 	.word	0x00000f80


	//   ....[19]....
        /*00cc*/ 	.word	0x00000ff0


	//----- nvinfo : EIATTR_EXIT_INSTR_OFFSETS
	.align		4
.L_2563:
        /*00d0*/ 	.byte	0x04, 0x1c
        /*00d2*/ 	.short	(.L_2565 - .L_2564)


	//   ....[0]....
.L_2564:
        /*00d4*/ 	.word	0x00000070


	//   ....[1]....
        /*00d8*/ 	.word	0x00000bb0


	//----- nvinfo : EIATTR_MAX_THREADS
	.align		4
.L_2565:
        /*00dc*/ 	.byte	0x04, 0x05
        /*00de*/ 	.short	(.L_2567 - .L_2566)
.L_2566:
        /*00e0*/ 	.word	0x00000400
        /*00e4*/ 	.word	0x00000001
        /*00e8*/ 	.word	0x00000001


	//----- nvinfo : EIATTR_CRS_STACK_SIZE
	.align		4
.L_2567:
        /*00ec*/ 	.byte	0x04, 0x1e
        /*00ee*/ 	.short	(.L_2569 - .L_2568)
.L_2568:
        /*00f0*/ 	.word	0x00000000


	//----- nvinfo : EIATTR_CBANK_PARAM_SIZE
	.align		4
.L_2569:
        /*00f4*/ 	.byte	0x03, 0x19
        /*00f6*/ 	.short	0x0128


	//----- nvinfo : EIATTR_PARAM_CBANK
	.align		4
        /*00f8*/ 	.byte	0x04, 0x0a
        /*00fa*/ 	.short	(.L_2571 - .L_2570)
	.align		4
.L_2570:
        /*00fc*/ 	.word	index@(.nv.constant0._ZN10layer_norm22ln_bwd_finalize_kernelINS_22Kernel_traits_finalizeILj5120E6__halfffffjLb0ELj1024ELj4ENS_18Kernel_traits_baseILj5120ES2_ffffjLj1024EEEEELb0ELb0EEEvNS_9BwdParamsE)
        /*0100*/ 	.short	0x0210
        /*0102*/ 	.short	0x0128


	//----- nvinfo : EIATTR_SW_WAR
	.align		4
.L_2571:
        /*0104*/ 	.byte	0x04, 0x36
        /*0106*/ 	.short	(.L_2573 - .L_2572)
.L_2572:
        /*0108*/ 	.word	0x00000008
.L_2573:


//--------------------- .nv.info._ZN10layer_norm40ln_parallel_residual_bwd_finalize_kernelINS_22Kernel_traits_finalizeILj5120E6__halfffffjLb0ELj1024ELj4ENS_18Kernel_traits_baseILj5120ES2_ffffjLj1024EEEEELb0EEEvNS_9BwdParamsE --------------------------
	.section	.nv.info._ZN10layer_norm40ln_parallel_residual_bwd_finalize_kernelINS_22Kernel_traits_finalizeILj5120E6__halfffffjLb0ELj1024ELj4ENS_18Kernel_traits_baseILj5120ES2_ffffjLj1024EEEEELb0EEEvNS_9BwdParamsE,"",@"SHT_CUDA_INFO"
	.sectionflags	@""
	.align	4


	//----- nvinfo : EIATTR_CUDA_API_VERSION
	.align		4
        /*0000*/ 	.byte	0x04, 0x37
        /*0002*/ 	.short	(.L_2575 - .L_2574)
.L_2574:
        /*0004*/ 	.word	0x00000082


	//----- nvinfo : EIATTR_KPARAM_INFO
	.align		4
.L_2575:
        /*0008*/ 	.byte	0x04, 0x17
        /*000a*/ 	.short	(.L_2577 - .L_2576)
.L_2576:
        /*000c*/ 	.word	0x00000000
        /*0010*/ 	.short	0x0000
        /*0012*/ 	.short	0x0000
        /*0014*/ 	.byte	0x00, 0xf0, 0xa1, 0x04


	//----- nvinfo : EIATTR_SPARSE_MMA_MASK
	.align		4
.L_2577:
        /*0018*/ 	.byte	0x03, 0x50
        /*001a*/ 	.short	0x0000


	//----- nvinfo : EIATTR_MAXREG_COUNT
	.align		4
        /*001c*/ 	.byte	0x03, 0x1b
        /*001e*/ 	.short	0x0040


	//----- nvinfo : EIATTR_NUM_BARRIERS
	.align		4
        /*0020*/ 	.byte	0x02, 0x4c
        /*0022*/ 	.byte	0x01
	.zero		1


	//----- nvinfo : EIATTR_MERCURY_ISA_VERSION
	.align		4
        /*0024*/ 	.byte	0x03, 0x5f
        /*0026*/ 	.short	0x0101


	//----- nvinfo : EIATTR_COOP_GROUP_MASK_REGIDS
	.align		4
        /*0028*/ 	.byte	0x04, 0x29
        /*002a*/ 	.short	(.L_2579 - .L_2578)


	//   ....[0]....
.L_2578:
        /*002c*/ 	.word	0xffffffff


	//   ....[1]....
        /*0030*/ 	.word	0xffffffff


	//   ....[2]....
        /*0034*/ 	.word	0xffffffff


	//   ....[3]....
        /*0038*/ 	.word	0xffffffff


	//   ....[4]....
        /*003c*/ 	.word	0xffffffff


	//   ....[5]....
        /*0040*/ 	.word	0xffffffff


	//   ....[6]....
        /*0044*/ 	.word	0xffffffff


	//   ....[7]....
        /*0048*/ 	.word	0xffffffff


	//   ....[8]....
        /*004c*/ 	.word	0xffffffff


	//   ....[9]....
        /*0050*/ 	.word	0xffffffff


	//   ....[10]....
        /*0054*/ 	.word	0xffffffff


	//   ....[11]....
        /*0058*/ 	.word	0xffffffff


	//   ....[12]....
        /*005c*/ 	.word	0xffffffff


	//   ....[13]....
        /*0060*/ 	.word	0xffffffff


	//   ....[14]....
        /*0064*/ 	.word	0xffffffff


	//   ....[15]....
        /*0068*/ 	.word	0xffffffff


	//   ....[16]....
        /*006c*/ 	.word	0xffffffff


	//   ....[17]....
        /*0070*/ 	.word	0xffffffff


	//   ....[18]....
        /*0074*/ 	.word	0xffffffff


	//   ....[19]....
        /*0078*/ 	.word	0xffffffff


	//   ....[20]....
        /*007c*/ 	.word	0x0500000c


	//   ....[21]....
        /*0080*/ 	.word	0x0500000c


	//   ....[22]....
        /*0084*/ 	.word	0x0500000c


	//   ....[23]....
        /*0088*/ 	.word	0x0500000c


	//   ....[24]....
        /*008c*/ 	.word	0x0500000c


	//   ....[25]....
        /*0090*/ 	.word	0x0500000c


	//   ....[26]....
        /*0094*/ 	.word	0x0500000c


	//   ....[27]....
        /*0098*/ 	.word	0x0500000c


	//   ....[28]....
        /*009c*/ 	.word	0x0500000c


	//   ....[29]....
        /*00a0*/ 	.word	0x0500000c


	//   ....[30]....
        /*00a4*/ 	.word	0x0500000c


	//   ....[31]....
        /*00a8*/ 	.word	0x0500000c


	//   ....[32]....
        /*00ac*/ 	.word	0x0500000c


	//   ....[33]....
        /*00b0*/ 	.word	0x0500000c


	//   ....[34]....
        /*00b4*/ 	.word	0x0500000c


	//   ....[35]....
        /*00b8*/ 	.word	0x0500000c


	//   ....[36]....
        /*00bc*/ 	.word	0x0500000c


	//   ....[37]....
        /*00c0*/ 	.word	0x0500000c


	//   ....[38]....
        /*00c4*/ 	.word	0x0500000c


	//   ....[39]....
        /*00c8*/ 	.word	0x0500000c


	//----- nvinfo : EIATTR_COOP_GROUP_INSTR_OFFSETS
	.align		4
.L_2579:
        /*00cc*/ 	.byte	0x04, 0x28
        /*00ce*/ 	.short	(.L_2581 - .L_2580)


	//   ....[0]....
.L_2580:
        /*00d0*/ 	.word	0x00000ce0


	//   ....[1]....
        /*00d4*/ 	.word	0x00000cf0


	//   ....[2]....
        /*00d8*/ 	.word	0x00000d00


	//   ....[3]....
        /*00dc*/ 	.word	0x00000d10


	//   ....[4]....
        /*00e0*/ 	.word	0x00000d40


	//   ....[5]....
        /*00e4*/ 	.word	0x00000d70


	//   ....[6]....
        /*00e8*/ 	.word	0x00000d80


	//   ....[7]....
        /*00ec*/ 	.word	0x00000d90


	//   ....[8]....
        /*00f0*/ 	.word	0x00000db0


	//   ....[9]....
        /*00f4*/ 	.word	0x00000df0


	//   ....[10]....
        /*00f8*/ 	.word	0x00000e00


	//   ....[11]....
        /*00fc*/ 	.word	0x00000e10


	//   ....[12]....
        /*0100*/ 	.word	0x00000e30


	//   ....[13]....
        /*0104*/ 	.word	0x00000e70


	//   ....[14]....
        /*0108*/ 	.word	0x00000e80


	//   ....[15]....
        /*010c*/ 	.word	0x00000e90


	//   ....[16]....
        /*0110*/ 	.word	0x00000eb0


	//   ....[17]....
        /*0114*/ 	.word	0x00000ee0


	//   ....[18]....
        /*0118*/ 	.word	0x00000f00


	//   ....[19]....
        /*011c*/ 	.word	0x00000f10


	//   ....[20]....
        /*0120*/ 	.word	0x00001230


	//   ....[21]....
        /*0124*/ 	.word	0x00001290


	//   ....[22]....
        /*0128*/ 	.word	0x000012f0


	//   ....[23]....
        /*012c*/ 	.word	0x00001350


	//   ....[24]....
        /*0130*/ 	.word	0x000013b0


	//   ....[25]....
        /*0134*/ 	.word	0x00001410


	//   ....[26]....
        /*0138*/ 	.word	0x00001480


	//   ....[27]....
        /*013c*/ 	.word	0x000014f0


	//   ....[28]....
        /*0140*/ 	.word	0x00001560


	//   ....[29]....
        /*0144*/ 	.word	0x000015d0


	//   ....[30]....
        /*0148*/ 	.word	0x00001630


	//   ....[31]....
        /*014c*/ 	.word	0x000016a0


	//   ....[32]....
        /*0150*/ 	.word	0x00001710


	//   ....[33]....
        /*0154*/ 	.word	0x00001780


	//   ....[34]....
        /*0158*/ 	.word	0x000017f0


	//   ....[35]....
        /*015c*/ 	.word	0x00001850


	//   ....[36]....
        /*0160*/ 	.word	0x000018c0


	//   ....[37]....
        /*0164*/ 	.word	0x00001930


	//   ....[38]....
        /*0168*/ 	.word	0x000019a0


	//   ....[39]....
        /*016c*/ 	.word	0x00001a10


	//----- nvinfo : EIATTR_EXIT_INSTR_OFFSETS
	.align		4
.L_2581:
        /*0170*/ 	.byte	0x04, 0x1c
        /*0172*/ 	.short	(.L_2583 - .L_2582)


	//   ....[0]....
.L_2582:
        /*0174*/ 	.word	0x00000070


	//   ....[1]....
        /*0178*/ 	.word	0x000011d0


	//----- nvinfo : EIATTR_MAX_THREADS
	.align		4
.L_2583:
        /*017c*/ 	.byte	0x04, 0x05
        /*017e*/ 	.short	(.L_2585 - .L_2584)
.L_2584:
        /*0180*/ 	.word	0x00000400
        /*0184*/ 	.word	0x00000001
        /*0188*/ 	.word	0x00000001


	//----- nvinfo : EIATTR_CRS_STACK_SIZE
	.align		4
.L_2585:
        /*018c*/ 	.byte	0x04, 0x1e
        /*018e*/ 	.short	(.L_2587 - .L_2586)
.L_2586:
        /*0190*/ 	.word	0x00000000


	//----- nvinfo : EIATTR_CBANK_PARAM_SIZE
	.align		4
.L_2587:
        /*0194*/ 	.byte	0x03, 0x19
        /*0196*/ 	.short	0x0128


	//----- nvinfo : EIATTR_PARAM_CBANK
	.align		4
        /*0198*/ 	.byte	0x04, 0x0a
        /*019a*/ 	.short	(.L_2589 - .L_2588)
	.align		4
.L_2588:
        /*019c*/ 	.word	index@(.nv.constant0._ZN10layer_norm40ln_parallel_residual_bwd_finalize_kernelINS_22Kernel_traits_finalizeILj5120E6__halfffffjLb0ELj1024ELj4ENS_18Kernel_traits_baseILj5120ES2_ffffjLj1024EEEEELb0EEEvNS_9BwdParamsE)
        /*01a0*/ 	.short	0x0210
        /*01a2*/ 	.short	0x0128


	//----- nvinfo : EIATTR_SW_WAR
	.align		4
.L_2589:
        /*01a4*/ 	.byte	0x04, 0x36
        /*01a6*/ 	.short	(.L_2591 - .L_2590)
.L_2590:
        /*01a8*/ 	.word	0x00000008
.L_2591:


//--------------------- .nv.info._ZN10layer_norm31ln_parallel_residual_bwd_kernelINS_13Kernel_traitsI6__halfffffjLj5120ELj1ELj1ELj8ELj16ENS_18Kernel_traits_baseILj5120ES2_ffffjLj256EEEEELb1ELb1ELb0EEEvNS_9BwdParamsE --------------------------
	.section	.nv.info._ZN10layer_norm31ln_parallel_residual_bwd_kernelINS_13Kernel_traitsI6__halfffffjLj5120ELj1ELj1ELj8ELj16ENS_18Kernel_traits_baseILj5120ES2_ffffjLj256EEEEELb1ELb1ELb0EEEvNS_9BwdParamsE,"",@"SHT_CUDA_INFO"
	.sectionflags	@""
	.align	4


	//----- nvinfo : EIATTR_CUDA_API_VERSION
	.align		4
        /*0000*/ 	.byte	0x04, 0x37
        /*0002*/ 	.short	(.L_2593 - .L_2592)
.L_2592:
        /*0004*/ 	.word	0x00000082


	//----- nvinfo : EIATTR_KPARAM_INFO
	.align		4
.L_2593:
        /*0008*/ 	.byte	0x04, 0x17
        /*000a*/ 	.short	(.L_2595 - .L_2594)
.L_2594:
        /*000c*/ 	.word	0x00000000
        /*0010*/ 	.short	0x0000
        /*0012*/ 	.short	0x0000
        /*0014*/ 	.byte	0x00, 0xf0, 0xa1, 0x04


	//----- nvinfo : EIATTR_SPARSE_MMA_MASK
	.align		4
.L_2595:
        /*0018*/ 	.byte	0x03, 0x50
        /*001a*/ 	.short	0x0000


	//----- nvinfo : EIATTR_MAXREG_COUNT
	.align		4
        /*001c*/ 	.byte	0x03, 0x1b
        /*001e*/ 	.short	0x00ff


	//----- nvinfo : EIATTR_NUM_BARRIERS
	.align		4
        /*0020*/ 	.byte	0x02, 0x4c
        /*0022*/ 	.byte	0x01
	.zero		1


	//----- nvinfo : EIATTR_MERCURY_ISA_VERSION
	.align		4
        /*0024*/ 	.byte	0x03, 0x5f
        /*0026*/ 	.short	0x0101


	//----- nvinfo : EIATTR_COOP_GROUP_MASK_REGIDS
	.align		4
        /*0028*/ 	.byte	0x04, 0x29
        /*002a*/ 	.short	(.L_2597 - .L_2596)


	//   ....[0]....
.L_2596:
        /*002c*/ 	.word	0xffffffff


	//   ....[1]....
        /*0030*/ 	.word	0xffffffff


	//   ....[2]....
        /*0034*/ 	.word	0xffffffff


	//   ....[3]....
        /*0038*/ 	.word	0xffffffff


	//   ....[4]....
        /*003c*/ 	.word	0xffffffff


	//   ....[5]....
        /*0040*/ 	.word	0xffffffff


	//   ....[6]....
        /*0044*/ 	.word	0xffffffff


	//   ....[7]....
        /*0048*/ 	.word	0xffffffff


	//   ....[8]....
        /*004c*/ 	.word	0xffffffff


	//   ....[9]....
        /*0050*/ 	.word	0xffffffff


	//   ....[10]....
        /*0054*/ 	.word	0x05000054


	//   ....[11]....
        /*0058*/ 	.word	0x05000054


	//   ....[12]....
        /*005c*/ 	.word	0x05000054


	//   ....[13]....
        /*0060*/ 	.word	0x05000054


	//   ....[14]....
        /*0064*/ 	.word	0x05000054


	//   ....[15]....
        /*0068*/ 	.word	0x05000054


	//   ....[16]....
        /*006c*/ 	.word	0x05000054


	//   ....[17]....
        /*0070*/ 	.word	0x05000054


	//   ....[18]....
        /*0074*/ 	.word	0x05000054


	//   ....[19]....
        /*0078*/ 	.word	0x05000054


	//----- nvinfo : EIATTR_COOP_GROUP_INSTR_OFFSETS
	.align		4
.L_2597:
        /*007c*/ 	.byte	0x04, 0x28
        /*007e*/ 	.short	(.L_2599 - .L_2598)


	//   ....[0]....
.L_2598:
        /*0080*/ 	.word	0x000019d0


	//   ....[1]....
        /*0084*/ 	.word	0x000019e0


	//   ....[2]....
        /*0088*/ 	.word	0x00001a10


	//   ....[3]....
        /*008c*/ 	.word	0x00001a20


	//   ....[4]....
        /*0090*/ 	.word	0x00001a50


	//   ....[5]....
        /*0094*/ 	.word	0x00001a60


	//   ....[6]....
        /*0098*/ 	.word	0x00001a90


	//   ....[7]....
        /*009c*/ 	.word	0x00001aa0


	//   ....[8]....
        /*00a0*/ 	.word	0x00001ad0


	//   ....[9]....
        /*00a4*/ 	.word	0x00001ae0


	//   ....[10]....
        /*00a8*/ 	.word	0x000034b0


	//   ....[11]....
        /*00ac*/ 	.word	0x00003510


	//   ....[12]....
        /*00b0*/ 	.word	0x00003570


	//   ....[13]....
        /*00b4*/ 	.word	0x000035d0


	//   ....[14]....
        /*00b8*/ 	.word	0x00003640


	//   ....[15]....
        /*00bc*/ 	.word	0x000036a0


	//   ....[16]....
        /*00c0*/ 	.word	0x00003710


	//   ....[17]....
        /*00c4*/ 	.word	0x00003770


	//   ....[18]....
        /*00c8*/ 	.word	0x000037e0


	//   ....[19]....
        /*00cc*/ 	.word	0x00003840


	//----- nvinfo : EIATTR_EXIT_INSTR_OFFSETS
	.align		4
.L_2599:
        /*00d0*/ 	.byte	0x04, 0x1c
        /*00d2*/ 	.short	(.L_2601 - .L_2600)


	//   ....[0]....
.L_2600:
        /*00d4*/ 	.word	0x000033e0


	//   ....[1]....
        /*00d8*/ 	.word	0x00003460


	//----- nvinfo : EIATTR_MAX_THREADS
	.align		4
.L_2601:
        /*00dc*/ 	.byte	0x04, 0x05
        /*00de*/ 	.short	(.L_2603 - .L_2602)
.L_2602:
        /*00e0*/ 	.word	0x00000100
        /*00e4*/ 	.word	0x00000001
        /*00e8*/ 	.word	0x00000001


	//----- nvinfo : EIATTR_CRS_STACK_SIZE
	.align		4
.L_2603:
        /*00ec*/ 	.byte	0x04, 0x1e
        /*00ee*/ 	.short	(.L_2605 - .L_2604)
.L_2604:
        /*00f0*/ 	.word	0x00000000


	//----- nvinfo : EIATTR_CBANK_PARAM_SIZE
	.align		4
.L_2605:
        /*00f4*/ 	.byte	0x03, 0x19
        /*00f6*/ 	.short	0x0128


	//----- nvinfo : EIATTR_PARAM_CBANK
	.align		4
        /*00f8*/ 	.byte	0x04, 0x0a
        /*00fa*/ 	.short	(.L_2607 - .L_2606)
	.align		4
.L_2606:
        /*00fc*/ 	.word	index@(.nv.constant0._ZN10layer_norm31ln_parallel_residual_bwd_kernelINS_13Kernel_traitsI6__halfffffjLj5120ELj1ELj1ELj8ELj16ENS_18Kernel_traits_baseILj5120ES2_ffffjLj256EEEEELb1ELb1ELb0EEEvNS_9BwdParamsE)
        /*0100*/ 	.short	0x0210
        /*0102*/ 	.short	0x0128


	//----- nvinfo : EIATTR_SW_WAR
	.align		4
.L_2607:
        /*0104*/ 	.byte	0x04, 0x36
        /*0106*/ 	.short	(.L_2609 - .L_2608)
.L_2608:
        /*0108*/ 	.word	0x00000008
.L_2609:


//--------------------- .nv.info._ZN10layer_norm22ln_bwd_finalize_kernelINS_22Kernel_traits_finalizeILj5120E6__halfffffjLb0ELj1024ELj4ENS_18Kernel_traits_baseILj5120ES2_ffffjLj1024EEEEELb0ELb1EEEvNS_9BwdParamsE --------------------------
	.section	.nv.info._ZN10layer_norm22ln_bwd_finalize_kernelINS_22Kernel_traits_finalizeILj5120E6__halfffffjLb0ELj1024ELj4ENS_18Kernel_traits_baseILj5120ES2_ffffjLj1024EEEEELb0ELb1EEEvNS_9BwdParamsE,"",@"SHT_CUDA_INFO"
	.sectionflags	@""
	.align	4


	//----- nvinfo : EIATTR_CUDA_API_VERSION
	.align		4
        /*0000*/ 	.byte	0x04, 0x37
        /*0002*/ 	.short	(.L_2611 - .L_2610)
.L_2610:
        /*0004*/ 	.word	0x00000082


	//----- nvinfo : EIATTR_KPARAM_INFO
	.align		4
.L_2611:
        /*0008*/ 	.byte	0x04, 0x17
        /*000a*/ 	.short	(.L_2613 - .L_2612)
.L_2612:
        /*000c*/ 	.word	0x00000000
        /*0010*/ 	.short	0x0000
        /*0012*/ 	.short	0x0000
        /*0014*/ 	.byte	0x00, 0xf0, 0xa1, 0x04


	//----- nvinfo : EIATTR_SPARSE_MMA_MASK
	.align		4
.L_2613:
        /*0018*/ 	.byte	0x03, 0x50
        /*001a*/ 	.short	0x0000


	//----- nvinfo : EIATTR_MAXREG_COUNT
	.align		4
        /*001c*/ 	.byte	0x03, 0x1b
        /*001e*/ 	.short	0x0040


	//----- nvinfo : EIATTR_NUM_BARRIERS
	.align		4
        /*0020*/ 	.byte	0x02, 0x4c
        /*0022*/ 	.byte	0x01
	.zero		1


	//----- nvinfo : EIATTR_MERCURY_ISA_VERSION
	.align		4
        /*0024*/ 	.byte	0x03, 0x5f
        /*0026*/ 	.short	0x0101


	//----- nvinfo : EIATTR_COOP_GROUP_MASK_REGIDS
	.align		4
        /*0028*/ 	.byte	0x04, 0x29
        /*002a*/ 	.short	(.L_2615 - .L_2614)


	//   ....[0]....
.L_2614:
        /*002c*/ 	.word	0xffffffff


	//   ....[1]....
        /*0030*/ 	.word	0xffffffff


	//   ....[2]....
        /*0034*/ 	.word	0xffffffff


	//   ....[3]....
        /*0038*/ 	.word	0xffffffff


	//   ....[4]....
        /*003c*/ 	.word	0xffffffff


	//   ....[5]....
        /*0040*/ 	.word	0xffffffff


	//   ....[6]....
        /*0044*/ 	.word	0xffffffff


	//   ....[7]....
        /*0048*/ 	.word	0xffffffff


	//   ....[8]....
        /*004c*/ 	.word	0xffffffff


	//   ....[9]....
        /*0050*/ 	.word	0xffffffff


	//   ....[10]....
        /*0054*/ 	.word	0x05000011


	//   ....[11]....
        /*0058*/ 	.word	0x05000011


	//   ....[12]....
        /*005c*/ 	.word	0x05000011


	//   ....[13]....
        /*0060*/ 	.word	0x05000011


	//   ....[14]....
        /*0064*/ 	.word	0x05000011


	//   ....[15]....
        /*0068*/ 	.word	0x05000011


	//   ....[16]....
        /*006c*/ 	.word	0x05000011


	//   ....[17]....
        /*0070*/ 	.word	0x05000011


	//   ....[18]....
        /*0074*/ 	.word	0x05000011


	//   ....[19]....
        /*0078*/ 	.word	0x05000011


	//----- nvinfo : EIATTR_COOP_GROUP_INSTR_OFFSETS
	.align		4
.L_2615:
        /*007c*/ 	.byte	0x04, 0x28
        /*007e*/ 	.short	(.L_2617 - .L_2616)


	//   ....[0]....
.L_2616:
        /*0080*/ 	.word	0x000008e0


	//   ....[1]....
        /*0084*/ 	.word	0x000008f0


	//   ....[2]....
        /*0088*/ 	.word	0x00000920


	//   ....[3]....
        /*008c*/ 	.word	0x00000930


	//   ....[4]....
        /*0090*/ 	.word	0x00000960


	//   ....[5]....
        /*0094*/ 	.word	0x00000970


	//   ....[6]....
        /*0098*/ 	.word	0x000009a0


	//   ....[7]....
        /*009c*/ 	.word	0x000009b0


	//   ....[8]....
        /*00a0*/ 	.word	0x000009e0


	//   ....[9]....
        /*00a4*/ 	.word	0x000009f0


	//   ....[10]....
        /*00a8*/ 	.word	0x00000bf0


	//   ....[11]....
        /*00ac*/ 	.word	0x00000c60


	//   ....[12]....
        /*00b0*/ 	.word	0x00000cd0


	//   ....[13]....
        /*00b4*/ 	.word	0x00000d40


	//   ....[14]....
        /*00b8*/ 	.word	0x00000db0


	//   ....[15]....
        /*00bc*/ 	.word	0x00000e10


	//   ....[16]....
        /*00c0*/ 	.word	0x00000e80


	//   ....[17]....
        /*00c4*/ 	.word	0x00000ef0


	//   ....[18]....
        /*00c8*/ 	.word	0x00000f60


	//   ....[19]....
        /*00cc*/ 	.word	0x00000fd0


	//----- nvinfo : EIATTR_EXIT_INSTR_OFFSETS
	.align		4
.L_2617:
        /*00d0*/ 	.byte	0x04, 0x1c
        /*00d2*/ 	.short	(.L_2619 - .L_2618)


	//   ....[0]....
.L_2618:
        /*00d4*/ 	.word	0x00000070


	//   ....[1]....
        /*00d8*/ 	.word	0x00000b90


	//----- nvinfo : EIATTR_MAX_THREADS
	.align		4
.L_2619:
        /*00dc*/ 	.byte	0x04, 0x05
        /*00de*/ 	.short	(.L_2621 - .L_2620)
.L_2620:
        /*00e0*/ 	.word	0x00000400
        /*00e4*/ 	.word	0x00000001
        /*00e8*/ 	.word	0x00000001


	//----- nvinfo : EIATTR_CRS_STACK_SIZE
	.align		4
.L_2621:
        /*00ec*/ 	.byte	0x04, 0x1e
        /*00ee*/ 	.short	(.L_2623 - .L_2622)
.L_2622:
        /*00f0*/ 	.word	0x00000000


	//----- nvinfo : EIATTR_CBANK_PARAM_SIZE
	.align		4
.L_2623:
        /*00f4*/ 	.byte	0x03, 0x19
        /*00f6*/ 	.short	0x0128


	//----- nvinfo : EIATTR_PARAM_CBANK
	.align		4
        /*00f8*/ 	.byte	0x04, 0x0a
        /*00fa*/ 	.short	(.L_2625 - .L_2624)
	.align		4
.L_2624:
        /*00fc*/ 	.word	index@(.nv.constant0._ZN10layer_norm22ln_bwd_finalize_kernelINS_22Kernel_traits_finalizeILj5120E6__halfffffjLb0ELj1024ELj4ENS_18Kernel_traits_baseILj5120ES2_ffffjLj1024EEEEELb0ELb1EEEvNS_9BwdParamsE)
        /*0100*/ 	.short	0x0210
        /*0102*/ 	.short	0x0128


	//----- nvinfo : EIATTR_SW_WAR
	.align		4
.L_2625:
        /*0104*/ 	.byte	0x04, 0x36
        /*0106*/ 	.short	(.L_2627 - .L_2626)
.L_2626:
        /*0108*/ 	.word	0x00000008
.L_2627:


//--------------------- .nv.info._ZN10layer_norm40ln_parallel_residual_bwd_finalize_kernelINS_22Kernel_traits_finalizeILj5120E6__halfffffjLb0ELj1024ELj4ENS_18Kernel_traits_baseILj5120ES2_ffffjLj1024EEEEELb1EEEvNS_9BwdParamsE --------------------------
	.section	.nv.info._ZN10layer_norm40ln_parallel_residual_bwd_finalize_kernelINS_22Kernel_traits_finalizeILj5120E6__halfffffjLb0ELj1024ELj4ENS_18Kernel_traits_baseILj5120ES2_ffffjLj1024EEEEELb1EEEvNS_9BwdParamsE,"",@"SHT_CUDA_INFO"
	.sectionflags	@""
	.align	4


	//----- nvinfo : EIATTR_CUDA_API_VERSION
	.align		4
        /*0000*/ 	.byte	0x04, 0x37
        /*0002*/ 	.short	(.L_2629 - .L_2628)
.L_2628:
        /*0004*/ 	.word	0x00000082


	//----- nvinfo : EIATTR_KPARAM_INFO
	.align		4
.L_2629:
        /*0008*/ 	.byte	0x04, 0x17
        /*000a*/ 	.short	(.L_2631 - .L_2630)
.L_2630:
        /*000c*/ 	.word	0x00000000
        /*0010*/ 	.short	0x0000
        /*0012*/ 	.short	0x0000
        /*0014*/ 	.byte	0x00, 0xf0, 0xa1, 0x04


	//----- nvinfo : EIATTR_SPARSE_MMA_MASK
	.align		4
.L_2631:
        /*0018*/ 	.byte	0x03, 0x50
        /*001a*/ 	.short	0x0000


	//----- nvinfo : EIATTR_MAXREG_COUNT
	.align		4
        /*001c*/ 	.byte	0x03, 0x1b
        /*001e*/ 	.short	0x0040


	//----- nvinfo : EIATTR_NUM_BARRIERS
	.align		4
        /*0020*/ 	.byte	0x02, 0x4c
        /*0022*/ 	.byte	0x01
	.zero		1


	//----- nvinfo : EIATTR_MERCURY_ISA_VERSION
	.align		4
        /*0024*/ 	.byte	0x03, 0x5f
        /*0026*/ 	.short	0x0101


	//----- nvinfo : EIATTR_COOP_GROUP_MASK_REGIDS
	.align		4
        /*0028*/ 	.byte	0x04, 0x29
        /*002a*/ 	.short	(.L_2633 - .L_2632)


	//   ....[0]....
.L_2632:
        /*002c*/ 	.word	0xffffffff


	//   ....[1]....
        /*0030*/ 	.word	0xffffffff


	//   ....[2]....
        /*0034*/ 	.word	0xffffffff


	//   ....[3]....
        /*0038*/ 	.word	0xffffffff


	//   ....[4]....
        /*003c*/ 	.word	0xffffffff


	//   ....[5]....
        /*0040*/ 	.word	0xffffffff


	//   ....[6]....
        /*0044*/ 	.word	0xffffffff


	//   ....[7]....
        /*0048*/ 	.word	0xffffffff


	//   ....[8]....
        /*004c*/ 	.word	0xffffffff


	//   ....[9]....
        /*0050*/ 	.word	0xffffffff


	//   ....[10]....
        /*0054*/ 	.word	0xffffffff


	//   ....[11]....
        /*0058*/ 	.word	0xffffffff


	//   ....[12]....
        /*005c*/ 	.word	0xffffffff


	//   ....[13]....
        /*0060*/ 	.word	0xffffffff


	//   ....[14]....
        /*0064*/ 	.word	0xffffffff


	//   ....[15]....
        /*0068*/ 	.word	0xffffffff


	//   ....[16]....
        /*006c*/ 	.word	0xffffffff


	//   ....[17]....
        /*0070*/ 	.word	0xffffffff


	//   ....[18]....
        /*0074*/ 	.word	0xffffffff


	//   ....[19]....
        /*0078*/ 	.word	0xffffffff


	//   ....[20]....
        /*007c*/ 	.word	0x0500000b


	//   ....[21]....
        /*0080*/ 	.word	0x0500000b


	//   ....[22]....
        /*0084*/ 	.word	0x0500000b


	//   ....[23]....
        /*0088*/ 	.word	0x0500000b


	//   ....[24]....
        /*008c*/ 	.word	0x0500000b


	//   ....[25]....
        /*0090*/ 	.word	0x0500000b


	//   ....[26]....
        /*0094*/ 	.word	0x0500000b


	//   ....[27]....
        /*0098*/ 	.word	0x0500000b


	//   ....[28]....
        /*009c*/ 	.word	0x0500000b


	//   ....[29]....
        /*00a0*/ 	.word	0x0500000b


	//   ....[30]....
        /*00a4*/ 	.word	0x0500000b


	//   ....[31]....
        /*00a8*/ 	.word	0x0500000b


	//   ....[32]....
        /*00ac*/ 	.word	0x0500000b


	//   ....[33]....
        /*00b0*/ 	.word	0x0500000b


	//   ....[34]....
        /*00b4*/ 	.word	0x0500000b


	//   ....[35]....
        /*00b8*/ 	.word	0x0500000b


	//   ....[36]....
        /*00bc*/ 	.word	0x0500000b


	//   ....[37]....
        /*00c0*/ 	.word	0x0500000b


	//   ....[38]....
        /*00c4*/ 	.word	0x0500000b


	//   ....[39]....
        /*00c8*/ 	.word	0x0500000b


	//----- nvinfo : EIATTR_COOP_GROUP_INSTR_OFFSETS
	.align		4
.L_2633:
        /*00cc*/ 	.byte	0x04, 0x28
        /*00ce*/ 	.short	(.L_2635 - .L_2634)


	//   ....[0]....
.L_2634:
        /*00d0*/ 	.word	0x00000ce0


	//   ....[1]....
        /*00d4*/ 	.word	0x00000cf0


	//   ....[2]....
        /*00d8*/ 	.word	0x00000d00


	//   ....[3]....
        /*00dc*/ 	.word	0x00000d10


	//   ....[4]....
        /*00e0*/ 	.word	0x00000d40


	//   ....[5]....
        /*00e4*/ 	.word	0x00000d70


	//   ....[6]....
        /*00e8*/ 	.word	0x00000d80


	//   ....[7]....
        /*00ec*/ 	.word	0x00000d90


	//   ....[8]....
        /*00f0*/ 	.word	0x00000db0


	//   ....[9]....
        /*00f4*/ 	.word	0x00000df0


	//   ....[10]....
        /*00f8*/ 	.word	0x00000e00


	//   ....[11]....
        /*00fc*/ 	.word	0x00000e10


	//   ....[12]....
        /*0100*/ 	.word	0x00000e30


	//   ....[13]....
        /*0104*/ 	.word	0x00000e70


	//   ....[14]....
        /*0108*/ 	.word	0x00000e80


	//   ....[15]....
        /*010c*/ 	.word	0x00000e90


	//   ....[16]....
        /*0110*/ 	.word	0x00000eb0


	//   ....[17]....
        /*0114*/ 	.word	0x00000ee0


	//   ....[18]....
        /*0118*/ 	.word	0x00000f00


	//   ....[19]....
        /*011c*/ 	.word	0x00000f10


	//   ....[20]....
        /*0120*/ 	.word	0x00001210


	//   ....[21]....
        /*0124*/ 	.word	0x00001270


	//   ....[22]....
        /*0128*/ 	.word	0x000012d0


	//   ....[23]....
        /*012c*/ 	.word	0x00001330


	//   ....[24]....
        /*0130*/ 	.word	0x00001390


	//   ....[25]....
        /*0134*/ 	.word	0x000013f0


	//   ....[26]....
        /*0138*/ 	.word	0x00001460


	//   ....[27]....
        /*013c*/ 	.word	0x000014d0


	//   ....[28]....
        /*0140*/ 	.word	0x00001540


	//   ....[29]....
        /*0144*/ 	.word	0x000015b0


	//   ....[30]....
        /*0148*/ 	.word	0x00001610


	//   ....[31]....
        /*014c*/ 	.word	0x00001680


	//   ....[32]....
        /*0150*/ 	.word	0x000016f0


	//   ....[33]....
        /*0154*/ 	.word	0x00001760


	//   ....[34]....
        /*0158*/ 	.word	0x000017d0


	//   ....[35]....
        /*015c*/ 	.word	0x00001830


	//   ....[36]....
        /*0160*/ 	.word	0x000018a0


	//   ....[37]....
        /*0164*/ 	.word	0x00001910


	//   ....[38]....
        /*0168*/ 	.word	0x00001980


	//   ....[39]....
        /*016c*/ 	.word	0x000019f0


	//----- nvinfo : EIATTR_EXIT_INSTR_OFFSETS
	.align		4
.L_2635:
        /*0170*/ 	.byte	0x04, 0x1c
        /*0172*/ 	.short	(.L_2637 - .L_2636)


	//   ....[0]....
.L_2636:
        /*0174*/ 	.word	0x00000070


	//   ....[1]....
        /*0178*/ 	.word	0x000011b0


	//----- nvinfo : EIATTR_MAX_THREADS
	.align		4
.L_2637:
        /*017c*/ 	.byte	0x04, 0x05
        /*017e*/ 	.short	(.L_2639 - .L_2638)
.L_2638:
        /*0180*/ 	.word	0x00000400
        /*0184*/ 	.word	0x00000001
        /*0188*/ 	.word	0x00000001


	//----- nvinfo : EIATTR_CRS_STACK_SIZE
	.align		4
.L_2639:
        /*018c*/ 	.byte	0x04, 0x1e
        /*018e*/ 	.short	(.L_2641 - .L_2640)
.L_2640:
        /*0190*/ 	.word	0x00000000


	//----- nvinfo : EIATTR_CBANK_PARAM_SIZE
	.align		4
.L_2641:
        /*0194*/ 	.byte	0x03, 0x19
        /*0196*/ 	.short	0x0128


	//----- nvinfo : EIATTR_PARAM_CBANK
	.align		4
        /*0198*/ 	.byte	0x04, 0x0a
        /*019a*/ 	.short	(.L_2643 - .L_2642)
	.align		4
.L_2642:
        /*019c*/ 	.word	index@(.nv.constant0._ZN10layer_norm40ln_parallel_residual_bwd_finalize_kernelINS_22Kernel_traits_finalizeILj5120E6__halfffffjLb0ELj1024ELj4ENS_18Kernel_traits_baseILj5120ES2_ffffjLj1024EEEEELb1EEEvNS_9BwdParamsE)
        /*01a0*/ 	.short	0x0210
        /*01a2*/ 	.short	0x0128


	//----- nvinfo : EIATTR_SW_WAR
	.align		4
.L_2643:
        /*01a4*/ 	.byte	0x04, 0x36
        /*01a6*/ 	.short	(.L_2645 - .L_2644)
.L_2644:
        /*01a8*/ 	.word	0x00000008
.L_2645:


//--------------------- .nv.info._ZN10layer_norm31ln_parallel_residual_bwd_kernelINS_13Kernel_traitsI6__halfffffjLj5120ELj1ELj1ELj8ELj16ENS_18Kernel_traits_baseILj5120ES2_ffffjLj256EEEEELb1ELb1ELb1EEEvNS_9BwdParamsE --------------------------
	.section	.nv.info._ZN10layer_norm31ln_parallel_residual_bwd_kernelINS_13Kernel_traitsI6__halfffffjLj5120ELj1ELj1ELj8ELj16ENS_18Kernel_traits_baseILj5120ES2_ffffjLj256EEEEELb1ELb1ELb1EEEvNS_9BwdParamsE,"",@"SHT_CUDA_INFO"
	.sectionflags	@""
	.align	4


	//----- nvinfo : EIATTR_CUDA_API_VERSION
	.align		4
        /*0000*/ 	.byte	0x04, 0x37
        /*0002*/ 	.short	(.L_2647 - .L_2646)
.L_2646:
        /*0004*/ 	.word	0x00000082


	//----- nvinfo : EIATTR_KPARAM_INFO
	.align		4
.L_2647:
        /*0008*/ 	.byte	0x04, 0x17
        /*000a*/ 	.short	(.L_2649 - .L_2648)
.L_2648:
        /*000c*/ 	.word	0x00000000
        /*0010*/ 	.short	0x0000
        /*0012*/ 	.short	0x0000
        /*0014*/ 	.byte	0x00, 0xf0, 0xa1, 0x04


	//----- nvinfo : EIATTR_SPARSE_MMA_MASK
	.align		4
.L_2649:
        /*0018*/ 	.byte	0x03, 0x50
        /*001a*/ 	.short	0x0000


	//----- nvinfo : EIATTR_MAXREG_COUNT
	.align		4
        /*001c*/ 	.byte	0x03, 0x1b
        /*001e*/ 	.short	0x00ff


	//----- nvinfo : EIATTR_NUM_BARRIERS
	.align		4
        /*0020*/ 	.byte	0x02, 0x4c
        /*0022*/ 	.byte	0x01
	.zero		1


	//----- nvinfo : EIATTR_MERCURY_ISA_VERSION
	.align		4
        /*0024*/ 	.byte	0x03, 0x5f
        /*0026*/ 	.short	0x0101


	//----- nvinfo : EIATTR_COOP_GROUP_MASK_REGIDS
	.align		4
        /*0028*/ 	.byte	0x04, 0x29
        /*002a*/ 	.short	(.L_2651 - .L_2650)


	//   ....[0]....
.L_2650:
        /*002c*/ 	.word	0xffffffff


	//   ....[1]....
        /*0030*/ 	.word	0xffffffff


	//   ....[2]....
        /*0034*/ 	.word	0xffffffff


	//   ....[3]....
        /*0038*/ 	.word	0xffffffff


	//   ....[4]....
        /*003c*/ 	.word	0xffffffff


	//   ....[5]....
        /*0040*/ 	.word	0xffffffff


	//   ....[6]....
        /*0044*/ 	.word	0xffffffff


	//   ....[7]....
        /*0048*/ 	.word	0xffffffff


	//   ....[8]....
        /*004c*/ 	.word	0xffffffff


	//   ....[9]....
        /*0050*/ 	.word	0xffffffff


	//   ....[10]....
        /*0054*/ 	.word	0x0500002d


	//   ....[11]....
        /*0058*/ 	.word	0x0500002d


	//   ....[12]....
        /*005c*/ 	.word	0x0500002d


	//   ....[13]....
        /*0060*/ 	.word	0x0500002d


	//   ....[14]....
        /*0064*/ 	.word	0x0500002d


	//   ....[15]....
        /*0068*/ 	.word	0x0500002d


	//   ....[16]....
        /*006c*/ 	.word	0x0500002d


	//   ....[17]....
        /*0070*/ 	.word	0x0500002d


	//   ....[18]....
        /*0074*/ 	.word	0x0500002d


	//   ....[19]....
        /*0078*/ 	.word	0x0500002d


	//----- nvinfo : EIATTR_COOP_GROUP_INSTR_OFFSETS
	.align		4
.L_2651:
        /*007c*/ 	.byte	0x04, 0x28
        /*007e*/ 	.short	(.L_2653 - .L_2652)


	//   ....[0]....
.L_2652:
        /*0080*/ 	.word	0x000017b0


	//   ....[1]....
        /*0084*/ 	.word	0x000017c0


	//   ....[2]....
        /*0088*/ 	.word	0x000017f0


	//   ....[3]....
        /*008c*/ 	.word	0x00001800


	//   ....[4]....
        /*0090*/ 	.word	0x00001830


	//   ....[5]....
        /*0094*/ 	.word	0x00001840


	//   ....[6]....
        /*0098*/ 	.word	0x00001870


	//   ....[7]....
        /*009c*/ 	.word	0x00001880


	//   ....[8]....
        /*00a0*/ 	.word	0x000018b0


	//   ....[9]....
        /*00a4*/ 	.word	0x000018c0


	//   ....[10]....
        /*00a8*/ 	.word	0x000030b0


	//   ....[11]....
        /*00ac*/ 	.word	0x00003100


	//   ....[12]....
        /*00b0*/ 	.word	0x00003170


	//   ....[13]....
        /*00b4*/ 	.word	0x000031d0


	//   ....[14]....
        /*00b8*/ 	.word	0x00003240


	//   ....[15]....
        /*00bc*/ 	.word	0x000032a0


	//   ....[16]....
        /*00c0*/ 	.word	0x00003310


	//   ....[17]....
        /*00c4*/ 	.word	0x00003370


	//   ....[18]....
        /*00c8*/ 	.word	0x000033e0


	//   ....[19]....
        /*00cc*/ 	.word	0x00003440


	//----- nvinfo : EIATTR_EXIT_INSTR_OFFSETS
	.align		4
.L_2653:
        /*00d0*/ 	.byte	0x04, 0x1c
        /*00d2*/ 	.short	(.L_2655 - .L_2654)


	//   ....[0]....
.L_2654:
        /*00d4*/ 	.word	0x00003050


	//----- nvinfo : EIATTR_MAX_THREADS
	.align		4
.L_2655:
        /*00d8*/ 	.byte	0x04, 0x05
        /*00da*/ 	.short	(.L_2657 - .L_2656)
.L_2656:
        /*00dc*/ 	.word	0x00000100
        /*00e0*/ 	.word	0x00000001
        /*00e4*/ 	.word	0x00000001


	//----- nvinfo : EIATTR_CRS_STACK_SIZE
	.align		4
.L_2657:
        /*00e8*/ 	.byte	0x04, 0x1e
        /*00ea*/ 	.short	(.L_2659 - .L_2658)
.L_2658:
        /*00ec*/ 	.word	0x00000000


	//----- nvinfo : EIATTR_CBANK_PARAM_SIZE
	.align		4
.L_2659:
        /*00f0*/ 	.byte	0x03, 0x19
        /*00f2*/ 	.short	0x0128


	//----- nvinfo : EIATTR_PARAM_CBANK
	.align		4
        /*00f4*/ 	.byte	0x04, 0x0a
        /*00f6*/ 	.short	(.L_2661 - .L_2660)
	.align		4
.L_2660:
        /*00f8*/ 	.word	index@(.nv.constant0._ZN10layer_norm31ln_parallel_residual_bwd_kernelINS_13Kernel_traitsI6__halfffffjLj5120ELj1ELj1ELj8ELj16ENS_18Kernel_traits_baseILj5120ES2_ffffjLj256EEEEELb1ELb1ELb1EEEvNS_9BwdParamsE)
        /*00fc*/ 	.short	0x0210
        /*00fe*/ 	.short	0x0128


	//----- nvinfo : EIATTR_SW_WAR
	.align		4
.L_2661:
        /*0100*/ 	.byte	0x04, 0x36
        /*0102*/ 	.short	(.L_2663 - .L_2662)
.L_2662:
        /*0104*/ 	.word	0x00000008
.L_2663:


//--------------------- .nv.info._ZN10layer_norm31ln_parallel_residual_bwd_kernelINS_13Kernel_traitsIfffffjLj5120ELj1ELj1ELj8ELj16ENS_18Kernel_traits_baseILj5120EfffffjLj256EEEEELb0ELb0ELb0EEEvNS_9BwdParamsE --------------------------
	.section	.nv.info._ZN10layer_norm31ln_parallel_residual_bwd_kernelINS_13Kernel_traitsIfffffjLj5120ELj1ELj1ELj8ELj16ENS_18Kernel_traits_baseILj5120EfffffjLj256EEEEELb0ELb0ELb0EEEvNS_9BwdParamsE,"",@"SHT_CUDA_INFO"
	.sectionflags	@""
	.align	4


	//----- nvinfo : EIATTR_CUDA_API_VERSION
	.align		4
        /*0000*/ 	.byte	0x04, 0x37
        /*0002*/ 	.short	(.L_2665 - .L_2664)
.L_2664:
        /*0004*/ 	.word	0x00000082


	//----- nvinfo : EIATTR_KPARAM_INFO
	.align		4
.L_2665:
        /*0008*/ 	.byte	0x04, 0x17
        /*000a*/ 	.short	(.L_2667 - .L_2666)
.L_2666:
        /*000c*/ 	.word	0x00000000
        /*0010*/ 	.short	0x0000
        /*0012*/ 	.short	0x0000
        /*0014*/ 	.byte	0x00, 0xf0, 0xa1, 0x04


	//----- nvinfo : EIATTR_SPARSE_MMA_MASK
	.align		4
.L_2667:
        /*0018*/ 	.byte	0x03, 0x50
        /*001a*/ 	.short	0x0000


	//----- nvinfo : EIATTR_MAXREG_COUNT
	.align		4
        /*001c*/ 	.byte	0x03, 0x1b
        /*001e*/ 	.short	0x00ff


	//----- nvinfo : EIATTR_NUM_BARRIERS
	.align		4
        /*0020*/ 	.byte	0x02, 0x4c
        /*0022*/ 	.byte	0x01
	.zero		1


	//----- nvinfo : EIATTR_MERCURY_ISA_VERSION
	.align		4
        /*0024*/ 	.byte	0x03, 0x5f
        /*0026*/ 	.short	0x0101


	//----- nvinfo : EIATTR_COOP_GROUP_MASK_REGIDS
	.align		4
        /*0028*/ 	.byte	0x04, 0x29
        /*002a*/ 	.short	(.L_2669 - .L_2668)


	//   ....[0]....
.L_2668:
        /*002c*/ 	.word	0xffffffff


	//   ....[1]....
        /*0030*/ 	.word	0xffffffff


	//   ....[2]....
        /*0034*/ 	.word	0xffffffff


	//   ....[3]....
        /*0038*/ 	.word	0xffffffff


	//   ....[4]....
        /*003c*/ 	.word	0xffffffff


	//   ....[5]....
        /*0040*/ 	.word	0xffffffff


	//   ....[6]....
        /*0044*/ 	.word	0xffffffff


	//   ....[7]....
        /*0048*/ 	.word	0xffffffff


	//   ....[8]....
        /*004c*/ 	.word	0xffffffff


	//   ....[9]....
        /*0050*/ 	.word	0xffffffff


	//   ....[10]....
        /*0054*/ 	.word	0x050000b6


	//   ....[11]....
        /*0058*/ 	.word	0x050000b6


	//   ....[12]....
        /*005c*/ 	.word	0x050000b6


	//   ....[13]....
        /*0060*/ 	.word	0x050000b6


	//   ....[14]....
        /*0064*/ 	.word	0x050000b6


	//   ....[15]....
        /*0068*/ 	.word	0x050000b6


	//   ....[16]....
        /*006c*/ 	.word	0x050000b6


	//   ....[17]....
        /*0070*/ 	.word	0x050000b6


	//   ....[18]....
        /*0074*/ 	.word	0x050000b6


	//   ....[19]....
        /*0078*/ 	.word	0x050000b6


	//----- nvinfo : EIATTR_COOP_GROUP_INSTR_OFFSETS
	.align		4
.L_2669:
        /*007c*/ 	.byte	0x04, 0x28
        /*007e*/ 	.short	(.L_2671 - .L_2670)


	//   ....[0]....
.L_2670:
        /*0080*/ 	.word	0x00001ab0


	//   ....[1]....
        /*0084*/ 	.word	0x00001ac0


	//   ....[2]....
        /*0088*/ 	.word	0x00001af0


	//   ....[3]....
        /*008c*/ 	.word	0x00001b00


	//   ....[4]....
        /*0090*/ 	.word	0x00001b30


	//   ....[5]....
        /*0094*/ 	.word	0x00001b40


	//   ....[6]....
        /*0098*/ 	.word	0x00001b70


	//   ....[7]....
        /*009c*/ 	.word	0x00001b80


	//   ....[8]....
        /*00a0*/ 	.word	0x00001bb0


	//   ....[9]....
        /*00a4*/ 	.word	0x00001bc0


	//   ....[10]....
        /*00a8*/ 	.word	0x00003200


	//   ....[11]....
        /*00ac*/ 	.word	0x00003250


	//   ....[12]....
        /*00b0*/ 	.word	0x000032c0


	//   ....[13]....
        /*00b4*/ 	.word	0x00003320


	//   ....[14]....
        /*00b8*/ 	.word	0x00003390


	//   ....[15]....
        /*00bc*/ 	.word	0x000033f0


	//   ....[16]....
        /*00c0*/ 	.word	0x00003460


	//   ....[17]....
        /*00c4*/ 	.word	0x000034c0


	//   ....[18]....
        /*00c8*/ 	.word	0x00003530


	//   ....[19]....
        /*00cc*/ 	.word	0x00003590


	//----- nvinfo : EIATTR_EXIT_INSTR_OFFSETS
	.align		4
.L_2671:
        /*00d0*/ 	.byte	0x04, 0x1c
        /*00d2*/ 	.short	(.L_2673 - .L_2672)


	//   ....[0]....
.L_2672:
        /*00d4*/ 	.word	0x000030d0


	//   ....[1]....
        /*00d8*/ 	.word	0x000031a0


	//----- nvinfo : EIATTR_MAX_THREADS
	.align		4
.L_2673:
        /*00dc*/ 	.byte	0x04, 0x05
        /*00de*/ 	.short	(.L_2675 - .L_2674)
.L_2674:
        /*00e0*/ 	.word	0x00000100
        /*00e4*/ 	.word	0x00000001
        /*00e8*/ 	.word	0x00000001


	//----- nvinfo : EIATTR_CRS_STACK_SIZE
	.align		4
.L_2675:
        /*00ec*/ 	.byte	0x04, 0x1e
        /*00ee*/ 	.short	(.L_2677 - .L_2676)
.L_2676:
        /*00f0*/ 	.word	0x00000000


	//----- nvinfo : EIATTR_CBANK_PARAM_SIZE
	.align		4
.L_2677:
        /*00f4*/ 	.byte	0x03, 0x19
        /*00f6*/ 	.short	0x0128


	//----- nvinfo : EIATTR_PARAM_CBANK
	.align		4
        /*00f8*/ 	.byte	0x04, 0x0a
        /*00fa*/ 	.short	(.L_2679 - .L_2678)
	.align		4
.L_2678:
        /*00fc*/ 	.word	index@(.nv.constant0._ZN10layer_norm31ln_parallel_residual_bwd_kernelINS_13Kernel_traitsIfffffjLj5120ELj1ELj1ELj8ELj16ENS_18Kernel_traits_baseILj5120EfffffjLj256EEEEELb0ELb0ELb0EEEvNS_9BwdParamsE)
        /*0100*/ 	.short	0x0210
        /*0102*/ 	.short	0x0128


	//----- nvinfo : EIATTR_SW_WAR
	.align		4
.L_2679:
        /*0104*/ 	.byte	0x04, 0x36
        /*0106*/ 	.short	(.L_2681 - .L_2680)
.L_2680:
        /*0108*/ 	.word	0x00000008
.L_2681:


//--------------------- .nv.info._ZN10layer_norm31ln_parallel_residual_bwd_kernelINS_13Kernel_traitsIfffffjLj5120ELj1ELj1ELj8ELj16ENS_18Kernel_traits_baseILj5120EfffffjLj256EEEEELb0ELb0ELb1EEEvNS_9BwdParamsE --------------------------
	.section	.nv.info._ZN10layer_norm31ln_parallel_residual_bwd_kernelINS_13Kernel_traitsIfffffjLj5120ELj1ELj1ELj8ELj16ENS_18Kernel_traits_baseILj5120EfffffjLj256EEEEELb0ELb0ELb1EEEvNS_9BwdParamsE,"",@"SHT_CUDA_INFO"
	.sectionflags	@""
	.align	4


	//----- nvinfo : EIATTR_CUDA_API_VERSION
	.align		4
        /*0000*/ 	.byte	0x04, 0x37
        /*0002*/ 	.short	(.L_2683 - .L_2682)
.L_2682:
        /*0004*/ 	.word	0x00000082


	//----- nvinfo : EIATTR_KPARAM_INFO
	.align		4
.L_2683:
        /*0008*/ 	.byte	0x04, 0x17
        /*000a*/ 	.short	(.L_2685 - .L_2684)
.L_2684:
        /*000c*/ 	.word	0x00000000
        /*0010*/ 	.short	0x0000
        /*0012*/ 	.short	0x0000
        /*0014*/ 	.byte	0x00, 0xf0, 0xa1, 0x04


	//----- nvinfo : EIATTR_SPARSE_MMA_MASK
	.align		4
.L_2685:
        /*0018*/ 	.byte	0x03, 0x50
        /*001a*/ 	.short	0x0000


	//----- nvinfo : EIATTR_MAXREG_COUNT
	.align		4
        /*001c*/ 	.byte	0x03, 0x1b
        /*001e*/ 	.short	0x00ff


	//----- nvinfo : EIATTR_NUM_BARRIERS
	.align		4
        /*0020*/ 	.byte	0x02, 0x4c
        /*0022*/ 	.byte	0x01
	.zero		1


	//----- nvinfo : EIATTR_MERCURY_ISA_VERSION
	.align		4
        /*0024*/ 	.byte	0x03, 0x5f
        /*0026*/ 	.short	0x0101


	//----- nvinfo : EIATTR_COOP_GROUP_MASK_REGIDS
	.align		4
        /*0028*/ 	.byte	0x04, 0x29
        /*002a*/ 	.short	(.L_2687 - .L_2686)


	//   ....[0]....
.L_2686:
        /*002c*/ 	.word	0xffffffff


	//   ....[1]....
        /*0030*/ 	.word	0xffffffff


	//   ....[2]....
        /*0034*/ 	.word	0xffffffff


	//   ....[3]....
        /*0038*/ 	.word	0xffffffff


	//   ....[4]....
        /*003c*/ 	.word	0xffffffff


	//   ....[5]....
        /*0040*/ 	.word	0xffffffff


	//   ....[6]....
        /*0044*/ 	.word	0xffffffff


	//   ....[7]....
        /*0048*/ 	.word	0xffffffff


	//   ....[8]....
        /*004c*/ 	.word	0xffffffff


	//   ....[9]....
        /*0050*/ 	.word	0xffffffff


	//   ....[10]....
        /*0054*/ 	.word	0x05000070


	//   ....[11]....
        /*0058*/ 	.word	0x05000070


	//   ....[12]....
        /*005c*/ 	.word	0x05000070


	//   ....[13]....
        /*0060*/ 	.word	0x05000070


	//   ....[14]....
        /*0064*/ 	.word	0x05000070


	//   ....[15]....
        /*0068*/ 	.word	0x05000070


	//   ....[16]....
        /*006c*/ 	.word	0x05000070


	//   ....[17]....
        /*0070*/ 	.word	0x05000070


	//   ....[18]....
        /*0074*/ 	.word	0x05000070


	//   ....[19]....
        /*0078*/ 	.word	0x05000070


	//----- nvinfo : EIATTR_COOP_GROUP_INSTR_OFFSETS
	.align		4
.L_2687:
        /*007c*/ 	.byte	0x04, 0x28
        /*007e*/ 	.short	(.L_2689 - .L_2688)


	//   ....[0]....
.L_2688:
        /*0080*/ 	.word	0x00001870


	//   ....[1]....
        /*0084*/ 	.word	0x00001880


	//   ....[2]....
        /*0088*/ 	.word	0x000018b0


	//   ....[3]....
        /*008c*/ 	.word	0x000018c0


	//   ....[4]....
        /*0090*/ 	.word	0x00001900


	//   ....[5]....
        /*0094*/ 	.word	0x00001910


	//   ....[6]....
        /*0098*/ 	.word	0x00001940


	//   ....[7]....
        /*009c*/ 	.word	0x00001950


	//   ....[8]....
        /*00a0*/ 	.word	0x00001990


	//   ....[9]....
        /*00a4*/ 	.word	0x000019b0


	//   ....[10]....
        /*00a8*/ 	.word	0x00002f90


	//   ....[11]....
        /*00ac*/ 	.word	0x00002fe0


	//   ....[12]....
        /*00b0*/ 	.word	0x00003050


	//   ....[13]....
        /*00b4*/ 	.word	0x000030b0


	//   ....[14]....
        /*00b8*/ 	.word	0x00003130


	//   ....[15]....
        /*00bc*/ 	.word	0x00003190


	//   ....[16]....
        /*00c0*/ 	.word	0x00003200


	//   ....[17]....
        /*00c4*/ 	.word	0x00003260


	//   ....[18]....
        /*00c8*/ 	.word	0x000032e0


	//   ....[19]....
        /*00cc*/ 	.word	0x00003350


	//----- nvinfo : EIATTR_EXIT_INSTR_OFFSETS
	.align		4
.L_2689:
        /*00d0*/ 	.byte	0x04, 0x1c
        /*00d2*/ 	.short	(.L_2691 - .L_2690)


	//   ....[0]....
.L_2690:
        /*00d4*/ 	.word	0x00002f30


	//----- nvinfo : EIATTR_MAX_THREADS
	.align		4
.L_2691:
        /*00d8*/ 	.byte	0x04, 0x05
        /*00da*/ 	.short	(.L_2693 - .L_2692)
.L_2692:
        /*00dc*/ 	.word	0x00000100
        /*00e0*/ 	.word	0x00000001
        /*00e4*/ 	.word	0x00000001


	//----- nvinfo : EIATTR_CRS_STACK_SIZE
	.align		4
.L_2693:
        /*00e8*/ 	.byte	0x04, 0x1e
        /*00ea*/ 	.short	(.L_2695 - .L_2694)
.L_2694:
        /*00ec*/ 	.word	0x00000000


	//----- nvinfo : EIATTR_CBANK_PARAM_SIZE
	.align		4
.L_2695:
        /*00f0*/ 	.byte	0x03, 0x19
        /*00f2*/ 	.short	0x0128


	//----- nvinfo : EIATTR_PARAM_CBANK
	.align		4
        /*00f4*/ 	.byte	0x04, 0x0a
        /*00f6*/ 	.short	(.L_2697 - .L_2696)
	.align		4
.L_2696:
        /*00f8*/ 	.word	index@(.nv.constant0._ZN10layer_norm31ln_parallel_residual_bwd_kernelINS_13Kernel_traitsIfffffjLj5120ELj1ELj1ELj8ELj16ENS_18Kernel_traits_baseILj5120EfffffjLj256EEEEELb0ELb0ELb1EEEvNS_9BwdParamsE)
        /*00fc*/ 	.short	0x0210
        /*00fe*/ 	.short	0x0128


	//----- nvinfo : EIATTR_SW_WAR
	.align		4
.L_2697:
        /*0100*/ 	.byte	0x04, 0x36
        /*0102*/ 	.short	(.L_2699 - .L_2698)
.L_2698:
        /*0104*/ 	.word	0x00000008
.L_2699:


//--------------------- .nv.info._ZN10layer_norm31ln_parallel_residual_bwd_kernelINS_13Kernel_traitsIfffffjLj5120ELj1ELj1ELj8ELj16ENS_18Kernel_traits_baseILj5120EfffffjLj256EEEEELb0ELb1ELb0EEEvNS_9BwdParamsE --------------------------
	.section	.nv.info._ZN10layer_norm31ln_parallel_residual_bwd_kernelINS_13Kernel_traitsIfffffjLj5120ELj1ELj1ELj8ELj16ENS_18Kernel_traits_baseILj5120EfffffjLj256EEEEELb0ELb1ELb0EEEvNS_9BwdParamsE,"",@"SHT_CUDA_INFO"
	.sectionflags	@""
	.align	4


	//----- nvinfo : EIATTR_CUDA_API_VERSION
	.align		4
        /*0000*/ 	.byte	0x04, 0x37
        /*0002*/ 	.short	(.L_2701 - .L_2700)
.L_2700:
        /*0004*/ 	.word	0x00000082


	//----- nvinfo : EIATTR_KPARAM_INFO
	.align		4
.L_2701:
        /*0008*/ 	.byte	0x04, 0x17
        /*000a*/ 	.short	(.L_2703 - .L_2702)
.L_2702:
        /*000c*/ 	.word	0x00000000
        /*0010*/ 	.short	0x0000
        /*0012*/ 	.short	0x0000
        /*0014*/ 	.byte	0x00, 0xf0, 0xa1, 0x04


	//----- nvinfo : EIATTR_SPARSE_MMA_MASK
	.align		4
.L_2703:
        /*0018*/ 	.byte	0x03, 0x50
        /*001a*/ 	.short	0x0000


	//----- nvinfo : EIATTR_MAXREG_COUNT
	.align		4
        /*001c*/ 	.byte	0x03, 0x1b
        /*001e*/ 	.short	0x00ff


	//----- nvinfo : EIATTR_NUM_BARRIERS
	.align		4
        /*0020*/ 	.byte	0x02, 0x4c
        /*0022*/ 	.byte	0x01
	.zero		1


	//----- nvinfo : EIATTR_MERCURY_ISA_VERSION
	.align		4
        /*0024*/ 	.byte	0x03, 0x5f
        /*0026*/ 	.short	0x0101


	//----- nvinfo : EIATTR_COOP_GROUP_MASK_REGIDS
	.align		4
        /*0028*/ 	.byte	0x04, 0x29
        /*002a*/ 	.short	(.L_2705 - .L_2704)


	//   ....[0]....
.L_2704:
        /*002c*/ 	.word	0xffffffff


	//   ....[1]....
        /*0030*/ 	.word	0xffffffff


	//   ....[2]....
        /*0034*/ 	.word	0xffffffff


	//   ....[3]....
        /*0038*/ 	.word	0xffffffff


	//   ....[4]....
        /*003c*/ 	.word	0xffffffff


	//   ....[5]....
        /*0040*/ 	.word	0xffffffff


	//   ....[6]....
        /*0044*/ 	.word	0xffffffff


	//   ....[7]....
        /*0048*/ 	.word	0xffffffff


	//   ....[8]....
        /*004c*/ 	.word	0xffffffff


	//   ....[9]....
        /*0050*/ 	.word	0xffffffff


	//   ....[10]....
        /*0054*/ 	.word	0x05000066


	//   ....[11]....
        /*0058*/ 	.word	0x05000066


	//   ....[12]....
        /*005c*/ 	.word	0x05000066


	//   ....[13]....
        /*0060*/ 	.word	0x05000066


	//   ....[14]....
        /*0064*/ 	.word	0x05000066


	//   ....[15]....
        /*0068*/ 	.word	0x05000066


	//   ....[16]....
        /*006c*/ 	.word	0x05000066


	//   ....[17]....
        /*0070*/ 	.word	0x05000066


	//   ....[18]....
        /*0074*/ 	.word	0x05000066


	//   ....[19]....
        /*0078*/ 	.word	0x05000066


	//----- nvinfo : EIATTR_COOP_GROUP_INSTR_OFFSETS
	.align		4
.L_2705:
        /*007c*/ 	.byte	0x04, 0x28
        /*007e*/ 	.short	(.L_2707 - .L_2706)


	//   ....[0]....
.L_2706:
        /*0080*/ 	.word	0x00001380


	//   ....[1]....
        /*0084*/ 	.word	0x00001390


	//   ....[2]....
        /*0088*/ 	.word	0x000013c0


	//   ....[3]....
        /*008c*/ 	.word	0x000013d0


	//   ....[4]....
        /*0090*/ 	.word	0x00001400


	//   ....[5]....
        /*0094*/ 	.word	0x00001410


	//   ....[6]....
        /*0098*/ 	.word	0x00001440


	//   ....[7]....
        /*009c*/ 	.word	0x00001450


	//   ....[8]....
        /*00a0*/ 	.word	0x00001480


	//   ....[9]....
        /*00a4*/ 	.word	0x00001490


	//   ....[10]....
        /*00a8*/ 	.word	0x00002850


	//   ....[11]....
        /*00ac*/ 	.word	0x000028b0


	//   ....[12]....
        /*00b0*/ 	.word	0x00002910


	//   ....[13]....
        /*00b4*/ 	.word	0x00002970


	//   ....[14]....
        /*00b8*/ 	.word	0x000029e0


	//   ....[15]....
        /*00bc*/ 	.word	0x00002a40


	//   ....[16]....
        /*00c0*/ 	.word	0x00002ab0


	//   ....[17]....
        /*00c4*/ 	.word	0x00002b10


	//   ....[18]....
        /*00c8*/ 	.word	0x00002b80


	//   ....[19]....
        /*00cc*/ 	.word	0x00002be0


	//----- nvinfo : EIATTR_EXIT_INSTR_OFFSETS
	.align		4
.L_2707:
        /*00d0*/ 	.byte	0x04, 0x1c
        /*00d2*/ 	.short	(.L_2709 - .L_2708)


	//   ....[0]....
.L_2708:
        /*00d4*/ 	.word	0x00002780


	//   ....[1]....
        /*00d8*/ 	.word	0x00002800


	//----- nvinfo : EIATTR_MAX_THREADS
	.align		4
.L_2709:
        /*00dc*/ 	.byte	0x04, 0x05
        /*00de*/ 	.short	(.L_2711 - .L_2710)
.L_2710:
        /*00e0*/ 	.word	0x00000100
        /*00e4*/ 	.word	0x00000001
        /*00e8*/ 	.word	0x00000001


	//----- nvinfo : EIATTR_CRS_STACK_SIZE
	.align		4
.L_2711:
        /*00ec*/ 	.byte	0x04, 0x1e
        /*00ee*/ 	.short	(.L_2713 - .L_2712)
.L_2712:
        /*00f0*/ 	.word	0x00000000


	//----- nvinfo : EIATTR_CBANK_PARAM_SIZE
	.align		4
.L_2713:
        /*00f4*/ 	.byte	0x03, 0x19
        /*00f6*/ 	.short	0x0128


	//----- nvinfo : EIATTR_PARAM_CBANK
	.align		4
        /*00f8*/ 	.byte	0x04, 0x0a
        /*00fa*/ 	.short	(.L_2715 - .L_2714)
	.align		4
.L_2714:
        /*00fc*/ 	.word	index@(.nv.constant0._ZN10layer_norm31ln_parallel_residual_bwd_kernelINS_13Kernel_traitsIfffffjLj5120ELj1ELj1ELj8ELj16ENS_18Kernel_traits_baseILj5120EfffffjLj256EEEEELb0ELb1ELb0EEEvNS_9BwdParamsE)
        /*0100*/ 	.short	0x0210
        /*0102*/ 	.short	0x0128


	//----- nvinfo : EIATTR_SW_WAR
	.align		4
.L_2715:
        /*0104*/ 	.byte	0x04, 0x36
        /*0106*/ 	.short	(.L_2717 - .L_2716)
.L_2716:
        /*0108*/ 	.word	0x00000008
.L_2717:


//--------------------- .nv.info._ZN10layer_norm31ln_parallel_residual_bwd_kernelINS_13Kernel_traitsIfffffjLj5120ELj1ELj1ELj8ELj16ENS_18Kernel_traits_baseILj5120EfffffjLj256EEEEELb0ELb1ELb1EEEvNS_9BwdParamsE --------------------------
	.section	.nv.info._ZN10layer_norm31ln_parallel_residual_bwd_kernelINS_13Kernel_traitsIfffffjLj5120ELj1ELj1ELj8ELj16ENS_18Kernel_traits_baseILj5120EfffffjLj256EEEEELb0ELb1ELb1EEEvNS_9BwdParamsE,"",@"SHT_CUDA_INFO"
	.sectionflags	@""
	.align	4


	//----- nvinfo : EIATTR_CUDA_API_VERSION
	.align		4
        /*0000*/ 	.byte	0x04, 0x37
        /*0002*/ 	.short	(.L_2719 - .L_2718)
.L_2718:
        /*0004*/ 	.word	0x00000082


	//----- nvinfo : EIATTR_KPARAM_INFO
	.align		4
.L_2719:
        /*0008*/ 	.byte	0x04, 0x17
        /*000a*/ 	.short	(.L_2721 - .L_2720)
.L_2720:
        /*000c*/ 	.word	0x00000000
        /*0010*/ 	.short	0x0000
        /*0012*/ 	.short	0x0000
        /*0014*/ 	.byte	0x00, 0xf0, 0xa1, 0x04


	//----- nvinfo : EIATTR_SPARSE_MMA_MASK
	.align		4
.L_2721:
        /*0018*/ 	.byte	0x03, 0x50
        /*001a*/ 	.short	0x0000


	//----- nvinfo : EIATTR_MAXREG_COUNT
	.align		4
        /*001c*/ 	.byte	0x03, 0x1b
        /*001e*/ 	.short	0x00ff


	//----- nvinfo : EIATTR_NUM_BARRIERS
	.align		4
        /*0020*/ 	.byte	0x02, 0x4c
        /*0022*/ 	.byte	0x01
	.zero		1


	//----- nvinfo : EIATTR_MERCURY_ISA_VERSION
	.align		4
        /*0024*/ 	.byte	0x03, 0x5f
        /*0026*/ 	.short	0x0101


	//----- nvinfo : EIATTR_COOP_GROUP_MASK_REGIDS
	.align		4
        /*0028*/ 	.byte	0x04, 0x29
        /*002a*/ 	.short	(.L_2723 - .L_2722)


	//   ....[0]....
.L_2722:
        /*002c*/ 	.word	0xffffffff


	//   ....[1]....
        /*0030*/ 	.word	0xffffffff


	//   ....[2]....
        /*0034*/ 	.word	0xffffffff


	//   ....[3]....
        /*0038*/ 	.word	0xffffffff


	//   ....[4]....
        /*003c*/ 	.word	0xffffffff


	//   ....[5]....
        /*0040*/ 	.word	0xffffffff


	//   ....[6]....
        /*0044*/ 	.word	0xffffffff


	//   ....[7]....
        /*0048*/ 	.word	0xffffffff


	//   ....[8]....
        /*004c*/ 	.word	0xffffffff


	//   ....[9]....
        /*0050*/ 	.word	0xffffffff


	//   ....[10]....
        /*0054*/ 	.word	0x0500003c


	//   ....[11]....
        /*0058*/ 	.word	0x0500003c


	//   ....[12]....
        /*005c*/ 	.word	0x0500003c


	//   ....[13]....
        /*0060*/ 	.word	0x0500003c


	//   ....[14]....
        /*0064*/ 	.word	0x0500003c


	//   ....[15]....
        /*0068*/ 	.word	0x0500003c


	//   ....[16]....
        /*006c*/ 	.word	0x0500003c


	//   ....[17]....
        /*0070*/ 	.word	0x0500003c


	//   ....[18]....
        /*0074*/ 	.word	0x0500003c


	//   ....[19]....
        /*0078*/ 	.word	0x0500003c


	//----- nvinfo : EIATTR_COOP_GROUP_INSTR_OFFSETS
	.align		4
.L_2723:
        /*007c*/ 	.byte	0x04, 0x28
        /*007e*/ 	.short	(.L_2725 - .L_2724)


	//   ....[0]....
.L_2724:
        /*0080*/ 	.word	0x00001290


	//   ....[1]....
        /*0084*/ 	.word	0x000012a0


	//   ....[2]....
        /*0088*/ 	.word	0x000012d0


	//   ....[3]....
        /*008c*/ 	.word	0x000012e0


	//   ....[4]....
        /*0090*/ 	.word	0x00001310


	//   ....[5]....
        /*0094*/ 	.word	0x00001320


	//   ....[6]....
        /*0098*/ 	.word	0x00001350


	//   ....[7]....
        /*009c*/ 	.word	0x00001360


	//   ....[8]....
        /*00a0*/ 	.word	0x00001390


	//   ....[9]....
        /*00a4*/ 	.word	0x000013a0


	//   ....[10]....
        /*00a8*/ 	.word	0x000025a0


	//   ....[11]....
        /*00ac*/ 	.word	0x000025f0


	//   ....[12]....
        /*00b0*/ 	.word	0x00002660


	//   ....[13]....
        /*00b4*/ 	.word	0x000026c0


	//   ....[14]....
        /*00b8*/ 	.word	0x00002730


	//   ....[15]....
        /*00bc*/ 	.word	0x00002790


	//   ....[16]....
        /*00c0*/ 	.word	0x00002800


	//   ....[17]....
        /*00c4*/ 	.word	0x00002860


	//   ....[18]....
        /*00c8*/ 	.word	0x000028d0


	//   ....[19]....
        /*00cc*/ 	.word	0x00002930


	//----- nvinfo : EIATTR_EXIT_INSTR_OFFSETS
	.align		4
.L_2725:
        /*00d0*/ 	.byte	0x04, 0x1c
        /*00d2*/ 	.short	(.L_2727 - .L_2726)


	//   ....[0]....
.L_2726:
        /*00d4*/ 	.word	0x00002540


	//----- nvinfo : EIATTR_MAX_THREADS
	.align		4
.L_2727:
        /*00d8*/ 	.byte	0x04, 0x05
        /*00da*/ 	.short	(.L_2729 - .L_2728)
.L_2728:
        /*00dc*/ 	.word	0x00000100
        /*00e0*/ 	.word	0x00000001
        /*00e4*/ 	.word	0x00000001


	//----- nvinfo : EIATTR_CRS_STACK_SIZE
	.align		4
.L_2729:
        /*00e8*/ 	.byte	0x04, 0x1e
        /*00ea*/ 	.short	(.L_2731 - .L_2730)
.L_2730:
        /*00ec*/ 	.word	0x00000000


	//----- nvinfo : EIATTR_CBANK_PARAM_SIZE
	.align		4
.L_2731:
        /*00f0*/ 	.byte	0x03, 0x19
        /*00f2*/ 	.short	0x0128


	//----- nvinfo : EIATTR_PARAM_CBANK
	.align		4
        /*00f4*/ 	.byte	0x04, 0x0a
        /*00f6*/ 	.short	(.L_2733 - .L_2732)
	.align		4
.L_2732:
        /*00f8*/ 	.word	index@(.nv.constant0._ZN10layer_norm31ln_parallel_residual_bwd_kernelINS_13Kernel_traitsIfffffjLj5120ELj1ELj1ELj8ELj16ENS_18Kernel_traits_baseILj5120EfffffjLj256EEEEELb0ELb1ELb1EEEvNS_9BwdParamsE)
        /*00fc*/ 	.short	0x0210
        /*00fe*/ 	.short	0x0128


	//----- nvinfo : EIATTR_SW_WAR
	.align		4
.L_2733:
        /*0100*/ 	.byte	0x04, 0x36
        /*0102*/ 	.short	(.L_2735 - .L_2734)
.L_2734:
        /*0104*/ 	.word	0x00000008
.L_2735:


//--------------------- .nv.info._ZN10layer_norm31ln_parallel_residual_bwd_kernelINS_13Kernel_traitsIfffffjLj5120ELj1ELj1ELj8ELj16ENS_18Kernel_traits_baseILj5120EfffffjLj256EEEEELb1ELb0ELb0EEEvNS_9BwdParamsE --------------------------
	.section	.nv.info._ZN10layer_norm31ln_parallel_residual_bwd_kernelINS_13Kernel_traitsIfffffjLj5120ELj1ELj1ELj8ELj16ENS_18Kernel_traits_baseILj5120EfffffjLj256EEEEELb1ELb0ELb0EEEvNS_9BwdParamsE,"",@"SHT_CUDA_INFO"
	.sectionflags	@""
	.align	4


	//----- nvinfo : EIATTR_CUDA_API_VERSION
	.align		4
        /*0000*/ 	.byte	0x04, 0x37
        /*0002*/ 	.short	(.L_2737 - .L_2736)
.L_2736:
        /*0004*/ 	.word	0x00000082


	//----- nvinfo : EIATTR_KPARAM_INFO
	.align		4
.L_2737:
        /*0008*/ 	.byte	0x04, 0x17
        /*000a*/ 	.short	(.L_2739 - .L_2738)
.L_2738:
        /*000c*/ 	.word	0x00000000
        /*0010*/ 	.short	0x0000
        /*0012*/ 	.short	0x0000
        /*0014*/ 	.byte	0x00, 0xf0, 0xa1, 0x04


	//----- nvinfo : EIATTR_SPARSE_MMA_MASK
	.align		4
.L_2739:
        /*0018*/ 	.byte	0x03, 0x50
        /*001a*/ 	.short	0x0000


	//----- nvinfo : EIATTR_MAXREG_COUNT
	.align		4
        /*001c*/ 	.byte	0x03, 0x1b
        /*001e*/ 	.short	0x00ff


	//----- nvinfo : EIATTR_NUM_BARRIERS
	.align		4
        /*0020*/ 	.byte	0x02, 0x4c
        /*0022*/ 	.byte	0x01
	.zero		1


	//----- nvinfo : EIATTR_MERCURY_ISA_VERSION
	.align		4
        /*0024*/ 	.byte	0x03, 0x5f
        /*0026*/ 	.short	0x0101


	//----- nvinfo : EIATTR_COOP_GROUP_MASK_REGIDS
	.align		4
        /*0028*/ 	.byte	0x04, 0x29
        /*002a*/ 	.short	(.L_2741 - .L_2740)


	//   ....[0]....
.L_2740:
        /*002c*/ 	.word	0xffffffff


	//   ....[1]....
        /*0030*/ 	.word	0xffffffff


	//   ....[2]....
        /*0034*/ 	.word	0xffffffff


	//   ....[3]....
        /*0038*/ 	.word	0xffffffff


	//   ....[4]....
        /*003c*/ 	.word	0xffffffff


	//   ....[5]....
        /*0040*/ 	.word	0xffffffff


	//   ....[6]....
        /*0044*/ 	.word	0xffffffff


	//   ....[7]....
        /*0048*/ 	.word	0xffffffff


	//   ....[8]....
        /*004c*/ 	.word	0xffffffff


	//   ....[9]....
        /*0050*/ 	.word	0xffffffff


	//   ....[10]....
        /*0054*/ 	.word	0x050000b6


	//   ....[11]....
        /*0058*/ 	.word	0x050000b6


	//   ....[12]....
        /*005c*/ 	.word	0x050000b6


	//   ....[13]....
        /*0060*/ 	.word	0x050000b6


	//   ....[14]....
        /*0064*/ 	.word	0x050000b6


	//   ....[15]....
        /*0068*/ 	.word	0x050000b6


	//   ....[16]....
        /*006c*/ 	.word	0x050000b6


	//   ....[17]....
        /*0070*/ 	.word	0x050000b6


	//   ....[18]....
        /*0074*/ 	.word	0x050000b6


	//   ....[19]....
        /*0078*/ 	.word	0x050000b6


	//----- nvinfo : EIATTR_COOP_GROUP_INSTR_OFFSETS
	.align		4
.L_2741:
        /*007c*/ 	.byte	0x04, 0x28
        /*007e*/ 	.short	(.L_2743 - .L_2742)


	//   ....[0]....
.L_2742:
        /*0080*/ 	.word	0x00001e30


	//   ....[1]....
        /*0084*/ 	.word	0x00001e40


	//   ....[2]....
        /*0088*/ 	.word	0x00001e70


	//   ....[3]....
        /*008c*/ 	.word	0x00001e80


	//   ....[4]....
        /*0090*/ 	.word	0x00001eb0


	//   ....[5]....
        /*0094*/ 	.word	0x00001ec0


	//   ....[6]....
        /*0098*/ 	.word	0x00001ef0


	//   ....[7]....
        /*009c*/ 	.word	0x00001f00


	//   ....[8]....
        /*00a0*/ 	.word	0x00001f30


	//   ....[9]....
        /*00a4*/ 	.word	0x00001f40


	//   ....[10]....
        /*00a8*/ 	.word	0x00003bc0


	//   ....[11]....
        /*00ac*/ 	.word	0x00003c10


	//   ....[12]....
        /*00b0*/ 	.word	0x00003c80


	//   ....[13]....
        /*00b4*/ 	.word	0x00003ce0


	//   ....[14]....
        /*00b8*/ 	.word	0x00003d50


	//   ....[15]....
        /*00bc*/ 	.word	0x00003db0


	//   ....[16]....
        /*00c0*/ 	.word	0x00003e20


	//   ....[17]....
        /*00c4*/ 	.word	0x00003e80


	//   ....[18]....
        /*00c8*/ 	.word	0x00003ef0


	//   ....[19]....
        /*00cc*/ 	.word	0x00003f50


	//----- nvinfo : EIATTR_EXIT_INSTR_OFFSETS
	.align		4
.L_2743:
        /*00d0*/ 	.byte	0x04, 0x1c
        /*00d2*/ 	.short	(.L_2745 - .L_2744)


	//   ....[0]....
.L_2744:
        /*00d4*/ 	.word	0x00003a90


	//   ....[1]....
        /*00d8*/ 	.word	0x00003b60


	//----- nvinfo : EIATTR_MAX_THREADS
	.align		4
.L_2745:
        /*00dc*/ 	.byte	0x04, 0x05
        /*00de*/ 	.short	(.L_2747 - .L_2746)
.L_2746:
        /*00e0*/ 	.word	0x00000100
        /*00e4*/ 	.word	0x00000001
        /*00e8*/ 	.word	0x00000001


	//----- nvinfo : EIATTR_CRS_STACK_SIZE
	.align		4
.L_2747:
        /*00ec*/ 	.byte	0x04, 0x1e
        /*00ee*/ 	.short	(.L_2749 - .L_2748)
.L_2748:
        /*00f0*/ 	.word	0x00000000


	//----- nvinfo : EIATTR_CBANK_PARAM_SIZE
	.align		4
.L_2749:
        /*00f4*/ 	.byte	0x03, 0x19
        /*00f6*/ 	.short	0x0128


	//----- nvinfo : EIATTR_PARAM_CBANK
	.align		4
        /*00f8*/ 	.byte	0x04, 0x0a
        /*00fa*/ 	.short	(.L_2751 - .L_2750)
	.align		4
.L_2750:
        /*00fc*/ 	.word	index@(.nv.constant0._ZN10layer_norm31ln_parallel_residual_bwd_kernelINS_13Kernel_traitsIfffffjLj5120ELj1ELj1ELj8ELj16ENS_18Kernel_traits_baseILj5120EfffffjLj256EEEEELb1ELb0ELb0EEEvNS_9BwdParamsE)
        /*0100*/ 	.short	0x0210
        /*0102*/ 	.short	0x0128


	//----- nvinfo : EIATTR_SW_WAR
	.align		4
.L_2751:
        /*0104*/ 	.byte	0x04, 0x36
        /*0106*/ 	.short	(.L_2753 - .L_2752)
.L_2752:
        /*0108*/ 	.word	0x00000008
.L_2753:


//--------------------- .nv.info._ZN10layer_norm31ln_parallel_residual_bwd_kernelINS_13Kernel_traitsIfffffjLj5120ELj1ELj1ELj8ELj16ENS_18Kernel_traits_baseILj5120EfffffjLj256EEEEELb1ELb0ELb1EEEvNS_9BwdParamsE --------------------------
	.section	.nv.info._ZN10layer_norm31ln_parallel_residual_bwd_kernelINS_13Kernel_traitsIfffffjLj5120ELj1ELj1ELj8ELj16ENS_18Kernel_traits_baseILj5120EfffffjLj256EEEEELb1ELb0ELb1EEEvNS_9BwdParamsE,"",@"SHT_CUDA_INFO"
	.sectionflags	@""
	.align	4


	//----- nvinfo : EIATTR_CUDA_API_VERSION
	.align		4
        /*0000*/ 	.byte	0x04, 0x37
        /*0002*/ 	.short	(.L_2755 - .L_2754)
.L_2754:
        /*0004*/ 	.word	0x00000082


	//----- nvinfo : EIATTR_KPARAM_INFO
	.align		4
.L_2755:
        /*0008*/ 	.byte	0x04, 0x17
        /*000a*/ 	.short	(.L_2757 - .L_2756)
.L_2756:
        /*000c*/ 	.word	0x00000000
        /*0010*/ 	.short	0x0000
        /*0012*/ 	.short	0x0000
        /*0014*/ 	.byte	0x00, 0xf0, 0xa1, 0x04


	//----- nvinfo : EIATTR_SPARSE_MMA_MASK
	.align		4
.L_2757:
        /*0018*/ 	.byte	0x03, 0x50
        /*001a*/ 	.short	0x0000


	//----- nvinfo : EIATTR_MAXREG_COUNT
	.align		4
        /*001c*/ 	.byte	0x03, 0x1b
        /*001e*/ 	.short	0x00ff


	//----- nvinfo : EIATTR_NUM_BARRIERS
	.align		4
        /*0020*/ 	.byte	0x02, 0x4c
        /*0022*/ 	.byte	0x01
	.zero		1


	//----- nvinfo : EIATTR_MERCURY_ISA_VERSION
	.align		4
        /*0024*/ 	.byte	0x03, 0x5f
        /*0026*/ 	.short	0x0101


	//----- nvinfo : EIATTR_COOP_GROUP_MASK_REGIDS
	.align		4
        /*0028*/ 	.byte	0x04, 0x29
        /*002a*/ 	.short	(.L_2759 - .L_2758)


	//   ....[0]....
.L_2758:
        /*002c*/ 	.word	0xffffffff


	//   ....[1]....
        /*0030*/ 	.word	0xffffffff


	//   ....[2]....
        /*0034*/ 	.word	0xffffffff


	//   ....[3]....
        /*0038*/ 	.word	0xffffffff


	//   ....[4]....
        /*003c*/ 	.word	0xffffffff


	//   ....[5]....
        /*0040*/ 	.word	0xffffffff


	//   ....[6]....
        /*0044*/ 	.word	0xffffffff


	//   ....[7]....
        /*0048*/ 	.word	0xffffffff


	//   ....[8]....
        /*004c*/ 	.word	0xffffffff


	//   ....[9]....
        /*0050*/ 	.word	0xffffffff


	//   ....[10]....
        /*0054*/ 	.word	0x0500006e


	//   ....[11]....
        /*0058*/ 	.word	0x0500006e


	//   ....[12]....
        /*005c*/ 	.word	0x0500006e


	//   ....[13]....
        /*0060*/ 	.word	0x0500006e


	//   ....[14]....
        /*0064*/ 	.word	0x0500006e


	//   ....[15]....
        /*0068*/ 	.word	0x0500006e


	//   ....[16]....
        /*006c*/ 	.word	0x0500006e


	//   ....[17]....
        /*0070*/ 	.word	0x0500006e


	//   ....[18]....
        /*0074*/ 	.word	0x0500006e


	//   ....[19]....
        /*0078*/ 	.word	0x0500006e


	//----- nvinfo : EIATTR_COOP_GROUP_INSTR_OFFSETS
	.align		4
.L_2759:
        /*007c*/ 	.byte	0x04, 0x28
        /*007e*/ 	.short	(.L_2761 - .L_2760)


	//   ....[0]....
.L_2760:
        /*0080*/ 	.word	0x00001ce0


	//   ....[1]....
        /*0084*/ 	.word	0x00001cf0


	//   ....[2]....
        /*0088*/ 	.word	0x00001d20


	//   ....[3]....
        /*008c*/ 	.word	0x00001d30


	//   ....[4]....
        /*0090*/ 	.word	0x00001d60


	//   ....[5]....
        /*0094*/ 	.word	0x00001d70


	//   ....[6]....
        /*0098*/ 	.word	0x00001da0


	//   ....[7]....
        /*009c*/ 	.word	0x00001db0


	//   ....[8]....
        /*00a0*/ 	.word	0x00001de0


	//   ....[9]....
        /*00a4*/ 	.word	0x00001df0


	//   ....[10]....
        /*00a8*/ 	.word	0x00003870


	//   ....[11]....
        /*00ac*/ 	.word	0x000038c0


	//   ....[12]....
        /*00b0*/ 	.word	0x00003930


	//   ....[13]....
        /*00b4*/ 	.word	0x00003990


	//   ....[14]....
        /*00b8*/ 	.word	0x00003a00


	//   ....[15]....
        /*00bc*/ 	.word	0x00003a60


	//   ....[16]....
        /*00c0*/ 	.word	0x00003ad0


	//   ....[17]....
        /*00c4*/ 	.word	0x00003b30


	//   ....[18]....
        /*00c8*/ 	.word	0x00003ba0


	//   ....[19]....
        /*00cc*/ 	.word	0x00003c00


	//----- nvinfo : EIATTR_EXIT_INSTR_OFFSETS
	.align		4
.L_2761:
        /*00d0*/ 	.byte	0x04, 0x1c
        /*00d2*/ 	.short	(.L_2763 - .L_2762)


	//   ....[0]....
.L_2762:
        /*00d4*/ 	.word	0x00003810


	//----- nvinfo : EIATTR_MAX_THREADS
	.align		4
.L_2763:
        /*00d8*/ 	.byte	0x04, 0x05
        /*00da*/ 	.short	(.L_2765 - .L_2764)
.L_2764:
        /*00dc*/ 	.word	0x00000100
        /*00e0*/ 	.word	0x00000001
        /*00e4*/ 	.word	0x00000001


	//----- nvinfo : EIATTR_CRS_STACK_SIZE
	.align		4
.L_2765:
        /*00e8*/ 	.byte	0x04, 0x1e
        /*00ea*/ 	.short	(.L_2767 - .L_2766)
.L_2766:
        /*00ec*/ 	.word	0x00000000


	//----- nvinfo : EIATTR_CBANK_PARAM_SIZE
	.align		4
.L_2767:
        /*00f0*/ 	.byte	0x03, 0x19
        /*00f2*/ 	.short	0x0128


	//----- nvinfo : EIATTR_PARAM_CBANK
	.align		4
        /*00f4*/ 	.byte	0x04, 0x0a
        /*00f6*/ 	.short	(.L_2769 - .L_2768)
	.align		4
.L_2768:
        /*00f8*/ 	.word	index@(.nv.constant0._ZN10layer_norm31ln_parallel_residual_bwd_kernelINS_13Kernel_traitsIfffffjLj5120ELj1ELj1ELj8ELj16ENS_18Kernel_traits_baseILj5120EfffffjLj256EEEEELb1ELb0ELb1EEEvNS_9BwdParamsE)
        /*00fc*/ 	.short	0x0210
        /*00fe*/ 	.short	0x0128


	//----- nvinfo : EIATTR_SW_WAR
	.align		4
.L_2769:
        /*0100*/ 	.byte	0x04, 0x36
        /*0102*/ 	.short	(.L_2771 - .L_2770)
.L_2770:
        /*0104*/ 	.word	0x00000008
.L_2771:


//--------------------- .nv.info._ZN10layer_norm22ln_bwd_finalize_kernelINS_22Kernel_traits_finalizeILj5120EfffffjLb0ELj1024ELj4ENS_18Kernel_traits_baseILj5120EfffffjLj1024EEEEELb0ELb0EEEvNS_9BwdParamsE --------------------------
	.section	.nv.info._ZN10layer_norm22ln_bwd_finalize_kernelINS_22Kernel_traits_finalizeILj5120EfffffjLb0ELj1024ELj4ENS_18Kernel_traits_baseILj5120EfffffjLj1024EEEEELb0ELb0EEEvNS_9BwdParamsE,"",@"SHT_CUDA_INFO"
	.sectionflags	@""
	.align	4


	//----- nvinfo : EIATTR_CUDA_API_VERSION
	.align		4
        /*0000*/ 	.byte	0x04, 0x37
        /*0002*/ 	.short	(.L_2773 - .L_2772)
.L_2772:
        /*0004*/ 	.word	0x00000082


	//----- nvinfo : EIATTR_KPARAM_INFO
	.align		4
.L_2773:
        /*0008*/ 	.byte	0x04, 0x17
        /*000a*/ 	.short	(.L_2775 - .L_2774)
.L_2774:
        /*000c*/ 	.word	0x00000000
        /*0010*/ 	.short	0x0000
        /*0012*/ 	.short	0x0000
        /*0014*/ 	.byte	0x00, 0xf0, 0xa1, 0x04


	//----- nvinfo : EIATTR_SPARSE_MMA_MASK
	.align		4
.L_2775:
        /*0018*/ 	.byte	0x03, 0x50
        /*001a*/ 	.short	0x0000


	//----- nvinfo : EIATTR_MAXREG_COUNT
	.align		4
        /*001c*/ 	.byte	0x03, 0x1b
        /*001e*/ 	.short	0x0040


	//----- nvinfo : EIATTR_NUM_BARRIERS
	.align		4
        /*0020*/ 	.byte	0x02, 0x4c
        /*0022*/ 	.byte	0x01
	.zero		1


	//----- nvinfo : EIATTR_MERCURY_ISA_VERSION
	.align		4
        /*0024*/ 	.byte	0x03, 0x5f
        /*0026*/ 	.short	0x0101


	//----- nvinfo : EIATTR_COOP_GROUP_MASK_REGIDS
	.align		4
        /*0028*/ 	.byte	0x04, 0x29
        /*002a*/ 	.short	(.L_2777 - .L_2776)


	//   ....[0]....
.L_2776:
        /*002c*/ 	.word	0xffffffff


	//   ....[1]....
        /*0030*/ 	.word	0xffffffff


	//   ....[2]....
        /*0034*/ 	.word	0xffffffff


	//   ....[3]....
        /*0038*/ 	.word	0xffffffff


	//   ....[4]....
        /*003c*/ 	.word	0xffffffff


	//   ....[5]....
        /*0040*/ 	.word	0xffffffff


	//   ....[6]....
        /*0044*/ 	.word	0xffffffff


	//   ....[7]....
        /*0048*/ 	.word	0xffffffff


	//   ....[8]....
        /*004c*/ 	.word	0xffffffff


	//   ....[9]....
        /*0050*/ 	.word	0xffffffff


	//   ....[10]....
        /*0054*/ 	.word	0x05000013


	//   ....[11]....
        /*0058*/ 	.word	0x05000013


	//   ....[12]....
        /*005c*/ 	.word	0x05000013


	//   ....[13]....
        /*0060*/ 	.word	0x05000013


	//   ....[14]....
        /*0064*/ 	.word	0x05000013


	//   ....[15]....
        /*0068*/ 	.word	0x05000013


	//   ....[16]....
        /*006c*/ 	.word	0x05000013


	//   ....[17]....
        /*0070*/ 	.word	0x05000013


	//   ....[18]....
        /*0074*/ 	.word	0x05000013


	//   ....[19]....
        /*0078*/ 	.word	0x05000013


	//----- nvinfo : EIATTR_COOP_GROUP_INSTR_OFFSETS
	.align		4
.L_2777:
        /*007c*/ 	.byte	0x04, 0x28
        /*007e*/ 	.short	(.L_2779 - .L_2778)


	//   ....[0]....
.L_2778:
        /*0080*/ 	.word	0x000008e0


	//   ....[1]....
        /*0084*/ 	.word	0x000008f0


	//   ....[2]....
        /*0088*/ 	.word	0x00000920


	//   ....[3]....
        /*008c*/ 	.word	0x00000930


	//   ....[4]....
        /*0090*/ 	.word	0x00000960


	//   ....[5]....
        /*0094*/ 	.word	0x00000970


	//   ....[6]....
        /*0098*/ 	.word	0x000009a0


	//   ....[7]....
        /*009c*/ 	.word	0x000009b0


	//   ....[8]....
        /*00a0*/ 	.word	0x000009e0


	//   ....[9]....
        /*00a4*/ 	.word	0x000009f0


	//   ....[10]....
        /*00a8*/ 	.word	0x00000bf0


	//   ....[11]....
        /*00ac*/ 	.word	0x00000c60


	//   ....[12]....
        /*00b0*/ 	.word	0x00000cd0


	//   ....[13]....
        /*00b4*/ 	.word	0x00000d40


	//   ....[14]....
        /*00b8*/ 	.word	0x00000db0


	//   ....[15]....
        /*00bc*/ 	.word	0x00000e10


	//   ....[16]....
        /*00c0*/ 	.word	0x00000e80


	//   ....[17]....
        /*00c4*/ 	.word	0x00000ef0


	//   ....[18]....
        /*00c8*/ 	.word	0x00000f60


	//   ....[19]....
        /*00cc*/ 	.word	0x00000fd0


	//----- nvinfo : EIATTR_EXIT_INSTR_OFFSETS
	.align		4
.L_2779:
        /*00d0*/ 	.byte	0x04, 0x1c
        /*00d2*/ 	.short	(.L_2781 - .L_2780)


	//   ....[0]....
.L_2780:
        /*00d4*/ 	.word	0x00000070


	//   ....[1]....
        /*00d8*/ 	.word	0x00000b90


	//----- nvinfo : EIATTR_MAX_THREADS
	.align		4
.L_2781:
        /*00dc*/ 	.byte	0x04, 0x05
        /*00de*/ 	.short	(.L_2783 - .L_2782)
.L_2782:
        /*00e0*/ 	.word	0x00000400
        /*00e4*/ 	.word	0x00000001
        /*00e8*/ 	.word	0x00000001


	//----- nvinfo : EIATTR_CRS_STACK_SIZE
	.align		4
.L_2783:
        /*00ec*/ 	.byte	0x04, 0x1e
        /*00ee*/ 	.short	(.L_2785 - .L_2784)
.L_2784:
        /*00f0*/ 	.word	0x00000000


	//----- nvinfo : EIATTR_CBANK_PARAM_SIZE
	.align		4
.L_2785:
        /*00f4*/ 	.byte	0x03, 0x19
        /*00f6*/ 	.short	0x0128


	//----- nvinfo : EIATTR_PARAM_CBANK
	.align		4
        /*00f8*/ 	.byte	0x04, 0x0a
        /*00fa*/ 	.short	(.L_2787 - .L_2786)
	.align		4
.L_2786:
        /*00fc*/ 	.word	index@(.nv.constant0._ZN10layer_norm22ln_bwd_finalize_kernelINS_22Kernel_traits_finalizeILj5120EfffffjLb0ELj1024ELj4ENS_18Kernel_traits_baseILj5120EfffffjLj1024EEEEELb0ELb0EEEvNS_9BwdParamsE)
        /*0100*/ 	.short	0x0210
        /*0102*/ 	.short	0x0128


	//----- nvinfo : EIATTR_SW_WAR
	.align		4
.L_2787:
        /*0104*/ 	.byte	0x04, 0x36
        /*0106*/ 	.short	(.L_2789 - .L_2788)
.L_2788:
        /*0108*/ 	.word	0x00000008
.L_2789:


//--------------------- .nv.info._ZN10layer_norm40ln_parallel_residual_bwd_finalize_kernelINS_22Kernel_traits_finalizeILj5120EfffffjLb0ELj1024ELj4ENS_18Kernel_traits_baseILj5120EfffffjLj1024EEEEELb0EEEvNS_9BwdParamsE --------------------------
	.section	.nv.info._ZN10layer_norm40ln_parallel_residual_bwd_finalize_kernelINS_22Kernel_traits_finalizeILj5120EfffffjLb0ELj1024ELj4ENS_18Kernel_traits_baseILj5120EfffffjLj1024EEEEELb0EEEvNS_9BwdParamsE,"",@"SHT_CUDA_INFO"
	.sectionflags	@""
	.align	4


	//----- nvinfo : EIATTR_CUDA_API_VERSION
	.align		4
        /*0000*/ 	.byte	0x04, 0x37
        /*0002*/ 	.short	(.L_2791 - .L_2790)
.L_2790:
        /*0004*/ 	.word	0x00000082


	//----- nvinfo : EIATTR_KPARAM_INFO
	.align		4
.L_2791:
        /*0008*/ 	.byte	0x04, 0x17
        /*000a*/ 	.short	(.L_2793 - .L_2792)
.L_2792:
        /*000c*/ 	.word	0x00000000
        /*0010*/ 	.short	0x0000
        /*0012*/ 	.short	0x0000
        /*0014*/ 	.byte	0x00, 0xf0, 0xa1, 0x04


	//----- nvinfo : EIATTR_SPARSE_MMA_MASK
	.align		4
.L_2793:
        /*0018*/ 	.byte	0x03, 0x50
        /*001a*/ 	.short	0x0000


	//----- nvinfo : EIATTR_MAXREG_COUNT
	.align		4
        /*001c*/ 	.byte	0x03, 0x1b
        /*001e*/ 	.short	0x0040


	//----- nvinfo : EIATTR_NUM_BARRIERS
	.align		4
        /*0020*/ 	.byte	0x02, 0x4c
        /*0022*/ 	.byte	0x01
	.zero		1


	//----- nvinfo : EIATTR_MERCURY_ISA_VERSION
	.align		4
        /*0024*/ 	.byte	0x03, 0x5f
        /*0026*/ 	.short	0x0101


	//----- nvinfo : EIATTR_COOP_GROUP_MASK_REGIDS
	.align		4
        /*0028*/ 	.byte	0x04, 0x29
        /*002a*/ 	.short	(.L_2795 - .L_2794)


	//   ....[0]....
.L_2794:
        /*002c*/ 	.word	0xffffffff


	//   ....[1]....
        /*0030*/ 	.word	0xffffffff


	//   ....[2]....
        /*0034*/ 	.word	0xffffffff


	//   ....[3]....
        /*0038*/ 	.word	0xffffffff


	//   ....[4]....
        /*003c*/ 	.word	0xffffffff


	//   ....[5]....
        /*0040*/ 	.word	0xffffffff


	//   ....[6]....
        /*0044*/ 	.word	0xffffffff


	//   ....[7]....
        /*0048*/ 	.word	0xffffffff


	//   ....[8]....
        /*004c*/ 	.word	0xffffffff


	//   ....[9]....
        /*0050*/ 	.word	0xffffffff


	//   ....[10]....
        /*0054*/ 	.word	0xffffffff


	//   ....[11]....
        /*0058*/ 	.word	0xffffffff


	//   ....[12]....
        /*005c*/ 	.word	0xffffffff


	//   ....[13]....
        /*0060*/ 	.word	0xffffffff


	//   ....[14]....
        /*0064*/ 	.word	0xffffffff


	//   ....[15]....
        /*0068*/ 	.word	0xffffffff


	//   ....[16]....
        /*006c*/ 	.word	0xffffffff


	//   ....[17]....
        /*0070*/ 	.word	0xffffffff


	//   ....[18]....
        /*0074*/ 	.word	0xffffffff


	//   ....[19]....
        /*0078*/ 	.word	0xffffffff


	//   ....[20]....
        /*007c*/ 	.word	0x0500000c


	//   ....[21]....
        /*0080*/ 	.word	0x0500000c


	//   ....[22]....
        /*0084*/ 	.word	0x0500000c


	//   ....[23]....
        /*0088*/ 	.word	0x0500000c


	//   ....[24]....
        /*008c*/ 	.word	0x0500000c


	//   ....[25]....
        /*0090*/ 	.word	0x0500000c


	//   ....[26]....
        /*0094*/ 	.word	0x0500000c


	//   ....[27]....
        /*0098*/ 	.word	0x0500000c


	//   ....[28]....
        /*009c*/ 	.word	0x0500000c


	//   ....[29]....
        /*00a0*/ 	.word	0x0500000c


	//   ....[30]....
        /*00a4*/ 	.word	0x0500000c


	//   ....[31]....
        /*00a8*/ 	.word	0x0500000c


	//   ....[32]....
        /*00ac*/ 	.word	0x0500000c


	//   ....[33]....
        /*00b0*/ 	.word	0x0500000c


	//   ....[34]....
        /*00b4*/ 	.word	0x0500000c


	//   ....[35]....
        /*00b8*/ 	.word	0x0500000c


	//   ....[36]....
        /*00bc*/ 	.word	0x0500000c


	//   ....[37]....
        /*00c0*/ 	.word	0x0500000c


	//   ....[38]....
        /*00c4*/ 	.word	0x0500000c


	//   ....[39]....
        /*00c8*/ 	.word	0x0500000c


	//----- nvinfo : EIATTR_COOP_GROUP_INSTR_OFFSETS
	.align		4
.L_2795:
        /*00cc*/ 	.byte	0x04, 0x28
        /*00ce*/ 	.short	(.L_2797 - .L_2796)


	//   ....[0]....
.L_2796:
        /*00d0*/ 	.word	0x00000ce0


	//   ....[1]....
        /*00d4*/ 	.word	0x00000cf0


	//   ....[2]....
        /*00d8*/ 	.word	0x00000d00


	//   ....[3]....
        /*00dc*/ 	.word	0x00000d10


	//   ....[4]....
        /*00e0*/ 	.word	0x00000d40


	//   ....[5]....
        /*00e4*/ 	.word	0x00000d70


	//   ....[6]....
        /*00e8*/ 	.word	0x00000d80


	//   ....[7]....
        /*00ec*/ 	.word	0x00000d90


	//   ....[8]....
        /*00f0*/ 	.word	0x00000db0


	//   ....[9]....
        /*00f4*/ 	.word	0x00000df0


	//   ....[10]....
        /*00f8*/ 	.word	0x00000e00


	//   ....[11]....
        /*00fc*/ 	.word	0x00000e10


	//   ....[12]....
        /*0100*/ 	.word	0x00000e30


	//   ....[13]....
        /*0104*/ 	.word	0x00000e70


	//   ....[14]....
        /*0108*/ 	.word	0x00000e80


	//   ....[15]....
        /*010c*/ 	.word	0x00000e90


	//   ....[16]....
        /*0110*/ 	.word	0x00000eb0


	//   ....[17]....
        /*0114*/ 	.word	0x00000ee0


	//   ....[18]....
        /*0118*/ 	.word	0x00000f00


	//   ....[19]....
        /*011c*/ 	.word	0x00000f10


	//   ....[20]....
        /*0120*/ 	.word	0x000011f0


	//   ....[21]....
        /*0124*/ 	.word	0x00001250


	//   ....[22]....
        /*0128*/ 	.word	0x000012b0


	//   ....[23]....
        /*012c*/ 	.word	0x00001310


	//   ....[24]....
        /*0130*/ 	.word	0x00001370


	//   ....[25]....
        /*0134*/ 	.word	0x000013d0


	//   ....[26]....
        /*0138*/ 	.word	0x00001440


	//   ....[27]....
        /*013c*/ 	.word	0x000014b0


	//   ....[28]....
        /*0140*/ 	.word	0x00001520


	//   ....[29]....
        /*0144*/ 	.word	0x00001590


	//   ....[30]....
        /*0148*/ 	.word	0x000015f0


	//   ....[31]....
        /*014c*/ 	.word	0x00001660


	//   ....[32]....
        /*0150*/ 	.word	0x000016d0


	//   ....[33]....
        /*0154*/ 	.word	0x00001740


	//   ....[34]....
        /*0158*/ 	.word	0x000017b0


	//   ....[35]....
        /*015c*/ 	.word	0x00001810


	//   ....[36]....
        /*0160*/ 	.word	0x00001880


	//   ....[37]....
        /*0164*/ 	.word	0x000018f0


	//   ....[38]....
        /*0168*/ 	.word	0x00001960


	//   ....[39]....
        /*016c*/ 	.word	0x000019d0


	//----- nvinfo : EIATTR_EXIT_INSTR_OFFSETS
	.align		4
.L_2797:
        /*0170*/ 	.byte	0x04, 0x1c
        /*0172*/ 	.short	(.L_2799 - .L_2798)


	//   ....[0]....
.L_2798:
        /*0174*/ 	.word	0x00000070


	//   ....[1]....
        /*0178*/ 	.word	0x00001190


	//----- nvinfo : EIATTR_MAX_THREADS
	.align		4
.L_2799:
        /*017c*/ 	.byte	0x04, 0x05
        /*017e*/ 	.short	(.L_2801 - .L_2800)
.L_2800:
        /*0180*/ 	.word	0x00000400
        /*0184*/ 	.word	0x00000001
        /*0188*/ 	.word	0x00000001


	//----- nvinfo : EIATTR_CRS_STACK_SIZE
	.align		4
.L_2801:
        /*018c*/ 	.byte	0x04, 0x1e
        /*018e*/ 	.short	(.L_2803 - .L_2802)
.L_2802:
        /*0190*/ 	.word	0x00000000


	//----- nvinfo : EIATTR_CBANK_PARAM_SIZE
	.align		4
.L_2803:
        /*0194*/ 	.byte	0x03, 0x19
        /*0196*/ 	.short	0x0128


	//----- nvinfo : EIATTR_PARAM_CBANK
	.align		4
        /*0198*/ 	.byte	0x04, 0x0a
        /*019a*/ 	.short	(.L_2805 - .L_2804)
	.align		4
.L_2804:
        /*019c*/ 	.word	index@(.nv.constant0._ZN10layer_norm40ln_parallel_residual_bwd_finalize_kernelINS_22Kernel_traits_finalizeILj5120EfffffjLb0ELj1024ELj4ENS_18Kernel_traits_baseILj5120EfffffjLj1024EEEEELb0EEEvNS_9BwdParamsE)
        /*01a0*/ 	.short	0x0210
        /*01a2*/ 	.short	0x0128


	//----- nvinfo : EIATTR_SW_WAR
	.align		4
.L_2805:
        /*01a4*/ 	.byte	0x04, 0x36
        /*01a6*/ 	.short	(.L_2807 - .L_2806)
.L_2806:
        /*01a8*/ 	.word	0x00000008
.L_2807:


//--------------------- .nv.info._ZN10layer_norm31ln_parallel_residual_bwd_kernelINS_13Kernel_traitsIfffffjLj5120ELj1ELj1ELj8ELj16ENS_18Kernel_traits_baseILj5120EfffffjLj256EEEEELb1ELb1ELb0EEEvNS_9BwdParamsE --------------------------
	.section	.nv.info._ZN10layer_norm31ln_parallel_residual_bwd_kernelINS_13Kernel_traitsIfffffjLj5120ELj1ELj1ELj8ELj16ENS_18Kernel_traits_baseILj5120EfffffjLj256EEEEELb1ELb1ELb0EEEvNS_9BwdParamsE,"",@"SHT_CUDA_INFO"
	.sectionflags	@""
	.align	4


	//----- nvinfo : EIATTR_CUDA_API_VERSION
	.align		4
        /*0000*/ 	.byte	0x04, 0x37
        /*0002*/ 	.short	(.L_2809 - .L_2808)
.L_2808:
        /*0004*/ 	.word	0x00000082


	//----- nvinfo : EIATTR_KPARAM_INFO
	.align		4
.L_2809:
        /*0008*/ 	.byte	0x04, 0x17
        /*000a*/ 	.short	(.L_2811 - .L_2810)
.L_2810:
        /*000c*/ 	.word	0x00000000
        /*0010*/ 	.short	0x0000
        /*0012*/ 	.short	0x0000
        /*0014*/ 	.byte	0x00, 0xf0, 0xa1, 0x04


	//----- nvinfo : EIATTR_SPARSE_MMA_MASK
	.align		4
.L_2811:
        /*0018*/ 	.byte	0x03, 0x50
        /*001a*/ 	.short	0x0000


	//----- nvinfo : EIATTR_MAXREG_COUNT
	.align		4
        /*001c*/ 	.byte	0x03, 0x1b
        /*001e*/ 	.short	0x00ff


	//----- nvinfo : EIATTR_NUM_BARRIERS
	.align		4
        /*0020*/ 	.byte	0x02, 0x4c
        /*0022*/ 	.byte	0x01
	.zero		1


	//----- nvinfo : EIATTR_MERCURY_ISA_VERSION
	.align		4
        /*0024*/ 	.byte	0x03, 0x5f
        /*0026*/ 	.short	0x0101


	//----- nvinfo : EIATTR_COOP_GROUP_MASK_REGIDS
	.align		4
        /*0028*/ 	.byte	0x04, 0x29
        /*002a*/ 	.short	(.L_2813 - .L_2812)


	//   ....[0]....
.L_2812:
        /*002c*/ 	.word	0xffffffff


	//   ....[1]....
        /*0030*/ 	.word	0xffffffff


	//   ....[2]....
        /*0034*/ 	.word	0xffffffff


	//   ....[3]....
        /*0038*/ 	.word	0xffffffff


	//   ....[4]....
        /*003c*/ 	.word	0xffffffff


	//   ....[5]....
        /*0040*/ 	.word	0xffffffff


	//   ....[6]....
        /*0044*/ 	.word	0xffffffff


	//   ....[7]....
        /*0048*/ 	.word	0xffffffff


	//   ....[8]....
        /*004c*/ 	.word	0xffffffff


	//   ....[9]....
        /*0050*/ 	.word	0xffffffff


	//   ....[10]....
        /*0054*/ 	.word	0x05000068


	//   ....[11]....
        /*0058*/ 	.word	0x05000068


	//   ....[12]....
        /*005c*/ 	.word	0x05000068


	//   ....[13]....
        /*0060*/ 	.word	0x05000068


	//   ....[14]....
        /*0064*/ 	.word	0x05000068


	//   ....[15]....
        /*0068*/ 	.word	0x05000068


	//   ....[16]....
        /*006c*/ 	.word	0x05000068


	//   ....[17]....
        /*0070*/ 	.word	0x05000068


	//   ....[18]....
        /*0074*/ 	.word	0x05000068


	//   ....[19]....
        /*0078*/ 	.word	0x05000068


	//----- nvinfo : EIATTR_COOP_GROUP_INSTR_OFFSETS
	.align		4
.L_2813:
        /*007c*/ 	.byte	0x04, 0x28
        /*007e*/ 	.short	(.L_2815 - .L_2814)


	//   ....[0]....
.L_2814:
        /*0080*/ 	.word	0x00001750


	//   ....[1]....
        /*0084*/ 	.word	0x00001760


	//   ....[2]....
        /*0088*/ 	.word	0x00001790


	//   ....[3]....
        /*008c*/ 	.word	0x000017a0


	//   ....[4]....
        /*0090*/ 	.word	0x000017d0


	//   ....[5]....
        /*0094*/ 	.word	0x000017e0


	//   ....[6]....
        /*0098*/ 	.word	0x00001810


	//   ....[7]....
        /*009c*/ 	.word	0x00001820


	//   ....[8]....
        /*00a0*/ 	.word	0x00001850


	//   ....[9]....
        /*00a4*/ 	.word	0x00001860


	//   ....[10]....
        /*00a8*/ 	.word	0x00003230


	//   ....[11]....
        /*00ac*/ 	.word	0x00003290


	//   ....[12]....
        /*00b0*/ 	.word	0x000032f0


	//   ....[13]....
        /*00b4*/ 	.word	0x00003350


	//   ....[14]....
        /*00b8*/ 	.word	0x000033c0


	//   ....[15]....
        /*00bc*/ 	.word	0x00003420


	//   ....[16]....
        /*00c0*/ 	.word	0x00003490


	//   ....[17]....
        /*00c4*/ 	.word	0x000034f0


	//   ....[18]....
        /*00c8*/ 	.word	0x00003560


	//   ....[19]....
        /*00cc*/ 	.word	0x000035c0


	//----- nvinfo : EIATTR_EXIT_INSTR_OFFSETS
	.align		4
.L_2815:
        /*00d0*/ 	.byte	0x04, 0x1c
        /*00d2*/ 	.short	(.L_2817 - .L_2816)


	//   ....[0]....
.L_2816:
        /*00d4*/ 	.word	0x00003160


	//   ....[1]....
        /*00d8*/ 	.word	0x000031e0


	//----- nvinfo : EIATTR_MAX_THREADS
	.align		4
.L_2817:
        /*00dc*/ 	.byte	0x04, 0x05
        /*00de*/ 	.short	(.L_2819 - .L_2818)
.L_2818:
        /*00e0*/ 	.word	0x00000100
        /*00e4*/ 	.word	0x00000001
        /*00e8*/ 	.word	0x00000001


	//----- nvinfo : EIATTR_CRS_STACK_SIZE
	.align		4
.L_2819:
        /*00ec*/ 	.byte	0x04, 0x1e
        /*00ee*/ 	.short	(.L_2821 - .L_2820)
.L_2820:
        /*00f0*/ 	.word	0x00000000


	//----- nvinfo : EIATTR_CBANK_PARAM_SIZE
	.align		4
.L_2821:
        /*00f4*/ 	.byte	0x03, 0x19
        /*00f6*/ 	.short	0x0128


	//----- nvinfo : EIATTR_PARAM_CBANK
	.align		4
        /*00f8*/ 	.byte	0x04, 0x0a
        /*00fa*/ 	.short	(.L_2823 - .L_2822)
	.align		4
.L_2822:
        /*00fc*/ 	.word	index@(.nv.constant0._ZN10layer_norm31ln_parallel_residual_bwd_kernelINS_13Kernel_traitsIfffffjLj5120ELj1ELj1ELj8ELj16ENS_18Kernel_traits_baseILj5120EfffffjLj256EEEEELb1ELb1ELb0EEEvNS_9BwdParamsE)
        /*0100*/ 	.short	0x0210
        /*0102*/ 	.short	0x0128


	//----- nvinfo : EIATTR_SW_WAR
	.align		4
.L_2823:
        /*0104*/ 	.byte	0x04, 0x36
        /*0106*/ 	.short	(.L_2825 - .L_2824)
.L_2824:
        /*0108*/ 	.word	0x00000008
.L_2825:


//--------------------- .nv.info._ZN10layer_norm22ln_bwd_finalize_kernelINS_22Kernel_traits_finalizeILj5120EfffffjLb0ELj1024ELj4ENS_18Kernel_traits_baseILj5120EfffffjLj1024EEEEELb0ELb1EEEvNS_9BwdParamsE --------------------------
	.section	.nv.info._ZN10layer_norm22ln_bwd_finalize_kernelINS_22Kernel_traits_finalizeILj5120EfffffjLb0ELj1024ELj4ENS_18Kernel_traits_baseILj5120EfffffjLj1024EEEEELb0ELb1EEEvNS_9BwdParamsE,"",@"SHT_CUDA_INFO"
	.sectionflags	@""
	.align	4


	//----- nvinfo : EIATTR_CUDA_API_VERSION
	.align		4
        /*0000*/ 	.byte	0x04, 0x37
        /*0002*/ 	.short	(.L_2827 - .L_2826)
.L_2826:
        /*0004*/ 	.word	0x00000082


	//----- nvinfo : EIATTR_KPARAM_INFO
	.align		4
.L_2827:
        /*0008*/ 	.byte	0x04, 0x17
        /*000a*/ 	.short	(.L_2829 - .L_2828)
.L_2828:
        /*000c*/ 	.word	0x00000000
        /*0010*/ 	.short	0x0000
        /*0012*/ 	.short	0x0000
        /*0014*/ 	.byte	0x00, 0xf0, 0xa1, 0x04


	//----- nvinfo : EIATTR_SPARSE_MMA_MASK
	.align		4
.L_2829:
        /*0018*/ 	.byte	0x03, 0x50
        /*001a*/ 	.short	0x0000


	//----- nvinfo : EIATTR_MAXREG_COUNT
	.align		4
        /*001c*/ 	.byte	0x03, 0x1b
        /*001e*/ 	.short	0x0040


	//----- nvinfo : EIATTR_NUM_BARRIERS
	.align		4
        /*0020*/ 	.byte	0x02, 0x4c
        /*0022*/ 	.byte	0x01
	.zero		1


	//----- nvinfo : EIATTR_MERCURY_ISA_VERSION
	.align		4
        /*0024*/ 	.byte	0x03, 0x5f
        /*0026*/ 	.short	0x0101


	//----- nvinfo : EIATTR_COOP_GROUP_MASK_REGIDS
	.align		4
        /*0028*/ 	.byte	0x04, 0x29
        /*002a*/ 	.short	(.L_2831 - .L_2830)


	//   ....[0]....
.L_2830:
        /*002c*/ 	.word	0xffffffff


	//   ....[1]....
        /*0030*/ 	.word	0xffffffff


	//   ....[2]....
        /*0034*/ 	.word	0xffffffff


	//   ....[3]....
        /*0038*/ 	.word	0xffffffff


	//   ....[4]....
        /*003c*/ 	.word	0xffffffff


	//   ....[5]....
        /*0040*/ 	.word	0xffffffff


	//   ....[6]....
        /*0044*/ 	.word	0xffffffff


	//   ....[7]....
        /*0048*/ 	.word	0xffffffff


	//   ....[8]....
        /*004c*/ 	.word	0xffffffff


	//   ....[9]....
        /*0050*/ 	.word	0xffffffff


	//   ....[10]....
        /*0054*/ 	.word	0x05000011


	//   ....[11]....
        /*0058*/ 	.word	0x05000011


	//   ....[12]....
        /*005c*/ 	.word	0x05000011


	//   ....[13]....
        /*0060*/ 	.word	0x05000011


	//   ....[14]....
        /*0064*/ 	.word	0x05000011


	//   ....[15]....
        /*0068*/ 	.word	0x05000011


	//   ....[16]....
        /*006c*/ 	.word	0x05000011


	//   ....[17]....
        /*0070*/ 	.word	0x05000011


	//   ....[18]....
        /*0074*/ 	.word	0x05000011


	//   ....[19]....
        /*0078*/ 	.word	0x05000011


	//----- nvinfo : EIATTR_COOP_GROUP_INSTR_OFFSETS
	.align		4
.L_2831:
        /*007c*/ 	.byte	0x04, 0x28
        /*007e*/ 	.short	(.L_2833 - .L_2832)


	//   ....[0]....
.L_2832:
        /*0080*/ 	.word	0x000008e0


	//   ....[1]....
        /*0084*/ 	.word	0x000008f0


	//   ....[2]....
        /*0088*/ 	.word	0x00000920


	//   ....[3]....
        /*008c*/ 	.word	0x00000930


	//   ....[4]....
        /*0090*/ 	.word	0x00000960


	//   ....[5]....
        /*0094*/ 	.word	0x00000970


	//   ....[6]....
        /*0098*/ 	.word	0x000009a0


	//   ....[7]....
        /*009c*/ 	.word	0x000009b0


	//   ....[8]....
        /*00a0*/ 	.word	0x000009e0


	//   ....[9]....
        /*00a4*/ 	.word	0x000009f0


	//   ....[10]....
        /*00a8*/ 	.word	0x00000ba0


	//   ....[11]....
        /*00ac*/ 	.word	0x00000c10


	//   ....[12]....
        /*00b0*/ 	.word	0x00000c80


	//   ....[13]....
        /*00b4*/ 	.word	0x00000cf0


	//   ....[14]....
        /*00b8*/ 	.word	0x00000d60


	//   ....[15]....
        /*00bc*/ 	.word	0x00000dc0


	//   ....[16]....
        /*00c0*/ 	.word	0x00000e30


	//   ....[17]....
        /*00c4*/ 	.word	0x00000ea0


	//   ....[18]....
        /*00c8*/ 	.word	0x00000f10


	//   ....[19]....
        /*00cc*/ 	.word	0x00000f80


	//----- nvinfo : EIATTR_EXIT_INSTR_OFFSETS
	.align		4
.L_2833:
        /*00d0*/ 	.byte	0x04, 0x1c
        /*00d2*/ 	.short	(.L_2835 - .L_2834)


	//   ....[0]....
.L_2834:
        /*00d4*/ 	.word	0x00000070


	//   ....[1]....
        /*00d8*/ 	.word	0x00000b40


	//----- nvinfo : EIATTR_MAX_THREADS
	.align		4
.L_2835:
        /*00dc*/ 	.byte	0x04, 0x05
        /*00de*/ 	.short	(.L_2837 - .L_2836)
.L_2836:
        /*00e0*/ 	.word	0x00000400
        /*00e4*/ 	.word	0x00000001
        /*00e8*/ 	.word	0x00000001


	//----- nvinfo : EIATTR_CRS_STACK_SIZE
	.align		4
.L_2837:
        /*00ec*/ 	.byte	0x04, 0x1e
        /*00ee*/ 	.short	(.L_2839 - .L_2838)
.L_2838:
        /*00f0*/ 	.word	0x00000000


	//----- nvinfo : EIATTR_CBANK_PARAM_SIZE
	.align		4
.L_2839:
        /*00f4*/ 	.byte	0x03, 0x19
        /*00f6*/ 	.short	0x0128


	//----- nvinfo : EIATTR_PARAM_CBANK
	.align		4
        /*00f8*/ 	.byte	0x04, 0x0a
        /*00fa*/ 	.short	(.L_2841 - .L_2840)
	.align		4
.L_2840:
        /*00fc*/ 	.word	index@(.nv.constant0._ZN10layer_norm22ln_bwd_finalize_kernelINS_22Kernel_traits_finalizeILj5120EfffffjLb0ELj1024ELj4ENS_18Kernel_traits_baseILj5120EfffffjLj1024EEEEELb0ELb1EEEvNS_9BwdParamsE)
        /*0100*/ 	.short	0x0210
        /*0102*/ 	.short	0x0128


	//----- nvinfo : EIATTR_SW_WAR
	.align		4
.L_2841:
        /*0104*/ 	.byte	0x04, 0x36
        /*0106*/ 	.short	(.L_2843 - .L_2842)
.L_2842:
        /*0108*/ 	.word	0x00000008
.L_2843:


//--------------------- .nv.info._ZN10layer_norm40ln_parallel_residual_bwd_finalize_kernelINS_22Kernel_traits_finalizeILj5120EfffffjLb0ELj1024ELj4ENS_18Kernel_traits_baseILj5120EfffffjLj1024EEEEELb1EEEvNS_9BwdParamsE --------------------------
	.section	.nv.info._ZN10layer_norm40ln_parallel_residual_bwd_finalize_kernelINS_22Kernel_traits_finalizeILj5120EfffffjLb0ELj1024ELj4ENS_18Kernel_traits_baseILj5120EfffffjLj1024EEEEELb1EEEvNS_9BwdParamsE,"",@"SHT_CUDA_INFO"
	.sectionflags	@""
	.align	4


	//----- nvinfo : EIATTR_CUDA_API_VERSION
	.align		4
        /*0000*/ 	.byte	0x04, 0x37
        /*0002*/ 	.short	(.L_2845 - .L_2844)
.L_2844:
        /*0004*/ 	.word	0x00000082


	//----- nvinfo : EIATTR_KPARAM_INFO
	.align		4
.L_2845:
        /*0008*/ 	.byte	0x04, 0x17
        /*000a*/ 	.short	(.L_2847 - .L_2846)
.L_2846:
        /*000c*/ 	.word	0x00000000
        /*0010*/ 	.short	0x0000
        /*0012*/ 	.short	0x0000
        /*0014*/ 	.byte	0x00, 0xf0, 0xa1, 0x04


	//----- nvinfo : EIATTR_SPARSE_MMA_MASK
	.align		4
.L_2847:
        /*0018*/ 	.byte	0x03, 0x50
        /*001a*/ 	.short	0x0000


	//----- nvinfo : EIATTR_MAXREG_COUNT
	.align		4
        /*001c*/ 	.byte	0x03, 0x1b
        /*001e*/ 	.short	0x0040


	//----- nvinfo : EIATTR_NUM_BARRIERS
	.align		4
        /*0020*/ 	.byte	0x02, 0x4c
        /*0022*/ 	.byte	0x01
	.zero		1


	//----- nvinfo : EIATTR_MERCURY_ISA_VERSION
	.align		4
        /*0024*/ 	.byte	0x03, 0x5f
        /*0026*/ 	.short	0x0101


	//----- nvinfo : EIATTR_COOP_GROUP_MASK_REGIDS
	.align		4
        /*0028*/ 	.byte	0x04, 0x29
        /*002a*/ 	.short	(.L_2849 - .L_2848)


	//   ....[0]....
.L_2848:
        /*002c*/ 	.word	0xffffffff


	//   ....[1]....
        /*0030*/ 	.word	0xffffffff


	//   ....[2]....
        /*0034*/ 	.word	0xffffffff


	//   ....[3]....
        /*0038*/ 	.word	0xffffffff


	//   ....[4]....
        /*003c*/ 	.word	0xffffffff


	//   ....[5]....
        /*0040*/ 	.word	0xffffffff


	//   ....[6]....
        /*0044*/ 	.word	0xffffffff


	//   ....[7]....
        /*0048*/ 	.word	0xffffffff


	//   ....[8]....
        /*004c*/ 	.word	0xffffffff


	//   ....[9]....
        /*0050*/ 	.word	0xffffffff


	//   ....[10]....
        /*0054*/ 	.word	0xffffffff


	//   ....[11]....
        /*0058*/ 	.word	0xffffffff


	//   ....[12]....
        /*005c*/ 	.word	0xffffffff


	//   ....[13]....
        /*0060*/ 	.word	0xffffffff


	//   ....[14]....
        /*0064*/ 	.word	0xffffffff


	//   ....[15]....
        /*0068*/ 	.word	0xffffffff


	//   ....[16]....
        /*006c*/ 	.word	0xffffffff


	//   ....[17]....
        /*0070*/ 	.word	0xffffffff


	//   ....[18]....
        /*0074*/ 	.word	0xffffffff


	//   ....[19]....
        /*0078*/ 	.word	0xffffffff


	//   ....[20]....
        /*007c*/ 	.word	0x0500000b


	//   ....[21]....
        /*0080*/ 	.word	0x0500000b


	//   ....[22]....
        /*0084*/ 	.word	0x0500000b


	//   ....[23]....
        /*0088*/ 	.word	0x0500000b


	//   ....[24]....
        /*008c*/ 	.word	0x0500000b


	//   ....[25]....
        /*0090*/ 	.word	0x0500000b


	//   ....[26]....
        /*0094*/ 	.word	0x0500000b


	//   ....[27]....
        /*0098*/ 	.word	0x0500000b


	//   ....[28]....
        /*009c*/ 	.word	0x0500000b


	//   ....[29]....
        /*00a0*/ 	.word	0x0500000b


	//   ....[30]....
        /*00a4*/ 	.word	0x0500000b


	//   ....[31]....
        /*00a8*/ 	.word	0x0500000b


	//   ....[32]....
        /*00ac*/ 	.word	0x0500000b


	//   ....[33]....
        /*00b0*/ 	.word	0x0500000b


	//   ....[34]....
        /*00b4*/ 	.word	0x0500000b


	//   ....[35]....
        /*00b8*/ 	.word	0x0500000b


	//   ....[36]....
        /*00bc*/ 	.word	0x0500000b


	//   ....[37]....
        /*00c0*/ 	.word	0x0500000b


	//   ....[38]....
        /*00c4*/ 	.word	0x0500000b


	//   ....[39]....
        /*00c8*/ 	.word	0x0500000b


	//----- nvinfo : EIATTR_COOP_GROUP_INSTR_OFFSETS
	.align		4
.L_2849:
        /*00cc*/ 	.byte	0x04, 0x28
        /*00ce*/ 	.short	(.L_2851 - .L_2850)


	//   ....[0]....
.L_2850:
        /*00d0*/ 	.word	0x00000ce0


	//   ....[1]....
        /*00d4*/ 	.word	0x00000cf0


	//   ....[2]....
        /*00d8*/ 	.word	0x00000d00


	//   ....[3]....
        /*00dc*/ 	.word	0x00000d10


	//   ....[4]....
        /*00e0*/ 	.word	0x00000d40


	//   ....[5]....
        /*00e4*/ 	.word	0x00000d70


	//   ....[6]....
        /*00e8*/ 	.word	0x00000d80


	//   ....[7]....
        /*00ec*/ 	.word	0x00000d90


	//   ....[8]....
        /*00f0*/ 	.word	0x00000db0


	//   ....[9]....
        /*00f4*/ 	.word	0x00000df0


	//   ....[10]....
        /*00f8*/ 	.word	0x00000e00


	//   ....[11]....
        /*00fc*/ 	.word	0x00000e10


	//   ....[12]....
        /*0100*/ 	.word	0x00000e30


	//   ....[13]....
        /*0104*/ 	.word	0x00000e70


	//   ....[14]....
        /*0108*/ 	.word	0x00000e80


	//   ....[15]....
        /*010c*/ 	.word	0x00000e90


	//   ....[16]....
        /*0110*/ 	.word	0x00000eb0


	//   ....[17]....
        /*0114*/ 	.word	0x00000ee0


	//   ....[18]....
        /*0118*/ 	.word	0x00000f00


	//   ....[19]....
        /*011c*/ 	.word	0x00000f10


	//   ....[20]....
        /*0120*/ 	.word	0x000011d0


	//   ....[21]....
        /*0124*/ 	.word	0x00001230


	//   ....[22]....
        /*0128*/ 	.word	0x00001290


	//   ....[23]....
        /*012c*/ 	.word	0x000012f0


	//   ....[24]....
        /*0130*/ 	.word	0x00001350


	//   ....[25]....
        /*0134*/ 	.word	0x000013b0


	//   ....[26]....
        /*0138*/ 	.word	0x00001420


	//   ....[27]....
        /*013c*/ 	.word	0x00001490


	//   ....[28]....
        /*0140*/ 	.word	0x00001500


	//   ....[29]....
        /*0144*/ 	.word	0x00001570


	//   ....[30]....
        /*0148*/ 	.word	0x000015d0


	//   ....[31]....
        /*014c*/ 	.word	0x00001640


	//   ....[32]....
        /*0150*/ 	.word	0x000016b0


	//   ....[33]....
        /*0154*/ 	.word	0x00001720


	//   ....[34]....
        /*0158*/ 	.word	0x00001790


	//   ....[35]....
        /*015c*/ 	.word	0x000017f0


	//   ....[36]....
        /*0160*/ 	.word	0x00001860


	//   ....[37]....
        /*0164*/ 	.word	0x000018d0


	//   ....[38]....
        /*0168*/ 	.word	0x00001940


	//   ....[39]....
        /*016c*/ 	.word	0x000019b0


	//----- nvinfo : EIATTR_EXIT_INSTR_OFFSETS
	.align		4
.L_2851:
        /*0170*/ 	.byte	0x04, 0x1c
        /*0172*/ 	.short	(.L_2853 - .L_2852)


	//   ....[0]....
.L_2852:
        /*0174*/ 	.word	0x00000070


	//   ....[1]....
        /*0178*/ 	.word	0x00001170


	//----- nvinfo : EIATTR_MAX_THREADS
	.align		4
.L_2853:
        /*017c*/ 	.byte	0x04, 0x05
        /*017e*/ 	.short	(.L_2855 - .L_2854)
.L_2854:
        /*0180*/ 	.word	0x00000400
        /*0184*/ 	.word	0x00000001
        /*0188*/ 	.word	0x00000001


	//----- nvinfo : EIATTR_CRS_STACK_SIZE
	.align		4
.L_2855:
        /*018c*/ 	.byte	0x04, 0x1e
        /*018e*/ 	.short	(.L_2857 - .L_2856)
.L_2856:
        /*0190*/ 	.word	0x00000000


	//----- nvinfo : EIATTR_CBANK_PARAM_SIZE
	.align		4
.L_2857:
        /*0194*/ 	.byte	0x03, 0x19
        /*0196*/ 	.short	0x0128


	//----- nvinfo : EIATTR_PARAM_CBANK
	.align		4
        /*0198*/ 	.byte	0x04, 0x0a
        /*019a*/ 	.short	(.L_2859 - .L_2858)
	.align		4
.L_2858:
        /*019c*/ 	.word	index@(.nv.constant0._ZN10layer_norm40ln_parallel_residual_bwd_finalize_kernelINS_22Kernel_traits_finalizeILj5120EfffffjLb0ELj1024ELj4ENS_18Kernel_traits_baseILj5120EfffffjLj1024EEEEELb1EEEvNS_9BwdParamsE)
        /*01a0*/ 	.short	0x0210
        /*01a2*/ 	.short	0x0128


	//----- nvinfo : EIATTR_SW_WAR
	.align		4
.L_2859:
        /*01a4*/ 	.byte	0x04, 0x36
        /*01a6*/ 	.short	(.L_2861 - .L_2860)
.L_2860:
        /*01a8*/ 	.word	0x00000008
.L_2861:


//--------------------- .nv.info._ZN10layer_norm31ln_parallel_residual_bwd_kernelINS_13Kernel_traitsIfffffjLj5120ELj1ELj1ELj8ELj16ENS_18Kernel_traits_baseILj5120EfffffjLj256EEEEELb1ELb1ELb1EEEvNS_9BwdParamsE --------------------------
	.section	.nv.info._ZN10layer_norm31ln_parallel_residual_bwd_kernelINS_13Kernel_traitsIfffffjLj5120ELj1ELj1ELj8ELj16ENS_18Kernel_traits_baseILj5120EfffffjLj256EEEEELb1ELb1ELb1EEEvNS_9BwdParamsE,"",@"SHT_CUDA_INFO"
	.sectionflags	@""
	.align	4


	//----- nvinfo : EIATTR_CUDA_API_VERSION
	.align		4
        /*0000*/ 	.byte	0x04, 0x37
        /*0002*/ 	.short	(.L_2863 - .L_2862)
.L_2862:
        /*0004*/ 	.word	0x00000082


	//----- nvinfo : EIATTR_KPARAM_INFO
	.align		4
.L_2863:
        /*0008*/ 	.byte	0x04, 0x17
        /*000a*/ 	.short	(.L_2865 - .L_2864)
.L_2864:
        /*000c*/ 	.word	0x00000000
        /*0010*/ 	.short	0x0000
        /*0012*/ 	.short	0x0000
        /*0014*/ 	.byte	0x00, 0xf0, 0xa1, 0x04


	//----- nvinfo : EIATTR_SPARSE_MMA_MASK
	.align		4
.L_2865:
        /*0018*/ 	.byte	0x03, 0x50
        /*001a*/ 	.short	0x0000


	//----- nvinfo : EIATTR_MAXREG_COUNT
	.align		4
        /*001c*/ 	.byte	0x03, 0x1b
        /*001e*/ 	.short	0x00ff


	//----- nvinfo : EIATTR_NUM_BARRIERS
	.align		4
        /*0020*/ 	.byte	0x02, 0x4c
        /*0022*/ 	.byte	0x01
	.zero		1


	//----- nvinfo : EIATTR_MERCURY_ISA_VERSION
	.align		4
        /*0024*/ 	.byte	0x03, 0x5f
        /*0026*/ 	.short	0x0101


	//----- nvinfo : EIATTR_COOP_GROUP_MASK_REGIDS
	.align		4
        /*0028*/ 	.byte	0x04, 0x29
        /*002a*/ 	.short	(.L_2867 - .L_2866)


	//   ....[0]....
.L_2866:
        /*002c*/ 	.word	0xffffffff


	//   ....[1]....
        /*0030*/ 	.word	0xffffffff


	//   ....[2]....
        /*0034*/ 	.word	0xffffffff


	//   ....[3]....
        /*0038*/ 	.word	0xffffffff


	//   ....[4]....
        /*003c*/ 	.word	0xffffffff


	//   ....[5]....
        /*0040*/ 	.word	0xffffffff


	//   ....[6]....
        /*0044*/ 	.word	0xffffffff


	//   ....[7]....
        /*0048*/ 	.word	0xffffffff


	//   ....[8]....
        /*004c*/ 	.word	0xffffffff


	//   ....[9]....
        /*0050*/ 	.word	0xffffffff


	//   ....[10]....
        /*0054*/ 	.word	0x0500003f


	//   ....[11]....
        /*0058*/ 	.word	0x0500003f


	//   ....[12]....
        /*005c*/ 	.word	0x0500003f


	//   ....[13]....
        /*0060*/ 	.word	0x0500003f


	//   ....[14]....
        /*0064*/ 	.word	0x0500003f


	//   ....[15]....
        /*0068*/ 	.word	0x0500003f


	//   ....[16]....
        /*006c*/ 	.word	0x0500003f


	//   ....[17]....
        /*0070*/ 	.word	0x0500003f


	//   ....[18]....
        /*0074*/ 	.word	0x0500003f


	//   ....[19]....
        /*0078*/ 	.word	0x0500003f


	//----- nvinfo : EIATTR_COOP_GROUP_INSTR_OFFSETS
	.align		4
.L_2867:
        /*007c*/ 	.byte	0x04, 0x28
        /*007e*/ 	.short	(.L_2869 - .L_2868)


	//   ....[0]....
.L_2868:
        /*0080*/ 	.word	0x000015b0


	//   ....[1]....
        /*0084*/ 	.word	0x000015c0


	//   ....[2]....
        /*0088*/ 	.word	0x000015f0


	//   ....[3]....
        /*008c*/ 	.word	0x00001600


	//   ....[4]....
        /*0090*/ 	.word	0x00001630


	//   ....[5]....
        /*0094*/ 	.word	0x00001640


	//   ....[6]....
        /*0098*/ 	.word	0x00001670


	//   ....[7]....
        /*009c*/ 	.word	0x00001680


	//   ....[8]....
        /*00a0*/ 	.word	0x000016b0


	//   ....[9]....
        /*00a4*/ 	.word	0x000016c0


	//   ....[10]....
        /*00a8*/ 	.word	0x00002f00


	//   ....[11]....
        /*00ac*/ 	.word	0x00002f50


	//   ....[12]....
        /*00b0*/ 	.word	0x00002fc0


	//   ....[13]....
        /*00b4*/ 	.word	0x00003020


	//   ....[14]....
        /*00b8*/ 	.word	0x00003090


	//   ....[15]....
        /*00bc*/ 	.word	0x000030f0


	//   ....[16]....
        /*00c0*/ 	.word	0x00003160


	//   ....[17]....
        /*00c4*/ 	.word	0x000031c0


	//   ....[18]....
        /*00c8*/ 	.word	0x00003230


	//   ....[19]....
        /*00cc*/ 	.word	0x00003290


	//----- nvinfo : EIATTR_EXIT_INSTR_OFFSETS
	.align		4
.L_2869:
        /*00d0*/ 	.byte	0x04, 0x1c
        /*00d2*/ 	.short	(.L_2871 - .L_2870)


	//   ....[0]....
.L_2870:
        /*00d4*/ 	.word	0x00002ea0


	//----- nvinfo : EIATTR_MAX_THREADS
	.align		4
.L_2871:
        /*00d8*/ 	.byte	0x04, 0x05
        /*00da*/ 	.short	(.L_2873 - .L_2872)
.L_2872:
        /*00dc*/ 	.word	0x00000100
        /*00e0*/ 	.word	0x00000001
        /*00e4*/ 	.word	0x00000001


	//----- nvinfo : EIATTR_CRS_STACK_SIZE
	.align		4
.L_2873:
        /*00e8*/ 	.byte	0x04, 0x1e
        /*00ea*/ 	.short	(.L_2875 - .L_2874)
.L_2874:
        /*00ec*/ 	.word	0x00000000


	//----- nvinfo : EIATTR_CBANK_PARAM_SIZE
	.align		4
.L_2875:
        /*00f0*/ 	.byte	0x03, 0x19
        /*00f2*/ 	.short	0x0128


	//----- nvinfo : EIATTR_PARAM_CBANK
	.align		4
        /*00f4*/ 	.byte	0x04, 0x0a
        /*00f6*/ 	.short	(.L_2877 - .L_2876)
	.align		4
.L_2876:
        /*00f8*/ 	.word	index@(.nv.constant0._ZN10layer_norm31ln_parallel_residual_bwd_kernelINS_13Kernel_traitsIfffffjLj5120ELj1ELj1ELj8ELj16ENS_18Kernel_traits_baseILj5120EfffffjLj256EEEEELb1ELb1ELb1EEEvNS_9BwdParamsE)
        /*00fc*/ 	.short	0x0210
        /*00fe*/ 	.short	0x0128


	//----- nvinfo : EIATTR_SW_WAR
	.align		4
.L_2877:
        /*0100*/ 	.byte	0x04, 0x36
        /*0102*/ 	.short	(.L_2879 - .L_2878)
.L_2878:
        /*0104*/ 	.word	0x00000008
.L_2879:


//--------------------- .nv.callgraph             --------------------------
	.section	.nv.callgraph,"",@"SHT_CUDA_CALLGRAPH"
	.align	4
	.sectionentsize	8
	.align		4
        /*0000*/ 	.word	0x00000000
	.align		4
        /*0004*/ 	.word	0xffffffff
	.align		4
        /*0008*/ 	.word	0x00000000
	.align		4
        /*000c*/ 	.word	0xfffffffe
	.align		4
        /*0010*/ 	.word	0x00000000
	.align		4
        /*0014*/ 	.word	0xfffffffd
	.align		4
        /*0018*/ 	.word	0x00000000
	.align		4
        /*001c*/ 	.word	0xfffffffc


//--------------------- .text._ZN10layer_norm31ln_parallel_residual_bwd_kernelINS_13Kernel_traitsI13__nv_bfloat16S2_S2_S2_fjLj5120ELj1ELj1ELj8ELj8ENS_18Kernel_traits_baseILj5120ES2_S2_S2_S2_fjLj256EEEEELb0ELb0ELb0EEEvNS_9BwdParamsE --------------------------
	.section	.text._ZN10layer_norm31ln_parallel_residual_bwd_kernelINS_13Kernel_traitsI13__nv_bfloat16S2_S2_S2_fjLj5120ELj1ELj1ELj8ELj8ENS_18Kernel_traits_baseILj5120ES2_S2_S2_S2_fjLj256EEEEELb0ELb0ELb0EEEvNS_9BwdParamsE,"ax",@progbits
	.align	128
        .global         _ZN10layer_norm31ln_parallel_residual_bwd_kernelINS_13Kernel_traitsI13__nv_bfloat16S2_S2_S2_fjLj5120ELj1ELj1ELj8ELj8ENS_18Kernel_traits_baseILj5120ES2_S2_S2_S2_fjLj256EEEEELb0ELb0ELb0EEEvNS_9BwdParamsE
        .type           _ZN10layer_norm31ln_parallel_residual_bwd_kernelINS_13Kernel_traitsI13__nv_bfloat16S2_S2_S2_fjLj5120ELj1ELj1ELj8ELj8ENS_18Kernel_traits_baseILj5120ES2_S2_S2_S2_fjLj256EEEEELb0ELb0ELb0EEEvNS_9BwdParamsE,@function
        .size           _ZN10layer_norm31ln_parallel_residual_bwd_kernelINS_13Kernel_traitsI13__nv_bfloat16S2_S2_S2_fjLj5120ELj1ELj1ELj8ELj8ENS_18Kernel_traits_baseILj5120ES2_S2_S2_S2_fjLj256EEEEELb0ELb0ELb0EEEvNS_9BwdParamsE,(.L_x_3877 - _ZN10layer_norm31ln_parallel_residual_bwd_kernelINS_13Kernel_traitsI13__nv_bfloat16S2_S2_S2_fjLj5120ELj1ELj1ELj8ELj8ENS_18Kernel_traits_baseILj5120ES2_S2_S2_S2_fjLj256EEEEELb0ELb0ELb0EEEvNS_9BwdParamsE)
        .other          _ZN10layer_norm31ln_parallel_residual_bwd_kernelINS_13Kernel_traitsI13__nv_bfloat16S2_S2_S2_fjLj5120ELj1ELj1ELj8ELj8ENS_18Kernel_traits_baseILj5120ES2_S2_S2_S2_fjLj256EEEEELb0ELb0ELb0EEEvNS_9BwdParamsE,@"STO_CUDA_ENTRY STV_DEFAULT"
_ZN10layer_norm31ln_parallel_residual_bwd_kernelINS_13Kernel_traitsI13__nv_bfloat16S2_S2_S2_fjLj5120ELj1ELj1ELj8ELj8ENS_18Kernel_traits_baseILj5120ES2_S2_S2_S2_fjLj256EEEEELb0ELb0ELb0EEEvNS_9BwdParamsE:
.text._ZN10layer_norm31ln_parallel_residual_bwd_kernelINS_13Kernel_traitsI13__nv_bfloat16S2_S2_S2_fjLj5120ELj1ELj1ELj8ELj8ENS_18Kernel_traits_baseILj5120ES2_S2_S2_S2_fjLj256EEEEELb0ELb0ELb0EEEvNS_9BwdParamsE:
[----:B------:R-:W-:Y:S01]  /*0000*/  LDC R1, c[0x0][0x28] ;  /* 0x00000a00ff017b82 */ /* 0x000fe20000000800 */
[----:B------:R-:W0:Y:S01]  /*0010*/  S2R R144, SR_TID.X ;  /* 0x0000000000907919 */ /* 0x000e220000002100 */
[----:B------:R-:W-:-:S06]  /*0020*/  ULDC UR4, c[0x0][0x218] ;  /* 0x0000860000047ab9 */ /* 0x000fcc0000000800 */
[----:B------:R-:W1:Y:S01]  /*0030*/  S2UR UR6, SR_CTAID.X ;  /* 0x00000000000679c3 */ /* 0x000e620000002500 */
[----:B------:R-:W-:Y:S01]  /*0040*/  MOV R145, UR4 ;  /* 0x0000000400917c02 */ /* 0x000fe20008000f00 */
[----:B------:R-:W-:Y:S01]  /*0050*/  ULDC.64 UR4, c[0x0][0x208] ;  /* 0x0000820000047ab9 */ /* 0x000fe20000000a00 */
[----:B------:R-:W-:Y:S01]  /*0060*/  ULDC UR7, c[0x0][0x214] ;  /* 0x0000850000077ab9 */ /* 0x000fe20000000800 */
[----:B------:R-:W-:Y:S01]  /*0070*/  ULDC UR18, c[0x0][0x218] ;  /* 0x0000860000127ab9 */ /* 0x000fe20000000800 */
[----:B------:R-:W-:Y:S01]  /*0080*/  SHF.R.S32.HI R0, RZ, 0x1f, R145 ;  /* 0x0000001fff007819 */ /* 0x000fe20000011491 */
[----:B------:R-:W-:Y:S01]  /*0090*/  ULDC UR12, c[0x0][0x290] ;  /* 0x0000a400000c7ab9 */ /* 0x000fe20000000800 */
[----:B------:R-:W-:Y:S01]  /*00a0*/  ULDC.64 UR8, c[0x0][0x2c8] ;  /* 0x0000b20000087ab9 */ /* 0x000fe20000000a00 */
[----:B------:R-:W-:Y:S01]  /*00b0*/  ULDC.64 UR10, c[0x0][0x238] ;  /* 0x00008e00000a7ab9 */ /* 0x000fe20000000a00 */
[----:B------:R-:W-:Y:S01]  /*00c0*/  LEA.HI R0, R0, R145, RZ, 0x2 ;  /* 0x0000009100007211 */ /* 0x000fe200078f10ff */
[----:B------:R-:W-:Y:S01]  /*00d0*/  ULDC.64 UR14, c[0x0][0x308] ;  /* 0x0000c200000e7ab9 */ /* 0x000fe20000000a00 */
[----:B------:R-:W-:Y:S01]  /*00e0*/  ULDC.64 UR16, c[0x0][0x210] ;  /* 0x0000840000107ab9 */ /* 0x000fe20000000a00 */
[----:B0-----:R-:W-:-:S02]  /*00f0*/  LOP3.LUT R3, R144, 0xff, RZ, 0xc, !PT ;  /* 0x000000ff90037812 */ /* 0x001fc400078e0cff */
[----:B------:R-:W-:Y:S02]  /*0100*/  LOP3.LUT R143, R144, 0xff, RZ, 0xc0, !PT ;  /* 0x000000ff908f7812 */ /* 0x000fe400078ec0ff */
[----:B------:R-:W-:-:S03]  /*0110*/  LEA.HI.SX32 R0, R0, R3, 0x1e ;  /* 0x0000000300007211 */ /* 0x000fc600078ff2ff */
[----:B------:R-:W-:Y:S01]  /*0120*/  IMAD.MOV.U32 R47, RZ, RZ, R143 ;  /* 0x000000ffff2f7224 */ /* 0x000fe200078e008f */
[C---:B------:R-:W-:Y:S02]  /*0130*/  LOP3.LUT P4, RZ, R0.reuse, 0xffffff00, RZ, 0xc0, !PT ;  /* 0xffffff0000ff7812 */ /* 0x040fe4000788c0ff */
[C---:B------:R-:W-:Y:S02]  /*0140*/  ISETP.GE.U32.AND P3, PT, R0.reuse, 0x200, PT ;  /* 0x000002000000780c */ /* 0x040fe40003f66070 */
[C---:B------:R-:W-:Y:S02]  /*0150*/  ISETP.GE.U32.AND P2, PT, R0.reuse, 0x300, PT ;  /* 0x000003000000780c */ /* 0x040fe40003f46070 */
[C---:B------:R-:W-:Y:S02]  /*0160*/  ISETP.GE.U32.AND P1, PT, R0.reuse, 0x400, PT ;  /* 0x000004000000780c */ /* 0x040fe40003f26070 */
[----:B------:R-:W-:Y:S02]  /*0170*/  ISETP.GE.U32.AND P0, PT, R0, 0x500, PT ;  /* 0x000005000000780c */ /* 0x000fe40003f06070 */
[----:B-1----:R-:W-:-:S02]  /*0180*/  LEA.HI R142, R144, UR6, RZ, 0x18 ;  /* 0x00000006908e7c11 */ /* 0x002fc4000f8fc0ff */
[----:B------:R-:W-:Y:S01]  /*0190*/  P2R R0, PR, RZ, 0x1 ;  /* 0x00000001ff007803 */ /* 0x000fe20000000000 */
[----:B------:R-:W0:Y:S08]  /*01a0*/  @P4 LDC.64 R2, c[0x0][0x260] ;  /* 0x00009800ff024b82 */ /* 0x000e300000000a00 */
[----:B------:R-:W1:Y:S08]  /*01b0*/  @P4 LDC.64 R6, c[0x0][0x268] ;  /* 0x00009a00ff064b82 */ /* 0x000e700000000a00 */
[----:B------:R-:W2:Y:S08]  /*01c0*/  @P3 LDC.64 R22, c[0x0][0x260] ;  /* 0x00009800ff163b82 */ /* 0x000eb00000000a00 */
[----:B------:R-:W3:Y:S01]  /*01d0*/  @P3 LDC.64 R26, c[0x0][0x268] ;  /* 0x00009a00ff1a3b82 */ /* 0x000ee20000000a00 */
[----:B0-----:R-:W-:-:S05]  /*01e0*/  @P4 IMAD.WIDE.U32 R2, R47, 0x8, R2 ;  /* 0x000000082f024825 */ /* 0x001fca00078e0002 */
[----:B------:R-:W5:Y:S02]  /*01f0*/  @P4 LDG.E.64 R4, desc[UR4][R2.64] ;  /* 0x0000000402044981 */ /* 0x000f64000c1e1b00 */
[----:B------:R-:W0:Y:S01]  /*0200*/  @P2 LDC.64 R34, c[0x0][0x260] ;  /* 0x00009800ff222b82 */ /* 0x000e220000000a00 */
[C---:B-1----:R-:W-:Y:S01]  /*0210*/  @P4 IMAD.WIDE.U32 R6, R47.reuse, 0x8, R6 ;  /* 0x000000082f064825 */ /* 0x042fe200078e0006 */
[----:B------:R-:W-:-:S04]  /*0220*/  @P4 LOP3.LUT R47, R47, 0x100, RZ, 0xfc, !PT ;  /* 0x000001002f2f4812 */ /* 0x000fc800078efcff */
[----:B------:R-:W5:Y:S02]  /*0230*/  @P4 LDG.E.64 R8, desc[UR4][R6.64] ;  /* 0x0000000406084981 */ /* 0x000f64000c1e1b00 */
[----:B------:R-:W1:Y:S01]  /*0240*/  @P2 LDC.64 R36, c[0x0][0x268] ;  /* 0x00009a00ff242b82 */ /* 0x000e620000000a00 */
[----:B--2---:R-:W-:-:S05]  /*0250*/  @P3 IMAD.WIDE.U32 R30, R47, 0x8, R22 ;  /* 0x000000082f1e3825 */ /* 0x004fca00078e0016 */
[----:B------:R-:W5:Y:S02]  /*0260*/  @P3 LDG.E.64 R10, desc[UR4][R30.64] ;  /* 0x000000041e0a3981 */ /* 0x000f64000c1e1b00 */
[----:B------:R-:W2:Y:S01]  /*0270*/  @P1 LDC.64 R38, c[0x0][0x260] ;  /* 0x00009800ff261b82 */ /* 0x000ea20000000a00 */
[C---:B---3--:R-:W-:Y:S01]  /*0280*/  @P3 IMAD.WIDE.U32 R32, R47.reuse, 0x8, R26 ;  /* 0x000000082f203825 */ /* 0x048fe200078e001a */
[----:B------:R-:W-:-:S04]  /*0290*/  @P3 IADD3 R47, R47, 0x100, RZ ;  /* 0x000001002f2f3810 */ /* 0x000fc80007ffe0ff */
[----:B------:R-:W5:Y:S01]  /*02a0*/  @P3 LDG.E.64 R12, desc[UR4][R32.64] ;  /* 0x00000004200c3981 */ /* 0x000f62000c1e1b00 */
[C---:B0-----:R-:W-:Y:S01]  /*02b0*/  @P2 IMAD.WIDE.U32 R34, R47.reuse, 0x8, R34 ;  /* 0x000000082f222825 */ /* 0x041fe200078e0022 */
[----:B------:R-:W0:Y:S04]  /*02c0*/  @P1 LDC.64 R40, c[0x0][0x268] ;  /* 0x00009a00ff281b82 */ /* 0x000e280000000a00 */
[----:B------:R-:W5:Y:S01]  /*02d0*/  @P2 LDG.E.64 R14, desc[UR4][R34.64] ;  /* 0x00000004220e2981 */ /* 0x000f62000c1e1b00 */
[----:B-1----:R-:W-:-:S03]  /*02e0*/  @P2 IMAD.WIDE.U32 R36, R47, 0x8, R36 ;  /* 0x000000082f242825 */ /* 0x002fc600078e0024 */
[----:B------:R-:W1:Y:S01]  /*02f0*/  @P0 LDC.64 R42, c[0x0][0x260] ;  /* 0x00009800ff2a0b82 */ /* 0x000e620000000a00 */
[----:B------:R-:W-:Y:S01]  /*0300*/  @P2 VIADD R47, R47, 0x100 ;  /* 0x000001002f2f2836 */ /* 0x000fe20000000000 */
[----:B------:R-:W5:Y:S03]  /*0310*/  @P2 LDG.E.64 R16, desc[UR4][R36.64] ;  /* 0x0000000424102981 */ /* 0x000f66000c1e1b00 */
[----:B--2---:R-:W-:-:S03]  /*0320*/  @P1 IMAD.WIDE.U32 R38, R47, 0x8, R38 ;  /* 0x000000082f261825 */ /* 0x004fc600078e0026 */
[----:B------:R-:W2:Y:S02]  /*0330*/  @P0 LDC.64 R44, c[0x0][0x268] ;  /* 0x00009a00ff2c0b82 */ /* 0x000ea40000000a00 */
[----:B------:R-:W5:Y:S01]  /*0340*/  @P1 LDG.E.64 R18, desc[UR4][R38.64] ;  /* 0x0000000426121981 */ /* 0x000f62000c1e1b00 */
[C---:B0-----:R-:W-:Y:S01]  /*0350*/  @P1 IMAD.WIDE.U32 R40, R47.reuse, 0x8, R40 ;  /* 0x000000082f281825 */ /* 0x041fe200078e0028 */
[----:B------:R-:W-:Y:S02]  /*0360*/  @P1 IADD3 R47, R47, 0x100, RZ ;  /* 0x000001002f2f1810 */ /* 0x000fe40007ffe0ff */
[----:B------:R-:W-:Y:S02]  /*0370*/  CS2R R116, SRZ ;  /* 0x0000000000747805 */ /* 0x000fe4000001ff00 */
[----:B------:R-:W-:Y:S02]  /*0380*/  CS2R R118, SRZ ;  /* 0x0000000000767805 */ /* 0x000fe4000001ff00 */
[----:B------:R-:W-:Y:S01]  /*0390*/  CS2R R112, SRZ ;  /* 0x0000000000707805 */ /* 0x000fe2000001ff00 */
[----:B------:R0:W5:Y:S01]  /*03a0*/  @P1 LDG.E.64 R20, desc[UR4][R40.64] ;  /* 0x0000000428141981 */ /* 0x000162000c1e1b00 */
[----:B-1----:R-:W-:-:S05]  /*03b0*/  @P0 IMAD.WIDE.U32 R22, R47, 0x8, R42 ;  /* 0x000000082f160825 */ /* 0x002fca00078e002a */
[----:B------:R1:W5:Y:S01]  /*03c0*/  @P0 LDG.E.64 R24, desc[UR4][R22.64] ;  /* 0x0000000416180981 */ /* 0x000362000c1e1b00 */
[----:B--2---:R-:W-:-:S05]  /*03d0*/  @P0 IMAD.WIDE.U32 R26, R47, 0x8, R44 ;  /* 0x000000082f1a0825 */ /* 0x004fca00078e002c */
[----:B------:R1:W5:Y:S01]  /*03e0*/  @P0 LDG.E.64 R28, desc[UR4][R26.64] ;  /* 0x000000041a1c0981 */ /* 0x000362000c1e1b00 */
[----:B------:R-:W-:Y:S01]  /*03f0*/  ISETP.GE.AND P0, PT, R142, UR7, PT ;  /* 0x000000078e007c0c */ /* 0x000fe2000bf06270 */
[----:B------:R-:W-:Y:S01]  /*0400*/  ULDC.64 UR6, c[0x0][0x300] ;  /* 0x0000c00000067ab9 */ /* 0x000fe20000000a00 */
[----:B------:R-:W-:Y:S02]  /*0410*/  CS2R R114, SRZ ;  /* 0x0000000000727805 */ /* 0x000fe4000001ff00 */
[----:B------:R-:W-:Y:S02]  /*0420*/  CS2R R108, SRZ ;  /* 0x00000000006c7805 */ /* 0x000fe4000001ff00 */
[----:B------:R-:W-:Y:S02]  /*0430*/  CS2R R110, SRZ ;  /* 0x00000000006e7805 */ /* 0x000fe4000001ff00 */
[----:B------:R-:W-:Y:S02]  /*0440*/  CS2R R104, SRZ ;  /* 0x0000000000687805 */ /* 0x000fe4000001ff00 */
[----:B------:R-:W-:-:S02]  /*0450*/  CS2R R106, SRZ ;  /* 0x00000000006a7805 */ /* 0x000fc4000001ff00 */
[----:B------:R-:W-:Y:S02]  /*0460*/  CS2R R100, SRZ ;  /* 0x0000000000647805 */ /* 0x000fe4000001ff00 */
        /* <DEDUP_REMOVED lines=29> */
[----:B0-----:R-:W-:Y:S02]  /*0640*/  CS2R R40, SRZ ;  /* 0x0000000000287805 */ /* 0x001fe4000001ff00 */
[----:B------:R-:W-:Y:S01]  /*0650*/  CS2R R42, SRZ ;  /* 0x00000000002a7805 */ /* 0x000fe2000001ff00 */
[----:B-1----:R-:W-:Y:S06]  /*0660*/  @P0 BRA `(.L_x_0) ;  /* 0x0000003800f00947 */ /* 0x002fec0003800000 */
[----:B------:R-:W0:Y:S01]  /*0670*/  LDC.U8 R141, c[0x0][0x2a0] ;  /* 0x0000a800ff8d7b82 */ /* 0x000e220000000000 */
[----:B-----5:R-:W-:Y:S01]  /*0680*/  IMAD.MOV.U32 R140, RZ, RZ, R4 ;  /* 0x000000ffff8c7224 */ /* 0x020fe200078e0004 */
[--C-:B------:R-:W-:Y:S01]  /*0690*/  SHF.R.U64 R139, R4, 0x10, R5.reuse ;  /* 0x00000010048b7819 */ /* 0x100fe20000001205 */
[----:B------:R-:W-:Y:S01]  /*06a0*/  IMAD.MOV.U32 R4, RZ, RZ, R18 ;  /* 0x000000ffff047224 */ /* 0x000fe200078e0012 */
[----:B------:R-:W-:Y:S01]  /*06b0*/  MOV R138, R5 ;  /* 0x00000005008a7202 */ /* 0x000fe20000000f00 */
[----:B------:R-:W-:Y:S01]  /*06c0*/  IMAD.MOV.U32 R36, RZ, RZ, R10 ;  /* 0x000000ffff247224 */ /* 0x000fe200078e000a */
[----:B------:R-:W-:Y:S01]  /*06d0*/  SHF.R.U32.HI R137, RZ, 0x10, R5 ;  /* 0x00000010ff897819 */ /* 0x000fe20000011605 */
[----:B------:R-:W-:Y:S01]  /*06e0*/  IMAD.MOV.U32 R2, RZ, RZ, R14 ;  /* 0x000000ffff027224 */ /* 0x000fe200078e000e */
[----:B------:R-:W-:Y:S01]  /*06f0*/  SHF.R.U64 R35, R10, 0x10, R11 ;  /* 0x000000100a237819 */ /* 0x000fe2000000120b */
[----:B------:R-:W-:Y:S01]  /*0700*/  IMAD.MOV.U32 R136, RZ, RZ, R8 ;  /* 0x000000ffff887224 */ /* 0x000fe200078e0008 */
[----:B------:R-:W-:Y:S01]  /*0710*/  SHF.R.U64 R27, R14, 0x10, R15 ;  /* 0x000000100e1b7819 */ /* 0x000fe2000000120f */
[----:B------:R-:W-:Y:S01]  /*0720*/  IMAD.MOV.U32 R32, RZ, RZ, R12 ;  /* 0x000000ffff207224 */ /* 0x000fe200078e000c */
[----:B------:R-:W-:Y:S01]  /*0730*/  SHF.R.U64 R18, R18, 0x10, R19 ;  /* 0x0000001012127819 */ /* 0x000fe20000001213 */
[----:B------:R-:W-:Y:S01]  /*0740*/  IMAD.MOV.U32 R3, RZ, RZ, R16 ;  /* 0x000000ffff037224 */ /* 0x000fe200078e0010 */
[----:B------:R-:W-:Y:S01]  /*0750*/  MOV R5, R19 ;  /* 0x0000001300057202 */ /* 0x000fe20000000f00 */
[----:B------:R-:W-:Y:S01]  /*0760*/  HFMA2.MMA R117, -RZ, RZ, 0, 0 ;  /* 0x00000000ff757435 */ /* 0x000fe200000001ff */
[--C-:B------:R-:W-:Y:S01]  /*0770*/  SHF.R.U64 R39, R8, 0x10, R9.reuse ;  /* 0x0000001008277819 */ /* 0x100fe20000001209 */
[----:B------:R-:W-:Y:S01]  /*0780*/  IMAD.MOV.U32 R8, RZ, RZ, R28 ;  /* 0x000000ffff087224 */ /* 0x000fe200078e001c */
[----:B------:R-:W-:Y:S01]  /*0790*/  MOV R38, R9 ;  /* 0x0000000900267202 */ /* 0x000fe20000000f00 */
[----:B------:R-:W-:Y:S01]  /*07a0*/  IMAD.MOV.U32 R129, RZ, RZ, 0x1 ;  /* 0x00000001ff817424 */ /* 0x000fe200078e00ff */
[----:B------:R-:W-:Y:S01]  /*07b0*/  SHF.R.U32.HI R37, RZ, 0x10, R9 ;  /* 0x00000010ff257819 */ /* 0x000fe20000011609 */
[----:B------:R-:W-:Y:S01]  /*07c0*/  IMAD.U32 R140, R140, 0x10000, RZ ;  /* 0x000100008c8c7824 */ /* 0x000fe200078e00ff */
[----:B------:R-:W-:Y:S01]  /*07d0*/  MOV R34, R11 ;  /* 0x0000000b00227202 */ /* 0x000fe20000000f00 */
[----:B------:R-:W-:Y:S01]  /*07e0*/  IMAD.U32 R138, R138, 0x10000, RZ ;  /* 0x000100008a8a7824 */ /* 0x000fe200078e00ff */
[----:B------:R-:W-:Y:S01]  /*07f0*/  SHF.R.U32.HI R33, RZ, 0x10, R11 ;  /* 0x00000010ff217819 */ /* 0x000fe2000001160b */
[----:B------:R-:W-:Y:S01]  /*0800*/  IMAD.U32 R136, R136, 0x10000, RZ ;  /* 0x0001000088887824 */ /* 0x000fe200078e00ff */
[--C-:B------:R-:W-:Y:S01]  /*0810*/  SHF.R.U64 R31, R12, 0x10, R13.reuse ;  /* 0x000000100c1f7819 */ /* 0x100fe2000000120d */
[----:B------:R-:W-:Y:S01]  /*0820*/  IMAD.MOV.U32 R12, RZ, RZ, R24 ;  /* 0x000000ffff0c7224 */ /* 0x000fe200078e0018 */
[----:B------:R-:W-:Y:S01]  /*0830*/  MOV R30, R13 ;  /* 0x0000000d001e7202 */ /* 0x000fe20000000f00 */
[----:B------:R-:W-:Y:S01]  /*0840*/  IMAD.U32 R38, R38, 0x10000, RZ ;  /* 0x0001000026267824 */ /* 0x000fe200078e00ff */
        /* <DEDUP_REMOVED lines=14> */
[----:B------:R-:W-:Y:S01]  /*0930*/  MOV R10, R25 ;  /* 0x00000019000a7202 */ /* 0x000fe20000000f00 */
[----:B------:R-:W-:Y:S01]  /*0940*/  IMAD.U32 R16, R16, 0x10000, RZ ;  /* 0x0001000010107824 */ /* 0x000fe200078e00ff */
[----:B------:R-:W-:Y:S01]  /*0950*/  MOV R6, R29 ;  /* 0x0000001d00067202 */ /* 0x000fe20000000f00 */
[----:B------:R-:W-:Y:S01]  /*0960*/  IMAD.U32 R14, R14, 0x10000, RZ ;  /* 0x000100000e0e7824 */ /* 0x000fe200078e00ff */
[----:B------:R-:W-:Y:S01]  /*0970*/  SHF.R.U32.HI R17, RZ, 0x10, R19 ;  /* 0x00000010ff117819 */ /* 0x000fe20000011613 */
[----:B------:R-:W-:Y:S01]  /*0980*/  IMAD.U32 R12, R12, 0x10000, RZ ;  /* 0x000100000c0c7824 */ /* 0x000fe200078e00ff */
[--C-:B------:R-:W-:Y:S01]  /*0990*/  SHF.R.U64 R15, R20, 0x10, R21.reuse ;  /* 0x00000010140f7819 */ /* 0x100fe20000001215 */
        /* <DEDUP_REMOVED lines=11> */
[----:B------:R-:W-:Y:S01]  /*0a50*/  SHF.L.U32 R19, R18, 0x10, RZ ;  /* 0x0000001012137819 */ /* 0x000fe200000006ff */
[----:B------:R-:W-:Y:S01]  /*0a60*/  IMAD.U32 R18, R5, 0x10000, RZ ;  /* 0x0001000005127824 */ /* 0x000fe200078e00ff */
[----:B------:R-:W-:-:S02]  /*0a70*/  SHF.L.U32 R25, R23, 0x10, RZ ;  /* 0x0000001017197819 */ /* 0x000fc400000006ff */
[----:B------:R-:W-:Y:S02]  /*0a80*/  SHF.L.U32 R139, R139, 0x10, RZ ;  /* 0x000000108b8b7819 */ /* 0x000fe400000006ff */
[----:B------:R-:W-:Y:S02]  /*0a90*/  SHF.L.U32 R137, R137, 0x10, RZ ;  /* 0x0000001089897819 */ /* 0x000fe400000006ff */
[----:B------:R-:W-:Y:S02]  /*0aa0*/  SHF.L.U32 R39, R39, 0x10, RZ ;  /* 0x0000001027277819 */ /* 0x000fe400000006ff */
[----:B------:R-:W-:Y:S02]  /*0ab0*/  SHF.L.U32 R37, R37, 0x10, RZ ;  /* 0x0000001025257819 */ /* 0x000fe400000006ff */
[----:B------:R-:W-:Y:S02]  /*0ac0*/  SHF.L.U32 R35, R35, 0x10, RZ ;  /* 0x0000001023237819 */ /* 0x000fe400000006ff */
        /* <DEDUP_REMOVED lines=12> */
[----:B0-----:R-:W-:-:S07]  /*0b90*/  SHF.L.U32 R5, R120, 0x10, RZ ;  /* 0x0000001078057819 */ /* 0x001fce00000006ff */
.L_x_31:
[----:B0123--:R-:W0:Y:S08]  /*0ba0*/  LDC.64 R122, c[0x0][0x250] ;  /* 0x00009400ff7a7b82 */ /* 0x00fe300000000a00 */
[----:B------:R-:W1:Y:S01]  /*0bb0*/  LDC.64 R120, c[0x0][0x258] ;  /* 0x00009600ff787b82 */ /* 0x000e620000000a00 */
[----:B0-----:R-:W-:-:S05]  /*0bc0*/  IMAD.WIDE R122, R142, 0x4, R122 ;  /* 0x000000048e7a7825 */ /* 0x001fca00078e027a */
[----:B------:R0:W5:Y:S01]  /*0bd0*/  LDG.E R128, desc[UR4][R122.64] ;  /* 0x000000047a807981 */ /* 0x000162000c1e1900 */
[----:B-1----:R-:W-:-:S05]  /*0be0*/  IMAD.WIDE R120, R142, 0x4, R120 ;  /* 0x000000048e787825 */ /* 0x002fca00078e0278 */
[----:B------:R0:W5:Y:S01]  /*0bf0*/  LDG.E R4, desc[UR4][R120.64] ;  /* 0x0000000478047981 */ /* 0x000162000c1e1900 */
[----:B------:R-:W-:-:S04]  /*0c00*/  IMAD.U32 R145, RZ, RZ, UR18 ;  /* 0x00000012ff917e24 */ /* 0x000fc8000f8e00ff */
[----:B------:R-:W-:-:S05]  /*0c10*/  IMAD R2, R142, R145, RZ ;  /* 0x000000918e027224 */ /* 0x000fca00078e02ff */
[----:B------:R-:W-:-:S04]  /*0c20*/  SHF.R.S32.HI R125, RZ, 0x1f, R2 ;  /* 0x0000001fff7d7819 */ /* 0x000fc80000011402 */
[----:B------:R-:W-:Y:S01]  /*0c30*/  LEA.HI R2, R125, R2, RZ, 0x2 ;  /* 0x000000027d027211 */ /* 0x000fe200078f10ff */
[----:B------:R-:W-:Y:S03]  /*0c40*/  BSSY B0, `(.L_x_1) ;  /* 0x0000054000007945 */ /* 0x000fe60003800000 */
[----:B------:R-:W-:Y:S02]  /*0c50*/  LEA.HI.SX32 R2, R2, R143, 0x1e ;  /* 0x0000008f02027211 */ /* 0x000fe400078ff2ff */
[----:B------:R-:W-:Y:S02]  /*0c60*/  CS2R R130, SRZ ;  /* 0x0000000000827805 */ /* 0x000fe4000001ff00 */
[----:B------:R-:W-:Y:S01]  /*0c70*/  MOV R133, R2 ;  /* 0x0000000200857202 */ /* 0x000fe20000000f00 */
[----:B0-----:R-:W-:Y:S06]  /*0c80*/  @!P4 BRA `(.L_x_2) ;  /* 0x00000004003cc947 */ /* 0x001fec0003800000 */
[----:B------:R-:W0:Y:S01]  /*0c90*/  LDC.64 R124, c[0x0][0x2b8] ;  /* 0x0000ae00ff7c7b82 */ /* 0x000e220000000a00 */
[----:B------:R-:W-:-:S07]  /*0ca0*/  LEA R120, P0, R2, UR10, 0x3 ;  /* 0x0000000a02787c11 */ /* 0x000fce000f8018ff */
[----:B------:R-:W1:Y:S01]  /*0cb0*/  LDC.64 R122, c[0x0][0x2c0] ;  /* 0x0000b000ff7a7b82 */ /* 0x000e620000000a00 */
[----:B------:R-:W-:-:S06]  /*0cc0*/  LEA.HI.X R121, R2, UR11, RZ, 0x3, P0 ;  /* 0x0000000b02797c11 */ /* 0x000fcc00080f1cff */
[----:B------:R-:W2:Y:S01]  /*0cd0*/  LDG.E.64 R120, desc[UR4][R120.64] ;  /* 0x0000000478787981 */ /* 0x000ea2000c1e1b00 */
[----:B0-----:R-:W-:-:S06]  /*0ce0*/  IMAD.WIDE.U32 R124, R2, 0x8, R124 ;  /* 0x00000008027c7825 */ /* 0x001fcc00078e007c */
[----:B------:R-:W3:Y:S01]  /*0cf0*/  LDG.E.64 R124, desc[UR4][R124.64] ;  /* 0x000000047c7c7981 */ /* 0x000ee2000c1e1b00 */
[----:B-1----:R-:W-:-:S06]  /*0d00*/  IMAD.WIDE.U32 R122, R2, 0x8, R122 ;  /* 0x00000008027a7825 */ /* 0x002fcc00078e007a */
[----:B------:R-:W4:Y:S01]  /*0d10*/  LDG.E.64 R122, desc[UR4][R122.64] ;  /* 0x000000047a7a7981 */ /* 0x000f22000c1e1b00 */
[----:B------:R-:W-:-:S04]  /*0d20*/  ISETP.NE.U32.AND P0, PT, RZ, UR8, PT ;  /* 0x00000008ff007c0c */ /* 0x000fc8000bf05070 */
[----:B------:R-:W-:-:S13]  /*0d30*/  ISETP.NE.AND.EX P0, PT, RZ, UR9, PT, P0 ;  /* 0x00000009ff007c0c */ /* 0x000fda000bf05300 */
[----:B------:R-:W-:-:S04]  /*0d40*/  @P0 LEA R126, P5, R2, UR8, 0x3 ;  /* 0x00000008027e0c11 */ /* 0x000fc8000f8a18ff */
[----:B------:R-:W-:-:S05]  /*0d50*/  @P0 LEA.HI.X R127, R2, UR9, RZ, 0x3, P5 ;  /* 0x00000009027f0c11 */ /* 0x000fca000a8f1cff */
[----:B------:R0:W5:Y:S01]  /*0d60*/  @P0 LDG.E.64 R174, desc[UR4][R126.64] ;  /* 0x000000047eae0981 */ /* 0x000162000c1e1b00 */
[----:B------:R-:W-:Y:S02]  /*0d70*/  ISETP.NE.AND P0, PT, R141, RZ, PT ;  /* 0x000000ff8d00720c */ /* 0x000fe40003f05270 */
[--C-:B--2---:R-:W-:Y:S02]  /*0d80*/  SHF.R.U64 R131, R120, 0x10, R121.reuse ;  /* 0x0000001078837819 */ /* 0x104fe40000001279 */
[----:B------:R-:W-:Y:S02]  /*0d90*/  SHF.R.U32.HI R135, RZ, 0x10, R121 ;  /* 0x00000010ff877819 */ /* 0x000fe40000011679 */
[----:B------:R-:W-:Y:S02]  /*0da0*/  SHF.L.U32 R133, R121, 0x10, RZ ;  /* 0x0000001079857819 */ /* 0x000fe400000006ff */
[----:B------:R-:W-:Y:S01]  /*0db0*/  SHF.L.U32 R131, R131, 0x10, RZ ;  /* 0x0000001083837819 */ /* 0x000fe200000006ff */
[----:B---3--:R-:W-:Y:S01]  /*0dc0*/  IMAD.MOV.U32 R3, RZ, RZ, R124 ;  /* 0x000000ffff037224 */ /* 0x008fe200078e007c */
[----:B------:R-:W-:-:S02]  /*0dd0*/  SHF.R.U64 R157, R124, 0x10, R125 ;  /* 0x000000107c9d7819 */ /* 0x000fc4000000127d */
[----:B------:R-:W-:Y:S02]  /*0de0*/  MOV R130, R125 ;  /* 0x0000007d00827202 */ /* 0x000fe40000000f00 */
[----:B------:R-:W-:Y:S01]  /*0df0*/  SHF.R.U32.HI R134, RZ, 0x10, R125 ;  /* 0x00000010ff867819 */ /* 0x000fe2000001167d */
[----:B----4-:R-:W-:Y:S01]  /*0e00*/  IMAD.MOV.U32 R124, RZ, RZ, R122 ;  /* 0x000000ffff7c7224 */ /* 0x010fe200078e007a */
[--C-:B------:R-:W-:Y:S02]  /*0e10*/  SHF.R.U64 R122, R122, 0x10, R123.reuse ;  /* 0x000000107a7a7819 */ /* 0x100fe4000000127b */
[----:B------:R-:W-:Y:S02]  /*0e20*/  MOV R125, R123 ;  /* 0x0000007b007d7202 */ /* 0x000fe40000000f00 */
[----:B------:R-:W-:Y:S01]  /*0e30*/  SHF.R.U32.HI R132, RZ, 0x10, R123 ;  /* 0x00000010ff847819 */ /* 0x000fe2000001167b */
[----:B------:R-:W-:Y:S01]  /*0e40*/  IMAD.U32 R123, R120, 0x10000, RZ ;  /* 0x00010000787b7824 */ /* 0x000fe200078e00ff */
[----:B-----5:R-:W-:Y:S01]  /*0e50*/  FSEL R120, R128, RZ, !P0 ;  /* 0x000000ff80787208 */ /* 0x020fe20004000000 */
[----:B------:R-:W-:Y:S01]  /*0e60*/  IMAD.U32 R121, R3, 0x10000, RZ ;  /* 0x0001000003797824 */ /* 0x000fe200078e00ff */
[----:B0-----:R-:W-:Y:S01]  /*0e70*/  SHF.L.U32 R127, R124, 0x10, RZ ;  /* 0x000000107c7f7819 */ /* 0x001fe200000006ff */
[----:B------:R-:W-:-:S02]  /*0e80*/  IMAD.U32 R135, R135, 0x10000, RZ ;  /* 0x0001000087877824 */ /* 0x000fc400078e00ff */
[----:B------:R-:W-:Y:S01]  /*0e90*/  FADD.FTZ R3, -R120, R123 ;  /* 0x0000007b78037221 */ /* 0x000fe20000010100 */
[----:B------:R-:W-:Y:S01]  /*0ea0*/  SHF.L.U32 R122, R122, 0x10, RZ ;  /* 0x000000107a7a7819 */ /* 0x000fe200000006ff */
[----:B------:R-:W-:Y:S01]  /*0eb0*/  FADD.FTZ R131, -R120, R131 ;  /* 0x0000008378837221 */ /* 0x000fe20000010100 */
[----:B------:R-:W-:Y:S01]  /*0ec0*/  FMUL.FTZ R123, R136, R127 ;  /* 0x0000007f887b7220 */ /* 0x000fe20000410000 */
[----:B------:R-:W-:Y:S01]  /*0ed0*/  FMUL.FTZ R3, R4, R3 ;  /* 0x0000000304037220 */ /* 0x000fe20000410000 */
[----:B------:R-:W-:Y:S01]  /*0ee0*/  SHF.L.U32 R125, R125, 0x10, RZ ;  /* 0x000000107d7d7819 */ /* 0x000fe200000006ff */
[C---:B------:R-:W-:Y:S01]  /*0ef0*/  FADD.FTZ R133, -R120.reuse, R133 ;  /* 0x0000008578857221 */ /* 0x040fe20000010100 */
[----:B------:R-:W-:Y:S01]  /*0f00*/  FADD.FTZ R135, -R120, R135 ;  /* 0x0000008778877221 */ /* 0x000fe20000010100 */
[----:B------:R-:W-:Y:S01]  /*0f10*/  SHF.L.U32 R120, R157, 0x10, RZ ;  /* 0x000000109d787819 */ /* 0x000fe200000006ff */
[----:B------:R-:W-:Y:S01]  /*0f20*/  FADD.FTZ R96, R96, R121 ;  /* 0x0000007960607221 */ /* 0x000fe20000010000 */
[-C--:B------:R-:W-:Y:S01]  /*0f30*/  FFMA.FTZ R154, R140, R121.reuse, R123 ;  /* 0x000000798c9a7223 */ /* 0x080fe2000001007b */
[----:B------:R-:W-:Y:S01]  /*0f40*/  FFMA.FTZ R116, R3, R121, R116 ;  /* 0x0000007903747223 */ /* 0x000fe20000010074 */
[----:B------:R-:W-:Y:S01]  /*0f50*/  FMUL.FTZ R124, R39, R122 ;  /* 0x0000007a277c7220 */ /* 0x000fe20000410000 */
[----:B------:R-:W-:Y:S01]  /*0f60*/  FMUL.FTZ R158, R4, R131 ;  /* 0x00000083049e7220 */ /* 0x000fe20000410000 */
[----:B------:R-:W-:-:S02]  /*0f70*/  IMAD.U32 R121, R130, 0x10000, RZ ;  /* 0x0001000082797824 */ /* 0x000fc400078e00ff */
[----:B------:R-:W-:Y:S01]  /*0f80*/  FMUL.FTZ R123, R38, R125 ;  /* 0x0000007d267b7220 */ /* 0x000fe20000410000 */
[----:B------:R-:W-:Y:S01]  /*0f90*/  FMUL.FTZ R155, R4, R133 ;  /* 0x00000085049b7220 */ /* 0x000fe20000410000 */
[----:B------:R-:W-:Y:S01]  /*0fa0*/  SHF.L.U32 R130, R132, 0x10, RZ ;  /* 0x0000001084827819 */ /* 0x000fe200000006ff */
[----:B------:R-:W-:Y:S01]  /*0fb0*/  FADD.FTZ R97, R97, R120 ;  /* 0x0000007861617221 */ /* 0x000fe20000010000 */
[-C--:B------:R-:W-:Y:S01]  /*0fc0*/  FFMA.FTZ R157, R139, R120.reuse, R124 ;  /* 0x000000788b9d7223 */ /* 0x080fe2000001007c */
[----:B------:R-:W-:Y:S01]  /*0fd0*/  FFMA.FTZ R117, R158, R120, R117 ;  /* 0x000000789e757223 */ /* 0x000fe20000010075 */
[----:B------:R-:W-:Y:S01]  /*0fe0*/  FADD.FTZ R98, R98, R121 ;  /* 0x0000007962627221 */ /* 0x000fe20000010000 */
[-C--:B------:R-:W-:Y:S01]  /*0ff0*/  FFMA.FTZ R156, R138, R121.reuse, R123 ;  /* 0x000000798a9c7223 */ /* 0x080fe2000001007b */
[----:B------:R-:W-:Y:S01]  /*1000*/  FFMA.FTZ R118, R155, R121, R118 ;  /* 0x000000799b767223 */ /* 0x000fe20000010076 */
[----:B------:R-:W-:Y:S01]  /*1010*/  FADD.FTZ R120, RZ, R154 ;  /* 0x0000009aff787221 */ /* 0x000fe20000010000 */
[----:B------:R-:W-:Y:S01]  /*1020*/  FFMA.FTZ R121, R3, R154, RZ ;  /* 0x0000009a03797223 */ /* 0x000fe200000100ff */
[----:B------:R-:W-:Y:S01]  /*1030*/  FADD.FTZ R57, R57, R122 ;  /* 0x0000007a39397221 */ /* 0x000fe20000010000 */
[----:B------:R-:W-:Y:S01]  /*1040*/  FFMA.FTZ R77, R158, R122, R77 ;  /* 0x0000007a9e4d7223 */ /* 0x000fe2000001004d */
[----:B------:R-:W-:-:S02]  /*1050*/  IMAD.U32 R126, R134, 0x10000, RZ ;  /* 0x00010000867e7824 */ /* 0x000fc400078e00ff */
[----:B------:R-:W-:Y:S01]  /*1060*/  FMUL.FTZ R122, R37, R130 ;  /* 0x00000082257a7220 */ /* 0x000fe20000410000 */
[----:B------:R-:W-:Y:S01]  /*1070*/  FADD.FTZ R123, R120, R157 ;  /* 0x0000009d787b7221 */ /* 0x000fe20000010000 */
[----:B------:R-:W-:Y:S01]  /*1080*/  FFMA.FTZ R120, R158, R157, R121 ;  /* 0x0000009d9e787223 */ /* 0x000fe20000010079 */
[----:B------:R-:W-:Y:S01]  /*1090*/  FMUL.FTZ R160, R4, R135 ;  /* 0x0000008704a07220 */ /* 0x000fe20000410000 */
[----:B------:R-:W-:Y:S01]  /*10a0*/  FFMA.FTZ R159, R137, R126, R122 ;  /* 0x0000007e899f7223 */ /* 0x000fe2000001007a */
[----:B------:R-:W-:Y:S01]  /*10b0*/  FADD.FTZ R122, R123, R156 ;  /* 0x0000009c7b7a7221 */ /* 0x000fe20000010000 */
        /* <DEDUP_REMOVED lines=9> */
[----:B------:R-:W-:Y:S01]  /*1150*/  IADD3 R133, R2, 0x100, RZ ;  /* 0x0000010002857810 */ /* 0x000fe20007ffe0ff */
[----:B------:R-:W-:Y:S01]  /*1160*/  FADD.FTZ R131, R122, R159 ;  /* 0x0000009f7a837221 */ /* 0x000fe20000010000 */
[----:B------:R-:W-:-:S07]  /*1170*/  FFMA.FTZ R130, R160, R159, R120 ;  /* 0x0000009fa0827223 */ /* 0x000fce0000010078 */
.L_x_2:
[----:B------:R-:W-:Y:S05]  /*1180*/  BSYNC B0 ;  /* 0x0000000000007941 */ /* 0x000fea0003800000 */
.L_x_1:
[----:B------:R-:W-:Y:S04]  /*1190*/  BSSY B0, `(.L_x_3) ;  /* 0x0000051000007945 */ /* 0x000fe80003800000 */
[----:B------:R-:W-:Y:S05]  /*11a0*/  @!P3 BRA `(.L_x_4) ;  /* 0x00000004003cb947 */ /* 0x000fea0003800000 */
        /* <DEDUP_REMOVED lines=14> */
[----:B------:R-:W-:-:S04]  /*1290*/  ISETP.NE.AND P0, PT, R141, RZ, PT ;  /* 0x000000ff8d00720c */ /* 0x000fc80003f05270 */
[----:B-----5:R-:W-:Y:S02]  /*12a0*/  FSEL R167, R128, RZ, !P0 ;  /* 0x000000ff80a77208 */ /* 0x020fe40004000000 */
[----:B------:R-:W-:Y:S02]  /*12b0*/  IADD3 R133, R133, 0x100, RZ ;  /* 0x0000010085857810 */ /* 0x000fe40007ffe0ff */
[----:B--2---:R-:W-:Y:S02]  /*12c0*/  SHF.R.U32.HI R127, RZ, 0x10, R121 ;  /* 0x00000010ff7f7819 */ /* 0x004fe40000011679 */
[----:B------:R-:W-:Y:S02]  /*12d0*/  SHF.L.U32 R126, R121, 0x10, RZ ;  /* 0x00000010797e7819 */ /* 0x000fe400000006ff */
[----:B------:R-:W-:Y:S01]  /*12e0*/  SHF.L.U32 R127, R127, 0x10, RZ ;  /* 0x000000107f7f7819 */ /* 0x000fe200000006ff */
[----:B---3--:R-:W-:Y:S01]  /*12f0*/  IMAD.MOV.U32 R132, RZ, RZ, R124 ;  /* 0x000000ffff847224 */ /* 0x008fe200078e007c */
[----:B------:R-:W-:-:S02]  /*1300*/  SHF.R.U64 R188, R124, 0x10, R125 ;  /* 0x000000107cbc7819 */ /* 0x000fc4000000127d */
[----:B----4-:R-:W-:Y:S02]  /*1310*/  MOV R124, R122 ;  /* 0x0000007a007c7202 */ /* 0x010fe40000000f00 */
[----:B------:R-:W-:Y:S02]  /*1320*/  SHF.R.U64 R166, R122, 0x10, R123 ;  /* 0x000000107aa67819 */ /* 0x000fe4000000127b */
[C---:B------:R-:W-:Y:S02]  /*1330*/  SHF.L.U32 R122, R120.reuse, 0x10, RZ ;  /* 0x00000010787a7819 */ /* 0x040fe400000006ff */
[----:B------:R-:W-:Y:S02]  /*1340*/  SHF.R.U64 R120, R120, 0x10, R121 ;  /* 0x0000001078787819 */ /* 0x000fe40000001279 */
[----:B------:R-:W-:Y:S02]  /*1350*/  MOV R134, R125 ;  /* 0x0000007d00867202 */ /* 0x000fe40000000f00 */
[----:B------:R-:W-:-:S02]  /*1360*/  SHF.L.U32 R120, R120, 0x10, RZ ;  /* 0x0000001078787819 */ /* 0x000fc400000006ff */
[----:B------:R-:W-:Y:S01]  /*1370*/  SHF.R.U32.HI R168, RZ, 0x10, R125 ;  /* 0x00000010ffa87819 */ /* 0x000fe2000001167d */
[--C-:B------:R-:W-:Y:S01]  /*1380*/  IMAD.MOV.U32 R125, RZ, RZ, R123.reuse ;  /* 0x000000ffff7d7224 */ /* 0x100fe200078e007b */
[----:B------:R-:W-:Y:S01]  /*1390*/  SHF.R.U32.HI R165, RZ, 0x10, R123 ;  /* 0x00000010ffa57819 */ /* 0x000fe2000001167b */
[----:B------:R-:W-:Y:S02]  /*13a0*/  IMAD.U32 R123, R124, 0x10000, RZ ;  /* 0x000100007c7b7824 */ /* 0x000fe400078e00ff */
[C---:B------:R-:W-:Y:S01]  /*13b0*/  FADD.FTZ R161, -R167.reuse, R122 ;  /* 0x0000007aa7a17221 */ /* 0x040fe20000010100 */
[C---:B------:R-:W-:Y:S01]  /*13c0*/  FADD.FTZ R163, -R167.reuse, R126 ;  /* 0x0000007ea7a37221 */ /* 0x040fe20000010100 */
[C---:B------:R-:W-:Y:S01]  /*13d0*/  FADD.FTZ R135, -R167.reuse, R120 ;  /* 0x00000078a7877221 */ /* 0x040fe20000010100 */
[----:B------:R-:W-:Y:S01]  /*13e0*/  FADD.FTZ R167, -R167, R127 ;  /* 0x0000007fa7a77221 */ /* 0x000fe20000010100 */
[----:B------:R-:W-:Y:S02]  /*13f0*/  IMAD.U32 R121, R132, 0x10000, RZ ;  /* 0x0001000084797824 */ /* 0x000fe400078e00ff */
[----:B------:R-:W-:Y:S01]  /*1400*/  FMUL.FTZ R127, R32, R123 ;  /* 0x0000007b207f7220 */ /* 0x000fe20000410000 */
[----:B------:R-:W-:Y:S01]  /*1410*/  FMUL.FTZ R161, R4, R161 ;  /* 0x000000a104a17220 */ /* 0x000fe20000410000 */
[----:B------:R-:W-:Y:S01]  /*1420*/  SHF.L.U32 R125, R125, 0x10, RZ ;  /* 0x000000107d7d7819 */ /* 0x000fe200000006ff */
[----:B------:R-:W-:-:S02]  /*1430*/  IMAD.U32 R122, R166, 0x10000, RZ ;  /* 0x00010000a67a7824 */ /* 0x000fc400078e00ff */
[----:B------:R-:W-:Y:S01]  /*1440*/  FADD.FTZ R92, R92, R121 ;  /* 0x000000795c5c7221 */ /* 0x000fe20000010000 */
[-C--:B------:R-:W-:Y:S01]  /*1450*/  FFMA.FTZ R162, R36, R121.reuse, R127 ;  /* 0x0000007924a27223 */ /* 0x080fe2000001007f */
[----:B------:R-:W-:Y:S01]  /*1460*/  FFMA.FTZ R112, R161, R121, R112 ;  /* 0x00000079a1707223 */ /* 0x000fe20000010070 */
[----:B------:R-:W-:Y:S01]  /*1470*/  SHF.L.U32 R120, R188, 0x10, RZ ;  /* 0x00000010bc787819 */ /* 0x000fe200000006ff */
[----:B------:R-:W-:Y:S01]  /*1480*/  FMUL.FTZ R124, R31, R122 ;  /* 0x0000007a1f7c7220 */ /* 0x000fe20000410000 */
[----:B------:R-:W-:Y:S01]  /*1490*/  SHF.L.U32 R121, R134, 0x10, RZ ;  /* 0x0000001086797819 */ /* 0x000fe200000006ff */
[----:B------:R-:W-:Y:S01]  /*14a0*/  FMUL.FTZ R166, R4, R135 ;  /* 0x0000008704a67220 */ /* 0x000fe20000410000 */
[----:B------:R-:W-:Y:S01]  /*14b0*/  FMUL.FTZ R127, R30, R125 ;  /* 0x0000007d1e7f7220 */ /* 0x000fe20000410000 */
[----:B------:R-:W-:Y:S01]  /*14c0*/  FMUL.FTZ R163, R4, R163 ;  /* 0x000000a304a37220 */ /* 0x000fe20000410000 */
[----:B------:R-:W-:Y:S02]  /*14d0*/  IMAD.U32 R132, R165, 0x10000, RZ ;  /* 0x00010000a5847824 */ /* 0x000fe400078e00ff */
[----:B------:R-:W-:Y:S01]  /*14e0*/  FADD.FTZ R93, R93, R120 ;  /* 0x000000785d5d7221 */ /* 0x000fe20000010000 */
[-C--:B------:R-:W-:Y:S01]  /*14f0*/  FFMA.FTZ R165, R35, R120.reuse, R124 ;  /* 0x0000007823a57223 */ /* 0x080fe2000001007c */
[----:B------:R-:W-:Y:S01]  /*1500*/  FFMA.FTZ R113, R166, R120, R113 ;  /* 0x00000078a6717223 */ /* 0x000fe20000010071 */
[----:B------:R-:W-:Y:S01]  /*1510*/  FADD.FTZ R94, R94, R121 ;  /* 0x000000795e5e7221 */ /* 0x000fe20000010000 */
[-C--:B------:R-:W-:Y:S01]  /*1520*/  FFMA.FTZ R164, R34, R121.reuse, R127 ;  /* 0x0000007922a47223 */ /* 0x080fe2000001007f */
[----:B------:R-:W-:Y:S01]  /*1530*/  FFMA.FTZ R114, R163, R121, R114 ;  /* 0x00000079a3727223 */ /* 0x000fe20000010072 */
[----:B------:R-:W-:Y:S01]  /*1540*/  FADD.FTZ R120, R131, R162 ;  /* 0x000000a283787221 */ /* 0x000fe20000010000 */
[C---:B------:R-:W-:Y:S01]  /*1550*/  FFMA.FTZ R121, R161.reuse, R162, R130 ;  /* 0x000000a2a1797223 */ /* 0x040fe20000010082 */
[----:B------:R-:W-:Y:S01]  /*1560*/  FADD.FTZ R52, R52, R123 ;  /* 0x0000007b34347221 */ /* 0x000fe20000010000 */
[----:B------:R-:W-:Y:S01]  /*1570*/  FFMA.FTZ R72, R161, R123, R72 ;  /* 0x0000007ba1487223 */ /* 0x000fe20000010048 */
[----:B------:R-:W-:Y:S01]  /*1580*/  SHF.L.U32 R126, R168, 0x10, RZ ;  /* 0x00000010a87e7819 */ /* 0x000fe200000006ff */
[----:B------:R-:W-:Y:S01]  /*1590*/  FADD.FTZ R53, R53, R122 ;  /* 0x0000007a35357221 */ /* 0x000fe20000010000 */
[----:B------:R-:W-:Y:S01]  /*15a0*/  FFMA.FTZ R73, R166, R122, R73 ;  /* 0x0000007aa6497223 */ /* 0x000fe20000010049 */
[----:B------:R-:W-:Y:S01]  /*15b0*/  FMUL.FTZ R122, R29, R132 ;  /* 0x000000841d7a7220 */ /* 0x000fe20000410000 */
[----:B------:R-:W-:Y:S01]  /*15c0*/  FADD.FTZ R123, R120, R165 ;  /* 0x000000a5787b7221 */ /* 0x000fe20000010000 */
[----:B------:R-:W-:Y:S01]  /*15d0*/  FFMA.FTZ R120, R166, R165, R121 ;  /* 0x000000a5a6787223 */ /* 0x000fe20000010079 */
[----:B------:R-:W-:Y:S01]  /*15e0*/  FMUL.FTZ R168, R4, R167 ;  /* 0x000000a704a87220 */ /* 0x000fe20000410000 */
[----:B------:R-:W-:Y:S01]  /*15f0*/  FFMA.FTZ R167, R33, R126, R122 ;  /* 0x0000007e21a77223 */ /* 0x000fe2000001007a */
[----:B------:R-:W-:Y:S01]  /*1600*/  FADD.FTZ R122, R123, R164 ;  /* 0x000000a47b7a7221 */ /* 0x000fe20000010000 */
[C---:B------:R-:W-:Y:S01]  /*1610*/  FFMA.FTZ R120, R163.reuse, R164, R120 ;  /* 0x000000a4a3787223 */ /* 0x040fe20000010078 */
[----:B------:R-:W-:Y:S01]  /*1620*/  FADD.FTZ R54, R54, R125 ;  /* 0x0000007d36367221 */ /* 0x000fe20000010000 */
[----:B------:R-:W-:Y:S01]  /*1630*/  FFMA.FTZ R74, R163, R125, R74 ;  /* 0x0000007da34a7223 */ /* 0x000fe2000001004a */
[----:B------:R-:W-:Y:S01]  /*1640*/  FADD.FTZ R95, R95, R126 ;  /* 0x0000007e5f5f7221 */ /* 0x000fe20000010000 */
[C---:B------:R-:W-:Y:S01]  /*1650*/  FFMA.FTZ R115, R168.reuse, R126, R115 ;  /* 0x0000007ea8737223 */ /* 0x040fe20000010073 */
[----:B------:R-:W-:Y:S01]  /*1660*/  FADD.FTZ R55, R55, R132 ;  /* 0x0000008437377221 */ /* 0x000fe20000010000 */
[----:B------:R-:W-:Y:S01]  /*1670*/  FFMA.FTZ R75, R168, R132, R75 ;  /* 0x00000084a84b7223 */ /* 0x000fe2000001004b */
[----:B------:R-:W-:Y:S01]  /*1680*/  FADD.FTZ R131, R122, R167 ;  /* 0x000000a77a837221 */ /* 0x000fe20000010000 */
[----:B------:R-:W-:-:S07]  /*1690*/  FFMA.FTZ R130, R168, R167, R120 ;  /* 0x000000a7a8827223 */ /* 0x000fce0000010078 */
.L_x_4:
[----:B------:R-:W-:Y:S05]  /*16a0*/  BSYNC B0 ;  /* 0x0000000000007941 */ /* 0x000fea0003800000 */
.L_x_3:
        /* <DEDUP_REMOVED lines=17> */
[----:B-----5:R-:W-:Y:S01]  /*17c0*/  FSEL R185, R128, RZ, !P0 ;  /* 0x000000ff80b97208 */ /* 0x020fe20004000000 */
[----:B------:R-:W-:Y:S01]  /*17d0*/  VIADD R133, R133, 0x100 ;  /* 0x0000010085857836 */ /* 0x000fe20000000000 */
[----:B--2---:R-:W-:Y:S02]  /*17e0*/  SHF.R.U32.HI R127, RZ, 0x10, R121 ;  /* 0x00000010ff7f7819 */ /* 0x004fe40000011679 */
[----:B------:R-:W-:Y:S02]  /*17f0*/  SHF.L.U32 R126, R121, 0x10, RZ ;  /* 0x00000010797e7819 */ /* 0x000fe400000006ff */
[----:B------:R-:W-:Y:S02]  /*1800*/  SHF.L.U32 R127, R127, 0x10, RZ ;  /* 0x000000107f7f7819 */ /* 0x000fe400000006ff */
[----:B---3--:R-:W-:Y:S02]  /*1810*/  MOV R132, R124 ;  /* 0x0000007c00847202 */ /* 0x008fe40000000f00 */
[----:B------:R-:W-:-:S02]  /*1820*/  SHF.R.U64 R188, R124, 0x10, R125 ;  /* 0x000000107cbc7819 */ /* 0x000fc4000000127d */
[----:B----4-:R-:W-:Y:S02]  /*1830*/  MOV R124, R122 ;  /* 0x0000007a007c7202 */ /* 0x010fe40000000f00 */
[----:B------:R-:W-:Y:S01]  /*1840*/  SHF.R.U64 R184, R122, 0x10, R123 ;  /* 0x000000107ab87819 */ /* 0x000fe2000000127b */
[C---:B------:R-:W-:Y:S01]  /*1850*/  IMAD.U32 R122, R120.reuse, 0x10000, RZ ;  /* 0x00010000787a7824 */ /* 0x040fe200078e00ff */
[----:B------:R-:W-:Y:S01]  /*1860*/  SHF.R.U64 R120, R120, 0x10, R121 ;  /* 0x0000001078787819 */ /* 0x000fe20000001279 */
[--C-:B------:R-:W-:Y:S01]  /*1870*/  IMAD.MOV.U32 R134, RZ, RZ, R125.reuse ;  /* 0x000000ffff867224 */ /* 0x100fe200078e007d */
[----:B------:R-:W-:Y:S02]  /*1880*/  SHF.R.U32.HI R186, RZ, 0x10, R125 ;  /* 0x00000010ffba7819 */ /* 0x000fe4000001167d */
[----:B------:R-:W-:Y:S01]  /*1890*/  MOV R125, R123 ;  /* 0x0000007b007d7202 */ /* 0x000fe20000000f00 */
[----:B------:R-:W-:Y:S01]  /*18a0*/  IMAD.U32 R120, R120, 0x10000, RZ ;  /* 0x0001000078787824 */ /* 0x000fe200078e00ff */
[----:B------:R-:W-:Y:S01]  /*18b0*/  SHF.R.U32.HI R183, RZ, 0x10, R123 ;  /* 0x00000010ffb77819 */ /* 0x000fe2000001167b */
[C---:B------:R-:W-:Y:S01]  /*18c0*/  FADD.FTZ R169, -R185.reuse, R122 ;  /* 0x0000007ab9a97221 */ /* 0x040fe20000010100 */
[----:B------:R-:W-:Y:S01]  /*18d0*/  SHF.L.U32 R123, R124, 0x10, RZ ;  /* 0x000000107c7b7819 */ /* 0x000fe200000006ff */
[C---:B------:R-:W-:Y:S01]  /*18e0*/  FADD.FTZ R181, -R185.reuse, R126 ;  /* 0x0000007eb9b57221 */ /* 0x040fe20000010100 */
[C---:B------:R-:W-:Y:S01]  /*18f0*/  FADD.FTZ R135, -R185.reuse, R120 ;  /* 0x00000078b9877221 */ /* 0x040fe20000010100 */
[----:B------:R-:W-:Y:S01]  /*1900*/  SHF.L.U32 R121, R132, 0x10, RZ ;  /* 0x0000001084797819 */ /* 0x000fe200000006ff */
[----:B------:R-:W-:Y:S01]  /*1910*/  FADD.FTZ R185, -R185, R127 ;  /* 0x0000007fb9b97221 */ /* 0x000fe20000010100 */
        /* <DEDUP_REMOVED lines=8> */
[----:B------:R-:W-:Y:S02]  /*19a0*/  IMAD.U32 R120, R188, 0x10000, RZ ;  /* 0x00010000bc787824 */ /* 0x000fe400078e00ff */
[----:B------:R-:W-:Y:S01]  /*19b0*/  FMUL.FTZ R124, R23, R122 ;  /* 0x0000007a177c7220 */ /* 0x000fe20000410000 */
[----:B------:R-:W-:Y:S01]  /*19c0*/  FMUL.FTZ R184, R4, R135 ;  /* 0x0000008704b87220 */ /* 0x000fe20000410000 */
        /* <DEDUP_REMOVED lines=31> */
.L_x_6:
[----:B------:R-:W-:Y:S05]  /*1bc0*/  BSYNC B0 ;  /* 0x0000000000007941 */ /* 0x000fea0003800000 */
.L_x_5:
        /* <DEDUP_REMOVED lines=19> */
[----:B--2---:R-:W-:Y:S01]  /*1d00*/  SHF.R.U32.HI R127, RZ, 0x10, R121 ;  /* 0x00000010ff7f7819 */ /* 0x004fe20000011679 */
[----:B------:R-:W-:-:S04]  /*1d10*/  IMAD.U32 R126, R121, 0x10000, RZ ;  /* 0x00010000797e7824 */ /* 0x000fc800078e00ff */
[----:B------:R-:W-:Y:S01]  /*1d20*/  IMAD.U32 R127, R127, 0x10000, RZ ;  /* 0x000100007f7f7824 */ /* 0x000fe200078e00ff */
[----:B---3--:R-:W-:Y:S02]  /*1d30*/  MOV R132, R124 ;  /* 0x0000007c00847202 */ /* 0x008fe40000000f00 */
[----:B------:R-:W-:Y:S01]  /*1d40*/  SHF.R.U64 R195, R124, 0x10, R125 ;  /* 0x000000107cc37819 */ /* 0x000fe2000000127d */
[----:B----4-:R-:W-:Y:S01]  /*1d50*/  IMAD.MOV.U32 R124, RZ, RZ, R122 ;  /* 0x000000ffff7c7224 */ /* 0x010fe200078e007a */
[----:B------:R-:W-:Y:S02]  /*1d60*/  SHF.R.U64 R193, R122, 0x10, R123 ;  /* 0x000000107ac17819 */ /* 0x000fe4000000127b */
[C---:B------:R-:W-:Y:S02]  /*1d70*/  SHF.L.U32 R122, R120.reuse, 0x10, RZ ;  /* 0x00000010787a7819 */ /* 0x040fe400000006ff */
[----:B------:R-:W-:Y:S02]  /*1d80*/  SHF.R.U64 R120, R120, 0x10, R121 ;  /* 0x0000001078787819 */ /* 0x000fe40000001279 */
[----:B------:R-:W-:-:S02]  /*1d90*/  MOV R134, R125 ;  /* 0x0000007d00867202 */ /* 0x000fc40000000f00 */
[----:B------:R-:W-:Y:S02]  /*1da0*/  SHF.R.U32.HI R194, RZ, 0x10, R125 ;  /* 0x00000010ffc27819 */ /* 0x000fe4000001167d */
[----:B------:R-:W-:Y:S02]  /*1db0*/  SHF.L.U32 R120, R120, 0x10, RZ ;  /* 0x0000001078787819 */ /* 0x000fe400000006ff */
[----:B------:R-:W-:Y:S02]  /*1dc0*/  MOV R125, R123 ;  /* 0x0000007b007d7202 */ /* 0x000fe40000000f00 */
[----:B------:R-:W-:Y:S01]  /*1dd0*/  SHF.R.U32.HI R188, RZ, 0x10, R123 ;  /* 0x00000010ffbc7819 */ /* 0x000fe2000001167b */
[C---:B------:R-:W-:Y:S01]  /*1de0*/  FADD.FTZ R187, -R189.reuse, R122 ;  /* 0x0000007abdbb7221 */ /* 0x040fe20000010100 */
[----:B------:R-:W-:Y:S01]  /*1df0*/  SHF.L.U32 R123, R124, 0x10, RZ ;  /* 0x000000107c7b7819 */ /* 0x000fe200000006ff */
[C---:B------:R-:W-:Y:S01]  /*1e00*/  FADD.FTZ R191, -R189.reuse, R126 ;  /* 0x0000007ebdbf7221 */ /* 0x040fe20000010100 */
[C---:B------:R-:W-:Y:S01]  /*1e10*/  FADD.FTZ R135, -R189.reuse, R120 ;  /* 0x00000078bd877221 */ /* 0x040fe20000010100 */
[----:B------:R-:W-:Y:S01]  /*1e20*/  SHF.L.U32 R121, R132, 0x10, RZ ;  /* 0x0000001084797819 */ /* 0x000fe200000006ff */
[----:B------:R-:W-:Y:S01]  /*1e30*/  FADD.FTZ R189, -R189, R127 ;  /* 0x0000007fbdbd7221 */ /* 0x000fe20000010100 */
[----:B------:R-:W-:Y:S01]  /*1e40*/  SHF.L.U32 R122, R193, 0x10, RZ ;  /* 0x00000010c17a7819 */ /* 0x000fe200000006ff */
[----:B------:R-:W-:Y:S01]  /*1e50*/  FMUL.FTZ R127, R16, R123 ;  /* 0x0000007b107f7220 */ /* 0x000fe20000410000 */
[----:B------:R-:W-:Y:S01]  /*1e60*/  FMUL.FTZ R187, R4, R187 ;  /* 0x000000bb04bb7220 */ /* 0x000fe20000410000 */
[----:B------:R-:W-:Y:S01]  /*1e70*/  SHF.L.U32 R125, R125, 0x10, RZ ;  /* 0x000000107d7d7819 */ /* 0x000fe200000006ff */
[----:B------:R-:W-:Y:S01]  /*1e80*/  IMAD.U32 R126, R194, 0x10000, RZ ;  /* 0x00010000c27e7824 */ /* 0x000fe200078e00ff */
        /* <DEDUP_REMOVED lines=37> */
.L_x_8:
[----:B------:R-:W-:Y:S05]  /*20e0*/  BSYNC B0 ;  /* 0x0000000000007941 */ /* 0x000fea0003800000 */
.L_x_7:
[----:B------:R-:W-:Y:S01]  /*20f0*/  ISETP.NE.AND P0, PT, R0, RZ, PT ;  /* 0x000000ff0000720c */ /* 0x000fe20003f05270 */
[----:B------:R-:W-:-:S12]  /*2100*/  BSSY B0, `(.L_x_9) ;  /* 0x0000050000007945 */ /* 0x000fd80003800000 */
        /* <DEDUP_REMOVED lines=17> */
[----:B--2---:R-:W-:Y:S02]  /*2220*/  SHF.R.U32.HI R127, RZ, 0x10, R121 ;  /* 0x00000010ff7f7819 */ /* 0x004fe40000011679 */
[----:B------:R-:W-:Y:S02]  /*2230*/  SHF.L.U32 R126, R121, 0x10, RZ ;  /* 0x00000010797e7819 */ /* 0x000fe400000006ff */
[----:B------:R-:W-:Y:S01]  /*2240*/  SHF.L.U32 R127, R127, 0x10, RZ ;  /* 0x000000107f7f7819 */ /* 0x000fe200000006ff */
[----:B---3--:R-:W-:Y:S01]  /*2250*/  IMAD.MOV.U32 R132, RZ, RZ, R124 ;  /* 0x000000ffff847224 */ /* 0x008fe200078e007c */
[----:B------:R-:W-:Y:S02]  /*2260*/  SHF.R.U64 R201, R124, 0x10, R125 ;  /* 0x000000107cc97819 */ /* 0x000fe4000000127d */
[----:B----4-:R-:W-:-:S02]  /*2270*/  MOV R124, R122 ;  /* 0x0000007a007c7202 */ /* 0x010fc40000000f00 */
[----:B------:R-:W-:Y:S02]  /*2280*/  SHF.R.U64 R188, R122, 0x10, R123 ;  /* 0x000000107abc7819 */ /* 0x000fe4000000127b */
[C---:B------:R-:W-:Y:S02]  /*2290*/  SHF.R.U64 R122, R120.reuse, 0x10, R121 ;  /* 0x00000010787a7819 */ /* 0x040fe40000001279 */
[----:B------:R-:W-:Y:S02]  /*22a0*/  SHF.L.U32 R120, R120, 0x10, RZ ;  /* 0x0000001078787819 */ /* 0x000fe400000006ff */
[----:B------:R-:W-:Y:S02]  /*22b0*/  SHF.L.U32 R122, R122, 0x10, RZ ;  /* 0x000000107a7a7819 */ /* 0x000fe400000006ff */
[----:B------:R-:W-:Y:S02]  /*22c0*/  MOV R133, R125 ;  /* 0x0000007d00857202 */ /* 0x000fe40000000f00 */
[----:B------:R-:W-:Y:S01]  /*22d0*/  SHF.R.U32.HI R203, RZ, 0x10, R125 ;  /* 0x00000010ffcb7819 */ /* 0x000fe2000001167d */
[--C-:B------:R-:W-:Y:S01]  /*22e0*/  IMAD.MOV.U32 R125, RZ, RZ, R123.reuse ;  /* 0x000000ffff7d7224 */ /* 0x100fe200078e007b */
[----:B------:R-:W-:Y:S01]  /*22f0*/  SHF.R.U32.HI R134, RZ, 0x10, R123 ;  /* 0x00000010ff867819 */ /* 0x000fe2000001167b */
[----:B------:R-:W-:-:S02]  /*2300*/  IMAD.U32 R123, R124, 0x10000, RZ ;  /* 0x000100007c7b7824 */ /* 0x000fc400078e00ff */
        /* <DEDUP_REMOVED lines=13> */
[----:B------:R-:W-:Y:S01]  /*23e0*/  SHF.L.U32 R133, R133, 0x10, RZ ;  /* 0x0000001085857819 */ /* 0x000fe200000006ff */
[----:B------:R-:W-:Y:S01]  /*23f0*/  FMUL.FTZ R124, R7, R122 ;  /* 0x0000007a077c7220 */ /* 0x000fe20000410000 */
[----:B------:R-:W-:Y:S01]  /*2400*/  FMUL.FTZ R202, R4, R135 ;  /* 0x0000008704ca7220 */ /* 0x000fe20000410000 */
[----:B------:R-:W-:Y:S01]  /*2410*/  FMUL.FTZ R121, R6, R125 ;  /* 0x0000007d06797220 */ /* 0x000fe20000410000 */
[----:B------:R-:W-:Y:S01]  /*2420*/  SHF.L.U32 R126, R134, 0x10, RZ ;  /* 0x00000010867e7819 */ /* 0x000fe200000006ff */
[----:B------:R-:W-:Y:S01]  /*2430*/  FADD.FTZ R81, R81, R120 ;  /* 0x0000007851517221 */ /* 0x000fe20000010000 */
[-C--:B------:R-:W-:Y:S01]  /*2440*/  FFMA.FTZ R201, R11, R120.reuse, R124 ;  /* 0x000000780bc97223 */ /* 0x080fe2000001007c */
[----:B------:R-:W-:Y:S01]  /*2450*/  FFMA.FTZ R101, R202, R120, R101 ;  /* 0x00000078ca657223 */ /* 0x000fe20000010065 */
[----:B------:R-:W-:Y:S01]  /*2460*/  FFMA.FTZ R200, R10, R133, R121 ;  /* 0x000000850ac87223 */ /* 0x000fe20000010079 */
[----:B------:R-:W-:Y:S01]  /*2470*/  FADD.FTZ R120, R131, R198 ;  /* 0x000000c683787221 */ /* 0x000fe20000010000 */
[C---:B------:R-:W-:Y:S01]  /*2480*/  FFMA.FTZ R121, R197.reuse, R198, R130 ;  /* 0x000000c6c5797223 */ /* 0x040fe20000010082 */
[----:B------:R-:W-:Y:S01]  /*2490*/  FADD.FTZ R40, R40, R123 ;  /* 0x0000007b28287221 */ /* 0x000fe20000010000 */
[----:B------:R-:W-:Y:S01]  /*24a0*/  FFMA.FTZ R60, R197, R123, R60 ;  /* 0x0000007bc53c7223 */ /* 0x000fe2000001003c */
[----:B------:R-:W-:Y:S01]  /*24b0*/  FADD.FTZ R41, R41, R122 ;  /* 0x0000007a29297221 */ /* 0x000fe20000010000 */
[----:B------:R-:W-:Y:S01]  /*24c0*/  FFMA.FTZ R61, R202, R122, R61 ;  /* 0x0000007aca3d7223 */ /* 0x000fe2000001003d */
[----:B------:R-:W-:-:S02]  /*24d0*/  IMAD.U32 R124, R203, 0x10000, RZ ;  /* 0x00010000cb7c7824 */ /* 0x000fc400078e00ff */
[----:B------:R-:W-:Y:S01]  /*24e0*/  FMUL.FTZ R122, R5, R126 ;  /* 0x0000007e057a7220 */ /* 0x000fe20000410000 */
[----:B------:R-:W-:Y:S01]  /*24f0*/  FADD.FTZ R123, R120, R201 ;  /* 0x000000c9787b7221 */ /* 0x000fe20000010000 */
[----:B------:R-:W-:Y:S01]  /*2500*/  FMUL.FTZ R199, R4, R199 ;  /* 0x000000c704c77220 */ /* 0x000fe20000410000 */
[----:B------:R-:W-:Y:S01]  /*2510*/  FFMA.FTZ R120, R202, R201, R121 ;  /* 0x000000c9ca787223 */ /* 0x000fe20000010079 */
[----:B------:R-:W-:Y:S01]  /*2520*/  FFMA.FTZ R203, R9, R124, R122 ;  /* 0x0000007c09cb7223 */ /* 0x000fe2000001007a */
[----:B------:R-:W-:Y:S01]  /*2530*/  FMUL.FTZ R204, R4, R189 ;  /* 0x000000bd04cc7220 */ /* 0x000fe20000410000 */
[----:B------:R-:W-:Y:S01]  /*2540*/  FADD.FTZ R122, R123, R200 ;  /* 0x000000c87b7a7221 */ /* 0x000fe20000010000 */
[C---:B------:R-:W-:Y:S01]  /*2550*/  FFMA.FTZ R120, R199.reuse, R200, R120 ;  /* 0x000000c8c7787223 */ /* 0x040fe20000010078 */
        /* <DEDUP_REMOVED lines=10> */
.L_x_10:
[----:B------:R-:W-:Y:S05]  /*2600*/  BSYNC B0 ;  /* 0x0000000000007941 */ /* 0x000fea0003800000 */
.L_x_9:
[----:B------:R-:W-:Y:S01]  /*2610*/  LOP3.LUT P0, RZ, R129, 0xff, RZ, 0xc0, !PT ;  /* 0x000000ff81ff7812 */ /* 0x000fe2000780c0ff */
[----:B------:R-:W-:Y:S01]  /*2620*/  UMOV UR13, 0xffffffff ;  /* 0xffffffff000d7882 */ /* 0x000fe20000000000 */
[----:B------:R-:W-:Y:S02]  /*2630*/  SHF.R.U32.HI R120, RZ, 0x5, R144 ;  /* 0x00000005ff787819 */ /* 0x000fe40000011690 */
[----:B------:R-:W-:Y:S02]  /*2640*/  LOP3.LUT P5, RZ, R144, 0x1f, RZ, 0xc0, !PT ;  /* 0x0000001f90ff7812 */ /* 0x000fe400078ac0ff */
[----:B------:R-:W-:-:S07]  /*2650*/  LOP3.LUT R121, R120, 0x7fffff8, RZ, 0xc0, !PT ;  /* 0x07fffff878797812 */ /* 0x000fce00078ec0ff */
[----:B------:R-:W-:Y:S01]  /*2660*/  @!P0 IADD3 R121, R121, 0x8, RZ ;  /* 0x0000000879798810 */ /* 0x000fe20007ffe0ff */
[----:B------:R-:W-:Y:S06]  /*2670*/  BRA.DIV UR13, `(.L_x_11) ;  /* 0x000000220d407947 */ /* 0x000fec000b800000 */
[----:B------:R-:W0:Y:S04]  /*2680*/  SHFL.DOWN PT, R122, R131, 0x10, 0x1f ;  /* 0x0a001f00837a7f89 */ /* 0x000e2800000e0000 */
[----:B------:R-:W1:Y:S01]  /*2690*/  SHFL.DOWN PT, R123, R130, 0x10, 0x1f ;  /* 0x0a001f00827b7f89 */ /* 0x000e6200000e0000 */
[----:B0-----:R-:W-:Y:S01]  /*26a0*/  FADD.FTZ R122, R122, R131 ;  /* 0x000000837a7a7221 */ /* 0x001fe20000010000 */
[----:B-1----:R-:W-:-:S04]  /*26b0*/  FADD.FTZ R123, R123, R130 ;  /* 0x000000827b7b7221 */ /* 0x002fc80000010000 */
        /* <DEDUP_REMOVED lines=9> */
[----:B-----5:R-:W1:Y:S01]  /*2750*/  SHFL.DOWN PT, R128, R127, 0x2, 0x1f ;  /* 0x08401f007f807f89 */ /* 0x020e6200000e0000 */
[----:B0-----:R-:W-:Y:S01]  /*2760*/  FADD.FTZ R129, R126, R129 ;  /* 0x000000817e817221 */ /* 0x001fe20000010000 */
[----:B-1----:R-:W-:-:S04]  /*2770*/  FADD.FTZ R128, R127, R128 ;  /* 0x000000807f807221 */ /* 0x002fc80000010000 */
[----:B------:R0:W1:Y:S04]  /*2780*/  SHFL.DOWN PT, R188, R129, 0x1, 0x1f ;  /* 0x08201f0081bc7f89 */ /* 0x00006800000e0000 */
[----:B------:R0:W2:Y:S02]  /*2790*/  SHFL.DOWN PT, R189, R128, 0x1, 0x1f ;  /* 0x08201f0080bd7f89 */ /* 0x0000a400000e0000 */
.L_x_50:
[----:B------:R-:W3:Y:S01]  /*27a0*/  S2R R123, SR_CgaCtaId ;  /* 0x00000000007b7919 */ /* 0x000ee20000008800 */
[----:B------:R-:W-:Y:S01]  /*27b0*/  MOV R122, 0x400 ;  /* 0x00000400007a7802 */ /* 0x000fe20000000f00 */
[----:B-1----:R-:W-:Y:S01]  /*27c0*/  FADD.FTZ R188, R129, R188 ;  /* 0x000000bc81bc7221 */ /* 0x002fe20000010000 */
[----:B------:R-:W-:Y:S01]  /*27d0*/  @!P5 LOP3.LUT R120, R120, 0x7, RZ, 0xc0, !PT ;  /* 0x000000077878d812 */ /* 0x000fe200078ec0ff */
[----:B--2---:R-:W-:Y:S01]  /*27e0*/  FADD.FTZ R189, R128, R189 ;  /* 0x000000bd80bd7221 */ /* 0x004fe20000010000 */
[----:B------:R-:W-:Y:S05]  /*27f0*/  WARPSYNC.ALL ;  /* 0x0000000000007948 */ /* 0x000fea0003800000 */
[----:B------:R-:W-:Y:S01]  /*2800*/  @!P5 IADD3 R120, R121, R120, RZ ;  /* 0x000000787978d210 */ /* 0x000fe20007ffe0ff */
[----:B------:R-:W-:Y:S01]  /*2810*/  BSSY B0, `(.L_x_12) ;  /* 0x0000069000007945 */ /* 0x000fe20003800000 */
[----:B---3--:R-:W-:-:S04]  /*2820*/  LEA R122, R123, R122, 0x18 ;  /* 0x0000007a7b7a7211 */ /* 0x008fc800078ec0ff */
[----:B------:R-:W-:Y:S01]  /*2830*/  LEA R206, R121, R122, 0x3 ;  /* 0x0000007a79ce7211 */ /* 0x000fe200078e18ff */
[----:B------:R-:W-:-:S05]  /*2840*/  @!P5 IMAD R205, R120, 0x8, R122 ;  /* 0x0000000878cdd824 */ /* 0x000fca00078e027a */
[----:B------:R-:W-:Y:S01]  /*2850*/  @!P5 STS.64 [R205+0x5000], R188 ;  /* 0x005000bccd00d388 */ /* 0x000fe20000000a00 */
[----:B------:R-:W-:Y:S01]  /*2860*/  BAR.SYNC.DEFER_BLOCKING 0x0 ;  /* 0x0000000000007b1d */ /* 0x000fe20000010000 */
[----:B------:R-:W-:-:S05]  /*2870*/  ISETP.NE.AND P5, PT, R141, RZ, PT ;  /* 0x000000ff8d00720c */ /* 0x000fca0003fa5270 */
[----:B------:R-:W1:Y:S04]  /*2880*/  LDS.128 R120, [R206+0x5000] ;  /* 0x00500000ce787984 */ /* 0x000e680000000c00 */
[----:B------:R-:W2:Y:S04]  /*2890*/  LDS.128 R124, [R206+0x5010] ;  /* 0x00501000ce7c7984 */ /* 0x000ea80000000c00 */
[----:B0-----:R-:W0:Y:S04]  /*28a0*/  LDS.128 R128, [R206+0x5020] ;  /* 0x00502000ce807984 */ /* 0x001e280000000c00 */
[----:B------:R-:W3:Y:S01]  /*28b0*/  LDS.128 R132, [R206+0x5030] ;  /* 0x00503000ce847984 */ /* 0x000ee20000000c00 */
[----:B-1----:R-:W-:Y:S01]  /*28c0*/  FADD.FTZ R207, RZ, R120 ;  /* 0x00000078ffcf7221 */ /* 0x002fe20000010000 */
[----:B------:R-:W-:-:S03]  /*28d0*/  FADD.FTZ R120, RZ, R121 ;  /* 0x00000079ff787221 */ /* 0x000fc60000010000 */
[----:B------:R-:W-:Y:S01]  /*28e0*/  FADD.FTZ R207, R122, R207 ;  /* 0x000000cf7acf7221 */ /* 0x000fe20000010000 */
[----:B------:R-:W-:-:S03]  /*28f0*/  FADD.FTZ R120, R123, R120 ;  /* 0x000000787b787221 */ /* 0x000fc60000010000 */
[----:B--2---:R-:W-:Y:S01]  /*2900*/  FADD.FTZ R207, R207, R124 ;  /* 0x0000007ccfcf7221 */ /* 0x004fe20000010000 */
[----:B------:R-:W-:-:S03]  /*2910*/  FADD.FTZ R120, R120, R125 ;  /* 0x0000007d78787221 */ /* 0x000fc60000010000 */
[----:B------:R-:W-:Y:S01]  /*2920*/  FADD.FTZ R207, R126, R207 ;  /* 0x000000cf7ecf7221 */ /* 0x000fe20000010000 */
[----:B------:R-:W-:-:S03]  /*2930*/  FADD.FTZ R120, R127, R120 ;  /* 0x000000787f787221 */ /* 0x000fc60000010000 */
[----:B0-----:R-:W-:Y:S01]  /*2940*/  FADD.FTZ R207, R207, R128 ;  /* 0x00000080cfcf7221 */ /* 0x001fe20000010000 */
[----:B------:R-:W-:-:S03]  /*2950*/  FADD.FTZ R120, R120, R129 ;  /* 0x0000008178787221 */ /* 0x000fc60000010000 */
[----:B------:R-:W-:Y:S01]  /*2960*/  FADD.FTZ R207, R130, R207 ;  /* 0x000000cf82cf7221 */ /* 0x000fe20000010000 */
[----:B------:R-:W-:-:S03]  /*2970*/  FADD.FTZ R120, R131, R120 ;  /* 0x0000007883787221 */ /* 0x000fc60000010000 */
[----:B---3--:R-:W-:Y:S01]  /*2980*/  FADD.FTZ R207, R207, R132 ;  /* 0x00000084cfcf7221 */ /* 0x008fe20000010000 */
[----:B------:R-:W-:-:S03]  /*2990*/  FADD.FTZ R120, R120, R133 ;  /* 0x0000008578787221 */ /* 0x000fc60000010000 */
[----:B------:R-:W-:Y:S01]  /*29a0*/  FADD.FTZ R134, R134, R207 ;  /* 0x000000cf86867221 */ /* 0x000fe20000010000 */
[----:B------:R-:W-:-:S03]  /*29b0*/  FADD.FTZ R120, R135, R120 ;  /* 0x0000007887787221 */ /* 0x000fc60000010000 */
[----:B------:R-:W-:Y:S01]  /*29c0*/  FMUL.FTZ R129, R134, UR12 ;  /* 0x0000000c86817c20 */ /* 0x000fe20008410000 */
[----:B------:R-:W-:-:S04]  /*29d0*/  FMUL.FTZ R128, R120, UR12 ;  /* 0x0000000c78807c20 */ /* 0x000fc80008410000 */
[----:B------:R-:W-:Y:S01]  /*29e0*/  FSEL R129, R129, RZ, !P5 ;  /* 0x000000ff81817208 */ /* 0x000fe20006800000 */
[----:B------:R-:W-:Y:S06]  /*29f0*/  @!P4 BRA `(.L_x_13) ;  /* 0x000000040028c947 */ /* 0x000fec0003800000 */
[----:B------:R-:W-:Y:S01]  /*2a00*/  ISETP.NE.U32.AND P5, PT, RZ, UR8, PT ;  /* 0x00000008ff007c0c */ /* 0x000fe2000bfa5070 */
[-CC-:B------:R-:W-:Y:S01]  /*2a10*/  FFMA.FTZ R121, R3, R128.reuse, R129.reuse ;  /* 0x0000008003797223 */ /* 0x180fe20000010081 */
[-CC-:B------:R-:W-:Y:S01]  /*2a20*/  FFMA.FTZ R120, R158, R128.reuse, R129.reuse ;  /* 0x000000809e787223 */ /* 0x180fe20000010081 */
[-CC-:B------:R-:W-:Y:S01]  /*2a30*/  FFMA.FTZ R125, R155, R128.reuse, R129.reuse ;  /* 0x000000809b7d7223 */ /* 0x180fe20000010081 */
[----:B------:R-:W-:Y:S01]  /*2a40*/  ISETP.NE.AND.EX P5, PT, RZ, UR9, PT, P5 ;  /* 0x00000009ff007c0c */ /* 0x000fe2000bfa5350 */
[----:B------:R-:W-:Y:S01]  /*2a50*/  FFMA.FTZ R122, R160, R128, R129 ;  /* 0x00000080a07a7223 */ /* 0x000fe20000010081 */
[----:B------:R-:W-:Y:S01]  /*2a60*/  FADD.FTZ R121, R154, -R121 ;  /* 0x800000799a797221 */ /* 0x000fe20000010000 */
[----:B------:R-:W-:Y:S01]  /*2a70*/  FADD.FTZ R123, R157, -R120 ;  /* 0x800000789d7b7221 */ /* 0x000fe20000010000 */
[----:B------:R-:W-:Y:S01]  /*2a80*/  FADD.FTZ R125, R156, -R125 ;  /* 0x8000007d9c7d7221 */ /* 0x000fe20000010000 */
[----:B------:R-:W-:Y:S01]  /*2a90*/  FADD.FTZ R127, R159, -R122 ;  /* 0x8000007a9f7f7221 */ /* 0x000fe20000010000 */
[C---:B------:R-:W-:Y:S01]  /*2aa0*/  FMUL.FTZ R122, R4.reuse, R121 ;  /* 0x00000079047a7220 */ /* 0x040fe20000410000 */
[C---:B------:R-:W-:Y:S01]  /*2ab0*/  FMUL.FTZ R123, R4.reuse, R123 ;  /* 0x0000007b047b7220 */ /* 0x040fe20000410000 */
[C---:B------:R-:W-:Y:S01]  /*2ac0*/  FMUL.FTZ R125, R4.reuse, R125 ;  /* 0x0000007d047d7220 */ /* 0x040fe20000410000 */
[----:B------:R-:W-:Y:S01]  /*2ad0*/  FMUL.FTZ R130, R4, R127 ;  /* 0x0000007f04827220 */ /* 0x000fe20000410000 */
[----:B------:R-:W-:-:S03]  /*2ae0*/  ISETP.NE.U32.AND P6, PT, RZ, UR14, PT ;  /* 0x0000000eff007c0c */ /* 0x000fc6000bfc5070 */
[----:B------:R-:W-:Y:S01]  /*2af0*/  @P5 MOV R120, R174 ;  /* 0x000000ae00785202 */ /* 0x000fe20000000f00 */
[--C-:B------:R-:W-:Y:S01]  /*2b00*/  @P5 IMAD.MOV.U32 R124, RZ, RZ, R175.reuse ;  /* 0x000000ffff7c5224 */ /* 0x100fe200078e00af */
[--C-:B------:R-:W-:Y:S02]  /*2b10*/  @P5 SHF.R.U64 R126, R174, 0x10, R175.reuse ;  /* 0x00000010ae7e5819 */ /* 0x100fe400000012af */
[----:B------:R-:W-:Y:S01]  /*2b20*/  @P5 SHF.R.U32.HI R131, RZ, 0x10, R175 ;  /* 0x00000010ff835819 */ /* 0x000fe200000116af */
[----:B------:R-:W-:Y:S01]  /*2b30*/  @P5 IMAD.U32 R124, R124, 0x10000, RZ ;  /* 0x000100007c7c5824 */ /* 0x000fe200078e00ff */
[----:B------:R-:W-:Y:S02]  /*2b40*/  @P5 SHF.L.U32 R121, R120, 0x10, RZ ;  /* 0x0000001078795819 */ /* 0x000fe400000006ff */
[----:B------:R-:W-:Y:S01]  /*2b50*/  @P5 SHF.L.U32 R120, R126, 0x10, RZ ;  /* 0x000000107e785819 */ /* 0x000fe200000006ff */
[----:B------:R-:W-:Y:S01]  /*2b60*/  @P5 FADD.FTZ R125, R125, R124 ;  /* 0x0000007c7d7d5221 */ /* 0x000fe20000010000 */
[----:B------:R-:W-:Y:S01]  /*2b70*/  @P5 SHF.L.U32 R131, R131, 0x10, RZ ;  /* 0x0000001083835819 */ /* 0x000fe200000006ff */
[----:B------:R-:W-:Y:S01]  /*2b80*/  @P5 FADD.FTZ R122, R122, R121 ;  /* 0x000000797a7a5221 */ /* 0x000fe20000010000 */
[----:B------:R-:W0:Y:S01]  /*2b90*/  LDC.64 R126, c[0x0][0x2f8] ;  /* 0x0000be00ff7e7b82 */ /* 0x000e220000000a00 */
[----:B------:R-:W-:Y:S01]  /*2ba0*/  @P5 FADD.FTZ R123, R123, R120 ;  /* 0x000000787b7b5221 */ /* 0x000fe20000010000 */
[----:B------:R-:W-:Y:S01]  /*2bb0*/  F2F.BF16.F32 R132, R125 ;  /* 0x0000007d00847304 */ /* 0x000fe20000202000 */
[----:B------:R-:W-:Y:S01]  /*2bc0*/  @P5 FADD.FTZ R130, R130, R131 ;  /* 0x0000008382825221 */ /* 0x000fe20000010000 */
[----:B------:R-:W-:-:S02]  /*2bd0*/  ISETP.NE.U32.AND P5, PT, RZ, UR14, PT ;  /* 0x0000000eff007c0c */ /* 0x000fc4000bfa5070 */
[----:B------:R-:W-:Y:S02]  /*2be0*/  ISETP.NE.AND.EX P6, PT, RZ, UR15, PT, P6 ;  /* 0x0000000fff007c0c */ /* 0x000fe4000bfc5360 */
[----:B------:R-:W-:Y:S02]  /*2bf0*/  ISETP.NE.AND.EX P5, PT, RZ, UR15, PT, P5 ;  /* 0x0000000fff007c0c */ /* 0x000fe4000bfa5350 */
[----:B------:R-:W1:Y:S08]  /*2c00*/  F2F.BF16.F32 R135, R123 ;  /* 0x0000007b00877304 */ /* 0x000e700000202000 */
[----:B------:R-:W2:Y:S03]  /*2c10*/  F2F.BF16.F32 R134, R130 ;  /* 0x0000008200867304 */ /* 0x000ea60000202000 */
[----:B------:R-:W-:-:S02]  /*2c20*/  @P5 F2FP.BF16.F32.PACK_AB R120, RZ, R122 ;  /* 0x0000007aff78523e */ /* 0x000fc400000010ff */
[----:B------:R-:W-:Y:S01]  /*2c30*/  @P5 F2FP.BF16.F32.PACK_AB R121, RZ, R123 ;  /* 0x0000007bff79523e */ /* 0x000fe200000010ff */
[----:B0-----:R-:W-:Y:S01]  /*2c40*/  IMAD.WIDE.U32 R126, R2, 0x8, R126 ;  /* 0x00000008027e7825 */ /* 0x001fe200078e007e */
[----:B------:R-:W-:Y:S01]  /*2c50*/  @P5 F2FP.BF16.F32.PACK_AB R124, RZ, R125 ;  /* 0x0000007dff7c523e */ /* 0x000fe200000010ff */
[----:B------:R-:W0:Y:S01]  /*2c60*/  F2F.BF16.F32 R133, R122 ;  /* 0x0000007a00857304 */ /* 0x000e220000202000 */
[----:B------:R-:W-:Y:S02]  /*2c70*/  @P5 F2FP.BF16.F32.PACK_AB R131, RZ, R130 ;  /* 0x00000082ff83523e */ /* 0x000fe400000010ff */
[----:B------:R-:W-:Y:S02]  /*2c80*/  @P5 PRMT R146, R120, 0x7610, R146 ;  /* 0x0000761078925816 */ /* 0x000fe40000000092 */
[----:B------:R-:W-:Y:S01]  /*2c90*/  @P5 PRMT R147, R121, 0x7610, R147 ;  /* 0x0000761079935816 */ /* 0x000fe20000000093 */
[----:B-1----:R-:W-:Y:S01]  /*2ca0*/  IMAD.WIDE.U32 R120, R135, 0x10000, RZ ;  /* 0x0001000087787825 */ /* 0x002fe200078e00ff */
[----:B------:R-:W-:-:S02]  /*2cb0*/  @P5 PRMT R148, R124, 0x7610, R148 ;  /* 0x000076107c945816 */ /* 0x000fc40000000094 */
[----:B------:R-:W-:Y:S02]  /*2cc0*/  @P5 PRMT R149, R131, 0x7610, R149 ;  /* 0x0000761083955816 */ /* 0x000fe40000000095 */
[----:B------:R-:W-:Y:S02]  /*2cd0*/  ISETP.NE.U32.AND P5, PT, RZ, UR6, PT ;  /* 0x00000006ff007c0c */ /* 0x000fe4000bfa5070 */
[----:B--2---:R-:W-:Y:S02]  /*2ce0*/  SHF.L.U32 R123, R134, 0x10, RZ ;  /* 0x00000010867b7819 */ /* 0x004fe400000006ff */
[----:B------:R-:W-:Y:S02]  /*2cf0*/  ISETP.NE.AND.EX P5, PT, RZ, UR7, PT, P5 ;  /* 0x00000007ff007c0c */ /* 0x000fe4000bfa5350 */
[----:B------:R-:W-:Y:S02]  /*2d00*/  LOP3.LUT R121, R121, R123, R132, 0xfe, !PT ;  /* 0x0000007b79797212 */ /* 0x000fe400078efe84 */
[----:B0-----:R-:W-:Y:S01]  /*2d10*/  LOP3.LUT R120, R120, R133, RZ, 0xfc, !PT ;  /* 0x0000008578787212 */ /* 0x001fe200078efcff */
[----:B------:R-:W-:Y:S08]  /*2d20*/  @!P6 BRA `(.L_x_14) ;  /* 0x000000000020e947 */ /* 0x000ff00003800000 */
[----:B------:R-:W0:Y:S01]  /*2d30*/  LDC.64 R122, c[0x0][0x308] ;  /* 0x0000c200ff7a7b82 */ /* 0x000e220000000a00 */
[----:B------:R-:W-:Y:S02]  /*2d40*/  LOP3.LUT R124, R147, 0xffff, RZ, 0xc0, !PT ;  /* 0x0000ffff937c7812 */ /* 0x000fe400078ec0ff */
[----:B------:R-:W-:-:S03]  /*2d50*/  PRMT R131, R148, 0x5410, R149 ;  /* 0x0000541094837816 */ /* 0x000fc60000000095 */
[----:B------:R-:W-:-:S05]  /*2d60*/  IMAD.WIDE.U32 R124, R124, 0x10000, RZ ;  /* 0x000100007c7c7825 */ /* 0x000fca00078e00ff */
[----:B------:R-:W-:Y:S02]  /*2d70*/  LOP3.LUT R125, R131, R125, RZ, 0xfc, !PT ;  /* 0x0000007d837d7212 */ /* 0x000fe400078efcff */
[----:B------:R-:W-:Y:S01]  /*2d80*/  LOP3.LUT R124, R124, 0xffff, R146, 0xf8, !PT ;  /* 0x0000ffff7c7c7812 */ /* 0x000fe200078ef892 */
[----:B0-----:R-:W-:-:S05]  /*2d90*/  IMAD.WIDE.U32 R122, R2, 0x8, R122 ;  /* 0x00000008027a7825 */ /* 0x001fca00078e007a */
[----:B------:R0:W-:Y:S02]  /*2da0*/  STG.E.64 desc[UR4][R122.64], R124 ;  /* 0x0000007c7a007986 */ /* 0x0001e4000c101b04 */
.L_x_14:
[----:B------:R1:W-:Y:S01]  /*2db0*/  STG.E.64 desc[UR4][R126.64], R120 ;  /* 0x000000787e007986 */ /* 0x0003e2000c101b04 */
[----:B------:R-:W-:Y:S02]  /*2dc0*/  @P5 PRMT R150, R133, 0x7610, R150 ;  /* 0x0000761085965816 */ /* 0x000fe40000000096 */
[----:B------:R-:W-:Y:S02]  /*2dd0*/  @P5 PRMT R151, R135, 0x7610, R151 ;  /* 0x0000761087975816 */ /* 0x000fe40000000097 */
[----:B------:R-:W-:Y:S02]  /*2de0*/  @P5 PRMT R152, R132, 0x7610, R152 ;  /* 0x0000761084985816 */ /* 0x000fe40000000098 */
[----:B------:R-:W-:Y:S01]  /*2df0*/  @P5 PRMT R153, R134, 0x7610, R153 ;  /* 0x0000761086995816 */ /* 0x000fe20000000099 */
[----:B------:R-:W-:Y:S06]  /*2e00*/  @!P5 BRA `(.L_x_15) ;  /* 0x000000000020d947 */ /* 0x000fec0003800000 */
[----:B0-----:R-:W-:Y:S02]  /*2e10*/  LOP3.LUT R122, R151, 0xffff, RZ, 0xc0, !PT ;  /* 0x0000ffff977a7812 */ /* 0x001fe400078ec0ff */
[----:B-1----:R-:W-:Y:S02]  /*2e20*/  LEA R120, P5, R2, UR6, 0x3 ;  /* 0x0000000602787c11 */ /* 0x002fe4000f8a18ff */
[----:B------:R-:W-:Y:S01]  /*2e30*/  PRMT R125, R152, 0x5410, R153 ;  /* 0x00005410987d7816 */ /* 0x000fe20000000099 */
[----:B------:R-:W-:Y:S01]  /*2e40*/  IMAD.WIDE.U32 R122, R122, 0x10000, RZ ;  /* 0x000100007a7a7825 */ /* 0x000fe200078e00ff */
[----:B------:R-:W-:-:S04]  /*2e50*/  LEA.HI.X R121, R2, UR7, RZ, 0x3, P5 ;  /* 0x0000000702797c11 */ /* 0x000fc8000a8f1cff */
[----:B------:R-:W-:Y:S02]  /*2e60*/  LOP3.LUT R123, R125, R123, RZ, 0xfc, !PT ;  /* 0x0000007b7d7b7212 */ /* 0x000fe400078efcff */
[----:B------:R-:W-:-:S05]  /*2e70*/  LOP3.LUT R122, R122, 0xffff, R150, 0xf8, !PT ;  /* 0x0000ffff7a7a7812 */ /* 0x000fca00078ef896 */
[----:B------:R2:W-:Y:S02]  /*2e80*/  STG.E.64 desc[UR4][R120.64], R122 ;  /* 0x0000007a78007986 */ /* 0x0005e4000c101b04 */
.L_x_15:
[----:B------:R-:W-:-:S07]  /*2e90*/  VIADD R2, R2, 0x100 ;  /* 0x0000010002027836 */ /* 0x000fce0000000000 */
.L_x_13:
[----:B------:R-:W-:Y:S05]  /*2ea0*/  BSYNC B0 ;  /* 0x0000000000007941 */ /* 0x000fea0003800000 */
.L_x_12:
[----:B------:R-:W-:Y:S04]  /*2eb0*/  BSSY B0, `(.L_x_16) ;  /* 0x000004c000007945 */ /* 0x000fe80003800000 */
[----:B------:R-:W-:Y:S05]  /*2ec0*/  @!P3 BRA `(.L_x_17) ;  /* 0x000000040028b947 */ /* 0x000fea0003800000 */
[----:B------:R-:W-:Y:S01]  /*2ed0*/  ISETP.NE.U32.AND P5, PT, RZ, UR8, PT ;  /* 0x00000008ff007c0c */ /* 0x000fe2000bfa5070 */
[-CC-:B-12---:R-:W-:Y:S01]  /*2ee0*/  FFMA.FTZ R120, R166, R128.reuse, R129.reuse ;  /* 0x00000080a6787223 */ /* 0x186fe20000010081 */
[-CC-:B------:R-:W-:Y:S01]  /*2ef0*/  FFMA.FTZ R121, R161, R128.reuse, R129.reuse ;  /* 0x00000080a1797223 */ /* 0x180fe20000010081 */
[-CC-:B0-----:R-:W-:Y:S01]  /*2f00*/  FFMA.FTZ R125, R163, R128.reuse, R129.reuse ;  /* 0x00000080a37d7223 */ /* 0x181fe20000010081 */
        /* <DEDUP_REMOVED lines=11> */
[----:B------:R-:W-:Y:S02]  /*2fc0*/  @P5 MOV R120, R172 ;  /* 0x000000ac00785202 */ /* 0x000fe40000000f00 */
[--C-:B------:R-:W-:Y:S02]  /*2fd0*/  @P5 SHF.R.U64 R123, R172, 0x10, R173.reuse ;  /* 0x00000010ac7b5819 */ /* 0x100fe400000012ad */
[----:B------:R-:W-:Y:S01]  /*2fe0*/  @P5 MOV R122, R173 ;  /* 0x000000ad007a5202 */ /* 0x000fe20000000f00 */
[----:B------:R-:W-:Y:S01]  /*2ff0*/  @P5 IMAD.U32 R121, R120, 0x10000, RZ ;  /* 0x0001000078795824 */ /* 0x000fe200078e00ff */
[----:B------:R-:W-:Y:S02]  /*3000*/  @P5 SHF.R.U32.HI R126, RZ, 0x10, R173 ;  /* 0x00000010ff7e5819 */ /* 0x000fe400000116ad */
[----:B------:R-:W-:Y:S01]  /*3010*/  @P5 SHF.L.U32 R120, R123, 0x10, RZ ;  /* 0x000000107b785819 */ /* 0x000fe200000006ff */
[----:B------:R-:W-:Y:S01]  /*3020*/  @P5 FADD.FTZ R124, R124, R121 ;  /* 0x000000797c7c5221 */ /* 0x000fe20000010000 */
[----:B------:R-:W-:Y:S01]  /*3030*/  @P5 SHF.L.U32 R122, R122, 0x10, RZ ;  /* 0x000000107a7a5819 */ /* 0x000fe200000006ff */
[----:B------:R-:W-:Y:S01]  /*3040*/  @P5 IMAD.U32 R126, R126, 0x10000, RZ ;  /* 0x000100007e7e5824 */ /* 0x000fe200078e00ff */
[----:B------:R-:W-:Y:S01]  /*3050*/  ISETP.NE.AND.EX P6, PT, RZ, UR15, PT, P6 ;  /* 0x0000000fff007c0c */ /* 0x000fe2000bfc5360 */
[----:B------:R-:W-:-:S02]  /*3060*/  @P5 FADD.FTZ R125, R125, R120 ;  /* 0x000000787d7d5221 */ /* 0x000fc40000010000 */
[----:B------:R-:W-:Y:S01]  /*3070*/  @P5 FADD.FTZ R127, R127, R122 ;  /* 0x0000007a7f7f5221 */ /* 0x000fe20000010000 */
[----:B------:R-:W-:Y:S01]  /*3080*/  @P5 FADD.FTZ R131, R131, R126 ;  /* 0x0000007e83835221 */ /* 0x000fe20000010000 */
[----:B------:R-:W-:Y:S01]  /*3090*/  ISETP.NE.U32.AND P5, PT, RZ, UR14, PT ;  /* 0x0000000eff007c0c */ /* 0x000fe2000bfa5070 */
[----:B------:R-:W0:Y:S01]  /*30a0*/  LDC.64 R122, c[0x0][0x2f8] ;  /* 0x0000be00ff7a7b82 */ /* 0x000e220000000a00 */
[----:B------:R-:W1:Y:S02]  /*30b0*/  F2F.BF16.F32 R134, R125 ;  /* 0x0000007d00867304 */ /* 0x000e640000202000 */
[----:B------:R-:W-:-:S06]  /*30c0*/  ISETP.NE.AND.EX P5, PT, RZ, UR15, PT, P5 ;  /* 0x0000000fff007c0c */ /* 0x000fcc000bfa5350 */
[----:B------:R-:W2:Y:S07]  /*30d0*/  F2F.BF16.F32 R132, R131 ;  /* 0x0000008300847304 */ /* 0x000eae0000202000 */
[----:B------:R-:W-:Y:S01]  /*30e0*/  @P5 F2FP.BF16.F32.PACK_AB R133, RZ, R131 ;  /* 0x00000083ff85523e */ /* 0x000fe200000010ff */
[----:B------:R-:W3:Y:S01]  /*30f0*/  F2F.BF16.F32 R130, R127 ;  /* 0x0000007f00827304 */ /* 0x000ee20000202000 */
[----:B------:R-:W-:Y:S02]  /*3100*/  @P5 F2FP.BF16.F32.PACK_AB R120, RZ, R124 ;  /* 0x0000007cff78523e */ /* 0x000fe400000010ff */
[----:B------:R-:W-:-:S02]  /*3110*/  @P5 PRMT R149, R133, 0x7610, R149 ;  /* 0x0000761085955816 */ /* 0x000fc40000000095 */
[----:B------:R-:W-:Y:S02]  /*3120*/  @P5 F2FP.BF16.F32.PACK_AB R121, RZ, R125 ;  /* 0x0000007dff79523e */ /* 0x000fe400000010ff */
[----:B------:R-:W-:Y:S01]  /*3130*/  @P5 F2FP.BF16.F32.PACK_AB R126, RZ, R127 ;  /* 0x0000007fff7e523e */ /* 0x000fe200000010ff */
[----:B------:R-:W4:Y:S01]  /*3140*/  F2F.BF16.F32 R133, R124 ;  /* 0x0000007c00857304 */ /* 0x000f220000202000 */
[----:B------:R-:W-:Y:S01]  /*3150*/  @P5 PRMT R146, R120, 0x7610, R146 ;  /* 0x0000761078925816 */ /* 0x000fe20000000092 */
[----:B0-----:R-:W-:Y:S01]  /*3160*/  IMAD.WIDE.U32 R122, R2, 0x8, R122 ;  /* 0x00000008027a7825 */ /* 0x001fe200078e007a */
[----:B------:R-:W-:Y:S02]  /*3170*/  @P5 PRMT R147, R121, 0x7610, R147 ;  /* 0x0000761079935816 */ /* 0x000fe40000000093 */
[----:B------:R-:W-:Y:S01]  /*3180*/  @P5 PRMT R148, R126, 0x7610, R148 ;  /* 0x000076107e945816 */ /* 0x000fe20000000094 */
[----:B-1----:R-:W-:Y:S01]  /*3190*/  IMAD.WIDE.U32 R120, R134, 0x10000, RZ ;  /* 0x0001000086787825 */ /* 0x002fe200078e00ff */
[----:B------:R-:W-:-:S02]  /*31a0*/  ISETP.NE.U32.AND P5, PT, RZ, UR6, PT ;  /* 0x00000006ff007c0c */ /* 0x000fc4000bfa5070 */
[----:B--2---:R-:W-:Y:S02]  /*31b0*/  SHF.L.U32 R125, R132, 0x10, RZ ;  /* 0x00000010847d7819 */ /* 0x004fe400000006ff */
[----:B------:R-:W-:Y:S02]  /*31c0*/  ISETP.NE.AND.EX P5, PT, RZ, UR7, PT, P5 ;  /* 0x00000007ff007c0c */ /* 0x000fe4000bfa5350 */
[----:B---3--:R-:W-:Y:S02]  /*31d0*/  LOP3.LUT R121, R121, R125, R130, 0xfe, !PT ;  /* 0x0000007d79797212 */ /* 0x008fe400078efe82 */
[----:B----4-:R-:W-:Y:S01]  /*31e0*/  LOP3.LUT R120, R120, R133, RZ, 0xfc, !PT ;  /* 0x0000008578787212 */ /* 0x010fe200078efcff */
        /* <DEDUP_REMOVED lines=9> */
.L_x_18:
[----:B------:R1:W-:Y:S01]  /*3280*/  STG.E.64 desc[UR4][R122.64], R120 ;  /* 0x000000787a007986 */ /* 0x0003e2000c101b04 */
[----:B------:R-:W-:Y:S02]  /*3290*/  @P5 PRMT R150, R133, 0x7610, R150 ;  /* 0x0000761085965816 */ /* 0x000fe40000000096 */
[----:B------:R-:W-:Y:S02]  /*32a0*/  @P5 PRMT R151, R134, 0x7610, R151 ;  /* 0x0000761086975816 */ /* 0x000fe40000000097 */
[----:B------:R-:W-:Y:S02]  /*32b0*/  @P5 PRMT R152, R130, 0x7610, R152 ;  /* 0x0000761082985816 */ /* 0x000fe40000000098 */
[----:B------:R-:W-:Y:S01]  /*32c0*/  @P5 PRMT R153, R132, 0x7610, R153 ;  /* 0x0000761084995816 */ /* 0x000fe20000000099 */
[----:B------:R-:W-:Y:S06]  /*32d0*/  @!P5 BRA `(.L_x_19) ;  /* 0x000000000020d947 */ /* 0x000fec0003800000 */
[----:B-1----:R-:W-:Y:S02]  /*32e0*/  LOP3.LUT R120, R151, 0xffff, RZ, 0xc0, !PT ;  /* 0x0000ffff97787812 */ /* 0x002fe400078ec0ff */
[----:B------:R-:W-:Y:S02]  /*32f0*/  LEA R122, P5, R2, UR6, 0x3 ;  /* 0x00000006027a7c11 */ /* 0x000fe4000f8a18ff */
[----:B0-----:R-:W-:Y:S01]  /*3300*/  PRMT R125, R152, 0x5410, R153 ;  /* 0x00005410987d7816 */ /* 0x001fe20000000099 */
[----:B------:R-:W-:Y:S01]  /*3310*/  IMAD.WIDE.U32 R120, R120, 0x10000, RZ ;  /* 0x0001000078787825 */ /* 0x000fe200078e00ff */
[----:B------:R-:W-:-:S04]  /*3320*/  LEA.HI.X R123, R2, UR7, RZ, 0x3, P5 ;  /* 0x00000007027b7c11 */ /* 0x000fc8000a8f1cff */
[----:B------:R-:W-:Y:S02]  /*3330*/  LOP3.LUT R121, R125, R121, RZ, 0xfc, !PT ;  /* 0x000000797d797212 */ /* 0x000fe400078efcff */
[----:B------:R-:W-:-:S05]  /*3340*/  LOP3.LUT R120, R120, 0xffff, R150, 0xf8, !PT ;  /* 0x0000ffff78787812 */ /* 0x000fca00078ef896 */
[----:B------:R2:W-:Y:S02]  /*3350*/  STG.E.64 desc[UR4][R122.64], R120 ;  /* 0x000000787a007986 */ /* 0x0005e4000c101b04 */
.L_x_19:
[----:B------:R-:W-:-:S07]  /*3360*/  IADD3 R2, R2, 0x100, RZ ;  /* 0x0000010002027810 */ /* 0x000fce0007ffe0ff */
.L_x_17:
[----:B------:R-:W-:Y:S05]  /*3370*/  BSYNC B0 ;  /* 0x0000000000007941 */ /* 0x000fea0003800000 */
.L_x_16:
[----:B------:R-:W-:Y:S04]  /*3380*/  BSSY B0, `(.L_x_20) ;  /* 0x000004c000007945 */ /* 0x000fe80003800000 */
[----:B------:R-:W-:Y:S05]  /*3390*/  @!P2 BRA `(.L_x_21) ;  /* 0x000000040028a947 */ /* 0x000fea0003800000 */
[----:B------:R-:W-:Y:S01]  /*33a0*/  ISETP.NE.U32.AND P5, PT, RZ, UR8, PT ;  /* 0x00000008ff007c0c */ /* 0x000fe2000bfa5070 */
[-CC-:B-12---:R-:W-:Y:S01]  /*33b0*/  FFMA.FTZ R120, R184, R128.reuse, R129.reuse ;  /* 0x00000080b8787223 */ /* 0x186fe20000010081 */
[-CC-:B0-----:R-:W-:Y:S01]  /*33c0*/  FFMA.FTZ R125, R181, R128.reuse, R129.reuse ;  /* 0x00000080b57d7223 */ /* 0x181fe20000010081 */
        /* <DEDUP_REMOVED lines=12> */
[----:B------:R-:W-:Y:S01]  /*3490*/  @P5 IMAD.MOV.U32 R120, RZ, RZ, R170 ;  /* 0x000000ffff785224 */ /* 0x000fe200078e00aa */
[--C-:B------:R-:W-:Y:S02]  /*34a0*/  @P5 SHF.R.U64 R123, R170, 0x10, R171.reuse ;  /* 0x00000010aa7b5819 */ /* 0x100fe400000012ab */
[----:B------:R-:W-:Y:S02]  /*34b0*/  @P5 MOV R122, R171 ;  /* 0x000000ab007a5202 */ /* 0x000fe40000000f00 */
[----:B------:R-:W-:Y:S02]  /*34c0*/  @P5 SHF.R.U32.HI R126, RZ, 0x10, R171 ;  /* 0x00000010ff7e5819 */ /* 0x000fe400000116ab */
[----:B------:R-:W-:Y:S01]  /*34d0*/  @P5 SHF.L.U32 R121, R120, 0x10, RZ ;  /* 0x0000001078795819 */ /* 0x000fe200000006ff */
[----:B------:R-:W-:Y:S01]  /*34e0*/  @P5 IMAD.U32 R120, R123, 0x10000, RZ ;  /* 0x000100007b785824 */ /* 0x000fe200078e00ff */
[----:B------:R-:W-:Y:S02]  /*34f0*/  @P5 SHF.L.U32 R122, R122, 0x10, RZ ;  /* 0x000000107a7a5819 */ /* 0x000fe400000006ff */
[----:B------:R-:W-:Y:S01]  /*3500*/  @P5 SHF.L.U32 R126, R126, 0x10, RZ ;  /* 0x000000107e7e5819 */ /* 0x000fe200000006ff */
[----:B------:R-:W-:Y:S01]  /*3510*/  @P5 FADD.FTZ R124, R124, R121 ;  /* 0x000000797c7c5221 */ /* 0x000fe20000010000 */
[----:B------:R-:W-:Y:S01]  /*3520*/  @P5 FADD.FTZ R125, R125, R120 ;  /* 0x000000787d7d5221 */ /* 0x000fe20000010000 */
[----:B------:R-:W-:Y:S01]  /*3530*/  @P5 FADD.FTZ R127, R127, R122 ;  /* 0x0000007a7f7f5221 */ /* 0x000fe20000010000 */
[----:B------:R-:W-:Y:S01]  /*3540*/  ISETP.NE.AND.EX P6, PT, RZ, UR15, PT, P6 ;  /* 0x0000000fff007c0c */ /* 0x000fe2000bfc5360 */
[----:B------:R-:W-:Y:S01]  /*3550*/  @P5 FADD.FTZ R131, R131, R126 ;  /* 0x0000007e83835221 */ /* 0x000fe20000010000 */
[----:B------:R-:W-:Y:S01]  /*3560*/  ISETP.NE.U32.AND P5, PT, RZ, UR14, PT ;  /* 0x0000000eff007c0c */ /* 0x000fe2000bfa5070 */
[----:B------:R-:W0:Y:S01]  /*3570*/  LDC.64 R122, c[0x0][0x2f8] ;  /* 0x0000be00ff7a7b82 */ /* 0x000e220000000a00 */
[----:B------:R-:W-:Y:S02]  /*3580*/  F2F.BF16.F32 R134, R125 ;  /* 0x0000007d00867304 */ /* 0x000fe40000202000 */
[----:B------:R-:W-:-:S06]  /*3590*/  ISETP.NE.AND.EX P5, PT, RZ, UR15, PT, P5 ;  /* 0x0000000fff007c0c */ /* 0x000fcc000bfa5350 */
[----:B------:R-:W1:Y:S07]  /*35a0*/  F2F.BF16.F32 R132, R131 ;  /* 0x0000008300847304 */ /* 0x000e6e0000202000 */
[----:B------:R-:W-:Y:S01]  /*35b0*/  @P5 F2FP.BF16.F32.PACK_AB R133, RZ, R131 ;  /* 0x00000083ff85523e */ /* 0x000fe200000010ff */
[----:B------:R-:W2:Y:S01]  /*35c0*/  F2F.BF16.F32 R130, R127 ;  /* 0x0000007f00827304 */ /* 0x000ea20000202000 */
[----:B------:R-:W-:Y:S02]  /*35d0*/  @P5 F2FP.BF16.F32.PACK_AB R120, RZ, R124 ;  /* 0x0000007cff78523e */ /* 0x000fe400000010ff */
[----:B------:R-:W-:-:S02]  /*35e0*/  @P5 PRMT R149, R133, 0x7610, R149 ;  /* 0x0000761085955816 */ /* 0x000fc40000000095 */
[----:B------:R-:W-:Y:S02]  /*35f0*/  @P5 F2FP.BF16.F32.PACK_AB R121, RZ, R125 ;  /* 0x0000007dff79523e */ /* 0x000fe400000010ff */
[----:B------:R-:W-:Y:S01]  /*3600*/  @P5 F2FP.BF16.F32.PACK_AB R126, RZ, R127 ;  /* 0x0000007fff7e523e */ /* 0x000fe200000010ff */
[----:B------:R-:W3:Y:S01]  /*3610*/  F2F.BF16.F32 R133, R124 ;  /* 0x0000007c00857304 */ /* 0x000ee20000202000 */
[----:B------:R-:W-:Y:S01]  /*3620*/  @P5 PRMT R146, R120, 0x7610, R146 ;  /* 0x0000761078925816 */ /* 0x000fe20000000092 */
[----:B-1----:R-:W-:Y:S01]  /*3630*/  IMAD.U32 R125, R132, 0x10000, RZ ;  /* 0x00010000847d7824 */ /* 0x002fe200078e00ff */
[----:B------:R-:W-:Y:S01]  /*3640*/  @P5 PRMT R147, R121, 0x7610, R147 ;  /* 0x0000761079935816 */ /* 0x000fe20000000093 */
[----:B------:R-:W-:Y:S01]  /*3650*/  IMAD.WIDE.U32 R120, R134, 0x10000, RZ ;  /* 0x0001000086787825 */ /* 0x000fe200078e00ff */
[----:B------:R-:W-:Y:S02]  /*3660*/  @P5 PRMT R148, R126, 0x7610, R148 ;  /* 0x000076107e945816 */ /* 0x000fe40000000094 */
[----:B------:R-:W-:Y:S01]  /*3670*/  ISETP.NE.U32.AND P5, PT, RZ, UR6, PT ;  /* 0x00000006ff007c0c */ /* 0x000fe2000bfa5070 */
[----:B0-----:R-:W-:Y:S01]  /*3680*/  IMAD.WIDE.U32 R122, R2, 0x8, R122 ;  /* 0x00000008027a7825 */ /* 0x001fe200078e007a */
[----:B--2---:R-:W-:-:S02]  /*3690*/  LOP3.LUT R121, R121, R125, R130, 0xfe, !PT ;  /* 0x0000007d79797212 */ /* 0x004fc400078efe82 */
[----:B------:R-:W-:Y:S02]  /*36a0*/  ISETP.NE.AND.EX P5, PT, RZ, UR7, PT, P5 ;  /* 0x00000007ff007c0c */ /* 0x000fe4000bfa5350 */
[----:B---3--:R-:W-:Y:S01]  /*36b0*/  LOP3.LUT R120, R120, R133, RZ, 0xfc, !PT ;  /* 0x0000008578787212 */ /* 0x008fe200078efcff */
[----:B------:R-:W-:Y:S10]  /*36c0*/  @!P6 BRA `(.L_x_22) ;  /* 0x000000000020e947 */ /* 0x000ff40003800000 */
        /* <DEDUP_REMOVED lines=8> */
.L_x_22:
        /* <DEDUP_REMOVED lines=14> */
.L_x_23:
[----:B------:R-:W-:-:S07]  /*3830*/  IADD3 R2, R2, 0x100, RZ ;  /* 0x0000010002027810 */ /* 0x000fce0007ffe0ff */
.L_x_21:
[----:B------:R-:W-:Y:S05]  /*3840*/  BSYNC B0 ;  /* 0x0000000000007941 */ /* 0x000fea0003800000 */
.L_x_20:
[----:B------:R-:W-:Y:S04]  /*3850*/  BSSY B0, `(.L_x_24) ;  /* 0x000004c000007945 */ /* 0x000fe80003800000 */
[----:B------:R-:W-:Y:S05]  /*3860*/  @!P1 BRA `(.L_x_25) ;  /* 0x0000000400289947 */ /* 0x000fea0003800000 */
[----:B------:R-:W-:Y:S01]  /*3870*/  ISETP.NE.U32.AND P5, PT, RZ, UR8, PT ;  /* 0x00000008ff007c0c */ /* 0x000fe2000bfa5070 */
[-CC-:B-12---:R-:W-:Y:S01]  /*3880*/  FFMA.FTZ R120, R194, R128.reuse, R129.reuse ;  /* 0x00000080c2787223 */ /* 0x186fe20000010081 */
[-CC-:B------:R-:W-:Y:S01]  /*3890*/  FFMA.FTZ R121, R187, R128.reuse, R129.reuse ;  /* 0x00000080bb797223 */ /* 0x180fe20000010081 */
[-CC-:B0-----:R-:W-:Y:S01]  /*38a0*/  FFMA.FTZ R125, R191, R128.reuse, R129.reuse ;  /* 0x00000080bf7d7223 */ /* 0x181fe20000010081 */
[----:B------:R-:W-:Y:S01]  /*38b0*/  ISETP.NE.AND.EX P5, PT, RZ, UR9, PT, P5 ;  /* 0x00000009ff007c0c */ /* 0x000fe2000bfa5350 */
[----:B------:R-:W-:Y:S01]  /*38c0*/  FADD.FTZ R123, R193, -R120 ;  /* 0x80000078c17b7221 */ /* 0x000fe20000010000 */
[----:B------:R-:W-:Y:S01]  /*38d0*/  FFMA.FTZ R122, R196, R128, R129 ;  /* 0x00000080c47a7223 */ /* 0x000fe20000010081 */
[----:B------:R-:W-:Y:S01]  /*38e0*/  FADD.FTZ R121, R190, -R121 ;  /* 0x80000079be797221 */ /* 0x000fe20000010000 */
[----:B------:R-:W-:Y:S01]  /*38f0*/  FADD.FTZ R127, R192, -R125 ;  /* 0x8000007dc07f7221 */ /* 0x000fe20000010000 */
[C---:B------:R-:W-:Y:S01]  /*3900*/  FMUL.FTZ R125, R4.reuse, R123 ;  /* 0x0000007b047d7220 */ /* 0x040fe20000410000 */
[----:B------:R-:W-:Y:S01]  /*3910*/  FADD.FTZ R131, R195, -R122 ;  /* 0x8000007ac3837221 */ /* 0x000fe20000010000 */
[C---:B------:R-:W-:Y:S01]  /*3920*/  FMUL.FTZ R124, R4.reuse, R121 ;  /* 0x00000079047c7220 */ /* 0x040fe20000410000 */
[C---:B------:R-:W-:Y:S01]  /*3930*/  FMUL.FTZ R127, R4.reuse, R127 ;  /* 0x0000007f047f7220 */ /* 0x040fe20000410000 */
[----:B------:R-:W-:Y:S01]  /*3940*/  ISETP.NE.U32.AND P6, PT, RZ, UR14, PT ;  /* 0x0000000eff007c0c */ /* 0x000fe2000bfc5070 */
[----:B------:R-:W-:-:S03]  /*3950*/  FMUL.FTZ R131, R4, R131 ;  /* 0x0000008304837220 */ /* 0x000fc60000410000 */
        /* <DEDUP_REMOVED lines=22> */
[----:B------:R-:W-:Y:S02]  /*3ac0*/  @P5 PRMT R149, R133, 0x7610, R149 ;  /* 0x0000761085955816 */ /* 0x000fe40000000095 */
[----:B------:R-:W0:Y:S01]  /*3ad0*/  F2F.BF16.F32 R133, R124 ;  /* 0x0000007c00857304 */ /* 0x000e220000202000 */
[----:B------:R-:W-:Y:S02]  /*3ae0*/  @P5 F2FP.BF16.F32.PACK_AB R121, RZ, R125 ;  /* 0x0000007dff79523e */ /* 0x000fe400000010ff */
[----:B------:R-:W-:Y:S02]  /*3af0*/  @P5 F2FP.BF16.F32.PACK_AB R126, RZ, R127 ;  /* 0x0000007fff7e523e */ /* 0x000fe400000010ff */
[----:B------:R-:W-:Y:S02]  /*3b00*/  @P5 PRMT R146, R120, 0x7610, R146 ;  /* 0x0000761078925816 */ /* 0x000fe40000000092 */
[----:B------:R-:W-:Y:S01]  /*3b10*/  @P5 PRMT R147, R121, 0x7610, R147 ;  /* 0x0000761079935816 */ /* 0x000fe20000000093 */
[----:B-1----:R-:W-:Y:S01]  /*3b20*/  IMAD.WIDE.U32 R120, R134, 0x10000, RZ ;  /* 0x0001000086787825 */ /* 0x002fe200078e00ff */
[----:B------:R-:W-:-:S02]  /*3b30*/  @P5 PRMT R148, R126, 0x7610, R148 ;  /* 0x000076107e945816 */ /* 0x000fc40000000094 */
        /* <DEDUP_REMOVED lines=14> */
.L_x_26:
        /* <DEDUP_REMOVED lines=14> */
.L_x_27:
[----:B------:R-:W-:-:S07]  /*3d00*/  VIADD R2, R2, 0x100 ;  /* 0x0000010002027836 */ /* 0x000fce0000000000 */
.L_x_25:
[----:B------:R-:W-:Y:S05]  /*3d10*/  BSYNC B0 ;  /* 0x0000000000007941 */ /* 0x000fea0003800000 */
.L_x_24:
[----:B------:R-:W-:Y:S01]  /*3d20*/  ISETP.NE.AND P5, PT, R0, RZ, PT ;  /* 0x000000ff0000720c */ /* 0x000fe20003fa5270 */
[----:B------:R-:W-:-:S12]  /*3d30*/  BSSY B0, `(.L_x_28) ;  /* 0x000004b000007945 */ /* 0x000fd80003800000 */
        /* <DEDUP_REMOVED lines=12> */
[----:B------:R-:W-:Y:S01]  /*3e00*/  ISETP.NE.U32.AND P6, PT, RZ, UR14, PT ;  /* 0x0000000eff007c0c */ /* 0x000fe2000bfc5070 */
[----:B------:R-:W-:-:S03]  /*3e10*/  FMUL.FTZ R125, R4, R125 ;  /* 0x0000007d047d7220 */ /* 0x000fc60000410000 */
[----:B------:R-:W-:Y:S02]  /*3e20*/  ISETP.NE.AND.EX P6, PT, RZ, UR15, PT, P6 ;  /* 0x0000000fff007c0c */ /* 0x000fe4000bfc5360 */
[--C-:B------:R-:W-:Y:S01]  /*3e30*/  @P5 SHF.R.U64 R122, R178, 0x10, R179.reuse ;  /* 0x00000010b27a5819 */ /* 0x100fe200000012b3 */
[--C-:B------:R-:W-:Y:S01]  /*3e40*/  @P5 IMAD.MOV.U32 R124, RZ, RZ, R179.reuse ;  /* 0x000000ffff7c5224 */ /* 0x100fe200078e00b3 */
[----:B------:R-:W-:Y:S02]  /*3e50*/  @P5 SHF.R.U32.HI R129, RZ, 0x10, R179 ;  /* 0x00000010ff815819 */ /* 0x000fe400000116b3 */
[----:B------:R-:W-:Y:S01]  /*3e60*/  @P5 SHF.L.U32 R120, R122, 0x10, RZ ;  /* 0x000000107a785819 */ /* 0x000fe200000006ff */
[C---:B------:R-:W-:Y:S01]  /*3e70*/  FMUL.FTZ R122, R4.reuse, R121 ;  /* 0x00000079047a7220 */ /* 0x040fe20000410000 */
[----:B------:R-:W-:Y:S01]  /*3e80*/  FMUL.FTZ R4, R4, R127 ;  /* 0x0000007f04047220 */ /* 0x000fe20000410000 */
[----:B------:R-:W-:Y:S01]  /*3e90*/  @P5 IMAD.U32 R129, R129, 0x10000, RZ ;  /* 0x0001000081815824 */ /* 0x000fe200078e00ff */
[----:B------:R-:W0:Y:S01]  /*3ea0*/  LDC.64 R126, c[0x0][0x2f8] ;  /* 0x0000be00ff7e7b82 */ /* 0x000e220000000a00 */
[----:B------:R-:W-:Y:S01]  /*3eb0*/  @P5 FADD.FTZ R123, R123, R120 ;  /* 0x000000787b7b5221 */ /* 0x000fe20000010000 */
[----:B------:R-:W-:Y:S01]  /*3ec0*/  @P5 MOV R120, R178 ;  /* 0x000000b200785202 */ /* 0x000fe20000000f00 */
[----:B------:R-:W-:-:S02]  /*3ed0*/  @P5 FADD.FTZ R4, R4, R129 ;  /* 0x0000008104045221 */ /* 0x000fc40000010000 */
[----:B------:R1:W2:Y:S01]  /*3ee0*/  F2F.BF16.F32 R132, R123 ;  /* 0x0000007b00847304 */ /* 0x0002a20000202000 */
[----:B------:R-:W-:Y:S02]  /*3ef0*/  @P5 SHF.L.U32 R121, R120, 0x10, RZ ;  /* 0x0000001078795819 */ /* 0x000fe400000006ff */
[----:B------:R-:W-:-:S03]  /*3f00*/  @P5 SHF.L.U32 R120, R124, 0x10, RZ ;  /* 0x000000107c785819 */ /* 0x000fc600000006ff */
[----:B------:R-:W-:Y:S02]  /*3f10*/  @P5 FADD.FTZ R122, R122, R121 ;  /* 0x000000797a7a5221 */ /* 0x000fe40000010000 */
[----:B------:R-:W-:Y:S01]  /*3f20*/  @P5 FADD.FTZ R125, R125, R120 ;  /* 0x000000787d7d5221 */ /* 0x000fe20000010000 */
[----:B------:R-:W-:Y:S01]  /*3f30*/  ISETP.NE.U32.AND P5, PT, RZ, UR14, PT ;  /* 0x0000000eff007c0c */ /* 0x000fe2000bfa5070 */
[----:B------:R-:W3:Y:S03]  /*3f40*/  F2F.BF16.F32 R130, R4 ;  /* 0x0000000400827304 */ /* 0x000ee60000202000 */
[----:B------:R-:W-:-:S05]  /*3f50*/  ISETP.NE.AND.EX P5, PT, RZ, UR15, PT, P5 ;  /* 0x0000000fff007c0c */ /* 0x000fca000bfa5350 */
[----:B------:R3:W4:Y:S01]  /*3f60*/  F2F.BF16.F32 R128, R125 ;  /* 0x0000007d00807304 */ /* 0x0007220000202000 */
[----:B0-----:R-:W-:-:S07]  /*3f70*/  IMAD.WIDE.U32 R126, R2, 0x8, R126 ;  /* 0x00000008027e7825 */ /* 0x001fce00078e007e */
[----:B------:R-:W0:Y:S01]  /*3f80*/  F2F.BF16.F32 R129, R122 ;  /* 0x0000007a00817304 */ /* 0x000e220000202000 */
[----:B------:R-:W-:Y:S02]  /*3f90*/  @P5 F2FP.BF16.F32.PACK_AB R120, RZ, R122 ;  /* 0x0000007aff78523e */ /* 0x000fe400000010ff */
[----:B-1----:R-:W-:Y:S02]  /*3fa0*/  @P5 F2FP.BF16.F32.PACK_AB R123, RZ, R123 ;  /* 0x0000007bff7b523e */ /* 0x002fe400000010ff */
[----:B------:R-:W-:Y:S02]  /*3fb0*/  @P5 F2FP.BF16.F32.PACK_AB R121, RZ, R125 ;  /* 0x0000007dff79523e */ /* 0x000fe400000010ff */
[----:B------:R-:W-:Y:S02]  /*3fc0*/  @P5 PRMT R146, R120, 0x7610, R146 ;  /* 0x0000761078925816 */ /* 0x000fe40000000092 */
[----:B------:R-:W-:Y:S02]  /*3fd0*/  @P5 PRMT R147, R123, 0x7610, R147 ;  /* 0x000076107b935816 */ /* 0x000fe40000000093 */
[----:B------:R-:W-:Y:S01]  /*3fe0*/  @P5 PRMT R148, R121, 0x7610, R148 ;  /* 0x0000761079945816 */ /* 0x000fe20000000094 */
[----:B--2---:R-:W-:Y:S01]  /*3ff0*/  IMAD.WIDE.U32 R120, R132, 0x10000, RZ ;  /* 0x0001000084787825 */ /* 0x004fe200078e00ff */
[----:B------:R-:W-:-:S02]  /*4000*/  @P5 F2FP.BF16.F32.PACK_AB R123, RZ, R4 ;  /* 0x00000004ff7b523e */ /* 0x000fc400000010ff */
[----:B---3--:R-:W-:Y:S02]  /*4010*/  SHF.L.U32 R125, R130, 0x10, RZ ;  /* 0x00000010827d7819 */ /* 0x008fe400000006ff */
[----:B------:R-:W-:Y:S02]  /*4020*/  @P5 PRMT R149, R123, 0x7610, R149 ;  /* 0x000076107b955816 */ /* 0x000fe40000000095 */
[----:B----4-:R-:W-:Y:S02]  /*4030*/  LOP3.LUT R125, R121, R125, R128, 0xfe, !PT ;  /* 0x0000007d797d7212 */ /* 0x010fe400078efe80 */
[----:B0-----:R-:W-:Y:S02]  /*4040*/  LOP3.LUT R124, R120, R129, RZ, 0xfc, !PT ;  /* 0x00000081787c7212 */ /* 0x001fe400078efcff */
[----:B------:R-:W-:Y:S01]  /*4050*/  ISETP.NE.U32.AND P5, PT, RZ, UR6, PT ;  /* 0x00000006ff007c0c */ /* 0x000fe2000bfa5070 */
[----:B------:R-:W-:-:S12]  /*4060*/  @!P6 BRA `(.L_x_30) ;  /* 0x000000000020e947 */ /* 0x000fd80003800000 */
        /* <DEDUP_REMOVED lines=8> */
.L_x_30:
[----:B------:R3:W-:Y:S01]  /*40f0*/  STG.E.64 desc[UR4][R126.64], R124 ;  /* 0x0000007c7e007986 */ /* 0x0007e2000c101b04 */
[----:B------:R-:W-:-:S13]  /*4100*/  ISETP.NE.AND.EX P5, PT, RZ, UR7, PT, P5 ;  /* 0x00000007ff007c0c */ /* 0x000fda000bfa5350 */
[----:B------:R-:W-:Y:S02]  /*4110*/  @P5 PRMT R150, R129, 0x7610, R150 ;  /* 0x0000761081965816 */ /* 0x000fe40000000096 */
[----:B------:R-:W-:Y:S02]  /*4120*/  @P5 PRMT R151, R132, 0x7610, R151 ;  /* 0x0000761084975816 */ /* 0x000fe40000000097 */
[----:B------:R-:W-:Y:S02]  /*4130*/  @P5 PRMT R152, R128, 0x7610, R152 ;  /* 0x0000761080985816 */ /* 0x000fe40000000098 */
[----:B------:R-:W-:Y:S01]  /*4140*/  @P5 PRMT R153, R130, 0x7610, R153 ;  /* 0x0000761082995816 */ /* 0x000fe20000000099 */
[----:B---3--:R-:W-:Y:S06]  /*4150*/  @!P5 BRA `(.L_x_29) ;  /* 0x000000000020d947 */ /* 0x008fec0003800000 */
[----:B0-----:R-:W-:Y:S02]  /*4160*/  LOP3.LUT R120, R151, 0xffff, RZ, 0xc0, !PT ;  /* 0x0000ffff97787812 */ /* 0x001fe400078ec0ff */
[----:B------:R-:W-:Y:S02]  /*4170*/  LEA R122, P5, R2, UR6, 0x3 ;  /* 0x00000006027a7c11 */ /* 0x000fe4000f8a18ff */
[----:B------:R-:W-:Y:S01]  /*4180*/  PRMT R125, R152, 0x5410, R153 ;  /* 0x00005410987d7816 */ /* 0x000fe20000000099 */
[----:B------:R-:W-:Y:S01]  /*4190*/  IMAD.WIDE.U32 R120, R120, 0x10000, RZ ;  /* 0x0001000078787825 */ /* 0x000fe200078e00ff */
[----:B------:R-:W-:-:S04]  /*41a0*/  LEA.HI.X R123, R2, UR7, RZ, 0x3, P5 ;  /* 0x00000007027b7c11 */ /* 0x000fc8000a8f1cff */
[----:B------:R-:W-:Y:S02]  /*41b0*/  LOP3.LUT R121, R125, R121, RZ, 0xfc, !PT ;  /* 0x000000797d797212 */ /* 0x000fe400078efcff */
[----:B------:R-:W-:-:S05]  /*41c0*/  LOP3.LUT R120, R120, 0xffff, R150, 0xf8, !PT ;  /* 0x0000ffff78787812 */ /* 0x000fca00078ef896 */
[----:B------:R3:W-:Y:S02]  /*41d0*/  STG.E.64 desc[UR4][R122.64], R120 ;  /* 0x000000787a007986 */ /* 0x0007e4000c101b04 */
.L_x_29:
[----:B------:R-:W-:Y:S05]  /*41e0*/  BSYNC B0 ;  /* 0x0000000000007941 */ /* 0x000fea0003800000 */
.L_x_28:
[----:B------:R-:W-:Y:S02]  /*41f0*/  IADD3 R142, R142, UR16, RZ ;  /* 0x000000108e8e7c10 */ /* 0x000fe4000fffe0ff */
[----:B------:R-:W-:Y:S02]  /*4200*/  SEL R129, RZ, 0x1, P0 ;  /* 0x00000001ff817807 */ /* 0x000fe40000000000 */
[----:B------:R-:W-:-:S13]  /*4210*/  ISETP.GE.AND P5, PT, R142, UR17, PT ;  /* 0x000000118e007c0c */ /* 0x000fda000bfa6270 */
[----:B------:R-:W-:Y:S05]  /*4220*/  @!P5 BRA `(.L_x_31) ;  /* 0xffffffc8005cd947 */ /* 0x000fea000383ffff */
.L_x_0:
[----:B------:R-:W4:Y:S01]  /*4230*/  S2R R2, SR_TID.X ;  /* 0x0000000000027919 */ /* 0x000f220000002100 */
[----:B------:R-:W4:Y:S01]  /*4240*/  S2UR UR13, SR_CTAID.X ;  /* 0x00000000000d79c3 */ /* 0x000f220000002500 */
[----:B------:R-:W-:Y:S01]  /*4250*/  BSSY B0, `(.L_x_32) ;  /* 0x0000013000007945 */ /* 0x000fe20003800000 */
[C---:B----45:R-:W-:Y:S02]  /*4260*/  LEA.HI R4, R2.reuse, UR13, RZ, 0x18 ;  /* 0x0000000d02047c11 */ /* 0x070fe4000f8fc0ff */
[----:B------:R-:W-:-:S03]  /*4270*/  LOP3.LUT R2, R2, 0xff, RZ, 0xc0, !PT ;  /* 0x000000ff02027812 */ /* 0x000fc600078ec0ff */
[----:B------:R-:W-:-:S05]  /*4280*/  IMAD R145, R4, R145, RZ ;  /* 0x0000009104917224 */ /* 0x000fca00078e02ff */
[----:B------:R-:W-:Y:S01]  /*4290*/  LEA.HI R145, R145, R2, RZ, 0x1e ;  /* 0x0000000291917211 */ /* 0x000fe200078ff0ff */
[----:B------:R-:W-:Y:S06]  /*42a0*/  @!P4 BRA `(.L_x_33) ;  /* 0x000000000034c947 */ /* 0x000fec0003800000 */
[----:B------:R-:W4:Y:S08]  /*42b0*/  LDC.64 R2, c[0x0][0x2d0] ;  /* 0x0000b400ff027b82 */ /* 0x000f300000000a00 */
[----:B------:R-:W5:Y:S08]  /*42c0*/  LDC.64 R4, c[0x0][0x2d8] ;  /* 0x0000b600ff047b82 */ /* 0x000f700000000a00 */
[----:B------:R-:W0:Y:S08]  /*42d0*/  LDC.64 R6, c[0x0][0x2e0] ;  /* 0x0000b800ff067b82 */ /* 0x000e300000000a00 */
[----:B------:R-:W1:Y:S01]  /*42e0*/  LDC.64 R8, c[0x0][0x2e8] ;  /* 0x0000ba00ff087b82 */ /* 0x000e620000000a00 */
[----:B----4-:R-:W-:-:S05]  /*42f0*/  IMAD.WIDE.U32 R2, R145, 0x10, R2 ;  /* 0x0000001091027825 */ /* 0x010fca00078e0002 */
[----:B------:R4:W-:Y:S01]  /*4300*/  STG.E.128 desc[UR4][R2.64], R96 ;  /* 0x0000006002007986 */ /* 0x0009e2000c101d04 */
[----:B-----5:R-:W-:-:S05]  /*4310*/  IMAD.WIDE.U32 R4, R145, 0x10, R4 ;  /* 0x0000001091047825 */ /* 0x020fca00078e0004 */
[----:B------:R4:W-:Y:S01]  /*4320*/  STG.E.128 desc[UR4][R4.64], R116 ;  /* 0x0000007404007986 */ /* 0x0009e2000c101d04 */
[----:B0-----:R-:W-:-:S05]  /*4330*/  IMAD.WIDE.U32 R6, R145, 0x10, R6 ;  /* 0x0000001091067825 */ /* 0x001fca00078e0006 */
[----:B------:R4:W-:Y:S01]  /*4340*/  STG.E.128 desc[UR4][R6.64], R56 ;  /* 0x0000003806007986 */ /* 0x0009e2000c101d04 */
[----:B-1----:R-:W-:-:S04]  /*4350*/  IMAD.WIDE.U32 R8, R145, 0x10, R8 ;  /* 0x0000001091087825 */ /* 0x002fc800078e0008 */
[----:B------:R-:W-:Y:S01]  /*4360*/  VIADD R145, R145, 0x100 ;  /* 0x0000010091917836 */ /* 0x000fe20000000000 */
[----:B------:R4:W-:Y:S06]  /*4370*/  STG.E.128 desc[UR4][R8.64], R76 ;  /* 0x0000004c08007986 */ /* 0x0009ec000c101d04 */
.L_x_33:
[----:B------:R-:W-:Y:S05]  /*4380*/  BSYNC B0 ;  /* 0x0000000000007941 */ /* 0x000fea0003800000 */
.L_x_32:
[----:B------:R-:W-:Y:S04]  /*4390*/  BSSY B0, `(.L_x_34) ;  /* 0x000000f000007945 */ /* 0x000fe80003800000 */
[----:B------:R-:W-:Y:S05]  /*43a0*/  @!P3 BRA `(.L_x_35) ;  /* 0x000000000034b947 */ /* 0x000fea0003800000 */
[----:B----4-:R-:W4:Y:S08]  /*43b0*/  LDC.64 R2, c[0x0][0x2d0] ;  /* 0x0000b400ff027b82 */ /* 0x010f300000000a00 */
        /* <DEDUP_REMOVED lines=9> */
[C---:B-1----:R-:W-:Y:S01]  /*4450*/  IMAD.WIDE.U32 R8, R145.reuse, 0x10, R8 ;  /* 0x0000001091087825 */ /* 0x042fe200078e0008 */
[----:B------:R-:W-:-:S04]  /*4460*/  IADD3 R145, R145, 0x100, RZ ;  /* 0x0000010091917810 */ /* 0x000fc80007ffe0ff */
[----:B------:R4:W-:Y:S03]  /*4470*/  STG.E.128 desc[UR4][R8.64], R72 ;  /* 0x0000004808007986 */ /* 0x0009e6000c101d04 */
.L_x_35:
[----:B------:R-:W-:Y:S05]  /*4480*/  BSYNC B0 ;  /* 0x0000000000007941 */ /* 0x000fea0003800000 */
.L_x_34:
        /* <DEDUP_REMOVED lines=15> */
.L_x_37:
[----:B------:R-:W-:Y:S05]  /*4580*/  BSYNC B0 ;  /* 0x0000000000007941 */ /* 0x000fea0003800000 */
.L_x_36:
        /* <DEDUP_REMOVED lines=15> */
.L_x_39:
[----:B------:R-:W-:Y:S05]  /*4680*/  BSYNC B0 ;  /* 0x0000000000007941 */ /* 0x000fea0003800000 */
.L_x_38:
[----:B------:R-:W-:-:S13]  /*4690*/  ISETP.NE.AND P0, PT, R0, RZ, PT ;  /* 0x000000ff0000720c */ /* 0x000fda0003f05270 */
[----:B------:R-:W-:Y:S05]  /*46a0*/  @!P0 EXIT ;  /* 0x000000000000894d */ /* 0x000fea0003800000 */
[----:B----4-:R-:W4:Y:S08]  /*46b0*/  LDC.64 R2, c[0x0][0x2d0] ;  /* 0x0000b400ff027b82 */ /* 0x010f300000000a00 */
[----:B------:R-:W5:Y:S08]  /*46c0*/  LDC.64 R4, c[0x0][0x2d8] ;  /* 0x0000b600ff047b82 */ /* 0x000f700000000a00 */
[----:B------:R-:W0:Y:S08]  /*46d0*/  LDC.64 R6, c[0x0][0x2e0] ;  /* 0x0000b800ff067b82 */ /* 0x000e300000000a00 */
[----:B------:R-:W1:Y:S01]  /*46e0*/  LDC.64 R8, c[0x0][0x2e8] ;  /* 0x0000ba00ff087b82 */ /* 0x000e620000000a00 */
[----:B----4-:R-:W-:-:S05]  /*46f0*/  IMAD.WIDE.U32 R2, R145, 0x10, R2 ;  /* 0x0000001091027825 */ /* 0x010fca00078e0002 */
[----:B------:R-:W-:Y:S01]  /*4700*/  STG.E.128 desc[UR4][R2.64], R80 ;  /* 0x0000005002007986 */ /* 0x000fe2000c101d04 */
[----:B-----5:R-:W-:-:S05]  /*4710*/  IMAD.WIDE.U32 R4, R145, 0x10, R4 ;  /* 0x0000001091047825 */ /* 0x020fca00078e0004 */
[----:B------:R-:W-:Y:S01]  /*4720*/  STG.E.128 desc[UR4][R4.64], R100 ;  /* 0x0000006404007986 */ /* 0x000fe2000c101d04 */
[----:B0-----:R-:W-:-:S05]  /*4730*/  IMAD.WIDE.U32 R6, R145, 0x10, R6 ;  /* 0x0000001091067825 */ /* 0x001fca00078e0006 */
[----:B------:R-:W-:Y:S01]  /*4740*/  STG.E.128 desc[UR4][R6.64], R40 ;  /* 0x0000002806007986 */ /* 0x000fe2000c101d04 */
[----:B-1----:R-:W-:-:S05]  /*4750*/  IMAD.WIDE.U32 R8, R145, 0x10, R8 ;  /* 0x0000001091087825 */ /* 0x002fca00078e0008 */
[----:B------:R-:W-:Y:S01]  /*4760*/  STG.E.128 desc[UR4][R8.64], R60 ;  /* 0x0000003c08007986 */ /* 0x000fe2000c101d04 */
[----:B------:R-:W-:Y:S05]  /*4770*/  EXIT ;  /* 0x000000000000794d */ /* 0x000fea0003800000 */
.L_x_11:
[----:B------:R-:W-:Y:S01]  /*4780*/  HFMA2.MMA R134, -RZ, RZ, 0, 9.5367431640625e-07 ;  /* 0x00000010ff867435 */ /* 0x000fe200000001ff */
[----:B------:R-:W-:Y:S01]  /*4790*/  MOV R133, R131 ;  /* 0x0000008300857202 */ /* 0x000fe20000000f00 */
[----:B------:R-:W-:Y:S01]  /*47a0*/  IMAD.MOV.U32 R135, RZ, RZ, 0x1f ;  /* 0x0000001fff877424 */ /* 0x000fe200078e00ff */
[----:B------:R-:W-:-:S08]  /*47b0*/  MOV R132, 0xffffffff ;  /* 0xffffffff00847802 */ /* 0x000fd00000000f00 */
[----:B-----5:R-:W-:Y:S05]  /*47c0*/  WARPSYNC.COLLECTIVE R132, `(.L_x_40) ;  /* 0x0000000084087348 */ /* 0x020fea0003c00000 */
[----:B------:R0:W1:Y:S02]  /*47d0*/  SHFL.DOWN P6, R189, R133, R134, R135 ;  /* 0x0800008685bd7389 */ /* 0x00006400000c0087 */
[----:B01---5:R-:W-:Y:S01]  /*47e0*/  ENDCOLLECTIVE ;  /* 0x000000000000791b */ /* 0x023fe20003800000 */
.L_x_40:
[----:B------:R-:W-:Y:S01]  /*47f0*/  IMAD.MOV.U32 R133, RZ, RZ, R130 ;  /* 0x000000ffff857224 */ /* 0x000fe200078e0082 */
[----:B------:R-:W-:-:S07]  /*4800*/  MOV R122, R189 ;  /* 0x000000bd007a7202 */ /* 0x000fce0000000f00 */
[----:B------:R-:W-:Y:S05]  /*4810*/  WARPSYNC.COLLECTIVE R132, `(.L_x_41) ;  /* 0x0000000084087348 */ /* 0x000fea0003c00000 */
[----:B------:R0:W1:Y:S02]  /*4820*/  SHFL.DOWN P6, R189, R133, R134, R135 ;  /* 0x0800008685bd7389 */ /* 0x00006400000c0087 */
[----:B01----:R-:W-:Y:S01]  /*4830*/  ENDCOLLECTIVE ;  /* 0x000000000000791b */ /* 0x003fe20003800000 */
.L_x_41:
[----:B------:R-:W-:-:S05]  /*4840*/  FADD.FTZ R122, R122, R131 ;  /* 0x000000837a7a7221 */ /* 0x000fca0000010000 */
[----:B------:R-:W-:Y:S01]  /*4850*/  MOV R133, R122 ;  /* 0x0000007a00857202 */ /* 0x000fe20000000f00 */
[----:B------:R-:W-:Y:S01]  /*4860*/  IMAD.MOV.U32 R134, RZ, RZ, 0x8 ;  /* 0x00000008ff867424 */ /* 0x000fe200078e00ff */
[----:B------:R-:W-:-:S07]  /*4870*/  MOV R123, R189 ;  /* 0x000000bd007b7202 */ /* 0x000fce0000000f00 */
[----:B------:R-:W-:Y:S05]  /*4880*/  WARPSYNC.COLLECTIVE R132, `(.L_x_42) ;  /* 0x0000000084087348 */ /* 0x000fea0003c00000 */
[----:B------:R0:W1:Y:S02]  /*4890*/  SHFL.DOWN P6, R189, R133, R134, R135 ;  /* 0x0800008685bd7389 */ /* 0x00006400000c0087 */
[----:B01----:R-:W-:Y:S01]  /*48a0*/  ENDCOLLECTIVE ;  /* 0x000000000000791b */ /* 0x003fe20003800000 */
.L_x_42:
[----:B------:R-:W-:-:S05]  /*48b0*/  FADD.FTZ R123, R123, R130 ;  /* 0x000000827b7b7221 */ /* 0x000fca0000010000 */
[----:B------:R-:W-:Y:S02]  /*48c0*/  MOV R133, R123 ;  /* 0x0000007b00857202 */ /* 0x000fe40000000f00 */
[----:B------:R-:W-:-:S07]  /*48d0*/  MOV R125, R189 ;  /* 0x000000bd007d7202 */ /* 0x000fce0000000f00 */
[----:B------:R-:W-:Y:S05]  /*48e0*/  WARPSYNC.COLLECTIVE R132, `(.L_x_43) ;  /* 0x0000000084087348 */ /* 0x000fea0003c00000 */
[----:B------:R0:W1:Y:S02]  /*48f0*/  SHFL.DOWN P6, R189, R133, R134, R135 ;  /* 0x0800008685bd7389 */ /* 0x00006400000c0087 */
[----:B01----:R-:W-:Y:S01]  /*4900*/  ENDCOLLECTIVE ;  /* 0x000000000000791b */ /* 0x003fe20003800000 */
.L_x_43:
[----:B------:R-:W-:Y:S01]  /*4910*/  FADD.FTZ R125, R122, R125 ;  /* 0x0000007d7a7d7221 */ /* 0x000fe20000010000 */
[----:B------:R-:W-:-:S04]  /*4920*/  HFMA2.MMA R134, -RZ, RZ, 0, 2.384185791015625e-07 ;  /* 0x00000004ff867435 */ /* 0x000fc800000001ff */
[----:B------:R-:W-:Y:S01]  /*4930*/  MOV R133, R125 ;  /* 0x0000007d00857202 */ /* 0x000fe20000000f00 */
[----:B------:R-:W-:-:S07]  /*4940*/  IMAD.MOV.U32 R124, RZ, RZ, R189 ;  /* 0x000000ffff7c7224 */ /* 0x000fce00078e00bd */
[----:B------:R-:W-:Y:S05]  /*4950*/  WARPSYNC.COLLECTIVE R132, `(.L_x_44) ;  /* 0x0000000084087348 */ /* 0x000fea0003c00000 */
[----:B------:R0:W1:Y:S02]  /*4960*/  SHFL.DOWN P6, R189, R133, R134, R135 ;  /* 0x0800008685bd7389 */ /* 0x00006400000c0087 */
[----:B01----:R-:W-:Y:S01]  /*4970*/  ENDCOLLECTIVE ;  /* 0x000000000000791b */ /* 0x003fe20003800000 */
.L_x_44:
[----:B------:R-:W-:-:S05]  /*4980*/  FADD.FTZ R124, R123, R124 ;  /* 0x0000007c7b7c7221 */ /* 0x000fca0000010000 */
[----:B------:R-:W-:Y:S01]  /*4990*/  MOV R133, R124 ;  /* 0x0000007c00857202 */ /* 0x000fe20000000f00 */
[----:B------:R-:W-:-:S07]  /*49a0*/  IMAD.MOV.U32 R126, RZ, RZ, R189 ;  /* 0x000000ffff7e7224 */ /* 0x000fce00078e00bd */
[----:B------:R-:W-:Y:S05]  /*49b0*/  WARPSYNC.COLLECTIVE R132, `(.L_x_45) ;  /* 0x0000000084087348 */ /* 0x000fea0003c00000 */
[----:B------:R0:W1:Y:S02]  /*49c0*/  SHFL.DOWN P6, R189, R133, R134, R135 ;  /* 0x0800008685bd7389 */ /* 0x00006400000c0087 */
[----:B01----:R-:W-:Y:S01]  /*49d0*/  ENDCOLLECTIVE ;  /* 0x000000000000791b */ /* 0x003fe20003800000 */
.L_x_45:
[----:B------:R-:W-:Y:S01]  /*49e0*/  FADD.FTZ R126, R125, R126 ;  /* 0x0000007e7d7e7221 */ /* 0x000fe20000010000 */
[----:B------:R-:W-:-:S03]  /*49f0*/  HFMA2.MMA R134, -RZ, RZ, 0, 1.1920928955078125e-07 ;  /* 0x00000002ff867435 */ /* 0x000fc600000001ff */
[----:B------:R-:W-:Y:S01]  /*4a00*/  IMAD.MOV.U32 R133, RZ, RZ, R126 ;  /* 0x000000ffff857224 */ /* 0x000fe200078e007e */
[----:B------:R-:W-:-:S07]  /*4a10*/  MOV R127, R189 ;  /* 0x000000bd007f7202 */ /* 0x000fce0000000f00 */
[----:B------:R-:W-:Y:S05]  /*4a20*/  WARPSYNC.COLLECTIVE R132, `(.L_x_46) ;  /* 0x0000000084087348 */ /* 0x000fea0003c00000 */
[----:B------:R0:W1:Y:S02]  /*4a30*/  SHFL.DOWN P6, R189, R133, R134, R135 ;  /* 0x0800008685bd7389 */ /* 0x00006400000c0087 */
[----:B01----:R-:W-:Y:S01]  /*4a40*/  ENDCOLLECTIVE ;  /* 0x000000000000791b */ /* 0x003fe20003800000 */
.L_x_46:
[----:B------:R-:W-:-:S04]  /*4a50*/  FADD.FTZ R127, R124, R127 ;  /* 0x0000007f7c7f7221 */ /* 0x000fc80000010000 */
[----:B------:R-:W-:Y:S01]  /*4a60*/  IMAD.MOV.U32 R133, RZ, RZ, R127 ;  /* 0x000000ffff857224 */ /* 0x000fe200078e007f */
[----:B------:R-:W-:-:S07]  /*4a70*/  MOV R129, R189 ;  /* 0x000000bd00817202 */ /* 0x000fce0000000f00 */
[----:B------:R-:W-:Y:S05]  /*4a80*/  WARPSYNC.COLLECTIVE R132, `(.L_x_47) ;  /* 0x0000000084087348 */ /* 0x000fea0003c00000 */
[----:B------:R0:W1:Y:S02]  /*4a90*/  SHFL.DOWN P6, R189, R133, R134, R135 ;  /* 0x0800008685bd7389 */ /* 0x00006400000c0087 */
[----:B01----:R-:W-:Y:S01]  /*4aa0*/  ENDCOLLECTIVE ;  /* 0x000000000000791b */ /* 0x003fe20003800000 */
.L_x_47:
[----:B------:R-:W-:-:S05]  /*4ab0*/  FADD.FTZ R129, R126, R129 ;  /* 0x000000817e817221 */ /* 0x000fca0000010000 */
[----:B------:R-:W-:Y:S01]  /*4ac0*/  MOV R133, R129 ;  /* 0x0000008100857202 */ /* 0x000fe20000000f00 */
[----:B------:R-:W-:Y:S01]  /*4ad0*/  IMAD.MOV.U32 R134, RZ, RZ, 0x1 ;  /* 0x00000001ff867424 */ /* 0x000fe200078e00ff */
[----:B------:R-:W-:-:S07]  /*4ae0*/  MOV R128, R189 ;  /* 0x000000bd00807202 */ /* 0x000fce0000000f00 */
[----:B------:R-:W-:Y:S05]  /*4af0*/  WARPSYNC.COLLECTIVE R132, `(.L_x_48) ;  /* 0x0000000084087348 */ /* 0x000fea0003c00000 */
[----:B------:R0:W1:Y:S02]  /*4b00*/  SHFL.DOWN P6, R189, R133, R134, R135 ;  /* 0x0800008685bd7389 */ /* 0x00006400000c0087 */
[----:B01----:R-:W-:Y:S01]  /*4b10*/  ENDCOLLECTIVE ;  /* 0x000000000000791b */ /* 0x003fe20003800000 */
.L_x_48:
[----:B------:R-:W-:-:S05]  /*4b20*/  FADD.FTZ R128, R127, R128 ;  /* 0x000000807f807221 */ /* 0x000fca0000010000 */
[----:B------:R-:W-:Y:S02]  /*4b30*/  MOV R133, R128 ;  /* 0x0000008000857202 */ /* 0x000fe40000000f00 */
[----:B------:R-:W-:-:S07]  /*4b40*/  MOV R188, R189 ;  /* 0x000000bd00bc7202 */ /* 0x000fce0000000f00 */
[----:B------:R-:W-:Y:S05]  /*4b50*/  WARPSYNC.COLLECTIVE R132, `(.L_x_49) ;  /* 0x0000000084087348 */ /* 0x000fea0003c00000 */
[----:B------:R0:W1:Y:S02]  /*4b60*/  SHFL.DOWN P6, R189, R133, R134, R135 ;  /* 0x0800008685bd7389 */ /* 0x00006400000c0087 */
[----:B01----:R-:W-:Y:S01]  /*4b70*/  ENDCOLLECTIVE ;  /* 0x000000000000791b */ /* 0x003fe20003800000 */
.L_x_49:
[----:B------:R-:W-:Y:S05]  /*4b80*/  BRA `(.L_x_50) ;  /* 0xffffffdc00047947 */ /* 0x000fea000383ffff */
.L_x_51:
[----:B------:R-:W-:-:S00]  /*4b90*/  BRA `(.L_x_51) ;  /* 0xfffffffc00fc7947 */ /* 0x000fc0000383ffff */
[----:B------:R-:W-:-:S00]  /*4ba0*/  NOP ;  /* 0x0000000000007918 */ /* 0x000fc00000000000 */
        /* <DEDUP_REMOVED lines=13> */
.L_x_3877:


//--------------------- .text._ZN10layer_norm31ln_parallel_residual_bwd_kernelINS_13Kernel_traitsI13__nv_bfloat16S2_S2_S2_fjLj5120ELj1ELj1ELj8ELj8ENS_18Kernel_traits_baseILj5120ES2_S2_S2_S2_fjLj256EEEEELb0ELb0ELb1EEEvNS_9BwdParamsE --------------------------
	.section	.text._ZN10layer_norm31ln_parallel_residual_bwd_kernelINS_13Kernel_traitsI13__nv_bfloat16S2_S2_S2_fjLj5120ELj1ELj1ELj8ELj8ENS_18Kernel_traits_baseILj5120ES2_S2_S2_S2_fjLj256EEEEELb0ELb0ELb1EEEvNS_9BwdParamsE,"ax",@progbits
	.align	128
        .global         _ZN10layer_norm31ln_parallel_residual_bwd_kernelINS_13Kernel_traitsI13__nv_bfloat16S2_S2_S2_fjLj5120ELj1ELj1ELj8ELj8ENS_18Kernel_traits_baseILj5120ES2_S2_S2_S2_fjLj256EEEEELb0ELb0ELb1EEEvNS_9BwdParamsE
        .type           _ZN10layer_norm31ln_parallel_residual_bwd_kernelINS_13Kernel_traitsI13__nv_bfloat16S2_S2_S2_fjLj5120ELj1ELj1ELj8ELj8ENS_18Kernel_traits_baseILj5120ES2_S2_S2_S2_fjLj256EEEEELb0ELb0ELb1EEEvNS_9BwdParamsE,@function
        .size           _ZN10layer_norm31ln_parallel_residual_bwd_kernelINS_13Kernel_traitsI13__nv_bfloat16S2_S2_S2_fjLj5120ELj1ELj1ELj8ELj8ENS_18Kernel_traits_baseILj5120ES2_S2_S2_S2_fjLj256EEEEELb0ELb0ELb1EEEvNS_9BwdParamsE,(.L_x_3878 - _ZN10layer_norm31ln_parallel_residual_bwd_kernelINS_13Kernel_traitsI13__nv_bfloat16S2_S2_S2_fjLj5120ELj1ELj1ELj8ELj8ENS_18Kernel_traits_baseILj5120ES2_S2_S2_S2_fjLj256EEEEELb0ELb0ELb1EEEvNS_9BwdParamsE)
        .other          _ZN10layer_norm31ln_parallel_residual_bwd_kernelINS_13Kernel_traitsI13__nv_bfloat16S2_S2_S2_fjLj5120ELj1ELj1ELj8ELj8ENS_18Kernel_traits_baseILj5120ES2_S2_S2_S2_fjLj256EEEEELb0ELb0ELb1EEEvNS_9BwdParamsE,@"STO_CUDA_ENTRY STV_DEFAULT"
_ZN10layer_norm31ln_parallel_residual_bwd_kernelINS_13Kernel_traitsI13__nv_bfloat16S2_S2_S2_fjLj5120ELj1ELj1ELj8ELj8ENS_18Kernel_traits_baseILj5120ES2_S2_S2_S2_fjLj256EEEEELb0ELb0ELb1EEEvNS_9BwdParamsE:
.text._ZN10layer_norm31ln_parallel_residual_bwd_kernelINS_13Kernel_traitsI13__nv_bfloat16S2_S2_S2_fjLj5120ELj1ELj1ELj8ELj8ENS_18Kernel_traits_baseILj5120ES2_S2_S2_S2_fjLj256EEEEELb0ELb0ELb1EEEvNS_9BwdParamsE:
[----:B------:R-:W-:Y:S01]  /*0000*/  LDC R1, c[0x0][0x28] ;  /* 0x00000a00ff017b82 */ /* 0x000fe20000000800 */
[----:B------:R-:W0:Y:S07]  /*0010*/  S2R R50, SR_TID.X ;  /* 0x0000000000327919 */ /* 0x000e2e0000002100 */
[----:B------:R-:W0:Y:S01]  /*0020*/  S2UR UR4, SR_CTAID.X ;  /* 0x00000000000479c3 */ /* 0x000e220000002500 */
[----:B------:R-:W-:Y:S01]  /*0030*/  ULDC.64 UR6, c[0x0][0x208] ;  /* 0x0000820000067ab9 */ /* 0x000fe20000000a00 */
[----:B------:R-:W-:Y:S01]  /*0040*/  ULDC UR8, c[0x0][0x218] ;  /* 0x0000860000087ab9 */ /* 0x000fe20000000800 */
[----:B------:R-:W-:Y:S01]  /*0050*/  ULDC.U8 UR9, c[0x0][0x2a0] ;  /* 0x0000a80000097ab9 */ /* 0x000fe20000000000 */
[----:B------:R-:W-:Y:S01]  /*0060*/  ULDC UR12, c[0x0][0x290] ;  /* 0x0000a400000c7ab9 */ /* 0x000fe20000000800 */
[----:B------:R-:W-:Y:S01]  /*0070*/  ULDC.64 UR10, c[0x0][0x210] ;  /* 0x00008400000a7ab9 */ /* 0x000fe20000000a00 */
[----:B------:R-:W-:Y:S01]  /*0080*/  ULDC.64 UR14, c[0x0][0x308] ;  /* 0x0000c200000e7ab9 */ /* 0x000fe20000000a00 */
[----:B------:R-:W-:Y:S01]  /*0090*/  ULDC.64 UR16, c[0x0][0x300] ;  /* 0x0000c00000107ab9 */ /* 0x000fe20000000a00 */
[----:B0-----:R-:W-:Y:S01]  /*00a0*/  LEA.HI R183, R50, UR4, RZ, 0x18 ;  /* 0x0000000432b77c11 */ /* 0x001fe2000f8fc0ff */
[----:B------:R-:W-:-:S03]  /*00b0*/  ULDC UR4, c[0x0][0x214] ;  /* 0x0000850000047ab9 */ /* 0x000fc60000000800 */
[----:B------:R-:W-:-:S13]  /*00c0*/  ISETP.GE.AND P0, PT, R183, UR4, PT ;  /* 0x00000004b7007c0c */ /* 0x000fda000bf06270 */
[----:B------:R-:W-:Y:S05]  /*00d0*/  @!P0 BRA `(.L_x_52) ;  /* 0x0000000000a48947 */ /* 0x000fea0003800000 */
        /* <DEDUP_REMOVED lines=39> */
[----:B------:R-:W-:Y:S01]  /*0350*/  CS2R R56, SRZ ;  /* 0x0000000000387805 */ /* 0x000fe2000001ff00 */
[----:B------:R-:W-:Y:S06]  /*0360*/  BRA `(.L_x_53) ;  /* 0x0000003c00007947 */ /* 0x000fec0003800000 */
.L_x_52:
[----:B------:R-:W-:Y:S01]  /*0370*/  SHF.L.U32 R0, R50, 0x3, RZ ;  /* 0x0000000332007819 */ /* 0x000fe200000006ff */
[----:B------:R-:W-:-:S03]  /*0380*/  ULDC.64 UR4, c[0x0][0x260] ;  /* 0x0000980000047ab9 */ /* 0x000fc60000000a00 */
[----:B------:R-:W-:-:S04]  /*0390*/  LOP3.LUT R0, R0, 0x7f8, RZ, 0xc0, !PT ;  /* 0x000007f800007812 */ /* 0x000fc800078ec0ff */
[----:B------:R-:W-:-:S04]  /*03a0*/  IADD3 R2, P0, R0, UR4, RZ ;  /* 0x0000000400027c10 */ /* 0x000fc8000ff1e0ff */
[----:B------:R-:W-:Y:S01]  /*03b0*/  IADD3.X R3, RZ, UR5, RZ, P0, !PT ;  /* 0x00000005ff037c10 */ /* 0x000fe200087fe4ff */
[----:B------:R-:W-:Y:S02]  /*03c0*/  ULDC.64 UR4, c[0x0][0x268] ;  /* 0x00009a0000047ab9 */ /* 0x000fe40000000a00 */
[----:B------:R-:W-:Y:S02]  /*03d0*/  IADD3 R4, P0, R0, UR4, RZ ;  /* 0x0000000400047c10 */ /* 0x000fe4000ff1e0ff */
[----:B------:R-:W2:Y:S03]  /*03e0*/  LDG.E.64 R180, desc[UR6][R2.64] ;  /* 0x0000000602b47981 */ /* 0x000ea6000c1e1b00 */
[----:B------:R-:W-:Y:S01]  /*03f0*/  IMAD.X R5, RZ, RZ, UR5, P0 ;  /* 0x00000005ff057e24 */ /* 0x000fe200080e06ff */
[----:B------:R-:W3:Y:S01]  /*0400*/  LDG.E.64 R178, desc[UR6][R2.64+0x800] ;  /* 0x0008000602b27981 */ /* 0x000ee2000c1e1b00 */
[----:B------:R-:W-:-:S03]  /*0410*/  ULDC.64 UR4, c[0x0][0x2c8] ;  /* 0x0000b20000047ab9 */ /* 0x000fc60000000a00 */
[----:B------:R-:W4:Y:S04]  /*0420*/  LDG.E.64 R176, desc[UR6][R2.64+0x1000] ;  /* 0x0010000602b07981 */ /* 0x000f28000c1e1b00 */
[----:B------:R-:W5:Y:S04]  /*0430*/  LDG.E.64 R174, desc[UR6][R2.64+0x1800] ;  /* 0x0018000602ae7981 */ /* 0x000f68000c1e1b00 */
[----:B------:R-:W5:Y:S04]  /*0440*/  LDG.E.64 R172, desc[UR6][R2.64+0x2000] ;  /* 0x0020000602ac7981 */ /* 0x000f68000c1e1b00 */
[----:B------:R-:W5:Y:S04]  /*0450*/  LDG.E.64 R170, desc[UR6][R4.64] ;  /* 0x0000000604aa7981 */ /* 0x000f68000c1e1b00 */
[----:B------:R-:W5:Y:S04]  /*0460*/  LDG.E.64 R168, desc[UR6][R4.64+0x800] ;  /* 0x0008000604a87981 */ /* 0x000f68000c1e1b00 */
[----:B------:R-:W5:Y:S04]  /*0470*/  LDG.E.64 R166, desc[UR6][R4.64+0x1000] ;  /* 0x0010000604a67981 */ /* 0x000f68000c1e1b00 */
[----:B------:R-:W5:Y:S04]  /*0480*/  LDG.E.64 R164, desc[UR6][R4.64+0x1800] ;  /* 0x0018000604a47981 */ /* 0x000f68000c1e1b00 */
[----:B------:R0:W5:Y:S01]  /*0490*/  LDG.E.64 R162, desc[UR6][R4.64+0x2000] ;  /* 0x0020000604a27981 */ /* 0x000162000c1e1b00 */
[----:B------:R-:W-:Y:S01]  /*04a0*/  ISETP.NE.U32.AND P0, PT, RZ, UR4, PT ;  /* 0x00000004ff007c0c */ /* 0x000fe2000bf05070 */
[----:B------:R-:W-:Y:S01]  /*04b0*/  HFMA2.MMA R51, -RZ, RZ, 0, 0 ;  /* 0x00000000ff337435 */ /* 0x000fe200000001ff */
[----:B------:R-:W-:Y:S01]  /*04c0*/  IMAD.MOV.U32 R189, RZ, RZ, 0x1 ;  /* 0x00000001ffbd7424 */ /* 0x000fe200078e00ff */
[----:B------:R-:W-:-:S02]  /*04d0*/  CS2R R48, SRZ ;  /* 0x0000000000307805 */ /* 0x000fc4000001ff00 */
[----:B------:R-:W-:Y:S02]  /*04e0*/  ISETP.NE.AND.EX P0, PT, RZ, UR5, PT, P0 ;  /* 0x00000005ff007c0c */ /* 0x000fe4000bf05300 */
        /* <DEDUP_REMOVED lines=30> */
[----:B------:R-:W-:Y:S02]  /*06d0*/  MOV R96, RZ ;  /* 0x000000ff00607202 */ /* 0x000fe40000000f00 */
[----:B------:R-:W-:Y:S02]  /*06e0*/  CS2R R92, SRZ ;  /* 0x00000000005c7805 */ /* 0x000fe4000001ff00 */
[----:B------:R-:W-:Y:S02]  /*06f0*/  CS2R R10, SRZ ;  /* 0x00000000000a7805 */ /* 0x000fe4000001ff00 */
[----:B------:R-:W-:Y:S02]  /*0700*/  CS2R R8, SRZ ;  /* 0x0000000000087805 */ /* 0x000fe4000001ff00 */
[----:B------:R-:W-:-:S02]  /*0710*/  CS2R R6, SRZ ;  /* 0x0000000000067805 */ /* 0x000fc4000001ff00 */
[----:B0-----:R-:W-:Y:S02]  /*0720*/  CS2R R4, SRZ ;  /* 0x0000000000047805 */ /* 0x001fe4000001ff00 */
[----:B------:R-:W-:Y:S01]  /*0730*/  CS2R R2, SRZ ;  /* 0x0000000000027805 */ /* 0x000fe2000001ff00 */
[----:B------:R-:W-:Y:S01]  /*0740*/  IMAD.MOV.U32 R0, RZ, RZ, RZ ;  /* 0x000000ffff007224 */ /* 0x000fe200078e00ff */
[----:B------:R-:W-:Y:S02]  /*0750*/  CS2R R60, SRZ ;  /* 0x00000000003c7805 */ /* 0x000fe4000001ff00 */
[----:B------:R-:W-:Y:S02]  /*0760*/  LOP3.LUT R161, R50, 0xff, RZ, 0xc0, !PT ;  /* 0x000000ff32a17812 */ /* 0x000fe400078ec0ff */
[C---:B--2---:R-:W-:Y:S02]  /*0770*/  SHF.R.U64 R160, R180.reuse, 0x10, R181 ;  /* 0x00000010b4a07819 */ /* 0x044fe400000012b5 */
[----:B------:R-:W-:-:S02]  /*0780*/  SHF.L.U32 R182, R180, 0x10, RZ ;  /* 0x00000010b4b67819 */ /* 0x000fc400000006ff */
[C---:B---3--:R-:W-:Y:S01]  /*0790*/  SHF.R.U64 R158, R178.reuse, 0x10, R179 ;  /* 0x00000010b29e7819 */ /* 0x048fe200000012b3 */
[----:B------:R-:W-:Y:S01]  /*07a0*/  IMAD.U32 R180, R178, 0x10000, RZ ;  /* 0x00010000b2b47824 */ /* 0x000fe200078e00ff */
[----:B------:R-:W-:Y:S02]  /*07b0*/  SHF.R.U32.HI R159, RZ, 0x10, R181 ;  /* 0x00000010ff9f7819 */ /* 0x000fe400000116b5 */
[C---:B----4-:R-:W-:Y:S02]  /*07c0*/  SHF.R.U64 R156, R176.reuse, 0x10, R177 ;  /* 0x00000010b09c7819 */ /* 0x050fe400000012b1 */
[----:B------:R-:W-:Y:S01]  /*07d0*/  SHF.L.U32 R178, R176, 0x10, RZ ;  /* 0x00000010b0b27819 */ /* 0x000fe200000006ff */
[----:B------:R-:W-:Y:S01]  /*07e0*/  IMAD.U32 R159, R159, 0x10000, RZ ;  /* 0x000100009f9f7824 */ /* 0x000fe200078e00ff */
[----:B-----5:R-:W-:Y:S01]  /*07f0*/  SHF.R.U64 R154, R174, 0x10, R175 ;  /* 0x00000010ae9a7819 */ /* 0x020fe200000012af */
[----:B------:R-:W-:Y:S01]  /*0800*/  IMAD.U32 R156, R156, 0x10000, RZ ;  /* 0x000100009c9c7824 */ /* 0x000fe200078e00ff */
[----:B------:R-:W-:-:S02]  /*0810*/  SHF.L.U32 R176, R174, 0x10, RZ ;  /* 0x00000010aeb07819 */ /* 0x000fc400000006ff */
[C---:B------:R-:W-:Y:S01]  /*0820*/  SHF.R.U64 R152, R172.reuse, 0x10, R173 ;  /* 0x00000010ac987819 */ /* 0x040fe200000012ad */
[----:B------:R-:W-:Y:S01]  /*0830*/  IMAD.U32 R174, R172, 0x10000, RZ ;  /* 0x00010000acae7824 */ /* 0x000fe200078e00ff */
[----:B------:R-:W-:Y:S02]  /*0840*/  SHF.R.U32.HI R153, RZ, 0x10, R175 ;  /* 0x00000010ff997819 */ /* 0x000fe400000116af */
[C---:B------:R-:W-:Y:S02]  /*0850*/  SHF.R.U64 R116, R170.reuse, 0x10, R171 ;  /* 0x00000010aa747819 */ /* 0x040fe400000012ab */
[----:B------:R-:W-:Y:S01]  /*0860*/  SHF.L.U32 R172, R170, 0x10, RZ ;  /* 0x00000010aaac7819 */ /* 0x000fe200000006ff */
[----:B------:R-:W-:Y:S01]  /*0870*/  IMAD.U32 R153, R153, 0x10000, RZ ;  /* 0x0001000099997824 */ /* 0x000fe200078e00ff */
[----:B------:R-:W-:Y:S01]  /*0880*/  SHF.R.U64 R114, R168, 0x10, R169 ;  /* 0x00000010a8727819 */ /* 0x000fe200000012a9 */
[----:B------:R-:W-:Y:S01]  /*0890*/  IMAD.U32 R116, R116, 0x10000, RZ ;  /* 0x0001000074747824 */ /* 0x000fe200078e00ff */
[----:B------:R-:W-:-:S02]  /*08a0*/  SHF.L.U32 R170, R168, 0x10, RZ ;  /* 0x00000010a8aa7819 */ /* 0x000fc400000006ff */
[----:B------:R-:W-:Y:S01]  /*08b0*/  SHF.R.U32.HI R113, RZ, 0x10, R169 ;  /* 0x00000010ff717819 */ /* 0x000fe200000116a9 */
[C---:B------:R-:W-:Y:S01]  /*08c0*/  IMAD.U32 R168, R166.reuse, 0x10000, RZ ;  /* 0x00010000a6a87824 */ /* 0x040fe200078e00ff */
[----:B------:R-:W-:Y:S02]  /*08d0*/  SHF.R.U64 R112, R166, 0x10, R167 ;  /* 0x00000010a6707819 */ /* 0x000fe400000012a7 */
[----:B------:R-:W-:Y:S01]  /*08e0*/  SHF.R.U64 R110, R164, 0x10, R165 ;  /* 0x00000010a46e7819 */ /* 0x000fe200000012a5 */
[----:B------:R-:W-:Y:S01]  /*08f0*/  IMAD.U32 R113, R113, 0x10000, RZ ;  /* 0x0001000071717824 */ /* 0x000fe200078e00ff */
[----:B------:R-:W-:Y:S02]  /*0900*/  SHF.R.U32.HI R157, RZ, 0x10, R179 ;  /* 0x00000010ff9d7819 */ /* 0x000fe400000116b3 */
[----:B------:R-:W-:Y:S01]  /*0910*/  SHF.R.U32.HI R107, RZ, 0x10, R163 ;  /* 0x00000010ff6b7819 */ /* 0x000fe200000116a3 */
[----:B------:R-:W-:Y:S01]  /*0920*/  IMAD.U32 R110, R110, 0x10000, RZ ;  /* 0x000100006e6e7824 */ /* 0x000fe200078e00ff */
[----:B------:R-:W-:Y:S01]  /*0930*/  SHF.R.U32.HI R155, RZ, 0x10, R177 ;  /* 0x00000010ff9b7819 */ /* 0x000fe200000116b1 */
[----:B------:R-:W-:Y:S01]  /*0940*/  IMAD.U32 R177, R177, 0x10000, RZ ;  /* 0x00010000b1b17824 */ /* 0x000fe200078e00ff */
[----:B------:R-:W-:Y:S01]  /*0950*/  SHF.R.U32.HI R117, RZ, 0x10, R173 ;  /* 0x00000010ff757819 */ /* 0x000fe200000116ad */
[----:B------:R-:W-:Y:S01]  /*0960*/  IMAD.U32 R107, R107, 0x10000, RZ ;  /* 0x000100006b6b7824 */ /* 0x000fe200078e00ff */
[----:B------:R-:W-:Y:S01]  /*0970*/  SHF.R.U32.HI R115, RZ, 0x10, R171 ;  /* 0x00000010ff737819 */ /* 0x000fe200000116ab */
[----:B------:R-:W-:Y:S01]  /*0980*/  IMAD.U32 R171, R171, 0x10000, RZ ;  /* 0x00010000abab7824 */ /* 0x000fe200078e00ff */
[----:B------:R-:W-:-:S02]  /*0990*/  SHF.R.U32.HI R111, RZ, 0x10, R167 ;  /* 0x00000010ff6f7819 */ /* 0x000fc400000116a7 */
[----:B------:R-:W-:Y:S02]  /*09a0*/  SHF.L.U32 R166, R164, 0x10, RZ ;  /* 0x00000010a4a67819 */ /* 0x000fe400000006ff */
[----:B------:R-:W-:Y:S01]  /*09b0*/  SHF.R.U32.HI R109, RZ, 0x10, R165 ;  /* 0x00000010ff6d7819 */ /* 0x000fe200000116a5 */
[----:B------:R-:W-:Y:S01]  /*09c0*/  IMAD.U32 R165, R165, 0x10000, RZ ;  /* 0x00010000a5a57824 */ /* 0x000fe200078e00ff */
[C---:B------:R-:W-:Y:S02]  /*09d0*/  SHF.R.U64 R108, R162.reuse, 0x10, R163 ;  /* 0x00000010a26c7819 */ /* 0x040fe400000012a3 */
[----:B------:R-:W-:Y:S01]  /*09e0*/  SHF.L.U32 R164, R162, 0x10, RZ ;  /* 0x00000010a2a47819 */ /* 0x000fe200000006ff */
[----:B------:R-:W-:Y:S01]  /*09f0*/  HFMA2.MMA R162, -RZ, RZ, 0, 0 ;  /* 0x00000000ffa27435 */ /* 0x000fe200000001ff */
        /* <DEDUP_REMOVED lines=19> */
[----:B------:R-:W-:-:S07]  /*0b30*/  SHF.L.U32 R108, R108, 0x10, RZ ;  /* 0x000000106c6c7819 */ /* 0x000fce00000006ff */
.L_x_66:
[----:B0-----:R-:W0:Y:S01]  /*0b40*/  LDC.64 R140, c[0x0][0x238] ;  /* 0x00008e00ff8c7b82 */ /* 0x001e220000000a00 */
[----:B-1--4-:R-:W-:-:S05]  /*0b50*/  IMAD R56, R183, UR8, RZ ;  /* 0x00000008b7387c24 */ /* 0x012fca000f8e02ff */
[----:B------:R-:W-:Y:S02]  /*0b60*/  SHF.R.S32.HI R57, RZ, 0x1f, R56 ;  /* 0x0000001fff397819 */ /* 0x000fe40000011438 */
[----:B------:R-:W1:Y:S02]  /*0b70*/  LDC.64 R136, c[0x0][0x2b8] ;  /* 0x0000ae00ff887b82 */ /* 0x000e640000000a00 */
[----:B------:R-:W-:-:S04]  /*0b80*/  LEA.HI R106, R57, R56, RZ, 0x2 ;  /* 0x00000038396a7211 */ /* 0x000fc800078f10ff */
[----:B------:R-:W-:Y:S02]  /*0b90*/  LEA.HI.SX32 R106, R106, R161, 0x1e ;  /* 0x000000a16a6a7211 */ /* 0x000fe400078ff2ff */
[----:B--2---:R-:W2:Y:S08]  /*0ba0*/  LDC.64 R84, c[0x0][0x250] ;  /* 0x00009400ff547b82 */ /* 0x004eb00000000a00 */
[----:B---3--:R-:W3:Y:S01]  /*0bb0*/  LDC.64 R138, c[0x0][0x2c0] ;  /* 0x0000b000ff8a7b82 */ /* 0x008ee20000000a00 */
[----:B0-----:R-:W-:-:S06]  /*0bc0*/  IMAD.WIDE.U32 R56, R106, 0x8, R140 ;  /* 0x000000086a387825 */ /* 0x001fcc00078e008c */
[----:B------:R-:W4:Y:S01]  /*0bd0*/  LDG.E.64 R56, desc[UR6][R56.64] ;  /* 0x0000000638387981 */ /* 0x000f22000c1e1b00 */
[----:B------:R-:W0:Y:S01]  /*0be0*/  LDC.64 R66, c[0x0][0x258] ;  /* 0x00009600ff427b82 */ /* 0x000e220000000a00 */
[----:B-1----:R-:W-:-:S06]  /*0bf0*/  IMAD.WIDE.U32 R58, R106, 0x8, R136 ;  /* 0x000000086a3a7825 */ /* 0x002fcc00078e0088 */
[----:B------:R-:W4:Y:S01]  /*0c00*/  LDG.E.64 R58, desc[UR6][R58.64] ;  /* 0x000000063a3a7981 */ /* 0x000f22000c1e1b00 */
[C---:B--2---:R-:W-:Y:S01]  /*0c10*/  IMAD.WIDE R84, R183.reuse, 0x4, R84 ;  /* 0x00000004b7547825 */ /* 0x044fe200078e0254 */
[----:B------:R-:W1:Y:S04]  /*0c20*/  @P0 LDC.64 R142, c[0x0][0x2c8] ;  /* 0x0000b200ff8e0b82 */ /* 0x000e680000000a00 */
[----:B------:R2:W4:Y:S01]  /*0c30*/  LDG.E R192, desc[UR6][R84.64] ;  /* 0x0000000654c07981 */ /* 0x000522000c1e1900 */
[----:B---3--:R-:W-:Y:S01]  /*0c40*/  IMAD.WIDE.U32 R64, R106, 0x8, R138 ;  /* 0x000000086a407825 */ /* 0x008fe200078e008a */
[----:B------:R-:W-:Y:S02]  /*0c50*/  ISETP.NE.AND P2, PT, RZ, UR9, PT ;  /* 0x00000009ff007c0c */ /* 0x000fe4000bf45270 */
[----:B------:R-:W3:Y:S03]  /*0c60*/  @P0 LDC.64 R146, c[0x0][0x2c8] ;  /* 0x0000b200ff920b82 */ /* 0x000ee60000000a00 */
[----:B------:R-:W4:Y:S01]  /*0c70*/  LDG.E.64 R64, desc[UR6][R64.64] ;  /* 0x0000000640407981 */ /* 0x000f22000c1e1b00 */
[----:B0-----:R-:W-:-:S04]  /*0c80*/  IMAD.WIDE R128, R183, 0x4, R66 ;  /* 0x00000004b7807825 */ /* 0x001fc800078e0242 */
[----:B------:R-:W0:Y:S01]  /*0c90*/  @P0 LDC.64 R148, c[0x0][0x2c8] ;  /* 0x0000b200ff940b82 */ /* 0x000e220000000a00 */
[----:B------:R1:W4:Y:S01]  /*0ca0*/  LDG.E R188, desc[UR6][R128.64] ;  /* 0x0000000680bc7981 */ /* 0x000322000c1e1900 */
[----:B------:R-:W-:-:S06]  /*0cb0*/  IADD3 R105, R106, 0x100, RZ ;  /* 0x000001006a697810 */ /* 0x000fcc0007ffe0ff */
[----:B------:R-:W0:Y:S01]  /*0cc0*/  @P0 LDC.64 R144, c[0x0][0x2c8] ;  /* 0x0000b200ff900b82 */ /* 0x000e220000000a00 */
[----:B------:R-:W-:-:S04]  /*0cd0*/  IMAD.WIDE.U32 R74, R105, 0x8, R138 ;  /* 0x00000008694a7825 */ /* 0x000fc800078e008a */
[C---:B------:R-:W-:Y:S02]  /*0ce0*/  IMAD.WIDE.U32 R66, R105.reuse, 0x8, R140 ;  /* 0x0000000869427825 */ /* 0x040fe400078e008c */
[----:B------:R-:W4:Y:S01]  /*0cf0*/  LDG.E.64 R74, desc[UR6][R74.64] ;  /* 0x000000064a4a7981 */ /* 0x000f22000c1e1b00 */
[----:B------:R-:W0:Y:S01]  /*0d00*/  @P0 LDC.64 R150, c[0x0][0x2c8] ;  /* 0x0000b200ff960b82 */ /* 0x000e220000000a00 */
[----:B------:R-:W-:Y:S02]  /*0d10*/  IMAD.WIDE.U32 R72, R105, 0x8, R136 ;  /* 0x0000000869487825 */ /* 0x000fe400078e0088 */
[----:B------:R-:W4:Y:S04]  /*0d20*/  LDG.E.64 R66, desc[UR6][R66.64] ;  /* 0x0000000642427981 */ /* 0x000f28000c1e1b00 */
[----:B------:R-:W4:Y:S01]  /*0d30*/  LDG.E.64 R72, desc[UR6][R72.64] ;  /* 0x0000000648487981 */ /* 0x000f22000c1e1b00 */
[----:B------:R-:W-:-:S05]  /*0d40*/  IADD3 R104, R106, 0x200, RZ ;  /* 0x000002006a687810 */ /* 0x000fca0007ffe0ff */
[----:B--2---:R-:W-:-:S04]  /*0d50*/  IMAD.WIDE.U32 R84, R104, 0x8, R140 ;  /* 0x0000000868547825 */ /* 0x004fc800078e008c */
[C---:B-1----:R-:W-:Y:S02]  /*0d60*/  IMAD.WIDE.U32 R128, R104.reuse, 0x8, R138 ;  /* 0x0000000868807825 */ /* 0x042fe400078e008a */
[----:B------:R-:W2:Y:S02]  /*0d70*/  LDG.E.64 R84, desc[UR6][R84.64] ;  /* 0x0000000654547981 */ /* 0x000ea4000c1e1b00 */
[----:B------:R-:W-:Y:S02]  /*0d80*/  IMAD.WIDE.U32 R86, R104, 0x8, R136 ;  /* 0x0000000868567825 */ /* 0x000fe400078e0088 */
[----:B------:R-:W2:Y:S04]  /*0d90*/  LDG.E.64 R128, desc[UR6][R128.64] ;  /* 0x0000000680807981 */ /* 0x000ea8000c1e1b00 */
[----:B------:R-:W2:Y:S01]  /*0da0*/  LDG.E.64 R86, desc[UR6][R86.64] ;  /* 0x0000000656567981 */ /* 0x000ea2000c1e1b00 */
[----:B------:R-:W-:-:S04]  /*0db0*/  VIADD R185, R106, 0x300 ;  /* 0x000003006ab97836 */ /* 0x000fc80000000000 */
[----:B------:R-:W-:-:S04]  /*0dc0*/  IMAD.WIDE.U32 R130, R185, 0x8, R140 ;  /* 0x00000008b9827825 */ /* 0x000fc800078e008c */
[C---:B------:R-:W-:Y:S02]  /*0dd0*/  IMAD.WIDE.U32 R134, R185.reuse, 0x8, R138 ;  /* 0x00000008b9867825 */ /* 0x040fe400078e008a */
[----:B------:R-:W2:Y:S02]  /*0de0*/  LDG.E.64 R130, desc[UR6][R130.64] ;  /* 0x0000000682827981 */ /* 0x000ea4000c1e1b00 */
[----:B------:R-:W-:Y:S02]  /*0df0*/  IMAD.WIDE.U32 R132, R185, 0x8, R136 ;  /* 0x00000008b9847825 */ /* 0x000fe400078e0088 */
[----:B------:R-:W2:Y:S04]  /*0e00*/  LDG.E.64 R134, desc[UR6][R134.64] ;  /* 0x0000000686867981 */ /* 0x000ea8000c1e1b00 */
[----:B------:R-:W2:Y:S01]  /*0e10*/  LDG.E.64 R132, desc[UR6][R132.64] ;  /* 0x0000000684847981 */ /* 0x000ea2000c1e1b00 */
[----:B------:R-:W-:-:S05]  /*0e20*/  IADD3 R187, R106, 0x400, RZ ;  /* 0x000004006abb7810 */ /* 0x000fca0007ffe0ff */
[----:B------:R-:W-:-:S04]  /*0e30*/  IMAD.WIDE.U32 R140, R187, 0x8, R140 ;  /* 0x00000008bb8c7825 */ /* 0x000fc800078e008c */
[C---:B------:R-:W-:Y:S02]  /*0e40*/  IMAD.WIDE.U32 R136, R187.reuse, 0x8, R136 ;  /* 0x00000008bb887825 */ /* 0x040fe400078e0088 */
[----:B------:R-:W2:Y:S02]  /*0e50*/  LDG.E.64 R140, desc[UR6][R140.64] ;  /* 0x000000068c8c7981 */ /* 0x000ea4000c1e1b00 */
[----:B------:R-:W-:Y:S02]  /*0e60*/  IMAD.WIDE.U32 R138, R187, 0x8, R138 ;  /* 0x00000008bb8a7825 */ /* 0x000fe400078e008a */
[----:B------:R-:W2:Y:S04]  /*0e70*/  LDG.E.64 R136, desc[UR6][R136.64] ;  /* 0x0000000688887981 */ /* 0x000ea8000c1e1b00 */
[----:B------:R-:W2:Y:S01]  /*0e80*/  LDG.E.64 R138, desc[UR6][R138.64] ;  /* 0x000000068a8a7981 */ /* 0x000ea2000c1e1b00 */
[----:B------:R-:W-:-:S04]  /*0e90*/  @P0 IMAD.WIDE.U32 R142, R106, 0x8, R142 ;  /* 0x000000086a8e0825 */ /* 0x000fc800078e008e */
[----:B---3--:R-:W-:Y:S01]  /*0ea0*/  @P0 IMAD.WIDE.U32 R146, R104, 0x8, R146 ;  /* 0x0000000868920825 */ /* 0x008fe200078e0092 */
[----:B------:R1:W5:Y:S03]  /*0eb0*/  @P0 LDG.E.64 R126, desc[UR6][R142.64] ;  /* 0x000000068e7e0981 */ /* 0x000366000c1e1b00 */
[----:B0-----:R-:W-:Y:S01]  /*0ec0*/  @P0 IMAD.WIDE.U32 R148, R185, 0x8, R148 ;  /* 0x00000008b9940825 */ /* 0x001fe200078e0094 */
[----:B------:R0:W5:Y:S03]  /*0ed0*/  @P0 LDG.E.64 R122, desc[UR6][R146.64] ;  /* 0x00000006927a0981 */ /* 0x000166000c1e1b00 */
[----:B------:R-:W-:Y:S01]  /*0ee0*/  @P0 IMAD.WIDE.U32 R144, R105, 0x8, R144 ;  /* 0x0000000869900825 */ /* 0x000fe200078e0090 */
[----:B------:R3:W5:Y:S04]  /*0ef0*/  @P0 LDG.E.64 R120, desc[UR6][R148.64] ;  /* 0x0000000694780981 */ /* 0x000768000c1e1b00 */
[----:B------:R3:W5:Y:S01]  /*0f00*/  @P0 LDG.E.64 R124, desc[UR6][R144.64] ;  /* 0x00000006907c0981 */ /* 0x000762000c1e1b00 */
[----:B------:R-:W-:-:S05]  /*0f10*/  @P0 IMAD.WIDE.U32 R150, R187, 0x8, R150 ;  /* 0x00000008bb960825 */ /* 0x000fca00078e0096 */
[----:B------:R3:W5:Y:S01]  /*0f20*/  @P0 LDG.E.64 R118, desc[UR6][R150.64] ;  /* 0x0000000696760981 */ /* 0x000762000c1e1b00 */
[----:B----4-:R-:W-:Y:S01]  /*0f30*/  SHF.L.U32 R191, R56, 0x10, RZ ;  /* 0x0000001038bf7819 */ /* 0x010fe200000006ff */
[----:B------:R-:W-:Y:S01]  /*0f40*/  IMAD.MOV.U32 R186, RZ, RZ, R58 ;  /* 0x000000ffffba7224 */ /* 0x000fe200078e003a */
[----:B------:R-:W-:Y:S02]  /*0f50*/  SHF.R.U64 R196, R58, 0x10, R59 ;  /* 0x000000103ac47819 */ /* 0x000fe4000000123b */
[----:B------:R-:W-:Y:S02]  /*0f60*/  FSEL R192, R192, RZ, !P2 ;  /* 0x000000ffc0c07208 */ /* 0x000fe40005000000 */
[----:B------:R-:W-:-:S03]  /*0f70*/  MOV R193, R59 ;  /* 0x0000003b00c17202 */ /* 0x000fc60000000f00 */
[----:B------:R-:W-:Y:S01]  /*0f80*/  FADD.FTZ R191, -R192, R191 ;  /* 0x000000bfc0bf7221 */ /* 0x000fe20000010100 */
[----:B------:R-:W-:Y:S02]  /*0f90*/  MOV R58, R64 ;  /* 0x00000040003a7202 */ /* 0x000fe40000000f00 */
[----:B------:R-:W-:-:S03]  /*0fa0*/  SHF.R.U32.HI R194, RZ, 0x10, R59 ;  /* 0x00000010ffc27819 */ /* 0x000fc6000001163b */
[----:B------:R-:W-:Y:S01]  /*0fb0*/  IMAD.U32 R195, R58, 0x10000, RZ ;  /* 0x000100003ac37824 */ /* 0x000fe200078e00ff */
[----:B------:R-:W-:Y:S01]  /*0fc0*/  SHF.L.U32 R59, R186, 0x10, RZ ;  /* 0x00000010ba3b7819 */ /* 0x000fe200000006ff */
[----:B------:R-:W-:Y:S02]  /*0fd0*/  FMUL.FTZ R186, R188, R191 ;  /* 0x000000bfbcba7220 */ /* 0x000fe40000410000 */
[----:B------:R-:W-:Y:S02]  /*0fe0*/  FMUL.FTZ R191, R172, R195 ;  /* 0x000000c3acbf7220 */ /* 0x000fe40000410000 */
[----:B------:R-:W-:Y:S01]  /*0ff0*/  FADD.FTZ R96, R59, R96 ;  /* 0x000000603b607221 */ /* 0x000fe20000010000 */
[-C--:B------:R-:W-:Y:S01]  /*1000*/  FFMA.FTZ R162, R186, R59.reuse, R162 ;  /* 0x0000003bbaa27223 */ /* 0x080fe200000100a2 */
[----:B------:R-:W-:Y:S01]  /*1010*/  FFMA.FTZ R191, R182, R59, R191 ;  /* 0x0000003bb6bf7223 */ /* 0x000fe200000100bf */
[----:B------:R-:W-:Y:S01]  /*1020*/  SHF.R.U64 R59, R56, 0x10, R57 ;  /* 0x00000010383b7819 */ /* 0x000fe20000001239 */
[----:B------:R-:W-:Y:S01]  /*1030*/  FADD.FTZ R94, R195, R94 ;  /* 0x0000005ec35e7221 */ /* 0x000fe20000010000 */
[----:B------:R-:W-:Y:S01]  /*1040*/  MOV R58, R65 ;  /* 0x00000041003a7202 */ /* 0x000fe20000000f00 */
[----:B------:R-:W-:Y:S01]  /*1050*/  FFMA.FTZ R95, R186, R195, R95 ;  /* 0x000000c3ba5f7223 */ /* 0x000fe2000001005f */
[----:B------:R-:W-:Y:S01]  /*1060*/  IMAD.U32 R195, R57, 0x10000, RZ ;  /* 0x0001000039c37824 */ /* 0x000fe200078e00ff */
[----:B------:R-:W-:Y:S01]  /*1070*/  SHF.R.U32.HI R57, RZ, 0x10, R57 ;  /* 0x00000010ff397819 */ /* 0x000fe20000011639 */
[----:B------:R-:W-:Y:S01]  /*1080*/  IMAD.U32 R59, R59, 0x10000, RZ ;  /* 0x000100003b3b7824 */ /* 0x000fe200078e00ff */
[----:B------:R-:W-:-:S02]  /*1090*/  SHF.R.U64 R190, R64, 0x10, R65 ;  /* 0x0000001040be7819 */ /* 0x000fc40000001241 */
[----:B------:R-:W-:Y:S01]  /*10a0*/  SHF.L.U32 R58, R58, 0x10, RZ ;  /* 0x000000103a3a7819 */ /* 0x000fe200000006ff */
[C---:B------:R-:W-:Y:S01]  /*10b0*/  FADD.FTZ R195, -R192.reuse, R195 ;  /* 0x000000c3c0c37221 */ /* 0x040fe20000010100 */
[----:B------:R-:W-:Y:S01]  /*10c0*/  SHF.R.U32.HI R64, RZ, 0x10, R65 ;  /* 0x00000010ff407819 */ /* 0x000fe20000011641 */
[----:B------:R-:W-:Y:S01]  /*10d0*/  FADD.FTZ R59, -R192, R59 ;  /* 0x0000003bc03b7221 */ /* 0x000fe20000010100 */
[----:B------:R-:W-:Y:S01]  /*10e0*/  SHF.L.U32 R57, R57, 0x10, RZ ;  /* 0x0000001039397819 */ /* 0x000fe200000006ff */
[----:B------:R-:W-:Y:S01]  /*10f0*/  IMAD.U32 R193, R193, 0x10000, RZ ;  /* 0x00010000c1c17824 */ /* 0x000fe200078e00ff */
[----:B-1----:R-:W-:Y:S01]  /*1100*/  SHF.L.U32 R143, R190, 0x10, RZ ;  /* 0x00000010be8f7819 */ /* 0x002fe200000006ff */
[----:B------:R-:W-:Y:S01]  /*1110*/  FMUL.FTZ R56, R171, R58 ;  /* 0x0000003aab387220 */ /* 0x000fe20000410000 */
[----:B------:R-:W-:Y:S01]  /*1120*/  SHF.L.U32 R64, R64, 0x10, RZ ;  /* 0x0000001040407819 */ /* 0x000fe200000006ff */
[----:B0-----:R-:W-:Y:S01]  /*1130*/  FMUL.FTZ R146, R188, R195 ;  /* 0x000000c3bc927220 */ /* 0x001fe20000410000 */
[----:B------:R-:W-:Y:S01]  /*1140*/  SHF.L.U32 R65, R196, 0x10, RZ ;  /* 0x00000010c4417819 */ /* 0x000fe200000006ff */
[----:B------:R-:W-:Y:S01]  /*1150*/  FMUL.FTZ R190, R188, R59 ;  /* 0x0000003bbcbe7220 */ /* 0x000fe20000410000 */
[----:B------:R-:W-:Y:S01]  /*1160*/  FADD.FTZ R57, -R192, R57 ;  /* 0x00000039c0397221 */ /* 0x000fe20000010100 */
[----:B------:R-:W-:Y:S01]  /*1170*/  FMUL.FTZ R59, R116, R143 ;  /* 0x0000008f743b7220 */ /* 0x000fe20000410000 */
[----:B---3--:R-:W-:Y:S01]  /*1180*/  FFMA.FTZ R149, R181, R193, R56 ;  /* 0x000000c1b5957223 */ /* 0x008fe20000010038 */
[----:B------:R-:W-:Y:S01]  /*1190*/  SHF.L.U32 R56, R194, 0x10, RZ ;  /* 0x00000010c2387819 */ /* 0x000fe200000006ff */
[----:B------:R-:W-:Y:S01]  /*11a0*/  FADD.FTZ R82, R58, R82 ;  /* 0x000000523a527221 */ /* 0x000fe20000010000 */
[----:B------:R-:W-:Y:S01]  /*11b0*/  FMUL.FTZ R142, R115, R64 ;  /* 0x00000040738e7220 */ /* 0x000fe20000410000 */
[----:B------:R-:W-:Y:S01]  /*11c0*/  FFMA.FTZ R83, R146, R58, R83 ;  /* 0x0000003a92537223 */ /* 0x000fe20000010053 */
[----:B------:R-:W-:Y:S01]  /*11d0*/  FMUL.FTZ R148, R188, R57 ;  /* 0x00000039bc947220 */ /* 0x000fe20000410000 */
[----:B------:R-:W-:-:S02]  /*11e0*/  IMAD.MOV.U32 R58, RZ, RZ, R74 ;  /* 0x000000ffff3a7224 */ /* 0x000fc400078e004a */
[----:B------:R-:W-:Y:S01]  /*11f0*/  FFMA.FTZ R147, R160, R65, R59 ;  /* 0x00000041a0937223 */ /* 0x000fe2000001003b */
[C---:B------:R-:W-:Y:S02]  /*1200*/  IMAD.U32 R59, R66.reuse, 0x10000, RZ ;  /* 0x00010000423b7824 */ /* 0x040fe400078e00ff */
[-C--:B------:R-:W-:Y:S01]  /*1210*/  FFMA.FTZ R145, R159, R56.reuse, R142 ;  /* 0x000000389f917223 */ /* 0x080fe2000001008e */
[----:B------:R-:W-:Y:S01]  /*1220*/  SHF.R.U64 R66, R66, 0x10, R67 ;  /* 0x0000001042427819 */ /* 0x000fe20000001243 */
[----:B------:R-:W-:Y:S01]  /*1230*/  FADD.FTZ R71, R56, R71 ;  /* 0x0000004738477221 */ /* 0x000fe20000010000 */
[----:B------:R-:W-:Y:S01]  /*1240*/  FFMA.FTZ R79, R148, R56, R79 ;  /* 0x00000038944f7223 */ /* 0x000fe2000001004f */
[----:B------:R-:W-:Y:S01]  /*1250*/  SHF.R.U64 R194, R72, 0x10, R73 ;  /* 0x0000001048c27819 */ /* 0x000fe20000001249 */
[----:B------:R-:W-:Y:S01]  /*1260*/  FADD.FTZ R55, R64, R55 ;  /* 0x0000003740377221 */ /* 0x000fe20000010000 */
[----:B------:R-:W-:Y:S01]  /*1270*/  MOV R57, R73 ;  /* 0x0000004900397202 */ /* 0x000fe20000000f00 */
[----:B------:R-:W-:Y:S01]  /*1280*/  FFMA.FTZ R63, R148, R64, R63 ;  /* 0x00000040943f7223 */ /* 0x000fe2000001003f */
[----:B------:R-:W-:-:S02]  /*1290*/  SHF.R.U32.HI R142, RZ, 0x10, R73 ;  /* 0x00000010ff8e7819 */ /* 0x000fc40000011649 */
[----:B------:R-:W-:Y:S02]  /*12a0*/  MOV R56, R72 ;  /* 0x0000004800387202 */ /* 0x000fe40000000f00 */
[----:B------:R-:W-:Y:S01]  /*12b0*/  SHF.L.U32 R73, R58, 0x10, RZ ;  /* 0x000000103a497819 */ /* 0x000fe200000006ff */
[----:B------:R-:W-:Y:S01]  /*12c0*/  FADD.FTZ R59, -R192, R59 ;  /* 0x0000003bc03b7221 */ /* 0x000fe20000010100 */
[--C-:B------:R-:W-:Y:S02]  /*12d0*/  SHF.R.U64 R72, R74, 0x10, R75.reuse ;  /* 0x000000104a487819 */ /* 0x100fe4000000124b */
[----:B------:R-:W-:Y:S02]  /*12e0*/  MOV R58, R75 ;  /* 0x0000004b003a7202 */ /* 0x000fe40000000f00 */
[----:B------:R-:W-:Y:S02]  /*12f0*/  SHF.R.U32.HI R64, RZ, 0x10, R75 ;  /* 0x00000010ff407819 */ /* 0x000fe4000001164b */
[----:B------:R-:W-:Y:S01]  /*1300*/  SHF.L.U32 R75, R66, 0x10, RZ ;  /* 0x00000010424b7819 */ /* 0x000fe200000006ff */
[----:B------:R-:W-:Y:S01]  /*1310*/  FADD.FTZ R92, R65, R92 ;  /* 0x0000005c415c7221 */ /* 0x000fe20000010000 */
[----:B------:R-:W-:Y:S01]  /*1320*/  FFMA.FTZ R93, R190, R65, R93 ;  /* 0x00000041be5d7223 */ /* 0x000fe2000001005d */
[----:B------:R-:W-:-:S02]  /*1330*/  IMAD.U32 R65, R56, 0x10000, RZ ;  /* 0x0001000038417824 */ /* 0x000fc400078e00ff */
[----:B------:R-:W-:Y:S01]  /*1340*/  FMUL.FTZ R197, R188, R59 ;  /* 0x0000003bbcc57220 */ /* 0x000fe20000410000 */
[----:B------:R-:W-:Y:S01]  /*1350*/  FMUL.FTZ R59, R170, R73 ;  /* 0x00000049aa3b7220 */ /* 0x000fe20000410000 */
[----:B------:R-:W-:Y:S01]  /*1360*/  SHF.L.U32 R56, R72, 0x10, RZ ;  /* 0x0000001048387819 */ /* 0x000fe200000006ff */
[----:B------:R-:W-:Y:S01]  /*1370*/  FADD.FTZ R75, -R192, R75 ;  /* 0x0000004bc04b7221 */ /* 0x000fe20000010100 */
[----:B------:R-:W-:Y:S01]  /*1380*/  FADD.FTZ R68, R65, R68 ;  /* 0x0000004441447221 */ /* 0x000fe20000010000 */
[-C--:B------:R-:W-:Y:S01]  /*1390*/  FFMA.FTZ R60, R197, R65.reuse, R60 ;  /* 0x00000041c53c7223 */ /* 0x080fe2000001003c */
[----:B------:R-:W-:Y:S01]  /*13a0*/  FFMA.FTZ R196, R180, R65, R59 ;  /* 0x00000041b4c47223 */ /* 0x000fe2000001003b */
[----:B------:R-:W-:Y:S02]  /*13b0*/  IMAD.U32 R194, R194, 0x10000, RZ ;  /* 0x00010000c2c27824 */ /* 0x000fe400078e00ff */
[----:B------:R-:W-:Y:S01]  /*13c0*/  FMUL.FTZ R198, R188, R75 ;  /* 0x0000004bbcc67220 */ /* 0x000fe20000410000 */
[----:B------:R-:W-:Y:S01]  /*13d0*/  SHF.L.U32 R65, R67, 0x10, RZ ;  /* 0x0000001043417819 */ /* 0x000fe200000006ff */
[----:B------:R-:W-:Y:S01]  /*13e0*/  FMUL.FTZ R59, R114, R56 ;  /* 0x00000038723b7220 */ /* 0x000fe20000410000 */
[----:B------:R-:W-:Y:S01]  /*13f0*/  SHF.R.U32.HI R67, RZ, 0x10, R67 ;  /* 0x00000010ff437819 */ /* 0x000fe20000011643 */
[----:B------:R-:W-:Y:S01]  /*1400*/  FADD.FTZ R69, R194, R69 ;  /* 0x00000045c2457221 */ /* 0x000fe20000010000 */
[-C--:B------:R-:W-:Y:S01]  /*1410*/  FFMA.FTZ R61, R198, R194.reuse, R61 ;  /* 0x000000c2c63d7223 */ /* 0x080fe2000001003d */
[----:B------:R-:W-:Y:S01]  /*1420*/  FFMA.FTZ R194, R158, R194, R59 ;  /* 0x000000c29ec27223 */ /* 0x000fe2000001003b */
[----:B------:R-:W-:Y:S01]  /*1430*/  SHF.L.U32 R59, R67, 0x10, RZ ;  /* 0x00000010433b7819 */ /* 0x000fe200000006ff */
[----:B------:R-:W-:Y:S01]  /*1440*/  FADD.FTZ R65, -R192, R65 ;  /* 0x00000041c0417221 */ /* 0x000fe20000010100 */
[----:B------:R-:W-:Y:S01]  /*1450*/  SHF.L.U32 R58, R58, 0x10, RZ ;  /* 0x000000103a3a7819 */ /* 0x000fe200000006ff */
[----:B------:R-:W-:-:S02]  /*1460*/  IMAD.U32 R64, R64, 0x10000, RZ ;  /* 0x0001000040407824 */ /* 0x000fc400078e00ff */
[----:B------:R-:W-:Y:S01]  /*1470*/  FMUL.FTZ R201, R188, R65 ;  /* 0x00000041bcc97220 */ /* 0x000fe20000410000 */
[----:B------:R-:W-:Y:S01]  /*1480*/  FADD.FTZ R59, -R192, R59 ;  /* 0x0000003bc03b7221 */ /* 0x000fe20000010100 */
[----:B------:R-:W-:Y:S01]  /*1490*/  SHF.L.U32 R142, R142, 0x10, RZ ;  /* 0x000000108e8e7819 */ /* 0x000fe200000006ff */
[----:B------:R-:W-:Y:S01]  /*14a0*/  FADD.FTZ R53, R58, R53 ;  /* 0x000000353a357221 */ /* 0x000fe20000010000 */
[-C--:B------:R-:W-:Y:S01]  /*14b0*/  FFMA.FTZ R78, R201, R58.reuse, R78 ;  /* 0x0000003ac94e7223 */ /* 0x080fe2000001004e */
[----:B------:R-:W-:Y:S01]  /*14c0*/  FMUL.FTZ R150, R169, R58 ;  /* 0x0000003aa9967220 */ /* 0x000fe20000410000 */
[----:B------:R-:W-:Y:S01]  /*14d0*/  FMUL.FTZ R151, R188, R59 ;  /* 0x0000003bbc977220 */ /* 0x000fe20000410000 */
[----:B------:R-:W-:Y:S01]  /*14e0*/  FMUL.FTZ R58, R113, R64 ;  /* 0x00000040713a7220 */ /* 0x000fe20000410000 */
[----:B------:R-:W-:Y:S01]  /*14f0*/  FADD.FTZ R51, R142, R51 ;  /* 0x000000338e337221 */ /* 0x000fe20000010000 */
[----:B--2---:R-:W-:Y:S01]  /*1500*/  SHF.L.U32 R59, R84, 0x10, RZ ;  /* 0x00000010543b7819 */ /* 0x004fe200000006ff */
[-C--:B------:R-:W-:Y:S01]  /*1510*/  FFMA.FTZ R54, R151, R142.reuse, R54 ;  /* 0x0000008e97367223 */ /* 0x080fe20000010036 */
[----:B------:R-:W-:Y:S01]  /*1520*/  FFMA.FTZ R142, R157, R142, R58 ;  /* 0x0000008e9d8e7223 */ /* 0x000fe2000001003a */
[----:B------:R-:W-:Y:S01]  /*1530*/  MOV R58, R128 ;  /* 0x00000080003a7202 */ /* 0x000fe20000000f00 */
[----:B------:R-:W-:Y:S01]  /*1540*/  FADD.FTZ R81, R56, R81 ;  /* 0x0000005138517221 */ /* 0x000fe20000010000 */
[----:B------:R-:W-:Y:S01]  /*1550*/  FFMA.FTZ R77, R198, R56, R77 ;  /* 0x00000038c64d7223 */ /* 0x000fe2000001004d */
[----:B------:R-:W-:Y:S01]  /*1560*/  FADD.FTZ R39, R64, R39 ;  /* 0x0000002740277221 */ /* 0x000fe20000010000 */
[----:B------:R-:W-:Y:S01]  /*1570*/  FFMA.FTZ R52, R151, R64, R52 ;  /* 0x0000004097347223 */ /* 0x000fe20000010034 */
[----:B------:R-:W-:Y:S01]  /*1580*/  MOV R56, R86 ;  /* 0x0000005600387202 */ /* 0x000fe20000000f00 */
[----:B------:R-:W-:Y:S01]  /*1590*/  FADD.FTZ R59, -R192, R59 ;  /* 0x0000003bc03b7221 */ /* 0x000fe20000010100 */
[----:B------:R-:W-:-:S02]  /*15a0*/  SHF.R.U64 R65, R84, 0x10, R85 ;  /* 0x0000001054417819 */ /* 0x000fc40000001255 */
[----:B------:R-:W-:Y:S01]  /*15b0*/  SHF.L.U32 R64, R58, 0x10, RZ ;  /* 0x000000103a407819 */ /* 0x000fe200000006ff */
[----:B------:R-:W-:Y:S01]  /*15c0*/  FMUL.FTZ R203, R188, R59 ;  /* 0x0000003bbccb7220 */ /* 0x000fe20000410000 */
[----:B------:R-:W-:Y:S02]  /*15d0*/  SHF.L.U32 R199, R56, 0x10, RZ ;  /* 0x0000001038c77819 */ /* 0x000fe400000006ff */
[----:B------:R-:W-:Y:S01]  /*15e0*/  SHF.L.U32 R65, R65, 0x10, RZ ;  /* 0x0000001041417819 */ /* 0x000fe200000006ff */
[----:B------:R-:W-:Y:S01]  /*15f0*/  FMUL.FTZ R59, R168, R64 ;  /* 0x00000040a83b7220 */ /* 0x000fe20000410000 */
[----:B------:R-:W-:Y:S01]  /*1600*/  SHF.R.U64 R67, R128, 0x10, R129 ;  /* 0x0000001080437819 */ /* 0x000fe20000001281 */
[----:B------:R-:W-:Y:S01]  /*1610*/  FADD.FTZ R88, R193, R88 ;  /* 0x00000058c1587221 */ /* 0x000fe20000010000 */
[----:B------:R-:W-:Y:S01]  /*1620*/  FFMA.FTZ R89, R146, R193, R89 ;  /* 0x000000c192597223 */ /* 0x000fe20000010059 */
[----:B------:R-:W-:Y:S01]  /*1630*/  SHF.R.U64 R193, R86, 0x10, R87 ;  /* 0x0000001056c17819 */ /* 0x000fe20000001257 */
[----:B------:R-:W-:Y:S01]  /*1640*/  FADD.FTZ R14, R199, R14 ;  /* 0x0000000ec70e7221 */ /* 0x000fe20000010000 */
[-C--:B------:R-:W-:Y:S01]  /*1650*/  FFMA.FTZ R2, R203, R199.reuse, R2 ;  /* 0x000000c7cb027223 */ /* 0x080fe20000010002 */
[----:B------:R-:W-:Y:S01]  /*1660*/  FFMA.FTZ R199, R178, R199, R59 ;  /* 0x000000c7b2c77223 */ /* 0x000fe2000001003b */
[----:B------:R-:W-:Y:S01]  /*1670*/  FADD.FTZ R65, -R192, R65 ;  /* 0x00000041c0417221 */ /* 0x000fe20000010100 */
[----:B------:R-:W-:Y:S01]  /*1680*/  IMAD.U32 R59, R67, 0x10000, RZ ;  /* 0x00010000433b7824 */ /* 0x000fe200078e00ff */
[----:B------:R-:W-:-:S02]  /*1690*/  SHF.L.U32 R193, R193, 0x10, RZ ;  /* 0x00000010c1c17819 */ /* 0x000fc400000006ff */
[----:B------:R-:W-:Y:S01]  /*16a0*/  SHF.L.U32 R67, R85, 0x10, RZ ;  /* 0x0000001055437819 */ /* 0x000fe200000006ff */
[----:B------:R-:W-:Y:S01]  /*16b0*/  FMUL.FTZ R200, R188, R65 ;  /* 0x00000041bcc87220 */ /* 0x000fe20000410000 */
[----:B------:R-:W-:Y:S01]  /*16c0*/  FMUL.FTZ R65, R112, R59 ;  /* 0x0000003b70417220 */ /* 0x000fe20000410000 */
[----:B------:R-:W-:Y:S01]  /*16d0*/  SHF.R.U32.HI R85, RZ, 0x10, R85 ;  /* 0x00000010ff557819 */ /* 0x000fe20000011655 */
[----:B------:R-:W-:Y:S02]  /*16e0*/  IMAD.U32 R57, R57, 0x10000, RZ ;  /* 0x0001000039397824 */ /* 0x000fe400078e00ff */
[----:B------:R-:W-:Y:S01]  /*16f0*/  FADD.FTZ R13, R193, R13 ;  /* 0x0000000dc10d7221 */ /* 0x000fe20000010000 */
[----:B------:R-:W-:Y:S02]  /*1700*/  IMAD.MOV.U32 R58, RZ, RZ, R129 ;  /* 0x000000ffff3a7224 */ /* 0x000fe400078e0081 */
[-C--:B------:R-:W-:Y:S01]  /*1710*/  FFMA.FTZ R0, R200, R193.reuse, R0 ;  /* 0x000000c1c8007223 */ /* 0x080fe20000010000 */
[----:B------:R-:W-:Y:S01]  /*1720*/  FADD.FTZ R67, -R192, R67 ;  /* 0x00000043c0437221 */ /* 0x000fe20000010100 */
[----:B------:R-:W-:Y:S01]  /*1730*/  SHF.R.U32.HI R66, RZ, 0x10, R129 ;  /* 0x00000010ff427819 */ /* 0x000fe20000011681 */
[----:B------:R-:W-:Y:S01]  /*1740*/  FFMA.FTZ R193, R156, R193, R65 ;  /* 0x000000c19cc17223 */ /* 0x000fe20000010041 */
[----:B------:R-:W-:Y:S01]  /*1750*/  FADD.FTZ R70, R57, R70 ;  /* 0x0000004639467221 */ /* 0x000fe20000010000 */
[-C--:B------:R-:W-:Y:S01]  /*1760*/  FFMA.FTZ R62, R201, R57.reuse, R62 ;  /* 0x00000039c93e7223 */ /* 0x080fe2000001003e */
[----:B------:R-:W-:Y:S01]  /*1770*/  FFMA.FTZ R150, R179, R57, R150 ;  /* 0x00000039b3967223 */ /* 0x000fe20000010096 */
[----:B------:R-:W-:-:S02]  /*1780*/  IMAD.U32 R65, R85, 0x10000, RZ ;  /* 0x0001000055417824 */ /* 0x000fc400078e00ff */
[----:B------:R-:W-:Y:S01]  /*1790*/  FADD.FTZ R37, R64, R37 ;  /* 0x0000002540257221 */ /* 0x000fe20000010000 */
[--C-:B------:R-:W-:Y:S02]  /*17a0*/  IMAD.MOV.U32 R57, RZ, RZ, R87.reuse ;  /* 0x000000ffff397224 */ /* 0x100fe400078e0057 */
[----:B------:R-:W-:Y:S01]  /*17b0*/  FFMA.FTZ R26, R203, R64, R26 ;  /* 0x00000040cb1a7223 */ /* 0x000fe2000001001a */
[----:B------:R-:W-:Y:S02]  /*17c0*/  IMAD.U32 R58, R58, 0x10000, RZ ;  /* 0x000100003a3a7824 */ /* 0x000fe400078e00ff */
[----:B------:R-:W-:Y:S01]  /*17d0*/  FMUL.FTZ R195, R188, R67 ;  /* 0x00000043bcc37220 */ /* 0x000fe20000410000 */
[----:B------:R-:W-:Y:S01]  /*17e0*/  SHF.R.U32.HI R72, RZ, 0x10, R87 ;  /* 0x00000010ff487819 */ /* 0x000fe20000011657 */
[----:B------:R-:W-:Y:S01]  /*17f0*/  FADD.FTZ R65, -R192, R65 ;  /* 0x00000041c0417221 */ /* 0x000fe20000010100 */
[----:B------:R-:W-:Y:S01]  /*1800*/  SHF.L.U32 R64, R66, 0x10, RZ ;  /* 0x0000001042407819 */ /* 0x000fe200000006ff */
[----:B------:R-:W-:Y:S01]  /*1810*/  FADD.FTZ R35, R58, R35 ;  /* 0x000000233a237221 */ /* 0x000fe20000010000 */
[----:B------:R-:W-:Y:S01]  /*1820*/  SHF.L.U32 R57, R57, 0x10, RZ ;  /* 0x0000001039397819 */ /* 0x000fe200000006ff */
[-C--:B------:R-:W-:Y:S01]  /*1830*/  FFMA.FTZ R48, R195, R58.reuse, R48 ;  /* 0x0000003ac3307223 */ /* 0x080fe20000010030 */
[----:B------:R-:W-:Y:S01]  /*1840*/  SHF.L.U32 R56, R72, 0x10, RZ ;  /* 0x0000001048387819 */ /* 0x000fe200000006ff */
[----:B------:R-:W-:Y:S01]  /*1850*/  FMUL.FTZ R58, R167, R58 ;  /* 0x0000003aa73a7220 */ /* 0x000fe20000410000 */
[----:B------:R-:W-:Y:S01]  /*1860*/  FMUL.FTZ R66, R111, R64 ;  /* 0x000000406f427220 */ /* 0x000fe20000410000 */
[----:B------:R-:W-:Y:S01]  /*1870*/  FMUL.FTZ R144, R188, R65 ;  /* 0x00000041bc907220 */ /* 0x000fe20000410000 */
[----:B------:R-:W-:Y:S01]  /*1880*/  FADD.FTZ R90, R143, R90 ;  /* 0x0000005a8f5a7221 */ /* 0x000fe20000010000 */
[----:B------:R-:W-:Y:S01]  /*1890*/  FFMA.FTZ R91, R190, R143, R91 ;  /* 0x0000008fbe5b7223 */ /* 0x000fe2000001005b */
[----:B------:R-:W-:Y:S01]  /*18a0*/  FADD.FTZ R38, R59, R38 ;  /* 0x000000263b267221 */ /* 0x000fe20000010000 */
[----:B------:R-:W-:Y:S01]  /*18b0*/  FFMA.FTZ R25, R200, R59, R25 ;  /* 0x0000003bc8197223 */ /* 0x000fe20000010019 */
[----:B------:R-:W-:Y:S01]  /*18c0*/  FFMA.FTZ R143, R177, R57, R58 ;  /* 0x00000039b18f7223 */ /* 0x000fe2000001003a */
[----:B------:R-:W-:Y:S01]  /*18d0*/  SHF.L.U32 R59, R130, 0x10, RZ ;  /* 0x00000010823b7819 */ /* 0x000fe200000006ff */
[----:B------:R-:W-:Y:S01]  /*18e0*/  FADD.FTZ R15, R56, R15 ;  /* 0x0000000f380f7221 */ /* 0x000fe20000010000 */
[-C--:B------:R-:W-:Y:S01]  /*18f0*/  FFMA.FTZ R3, R144, R56.reuse, R3 ;  /* 0x0000003890037223 */ /* 0x080fe20000010003 */
[----:B------:R-:W-:Y:S01]  /*1900*/  FFMA.FTZ R129, R155, R56, R66 ;  /* 0x000000389b817223 */ /* 0x000fe20000010042 */
[----:B------:R-:W-:Y:S01]  /*1910*/  MOV R58, R134 ;  /* 0x00000086003a7202 */ /* 0x000fe20000000f00 */
[----:B------:R-:W-:-:S02]  /*1920*/  IMAD.MOV.U32 R56, RZ, RZ, R132 ;  /* 0x000000ffff387224 */ /* 0x000fc400078e0084 */
[----:B------:R-:W-:Y:S01]  /*1930*/  FADD.FTZ R36, R64, R36 ;  /* 0x0000002440247221 */ /* 0x000fe20000010000 */
[----:B------:R-:W-:Y:S01]  /*1940*/  FFMA.FTZ R49, R144, R64, R49 ;  /* 0x0000004090317223 */ /* 0x000fe20000010031 */
[----:B------:R-:W-:Y:S01]  /*1950*/  FADD.FTZ R59, -R192, R59 ;  /* 0x0000003bc03b7221 */ /* 0x000fe20000010100 */
[----:B------:R-:W-:Y:S01]  /*1960*/  SHF.R.U64 R67, R130, 0x10, R131 ;  /* 0x0000001082437819 */ /* 0x000fe20000001283 */
[----:B------:R-:W-:Y:S01]  /*1970*/  IMAD.U32 R64, R58, 0x10000, RZ ;  /* 0x000100003a407824 */ /* 0x000fe200078e00ff */
[----:B------:R-:W-:Y:S02]  /*1980*/  SHF.L.U32 R65, R56, 0x10, RZ ;  /* 0x0000001038417819 */ /* 0x000fe400000006ff */
[--C-:B------:R-:W-:Y:S02]  /*1990*/  SHF.R.U64 R66, R134, 0x10, R135.reuse ;  /* 0x0000001086427819 */ /* 0x100fe40000001287 */
[----:B------:R-:W-:Y:S02]  /*19a0*/  MOV R58, R135 ;  /* 0x00000087003a7202 */ /* 0x000fe40000000f00 */
[----:B------:R-:W-:Y:S01]  /*19b0*/  SHF.R.U32.HI R56, RZ, 0x10, R135 ;  /* 0x00000010ff387819 */ /* 0x000fe20000011687 */
[----:B------:R-:W-:Y:S01]  /*19c0*/  FMUL.FTZ R135, R188, R59 ;  /* 0x0000003bbc877220 */ /* 0x000fe20000410000 */
[----:B------:R-:W-:Y:S01]  /*19d0*/  FMUL.FTZ R59, R166, R64 ;  /* 0x00000040a63b7220 */ /* 0x000fe20000410000 */
[----:B------:R-:W-:Y:S01]  /*19e0*/  IMAD.U32 R67, R67, 0x10000, RZ ;  /* 0x0001000043437824 */ /* 0x000fe200078e00ff */
[----:B------:R-:W-:-:S02]  /*19f0*/  SHF.R.U64 R132, R132, 0x10, R133 ;  /* 0x0000001084847819 */ /* 0x000fc40000001285 */
[----:B------:R-:W-:Y:S01]  /*1a00*/  FFMA.FTZ R134, R176, R65, R59 ;  /* 0x00000041b0867223 */ /* 0x000fe2000001003b */
[----:B------:R-:W-:Y:S01]  /*1a10*/  SHF.L.U32 R59, R66, 0x10, RZ ;  /* 0x00000010423b7819 */ /* 0x000fe200000006ff */
[----:B------:R-:W-:Y:S01]  /*1a20*/  FADD.FTZ R67, -R192, R67 ;  /* 0x00000043c0437221 */ /* 0x000fe20000010100 */
[----:B------:R-:W-:Y:S01]  /*1a30*/  SHF.L.U32 R132, R132, 0x10, RZ ;  /* 0x0000001084847819 */ /* 0x000fe200000006ff */
[----:B------:R-:W-:Y:S01]  /*1a40*/  FADD.FTZ R80, R73, R80 ;  /* 0x0000005049507221 */ /* 0x000fe20000010000 */
[----:B------:R-:W-:Y:S01]  /*1a50*/  FFMA.FTZ R76, R197, R73, R76 ;  /* 0x00000049c54c7223 */ /* 0x000fe2000001004c */
[----:B------:R-:W-:Y:S01]  /*1a60*/  FADD.FTZ R18, R65, R18 ;  /* 0x0000001241127221 */ /* 0x000fe20000010000 */
[----:B------:R-:W-:Y:S01]  /*1a70*/  FFMA.FTZ R6, R135, R65, R6 ;  /* 0x0000004187067223 */ /* 0x000fe20000010006 */
[----:B------:R-:W-:Y:S01]  /*1a80*/  FMUL.FTZ R202, R188, R67 ;  /* 0x00000043bcca7220 */ /* 0x000fe20000410000 */
[----:B------:R-:W-:Y:S02]  /*1a90*/  IMAD.U32 R73, R131, 0x10000, RZ ;  /* 0x0001000083497824 */ /* 0x000fe400078e00ff */
[----:B------:R-:W-:Y:S01]  /*1aa0*/  FMUL.FTZ R65, R110, R59 ;  /* 0x0000003b6e417220 */ /* 0x000fe20000410000 */
[----:B------:R-:W-:Y:S01]  /*1ab0*/  SHF.R.U32.HI R131, RZ, 0x10, R131 ;  /* 0x00000010ff837819 */ /* 0x000fe20000011683 */
[----:B------:R-:W-:Y:S01]  /*1ac0*/  FADD.FTZ R17, R132, R17 ;  /* 0x0000001184117221 */ /* 0x000fe20000010000 */
[-C--:B------:R-:W-:Y:S01]  /*1ad0*/  FFMA.FTZ R5, R202, R132.reuse, R5 ;  /* 0x00000084ca057223 */ /* 0x080fe20000010005 */
[----:B------:R-:W-:Y:S01]  /*1ae0*/  FFMA.FTZ R132, R154, R132, R65 ;  /* 0x000000849a847223 */ /* 0x000fe20000010041 */
[----:B------:R-:W-:Y:S01]  /*1af0*/  FADD.FTZ R73, -R192, R73 ;  /* 0x00000049c0497221 */ /* 0x000fe20000010100 */
[----:B------:R-:W-:Y:S01]  /*1b00*/  SHF.L.U32 R65, R131, 0x10, RZ ;  /* 0x0000001083417819 */ /* 0x000fe200000006ff */
[----:B------:R-:W-:Y:S01]  /*1b10*/  FADD.FTZ R16, R57, R16 ;  /* 0x0000001039107221 */ /* 0x000fe20000010000 */
[----:B------:R-:W-:Y:S01]  /*1b20*/  FFMA.FTZ R4, R195, R57, R4 ;  /* 0x00000039c3047223 */ /* 0x000fe20000010004 */
[----:B------:R-:W-:-:S02]  /*1b30*/  MOV R57, R133 ;  /* 0x0000008500397202 */ /* 0x000fc40000000f00 */
[----:B------:R-:W-:Y:S01]  /*1b40*/  SHF.R.U32.HI R128, RZ, 0x10, R133 ;  /* 0x00000010ff807819 */ /* 0x000fe20000011685 */
[----:B------:R-:W-:Y:S01]  /*1b50*/  FMUL.FTZ R133, R188, R73 ;  /* 0x00000049bc857220 */ /* 0x000fe20000410000 */
[----:B------:R-:W-:Y:S01]  /*1b60*/  SHF.L.U32 R58, R58, 0x10, RZ ;  /* 0x000000103a3a7819 */ /* 0x000fe200000006ff */
[----:B------:R-:W-:Y:S01]  /*1b70*/  FADD.FTZ R65, -R192, R65 ;  /* 0x00000041c0417221 */ /* 0x000fe20000010100 */
[----:B------:R-:W-:Y:S02]  /*1b80*/  SHF.L.U32 R56, R56, 0x10, RZ ;  /* 0x0000001038387819 */ /* 0x000fe400000006ff */
[----:B------:R-:W-:Y:S01]  /*1b90*/  SHF.L.U32 R57, R57, 0x10, RZ ;  /* 0x0000001039397819 */ /* 0x000fe200000006ff */
[----:B------:R-:W-:Y:S01]  /*1ba0*/  FADD.FTZ R31, R58, R31 ;  /* 0x0000001f3a1f7221 */ /* 0x000fe20000010000 */
[-C--:B------:R-:W-:Y:S01]  /*1bb0*/  FFMA.FTZ R44, R133, R58.reuse, R44 ;  /* 0x0000003a852c7223 */ /* 0x080fe2000001002c */
[----:B------:R-:W-:Y:S01]  /*1bc0*/  FMUL.FTZ R58, R165, R58 ;  /* 0x0000003aa53a7220 */ /* 0x000fe20000410000 */
[----:B------:R-:W-:Y:S01]  /*1bd0*/  FMUL.FTZ R130, R188, R65 ;  /* 0x00000041bc827220 */ /* 0x000fe20000410000 */
[----:B------:R-:W-:Y:S01]  /*1be0*/  SHF.R.U64 R65, R140, 0x10, R141 ;  /* 0x000000108c417819 */ /* 0x000fe2000000128d */
[----:B------:R-:W-:Y:S01]  /*1bf0*/  FADD.FTZ R33, R64, R33 ;  /* 0x0000002140217221 */ /* 0x000fe20000010000 */
[----:B------:R-:W-:Y:S01]  /*1c00*/  FFMA.FTZ R46, R135, R64, R46 ;  /* 0x00000040872e7223 */ /* 0x000fe2000001002e */
[----:B------:R-:W-:-:S02]  /*1c10*/  IMAD.U32 R128, R128, 0x10000, RZ ;  /* 0x0001000080807824 */ /* 0x000fc400078e00ff */
[----:B------:R-:W-:Y:S01]  /*1c20*/  FMUL.FTZ R64, R109, R56 ;  /* 0x000000386d407220 */ /* 0x000fe20000410000 */
[----:B------:R-:W-:Y:S01]  /*1c30*/  FFMA.FTZ R131, R175, R57, R58 ;  /* 0x00000039af837223 */ /* 0x000fe2000001003a */
[----:B------:R-:W-:Y:S01]  /*1c40*/  IMAD.MOV.U32 R58, RZ, RZ, R136 ;  /* 0x000000ffff3a7224 */ /* 0x000fe200078e0088 */
[----:B------:R-:W-:Y:S01]  /*1c50*/  SHF.L.U32 R65, R65, 0x10, RZ ;  /* 0x0000001041417819 */ /* 0x000fe200000006ff */
[----:B------:R-:W-:Y:S01]  /*1c60*/  FADD.FTZ R19, R128, R19 ;  /* 0x0000001380137221 */ /* 0x000fe20000010000 */
[-C--:B------:R-:W-:Y:S01]  /*1c70*/  FFMA.FTZ R7, R130, R128.reuse, R7 ;  /* 0x0000008082077223 */ /* 0x080fe20000010007 */
[----:B------:R-:W-:Y:S01]  /*1c80*/  FFMA.FTZ R128, R153, R128, R64 ;  /* 0x0000008099807223 */ /* 0x000fe20000010040 */
[----:B------:R-:W-:Y:S01]  /*1c90*/  FADD.FTZ R34, R59, R34 ;  /* 0x000000223b227221 */ /* 0x000fe20000010000 */
[----:B------:R-:W-:Y:S01]  /*1ca0*/  FFMA.FTZ R47, R202, R59, R47 ;  /* 0x0000003bca2f7223 */ /* 0x000fe2000001002f */
[----:B------:R-:W-:Y:S01]  /*1cb0*/  MOV R64, R138 ;  /* 0x0000008a00407202 */ /* 0x000fe20000000f00 */
[----:B------:R-:W-:Y:S01]  /*1cc0*/  IMAD.U32 R67, R58, 0x10000, RZ ;  /* 0x000100003a437824 */ /* 0x000fe200078e00ff */
[----:B------:R-:W-:Y:S01]  /*1cd0*/  SHF.L.U32 R59, R140, 0x10, RZ ;  /* 0x000000108c3b7819 */ /* 0x000fe200000006ff */
[----:B------:R-:W-:Y:S01]  /*1ce0*/  FADD.FTZ R75, -R192, R65 ;  /* 0x00000041c04b7221 */ /* 0x000fe20000010100 */
[----:B------:R-:W-:Y:S01]  /*1cf0*/  FADD.FTZ R58, RZ, R191 ;  /* 0x000000bfff3a7221 */ /* 0x000fe20000010000 */
[----:B------:R-:W-:Y:S01]  /*1d00*/  FADD.FTZ R20, R57, R20 ;  /* 0x0000001439147221 */ /* 0x000fe20000010000 */
[----:B------:R-:W-:Y:S01]  /*1d10*/  FFMA.FTZ R8, R133, R57, R8 ;  /* 0x0000003985087223 */ /* 0x000fe20000010008 */
[----:B------:R-:W-:Y:S01]  /*1d20*/  SHF.R.U32.HI R73, RZ, 0x10, R141 ;  /* 0x00000010ff497819 */ /* 0x000fe2000001168d */
[----:B------:R-:W-:Y:S01]  /*1d30*/  FFMA.FTZ R65, R186, R191, RZ ;  /* 0x000000bfba417223 */ /* 0x000fe200000100ff */
[--C-:B------:R-:W-:Y:S01]  /*1d40*/  SHF.R.U64 R74, R138, 0x10, R139.reuse ;  /* 0x000000108a4a7819 */ /* 0x100fe2000000128b */
[--C-:B------:R-:W-:Y:S01]  /*1d50*/  IMAD.MOV.U32 R72, RZ, RZ, R139.reuse ;  /* 0x000000ffff487224 */ /* 0x100fe200078e008b */
[----:B------:R-:W-:Y:S01]  /*1d60*/  SHF.R.U32.HI R57, RZ, 0x10, R139 ;  /* 0x00000010ff397819 */ /* 0x000fe2000001168b */
[----:B------:R-:W-:Y:S01]  /*1d70*/  FADD.FTZ R139, -R192, R59 ;  /* 0x0000003bc08b7221 */ /* 0x000fe20000010100 */
[----:B------:R-:W-:Y:S01]  /*1d80*/  SHF.L.U32 R64, R64, 0x10, RZ ;  /* 0x0000001040407819 */ /* 0x000fe200000006ff */
[----:B------:R-:W-:Y:S01]  /*1d90*/  FADD.FTZ R58, R147, R58 ;  /* 0x0000003a933a7221 */ /* 0x000fe20000010000 */
[----:B------:R-:W-:Y:S01]  /*1da0*/  FFMA.FTZ R65, R190, R147, R65 ;  /* 0x00000093be417223 */ /* 0x000fe20000010041 */
[----:B------:R-:W-:-:S02]  /*1db0*/  IMAD.U32 R59, R73, 0x10000, RZ ;  /* 0x00010000493b7824 */ /* 0x000fc400078e00ff */
[----:B------:R-:W-:Y:S01]  /*1dc0*/  FMUL.FTZ R139, R188, R139 ;  /* 0x0000008bbc8b7220 */ /* 0x000fe20000410000 */
[----:B------:R-:W-:Y:S01]  /*1dd0*/  FMUL.FTZ R73, R164, R64 ;  /* 0x00000040a4497220 */ /* 0x000fe20000410000 */
[----:B------:R-:W-:Y:S01]  /*1de0*/  FADD.FTZ R58, R149, R58 ;  /* 0x0000003a953a7221 */ /* 0x000fe20000010000 */
[----:B------:R-:W-:Y:S01]  /*1df0*/  FFMA.FTZ R65, R146, R149, R65 ;  /* 0x0000009592417223 */ /* 0x000fe20000010041 */
[----:B------:R-:W-:Y:S01]  /*1e00*/  FADD.FTZ R22, R67, R22 ;  /* 0x0000001643167221 */ /* 0x000fe20000010000 */
[-C--:B------:R-:W-:Y:S01]  /*1e10*/  FFMA.FTZ R138, R174, R67.reuse, R73 ;  /* 0x00000043ae8a7223 */ /* 0x080fe20000010049 */
[----:B------:R-:W-:Y:S01]  /*1e20*/  FFMA.FTZ R10, R139, R67, R10 ;  /* 0x000000438b0a7223 */ /* 0x000fe2000001000a */
[----:B------:R-:W-:Y:S01]  /*1e30*/  FADD.FTZ R67, R145, R58 ;  /* 0x0000003a91437221 */ /* 0x000fe20000010000 */
[----:B------:R-:W-:-:S03]  /*1e40*/  FFMA.FTZ R58, R148, R145, R65 ;  /* 0x00000091943a7223 */ /* 0x000fc60000010041 */
[----:B------:R-:W-:Y:S01]  /*1e50*/  FADD.FTZ R67, R196, R67 ;  /* 0x00000043c4437221 */ /* 0x000fe20000010000 */
[----:B------:R-:W-:-:S03]  /*1e60*/  FFMA.FTZ R65, R197, R196, R58 ;  /* 0x000000c4c5417223 */ /* 0x000fc6000001003a */
[----:B------:R-:W-:Y:S01]  /*1e70*/  FADD.FTZ R67, R194, R67 ;  /* 0x00000043c2437221 */ /* 0x000fe20000010000 */
[----:B------:R-:W-:-:S03]  /*1e80*/  FFMA.FTZ R58, R198, R194, R65 ;  /* 0x000000c2c63a7223 */ /* 0x000fc60000010041 */
[----:B------:R-:W-:Y:S01]  /*1e90*/  FADD.FTZ R67, R150, R67 ;  /* 0x0000004396437221 */ /* 0x000fe20000010000 */
[----:B------:R-:W-:Y:S01]  /*1ea0*/  FFMA.FTZ R58, R201, R150, R58 ;  /* 0x00000096c93a7223 */ /* 0x000fe2000001003a */
[----:B------:R-:W-:Y:S01]  /*1eb0*/  FADD.FTZ R29, R64, R29 ;  /* 0x0000001d401d7221 */ /* 0x000fe20000010000 */
[----:B------:R-:W-:Y:S01]  /*1ec0*/  FFMA.FTZ R42, R139, R64, R42 ;  /* 0x000000408b2a7223 */ /* 0x000fe2000001002a */
[----:B------:R-:W-:Y:S01]  /*1ed0*/  SHF.L.U32 R141, R141, 0x10, RZ ;  /* 0x000000108d8d7819 */ /* 0x000fe200000006ff */
[----:B------:R-:W-:Y:S01]  /*1ee0*/  FADD.FTZ R64, R142, R67 ;  /* 0x000000438e407221 */ /* 0x000fe20000010000 */
[----:B------:R-:W-:Y:S01]  /*1ef0*/  FFMA.FTZ R58, R151, R142, R58 ;  /* 0x0000008e973a7223 */ /* 0x000fe2000001003a */
[----:B------:R-:W-:Y:S02]  /*1f00*/  MOV R66, R137 ;  /* 0x0000008900427202 */ /* 0x000fe40000000f00 */
[----:B------:R-:W-:Y:S01]  /*1f10*/  SHF.L.U32 R72, R72, 0x10, RZ ;  /* 0x0000001048487819 */ /* 0x000fe200000006ff */
[----:B------:R-:W-:Y:S01]  /*1f20*/  FADD.FTZ R64, R199, R64 ;  /* 0x00000040c7407221 */ /* 0x000fe20000010000 */
[----:B------:R-:W-:Y:S01]  /*1f30*/  FFMA.FTZ R65, R203, R199, R58 ;  /* 0x000000c7cb417223 */ /* 0x000fe2000001003a */
[----:B------:R-:W-:Y:S01]  /*1f40*/  FADD.FTZ R141, -R192, R141 ;  /* 0x0000008dc08d7221 */ /* 0x000fe20000010100 */
[----:B------:R-:W-:Y:S01]  /*1f50*/  SHF.L.U32 R66, R66, 0x10, RZ ;  /* 0x0000001042427819 */ /* 0x000fe200000006ff */
[----:B------:R-:W-:Y:S01]  /*1f60*/  FADD.FTZ R64, R193, R64 ;  /* 0x00000040c1407221 */ /* 0x000fe20000010000 */
[----:B------:R-:W-:Y:S01]  /*1f70*/  FFMA.FTZ R58, R200, R193, R65 ;  /* 0x000000c1c83a7223 */ /* 0x000fe20000010041 */
[----:B------:R-:W-:Y:S01]  /*1f80*/  SHF.R.U64 R84, R136, 0x10, R137 ;  /* 0x0000001088547819 */ /* 0x000fe20000001289 */
[----:B------:R-:W-:Y:S01]  /*1f90*/  FMUL.FTZ R140, R163, R72 ;  /* 0x00000048a38c7220 */ /* 0x000fe20000410000 */
[----:B------:R-:W-:Y:S01]  /*1fa0*/  FMUL.FTZ R205, R188, R141 ;  /* 0x0000008dbccd7220 */ /* 0x000fe20000410000 */
[----:B------:R-:W-:Y:S01]  /*1fb0*/  SHF.L.U32 R73, R74, 0x10, RZ ;  /* 0x000000104a497819 */ /* 0x000fe200000006ff */
[----:B------:R-:W-:Y:S01]  /*1fc0*/  FADD.FTZ R64, R143, R64 ;  /* 0x000000408f407221 */ /* 0x000fe20000010000 */
[----:B------:R-:W-:Y:S01]  /*1fd0*/  FFMA.FTZ R65, R195, R143, R58 ;  /* 0x0000008fc3417223 */ /* 0x000fe2000001003a */
[----:B------:R-:W-:Y:S01]  /*1fe0*/  FADD.FTZ R24, R66, R24 ;  /* 0x0000001842187221 */ /* 0x000fe20000010000 */
[-C--:B------:R-:W-:Y:S01]  /*1ff0*/  FFMA.FTZ R140, R173, R66.reuse, R140 ;  /* 0x00000042ad8c7223 */ /* 0x080fe2000001008c */
[----:B------:R-:W-:Y:S01]  /*2000*/  FFMA.FTZ R12, R205, R66, R12 ;  /* 0x00000042cd0c7223 */ /* 0x000fe2000001000c */
[----:B------:R-:W-:-:S02]  /*2010*/  IMAD.U32 R66, R84, 0x10000, RZ ;  /* 0x0001000054427824 */ /* 0x000fc400078e00ff */
[----:B------:R-:W-:Y:S01]  /*2020*/  FMUL.FTZ R85, R108, R73 ;  /* 0x000000496c557220 */ /* 0x000fe20000410000 */
[----:B------:R-:W-:Y:S01]  /*2030*/  FMUL.FTZ R136, R188, R75 ;  /* 0x0000004bbc887220 */ /* 0x000fe20000410000 */
[----:B------:R-:W-:Y:S01]  /*2040*/  FADD.FTZ R67, R129, R64 ;  /* 0x0000004081437221 */ /* 0x000fe20000010000 */
[----:B------:R-:W-:Y:S01]  /*2050*/  FFMA.FTZ R58, R144, R129, R65 ;  /* 0x00000081903a7223 */ /* 0x000fe20000010041 */
[----:B------:R-:W-:Y:S01]  /*2060*/  FADD.FTZ R59, -R192, R59 ;  /* 0x0000003bc03b7221 */ /* 0x000fe20000010100 */
[----:B------:R-:W-:Y:S01]  /*2070*/  FADD.FTZ R32, R56, R32 ;  /* 0x0000002038207221 */ /* 0x000fe20000010000 */
[----:B------:R-:W-:Y:S01]  /*2080*/  FFMA.FTZ R45, R130, R56, R45 ;  /* 0x00000038822d7223 */ /* 0x000fe2000001002d */
[----:B------:R-:W-:Y:S01]  /*2090*/  FADD.FTZ R21, R66, R21 ;  /* 0x0000001542157221 */ /* 0x000fe20000010000 */
[-C--:B------:R-:W-:Y:S01]  /*20a0*/  FFMA.FTZ R192, R152, R66.reuse, R85 ;  /* 0x0000004298c07223 */ /* 0x080fe20000010055 */
[----:B------:R-:W-:Y:S01]  /*20b0*/  SHF.R.U32.HI R56, RZ, 0x10, R137 ;  /* 0x00000010ff387819 */ /* 0x000fe20000011689 */
[----:B------:R-:W-:Y:S01]  /*20c0*/  FFMA.FTZ R66, R136, R66, R9 ;  /* 0x0000004288427223 */ /* 0x000fe20000010009 */
[----:B------:R-:W-:Y:S01]  /*20d0*/  FADD.FTZ R67, R134, R67 ;  /* 0x0000004386437221 */ /* 0x000fe20000010000 */
[----:B------:R-:W-:Y:S01]  /*20e0*/  FFMA.FTZ R9, R135, R134, R58 ;  /* 0x0000008687097223 */ /* 0x000fe2000001003a */
[----:B------:R-:W-:Y:S01]  /*20f0*/  SHF.L.U32 R64, R56, 0x10, RZ ;  /* 0x0000001038407819 */ /* 0x000fe200000006ff */
[----:B------:R-:W-:-:S02]  /*2100*/  IMAD.U32 R65, R57, 0x10000, RZ ;  /* 0x0001000039417824 */ /* 0x000fc400078e00ff */
[----:B------:R-:W-:Y:S01]  /*2110*/  FADD.FTZ R58, R132, R67 ;  /* 0x00000043843a7221 */ /* 0x000fe20000010000 */
[----:B------:R-:W-:Y:S01]  /*2120*/  FFMA.FTZ R56, R202, R132, R9 ;  /* 0x00000084ca387223 */ /* 0x000fe20000010009 */
[----:B------:R-:W-:Y:S01]  /*2130*/  FADD.FTZ R57, R73, R30 ;  /* 0x0000001e49397221 */ /* 0x000fe20000010000 */
[----:B------:R-:W-:Y:S01]  /*2140*/  FFMA.FTZ R73, R136, R73, R43 ;  /* 0x0000004988497223 */ /* 0x000fe2000001002b */
[----:B------:R-:W-:Y:S01]  /*2150*/  FADD.FTZ R43, R131, R58 ;  /* 0x0000003a832b7221 */ /* 0x000fe20000010000 */
[----:B------:R-:W-:-:S03]  /*2160*/  FFMA.FTZ R9, R133, R131, R56 ;  /* 0x0000008385097223 */ /* 0x000fc60000010038 */
[----:B------:R-:W-:Y:S01]  /*2170*/  FADD.FTZ R43, R128, R43 ;  /* 0x0000002b802b7221 */ /* 0x000fe20000010000 */
[----:B------:R-:W-:-:S03]  /*2180*/  FFMA.FTZ R30, R130, R128, R9 ;  /* 0x00000080821e7223 */ /* 0x000fc60000010009 */
[----:B------:R-:W-:Y:S01]  /*2190*/  FADD.FTZ R43, R138, R43 ;  /* 0x0000002b8a2b7221 */ /* 0x000fe20000010000 */
[----:B------:R-:W-:Y:S01]  /*21a0*/  FFMA.FTZ R9, R139, R138, R30 ;  /* 0x0000008a8b097223 */ /* 0x000fe2000001001e */
[----:B------:R-:W-:Y:S02]  /*21b0*/  FMUL.FTZ R204, R107, R65 ;  /* 0x000000416bcc7220 */ /* 0x000fe40000410000 */
[----:B------:R-:W-:Y:S01]  /*21c0*/  FADD.FTZ R43, R43, R192 ;  /* 0x000000c02b2b7221 */ /* 0x000fe20000010000 */
[----:B------:R-:W-:Y:S01]  /*21d0*/  FFMA.FTZ R30, R136, R192, R9 ;  /* 0x000000c0881e7223 */ /* 0x000fe20000010009 */
[----:B------:R-:W-:Y:S01]  /*21e0*/  UMOV UR4, 0xffffffff ;  /* 0xffffffff00047882 */ /* 0x000fe20000000000 */
[----:B------:R-:W-:Y:S01]  /*21f0*/  FMUL.FTZ R206, R188, R59 ;  /* 0x0000003bbcce7220 */ /* 0x000fe20000410000 */
[----:B------:R-:W-:Y:S01]  /*2200*/  FFMA.FTZ R204, R117, R64, R204 ;  /* 0x0000004075cc7223 */ /* 0x000fe200000100cc */
[----:B------:R-:W-:Y:S01]  /*2210*/  IADD3 R183, R183, UR10, RZ ;  /* 0x0000000ab7b77c10 */ /* 0x000fe2000fffe0ff */
[----:B------:R-:W-:Y:S01]  /*2220*/  FADD.FTZ R43, R43, R140 ;  /* 0x0000008c2b2b7221 */ /* 0x000fe20000010000 */
[C---:B------:R-:W-:Y:S01]  /*2230*/  FFMA.FTZ R9, R205.reuse, R140, R30 ;  /* 0x0000008ccd097223 */ /* 0x040fe2000001001e */
[----:B------:R-:W-:Y:S01]  /*2240*/  FADD.FTZ R27, R72, R27 ;  /* 0x0000001b481b7221 */ /* 0x000fe20000010000 */
[----:B------:R-:W-:Y:S01]  /*2250*/  FFMA.FTZ R40, R205, R72, R40 ;  /* 0x00000048cd287223 */ /* 0x000fe20000010028 */
[----:B------:R-:W-:Y:S01]  /*2260*/  FADD.FTZ R23, R64, R23 ;  /* 0x0000001740177221 */ /* 0x000fe20000010000 */
[----:B------:R-:W-:Y:S01]  /*2270*/  FFMA.FTZ R11, R206, R64, R11 ;  /* 0x00000040ce0b7223 */ /* 0x000fe2000001000b */
[----:B------:R-:W-:Y:S01]  /*2280*/  LOP3.LUT P1, RZ, R50, 0x1f, RZ, 0xc0, !PT ;  /* 0x0000001f32ff7812 */ /* 0x000fe2000782c0ff */
[----:B------:R-:W-:Y:S01]  /*2290*/  FADD.FTZ R28, R65, R28 ;  /* 0x0000001c411c7221 */ /* 0x000fe20000010000 */
[----:B------:R-:W-:Y:S01]  /*22a0*/  ISETP.GE.AND P3, PT, R183, UR11, PT ;  /* 0x0000000bb7007c0c */ /* 0x000fe2000bf66270 */
[C---:B------:R-:W-:Y:S01]  /*22b0*/  FFMA.FTZ R41, R206.reuse, R65, R41 ;  /* 0x00000041ce297223 */ /* 0x040fe20000010029 */
[----:B------:R-:W-:Y:S01]  /*22c0*/  FADD.FTZ R43, R43, R204 ;  /* 0x000000cc2b2b7221 */ /* 0x000fe20000010000 */
[----:B------:R-:W-:Y:S01]  /*22d0*/  FFMA.FTZ R9, R206, R204, R9 ;  /* 0x000000ccce097223 */ /* 0x000fe20000010009 */
[----:B------:R-:W-:Y:S09]  /*22e0*/  BRA.DIV UR4, `(.L_x_54) ;  /* 0x0000001e04ac7947 */ /* 0x000ff2000b800000 */
[----:B------:R-:W0:Y:S04]  /*22f0*/  SHFL.DOWN PT, R30, R43, 0x10, 0x1f ;  /* 0x0a001f002b1e7f89 */ /* 0x000e2800000e0000 */
[----:B------:R-:W1:Y:S01]  /*2300*/  SHFL.DOWN PT, R56, R9, 0x10, 0x1f ;  /* 0x0a001f0009387f89 */ /* 0x000e6200000e0000 */
[----:B0-----:R-:W-:Y:S01]  /*2310*/  FADD.FTZ R30, R43, R30 ;  /* 0x0000001e2b1e7221 */ /* 0x001fe20000010000 */
[----:B-1----:R-:W-:-:S04]  /*2320*/  FADD.FTZ R56, R9, R56 ;  /* 0x0000003809387221 */ /* 0x002fc80000010000 */
[----:B------:R-:W0:Y:S04]  /*2330*/  SHFL.DOWN PT, R59, R30, 0x8, 0x1f ;  /* 0x09001f001e3b7f89 */ /* 0x000e2800000e0000 */
[----:B------:R-:W1:Y:S01]  /*2340*/  SHFL.DOWN PT, R65, R56, 0x8, 0x1f ;  /* 0x09001f0038417f89 */ /* 0x000e6200000e0000 */
[----:B0-----:R-:W-:Y:S01]  /*2350*/  FADD.FTZ R59, R30, R59 ;  /* 0x0000003b1e3b7221 */ /* 0x001fe20000010000 */
[----:B------:R-:W-:Y:S01]  /*2360*/  MOV R30, R57 ;  /* 0x00000039001e7202 */ /* 0x000fe20000000f00 */
[----:B-1----:R-:W-:-:S03]  /*2370*/  FADD.FTZ R65, R56, R65 ;  /* 0x0000004138417221 */ /* 0x002fc60000010000 */
        /* <DEDUP_REMOVED lines=9> */
[----:B------:R0:W1:Y:S01]  /*2410*/  SHFL.DOWN PT, R56, R67, 0x1, 0x1f ;  /* 0x08201f0043387f89 */ /* 0x00006200000e0000 */
[----:B------:R-:W-:-:S03]  /*2420*/  IMAD.MOV.U32 R43, RZ, RZ, R73 ;  /* 0x000000ffff2b7224 */ /* 0x000fc600078e0049 */
[----:B------:R0:W2:Y:S04]  /*2430*/  SHFL.DOWN PT, R75, R72, 0x1, 0x1f ;  /* 0x08201f00484b7f89 */ /* 0x0000a800000e0000 */
.L_x_77:
[----:B------:R-:W-:Y:S01]  /*2440*/  LOP3.LUT P4, RZ, R189, 0xff, RZ, 0xc0, !PT ;  /* 0x000000ffbdff7812 */ /* 0x000fe2000788c0ff */
[----:B-1----:R-:W-:Y:S01]  /*2450*/  FADD.FTZ R56, R67, R56 ;  /* 0x0000003843387221 */ /* 0x002fe20000010000 */
[----:B--2---:R-:W-:Y:S01]  /*2460*/  FADD.FTZ R57, R72, R75 ;  /* 0x0000004b48397221 */ /* 0x004fe20000010000 */
[----:B------:R-:W-:Y:S10]  /*2470*/  @P1 BRA `(.L_x_55) ;  /* 0x0000000000241947 */ /* 0x000ff40003800000 */
[----:B------:R-:W1:Y:S01]  /*2480*/  S2UR UR5, SR_CgaCtaId ;  /* 0x00000000000579c3 */ /* 0x000e620000008800 */
[----:B------:R-:W-:Y:S01]  /*2490*/  SHF.R.U32.HI R58, RZ, 0x5, R50 ;  /* 0x00000005ff3a7819 */ /* 0x000fe20000011632 */
[----:B------:R-:W-:-:S03]  /*24a0*/  UMOV UR4, 0x400 ;  /* 0x0000040000047882 */ /* 0x000fc60000000000 */
[----:B------:R-:W-:-:S04]  /*24b0*/  LOP3.LUT R59, R58, 0x7fffff8, RZ, 0xc0, !PT ;  /* 0x07fffff83a3b7812 */ /* 0x000fc800078ec0ff */
[----:B------:R-:W-:-:S04]  /*24c0*/  @!P4 IADD3 R59, R59, 0x8, RZ ;  /* 0x000000083b3bc810 */ /* 0x000fc80007ffe0ff */
[----:B------:R-:W-:Y:S01]  /*24d0*/  LOP3.LUT R58, R59, 0x7, R58, 0xf8, !PT ;  /* 0x000000073b3a7812 */ /* 0x000fe200078ef83a */
[----:B-1----:R-:W-:-:S06]  /*24e0*/  ULEA UR4, UR5, UR4, 0x18 ;  /* 0x0000000405047291 */ /* 0x002fcc000f8ec03f */
[----:B------:R-:W-:-:S05]  /*24f0*/  LEA R58, R58, UR4, 0x3 ;  /* 0x000000043a3a7c11 */ /* 0x000fca000f8e18ff */
[----:B------:R1:W-:Y:S02]  /*2500*/  STS.64 [R58+0x5000], R56 ;  /* 0x005000383a007388 */ /* 0x0003e40000000a00 */
.L_x_55:
[----:B------:R-:W-:Y:S05]  /*2510*/  WARPSYNC.ALL ;  /* 0x0000000000007948 */ /* 0x000fea0003800000 */
[----:B------:R-:W2:Y:S08]  /*2520*/  S2UR UR5, SR_CgaCtaId ;  /* 0x00000000000579c3 */ /* 0x000eb00000008800 */
[----:B------:R-:W-:Y:S01]  /*2530*/  BAR.SYNC.DEFER_BLOCKING 0x0 ;  /* 0x0000000000007b1d */ /* 0x000fe20000010000 */
[----:B-1----:R-:W-:-:S02]  /*2540*/  SHF.R.U32.HI R56, RZ, 0x5, R50 ;  /* 0x00000005ff387819 */ /* 0x002fc40000011632 */
[----:B------:R-:W-:Y:S02]  /*2550*/  ISETP.NE.U32.AND P1, PT, RZ, UR14, PT ;  /* 0x0000000eff007c0c */ /* 0x000fe4000bf25070 */
[----:B------:R-:W-:Y:S01]  /*2560*/  LOP3.LUT R56, R56, 0x7fffff8, RZ, 0xc0, !PT ;  /* 0x07fffff838387812 */ /* 0x000fe200078ec0ff */
[----:B------:R-:W-:Y:S01]  /*2570*/  UMOV UR4, 0x400 ;  /* 0x0000040000047882 */ /* 0x000fe20000000000 */
[----:B------:R-:W-:-:S03]  /*2580*/  ISETP.NE.AND.EX P1, PT, RZ, UR15, PT, P1 ;  /* 0x0000000fff007c0c */ /* 0x000fc6000bf25310 */
[----:B------:R-:W-:Y:S01]  /*2590*/  @!P4 VIADD R56, R56, 0x8 ;  /* 0x000000083838c836 */ /* 0x000fe20000000000 */
[----:B--2---:R-:W-:-:S06]  /*25a0*/  ULEA UR4, UR5, UR4, 0x18 ;  /* 0x0000000405047291 */ /* 0x004fcc000f8ec03f */
[----:B------:R-:W-:-:S05]  /*25b0*/  LEA R137, R56, UR4, 0x3 ;  /* 0x0000000438897c11 */ /* 0x000fca000f8e18ff */
[----:B------:R-:W1:Y:S04]  /*25c0*/  LDS.128 R56, [R137+0x5000] ;  /* 0x0050000089387984 */ /* 0x000e680000000c00 */
[----:B0-----:R-:W0:Y:S04]  /*25d0*/  LDS.128 R64, [R137+0x5010] ;  /* 0x0050100089407984 */ /* 0x001e280000000c00 */
[----:B------:R-:W2:Y:S04]  /*25e0*/  LDS.128 R72, [R137+0x5020] ;  /* 0x0050200089487984 */ /* 0x000ea80000000c00 */
[----:B------:R-:W3:Y:S01]  /*25f0*/  LDS.128 R84, [R137+0x5030] ;  /* 0x0050300089547984 */ /* 0x000ee20000000c00 */
[----:B-1----:R-:W-:Y:S01]  /*2600*/  FADD.FTZ R141, RZ, R56 ;  /* 0x00000038ff8d7221 */ /* 0x002fe20000010000 */
[----:B------:R-:W-:-:S03]  /*2610*/  FADD.FTZ R56, RZ, R57 ;  /* 0x00000039ff387221 */ /* 0x000fc60000010000 */
[----:B------:R-:W-:Y:S01]  /*2620*/  FADD.FTZ R141, R58, R141 ;  /* 0x0000008d3a8d7221 */ /* 0x000fe20000010000 */
[----:B------:R-:W-:-:S03]  /*2630*/  FADD.FTZ R56, R59, R56 ;  /* 0x000000383b387221 */ /* 0x000fc60000010000 */
[----:B0-----:R-:W-:Y:S01]  /*2640*/  FADD.FTZ R141, R141, R64 ;  /* 0x000000408d8d7221 */ /* 0x001fe20000010000 */
[----:B------:R-:W-:Y:S01]  /*2650*/  FADD.FTZ R56, R56, R65 ;  /* 0x0000004138387221 */ /* 0x000fe20000010000 */
[----:B-----5:R-:W-:Y:S02]  /*2660*/  @P0 SHF.R.U64 R64, R126, 0x10, R127 ;  /* 0x000000107e400819 */ /* 0x020fe4000000127f */
[----:B------:R-:W-:Y:S01]  /*2670*/  FADD.FTZ R141, R66, R141 ;  /* 0x0000008d428d7221 */ /* 0x000fe20000010000 */
[----:B------:R-:W-:Y:S01]  /*2680*/  FADD.FTZ R56, R67, R56 ;  /* 0x0000003843387221 */ /* 0x000fe20000010000 */
[----:B------:R-:W-:Y:S01]  /*2690*/  @P0 MOV R66, R127 ;  /* 0x0000007f00420202 */ /* 0x000fe20000000f00 */
[----:B------:R-:W-:Y:S02]  /*26a0*/  @P0 IMAD.U32 R64, R64, 0x10000, RZ ;  /* 0x0001000040400824 */ /* 0x000fe400078e00ff */
[----:B--2---:R-:W-:Y:S01]  /*26b0*/  FADD.FTZ R141, R141, R72 ;  /* 0x000000488d8d7221 */ /* 0x004fe20000010000 */
[----:B------:R-:W-:Y:S01]  /*26c0*/  FADD.FTZ R56, R56, R73 ;  /* 0x0000004938387221 */ /* 0x000fe20000010000 */
[----:B------:R-:W-:-:S02]  /*26d0*/  @P0 SHF.L.U32 R66, R66, 0x10, RZ ;  /* 0x0000001042420819 */ /* 0x000fc400000006ff */
[----:B------:R-:W-:Y:S01]  /*26e0*/  FADD.FTZ R141, R74, R141 ;  /* 0x0000008d4a8d7221 */ /* 0x000fe20000010000 */
[----:B------:R-:W-:Y:S01]  /*26f0*/  FADD.FTZ R56, R75, R56 ;  /* 0x000000384b387221 */ /* 0x000fe20000010000 */
[----:B------:R-:W-:Y:S02]  /*2700*/  @P0 SHF.R.U32.HI R75, RZ, 0x10, R127 ;  /* 0x00000010ff4b0819 */ /* 0x000fe4000001167f */
[----:B---3--:R-:W-:Y:S01]  /*2710*/  FADD.FTZ R141, R141, R84 ;  /* 0x000000548d8d7221 */ /* 0x008fe20000010000 */
[----:B------:R-:W-:Y:S01]  /*2720*/  FADD.FTZ R56, R56, R85 ;  /* 0x0000005538387221 */ /* 0x000fe20000010000 */
[----:B------:R-:W-:Y:S01]  /*2730*/  @P0 SHF.R.U32.HI R74, RZ, 0x10, R125 ;  /* 0x00000010ff4a0819 */ /* 0x000fe2000001167d */
[----:B------:R-:W-:Y:S02]  /*2740*/  @P0 IMAD.U32 R75, R75, 0x10000, RZ ;  /* 0x000100004b4b0824 */ /* 0x000fe400078e00ff */
[----:B------:R-:W-:Y:S01]  /*2750*/  FADD.FTZ R86, R86, R141 ;  /* 0x0000008d56567221 */ /* 0x000fe20000010000 */
[----:B------:R-:W-:Y:S01]  /*2760*/  FADD.FTZ R56, R87, R56 ;  /* 0x0000003857387221 */ /* 0x000fe20000010000 */
[----:B------:R-:W-:-:S02]  /*2770*/  @P0 SHF.R.U64 R87, R124, 0x10, R125 ;  /* 0x000000107c570819 */ /* 0x000fc4000000127d */
[----:B------:R-:W-:Y:S01]  /*2780*/  FMUL.FTZ R57, R86, UR12 ;  /* 0x0000000c56397c20 */ /* 0x000fe20008410000 */
[----:B------:R-:W-:Y:S01]  /*2790*/  FMUL.FTZ R58, R56, UR12 ;  /* 0x0000000c383a7c20 */ /* 0x000fe20008410000 */
[----:B------:R-:W-:Y:S01]  /*27a0*/  @P0 MOV R56, R126 ;  /* 0x0000007e00380202 */ /* 0x000fe20000000f00 */
[----:B------:R-:W-:Y:S02]  /*27b0*/  @P0 IMAD.U32 R87, R87, 0x10000, RZ ;  /* 0x0001000057570824 */ /* 0x000fe400078e00ff */
[----:B------:R-:W-:Y:S02]  /*27c0*/  FSEL R57, R57, RZ, !P2 ;  /* 0x000000ff39397208 */ /* 0x000fe40005000000 */
[----:B------:R-:W-:Y:S02]  /*27d0*/  @P0 SHF.L.U32 R59, R56, 0x10, RZ ;  /* 0x00000010383b0819 */ /* 0x000fe400000006ff */
[----:B------:R-:W-:Y:S01]  /*27e0*/  ISETP.NE.U32.AND P2, PT, RZ, UR16, PT ;  /* 0x00000010ff007c0c */ /* 0x000fe2000bf45070 */
[-CC-:B------:R-:W-:Y:S01]  /*27f0*/  FFMA.FTZ R146, R146, R58.reuse, R57.reuse ;  /* 0x0000003a92927223 */ /* 0x180fe20000010039 */
[-CC-:B------:R-:W-:Y:S01]  /*2800*/  FFMA.FTZ R148, R148, R58.reuse, R57.reuse ;  /* 0x0000003a94947223 */ /* 0x180fe20000010039 */
[-CC-:B------:R-:W-:Y:S01]  /*2810*/  FFMA.FTZ R197, R197, R58.reuse, R57.reuse ;  /* 0x0000003ac5c57223 */ /* 0x180fe20000010039 */
[-C--:B------:R-:W-:Y:S01]  /*2820*/  FFMA.FTZ R201, R201, R58.reuse, R57 ;  /* 0x0000003ac9c97223 */ /* 0x080fe20000010039 */
[----:B------:R-:W-:Y:S01]  /*2830*/  FADD.FTZ R65, R149, -R146 ;  /* 0x8000009295417221 */ /* 0x000fe20000010000 */
[----:B------:R-:W-:Y:S01]  /*2840*/  FADD.FTZ R145, R145, -R148 ;  /* 0x8000009491917221 */ /* 0x000fe20000010000 */
[----:B------:R-:W-:Y:S01]  /*2850*/  FADD.FTZ R197, R196, -R197 ;  /* 0x800000c5c4c57221 */ /* 0x000fe20000010000 */
[----:B------:R-:W-:Y:S01]  /*2860*/  FADD.FTZ R201, R150, -R201 ;  /* 0x800000c996c97221 */ /* 0x000fe20000010000 */
[C---:B------:R-:W-:Y:S01]  /*2870*/  FMUL.FTZ R65, R188.reuse, R65 ;  /* 0x00000041bc417220 */ /* 0x040fe20000410000 */
[C---:B------:R-:W-:Y:S01]  /*2880*/  FMUL.FTZ R84, R188.reuse, R145 ;  /* 0x00000091bc547220 */ /* 0x040fe20000410000 */
[----:B------:R-:W-:Y:S01]  /*2890*/  FMUL.FTZ R85, R188, R197 ;  /* 0x000000c5bc557220 */ /* 0x000fe20000410000 */
[----:B------:R-:W-:Y:S01]  /*28a0*/  FFMA.FTZ R151, R151, R58, R57 ;  /* 0x0000003a97977223 */ /* 0x000fe20000010039 */
[----:B------:R-:W-:Y:S01]  /*28b0*/  @P0 FADD.FTZ R65, R65, R66 ;  /* 0x0000004241410221 */ /* 0x000fe20000010000 */
[----:B------:R-:W-:Y:S01]  /*28c0*/  @P0 MOV R66, R124 ;  /* 0x0000007c00420202 */ /* 0x000fe20000000f00 */
[----:B------:R-:W-:Y:S01]  /*28d0*/  @P0 FADD.FTZ R84, R84, R75 ;  /* 0x0000004b54540221 */ /* 0x000fe20000010000 */
[-C--:B------:R-:W-:Y:S01]  /*28e0*/  FFMA.FTZ R75, R198, R58.reuse, R57 ;  /* 0x0000003ac64b7223 */ /* 0x080fe20000010039 */
[----:B------:R-:W-:Y:S01]  /*28f0*/  FADD.FTZ R151, R142, -R151 ;  /* 0x800000978e977221 */ /* 0x000fe20000010000 */
[----:B------:R-:W-:Y:S01]  /*2900*/  @P0 SHF.L.U32 R72, R66, 0x10, RZ ;  /* 0x0000001042480819 */ /* 0x000fe200000006ff */
[-C--:B------:R-:W-:Y:S01]  /*2910*/  FFMA.FTZ R186, R186, R58.reuse, R57 ;  /* 0x0000003ababa7223 */ /* 0x080fe20000010039 */
[----:B------:R-:W-:Y:S01]  /*2920*/  FADD.FTZ R75, R194, -R75 ;  /* 0x8000004bc24b7221 */ /* 0x000fe20000010000 */
[----:B------:R-:W-:Y:S01]  /*2930*/  FMUL.FTZ R151, R188, R151 ;  /* 0x00000097bc977220 */ /* 0x000fe20000410000 */
[----:B------:R-:W-:Y:S01]  /*2940*/  FFMA.FTZ R190, R190, R58, R57 ;  /* 0x0000003abebe7223 */ /* 0x000fe20000010039 */
[----:B------:R-:W-:Y:S01]  /*2950*/  @P0 FADD.FTZ R85, R85, R72 ;  /* 0x0000004855550221 */ /* 0x000fe20000010000 */
[----:B------:R-:W-:Y:S01]  /*2960*/  FMUL.FTZ R86, R188, R75 ;  /* 0x0000004bbc567220 */ /* 0x000fe20000410000 */
[----:B------:R-:W-:Y:S01]  /*2970*/  @P0 MOV R72, R125 ;  /* 0x0000007d00480202 */ /* 0x000fe20000000f00 */
[----:B------:R-:W-:Y:S01]  /*2980*/  FADD.FTZ R191, R191, -R186 ;  /* 0x800000babfbf7221 */ /* 0x000fe20000010000 */
[----:B------:R-:W-:Y:S01]  /*2990*/  @P0 MOV R75, R122 ;  /* 0x0000007a004b0202 */ /* 0x000fe20000000f00 */
[----:B------:R-:W-:Y:S01]  /*29a0*/  @P0 FADD.FTZ R86, R86, R87 ;  /* 0x0000005756560221 */ /* 0x000fe20000010000 */
[----:B------:R-:W-:Y:S01]  /*29b0*/  @P0 SHF.L.U32 R72, R72, 0x10, RZ ;  /* 0x0000001048480819 */ /* 0x000fe200000006ff */
[----:B------:R-:W-:Y:S01]  /*29c0*/  FMUL.FTZ R87, R188, R201 ;  /* 0x000000c9bc577220 */ /* 0x000fe20000410000 */
[----:B------:R-:W-:Y:S01]  /*29d0*/  FFMA.FTZ R200, R200, R58, R57 ;  /* 0x0000003ac8c87223 */ /* 0x000fe20000010039 */
[----:B------:R-:W-:Y:S01]  /*29e0*/  FMUL.FTZ R56, R188, R191 ;  /* 0x000000bfbc387220 */ /* 0x000fe20000410000 */
[----:B------:R-:W-:Y:S01]  /*29f0*/  FADD.FTZ R147, R147, -R190 ;  /* 0x800000be93937221 */ /* 0x000fe20000010000 */
[----:B------:R-:W-:Y:S01]  /*2a00*/  @P0 FADD.FTZ R87, R87, R72 ;  /* 0x0000004857570221 */ /* 0x000fe20000010000 */
[----:B------:R-:W-:-:S02]  /*2a10*/  @P0 IMAD.U32 R72, R74, 0x10000, RZ ;  /* 0x000100004a480824 */ /* 0x000fc400078e00ff */
[-C--:B------:R-:W-:Y:S01]  /*2a20*/  FFMA.FTZ R74, R203, R58.reuse, R57 ;  /* 0x0000003acb4a7223 */ /* 0x080fe20000010039 */
[----:B------:R-:W-:Y:S01]  /*2a30*/  @P0 SHF.L.U32 R75, R75, 0x10, RZ ;  /* 0x000000104b4b0819 */ /* 0x000fe200000006ff */
[----:B------:R-:W-:Y:S01]  /*2a40*/  FADD.FTZ R191, R193, -R200 ;  /* 0x800000c8c1bf7221 */ /* 0x000fe20000010000 */
[----:B------:R-:W-:Y:S01]  /*2a50*/  @P0 FADD.FTZ R151, R151, R72 ;  /* 0x0000004897970221 */ /* 0x000fe20000010000 */
[----:B------:R-:W-:Y:S01]  /*2a60*/  FADD.FTZ R199, R199, -R74 ;  /* 0x8000004ac7c77221 */ /* 0x000fe20000010000 */
[----:B------:R-:W-:Y:S01]  /*2a70*/  @P0 SHF.R.U64 R72, R122, 0x10, R123 ;  /* 0x000000107a480819 */ /* 0x000fe2000000127b */
[-CC-:B------:R-:W-:Y:S01]  /*2a80*/  FFMA.FTZ R74, R195, R58.reuse, R57.reuse ;  /* 0x0000003ac34a7223 */ /* 0x180fe20000010039 */
[C---:B------:R-:W-:Y:S01]  /*2a90*/  FMUL.FTZ R191, R188.reuse, R191 ;  /* 0x000000bfbcbf7220 */ /* 0x040fe20000410000 */
[----:B------:R-:W-:Y:S01]  /*2aa0*/  FMUL.FTZ R190, R188, R199 ;  /* 0x000000c7bcbe7220 */ /* 0x000fe20000410000 */
[----:B------:R-:W-:Y:S01]  /*2ab0*/  FFMA.FTZ R144, R144, R58, R57 ;  /* 0x0000003a90907223 */ /* 0x000fe20000010039 */
[----:B------:R-:W-:-:S02]  /*2ac0*/  @P0 IMAD.U32 R72, R72, 0x10000, RZ ;  /* 0x0001000048480824 */ /* 0x000fc400078e00ff */
[----:B------:R-:W-:Y:S01]  /*2ad0*/  FADD.FTZ R143, R143, -R74 ;  /* 0x8000004a8f8f7221 */ /* 0x000fe20000010000 */
[----:B------:R-:W-:Y:S01]  /*2ae0*/  @P0 FADD.FTZ R190, R190, R75 ;  /* 0x0000004bbebe0221 */ /* 0x000fe20000010000 */
[----:B------:R-:W-:Y:S01]  /*2af0*/  @P0 MOV R75, R123 ;  /* 0x0000007b004b0202 */ /* 0x000fe20000000f00 */
[----:B------:R-:W-:Y:S01]  /*2b00*/  @P0 FADD.FTZ R191, R191, R72 ;  /* 0x00000048bfbf0221 */ /* 0x000fe20000010000 */
[C---:B------:R-:W-:Y:S01]  /*2b10*/  FMUL.FTZ R193, R188.reuse, R143 ;  /* 0x0000008fbcc17220 */ /* 0x040fe20000410000 */
[----:B------:R-:W-:Y:S01]  /*2b20*/  FADD.FTZ R129, R129, -R144 ;  /* 0x8000009081817221 */ /* 0x000fe20000010000 */
[----:B------:R-:W-:Y:S01]  /*2b30*/  @P0 SHF.L.U32 R72, R75, 0x10, RZ ;  /* 0x000000104b480819 */ /* 0x000fe200000006ff */
[-C--:B------:R-:W-:Y:S01]  /*2b40*/  FFMA.FTZ R135, R135, R58.reuse, R57 ;  /* 0x0000003a87877223 */ /* 0x080fe20000010039 */
[----:B------:R-:W-:Y:S01]  /*2b50*/  @P0 SHF.R.U32.HI R75, RZ, 0x10, R123 ;  /* 0x00000010ff4b0819 */ /* 0x000fe2000001167b */
[----:B------:R-:W-:Y:S01]  /*2b60*/  FMUL.FTZ R144, R188, R129 ;  /* 0x00000081bc907220 */ /* 0x000fe20000410000 */
[----:B------:R-:W-:Y:S01]  /*2b70*/  FFMA.FTZ R137, R202, R58, R57 ;  /* 0x0000003aca897223 */ /* 0x000fe20000010039 */
[----:B------:R-:W-:Y:S01]  /*2b80*/  @P0 FADD.FTZ R193, R193, R72 ;  /* 0x00000048c1c10221 */ /* 0x000fe20000010000 */
[----:B------:R-:W-:Y:S01]  /*2b90*/  @P0 MOV R72, R120 ;  /* 0x0000007800480202 */ /* 0x000fe20000000f00 */
[----:B------:R-:W-:-:S02]  /*2ba0*/  @P0 IMAD.U32 R75, R75, 0x10000, RZ ;  /* 0x000100004b4b0824 */ /* 0x000fc400078e00ff */
[----:B------:R-:W-:Y:S01]  /*2bb0*/  FADD.FTZ R135, R134, -R135 ;  /* 0x8000008786877221 */ /* 0x000fe20000010000 */
[----:B------:R-:W-:Y:S01]  /*2bc0*/  @P0 SHF.R.U64 R129, R120, 0x10, R121 ;  /* 0x0000001078810819 */ /* 0x000fe20000001279 */
[----:B------:R-:W-:Y:S01]  /*2bd0*/  FADD.FTZ R137, R132, -R137 ;  /* 0x8000008984897221 */ /* 0x000fe20000010000 */
[----:B------:R-:W-:Y:S01]  /*2be0*/  @P0 FADD.FTZ R144, R144, R75 ;  /* 0x0000004b90900221 */ /* 0x000fe20000010000 */
[----:B------:R-:W-:Y:S01]  /*2bf0*/  @P0 SHF.L.U32 R75, R72, 0x10, RZ ;  /* 0x00000010484b0819 */ /* 0x000fe200000006ff */
[-CC-:B------:R-:W-:Y:S01]  /*2c00*/  FFMA.FTZ R72, R133, R58.reuse, R57.reuse ;  /* 0x0000003a85487223 */ /* 0x180fe20000010039 */
[----:B------:R-:W-:Y:S01]  /*2c10*/  FMUL.FTZ R146, R188, R135 ;  /* 0x00000087bc927220 */ /* 0x000fe20000410000 */
[-CC-:B------:R-:W-:Y:S01]  /*2c20*/  FFMA.FTZ R139, R139, R58.reuse, R57.reuse ;  /* 0x0000003a8b8b7223 */ /* 0x180fe20000010039 */
[-C--:B------:R-:W-:Y:S01]  /*2c30*/  FFMA.FTZ R133, R136, R58.reuse, R57 ;  /* 0x0000003a88857223 */ /* 0x080fe20000010039 */
[----:B------:R-:W-:Y:S01]  /*2c40*/  FADD.FTZ R131, R131, -R72 ;  /* 0x8000004883837221 */ /* 0x000fe20000010000 */
[----:B------:R-:W-:Y:S01]  /*2c50*/  @P0 MOV R72, R121 ;  /* 0x0000007900480202 */ /* 0x000fe20000000f00 */
[----:B------:R-:W-:Y:S01]  /*2c60*/  @P0 FADD.FTZ R146, R146, R75 ;  /* 0x0000004b92920221 */ /* 0x000fe20000010000 */
[-CC-:B------:R-:W-:Y:S01]  /*2c70*/  FFMA.FTZ R75, R130, R58.reuse, R57.reuse ;  /* 0x0000003a824b7223 */ /* 0x180fe20000010039 */
[-CC-:B------:R-:W-:Y:S01]  /*2c80*/  FFMA.FTZ R205, R205, R58.reuse, R57.reuse ;  /* 0x0000003acdcd7223 */ /* 0x180fe20000010039 */
[----:B------:R-:W-:Y:S01]  /*2c90*/  FFMA.FTZ R135, R206, R58, R57 ;  /* 0x0000003ace877223 */ /* 0x000fe20000010039 */
[----:B------:R-:W-:-:S02]  /*2ca0*/  @P0 IMAD.U32 R129, R129, 0x10000, RZ ;  /* 0x0001000081810824 */ /* 0x000fc400078e00ff */
[----:B------:R-:W-:Y:S01]  /*2cb0*/  FMUL.FTZ R148, R188, R137 ;  /* 0x00000089bc947220 */ /* 0x000fe20000410000 */
[----:B------:R-:W-:Y:S01]  /*2cc0*/  @P0 SHF.L.U32 R57, R72, 0x10, RZ ;  /* 0x0000001048390819 */ /* 0x000fe200000006ff */
[----:B------:R-:W-:Y:S01]  /*2cd0*/  FMUL.FTZ R194, R188, R131 ;  /* 0x00000083bcc27220 */ /* 0x000fe20000410000 */
[----:B------:R-:W-:Y:S01]  /*2ce0*/  @P0 SHF.R.U32.HI R58, RZ, 0x10, R121 ;  /* 0x00000010ff3a0819 */ /* 0x000fe20000011679 */
[----:B------:R-:W-:Y:S01]  /*2cf0*/  FADD.FTZ R75, R128, -R75 ;  /* 0x8000004b804b7221 */ /* 0x000fe20000010000 */
[----:B------:R-:W-:Y:S01]  /*2d00*/  @P0 FADD.FTZ R148, R148, R129 ;  /* 0x0000008194940221 */ /* 0x000fe20000010000 */
[----:B------:R-:W-:Y:S01]  /*2d10*/  FADD.FTZ R129, R138, -R139 ;  /* 0x8000008b8a817221 */ /* 0x000fe20000010000 */
[----:B------:R-:W-:Y:S01]  /*2d20*/  @P0 FADD.FTZ R194, R194, R57 ;  /* 0x00000039c2c20221 */ /* 0x000fe20000010000 */
[----:B------:R-:W-:Y:S02]  /*2d30*/  @P0 IMAD.U32 R57, R58, 0x10000, RZ ;  /* 0x000100003a390824 */ /* 0x000fe400078e00ff */
[----:B------:R-:W-:Y:S01]  /*2d40*/  FMUL.FTZ R138, R188, R75 ;  /* 0x0000004bbc8a7220 */ /* 0x000fe20000410000 */
[----:B------:R-:W-:Y:S01]  /*2d50*/  @P0 MOV R58, R118 ;  /* 0x00000076003a0202 */ /* 0x000fe20000000f00 */
[----:B------:R-:W-:Y:S01]  /*2d60*/  @P0 FADD.FTZ R56, R56, R59 ;  /* 0x0000003b38380221 */ /* 0x000fe20000010000 */
[----:B------:R-:W-:Y:S01]  /*2d70*/  FMUL.FTZ R59, R188, R147 ;  /* 0x00000093bc3b7220 */ /* 0x000fe20000410000 */
[----:B------:R-:W-:Y:S01]  /*2d80*/  @P0 FADD.FTZ R138, R138, R57 ;  /* 0x000000398a8a0221 */ /* 0x000fe20000010000 */
[----:B------:R-:W-:Y:S01]  /*2d90*/  FADD.FTZ R205, R140, -R205 ;  /* 0x800000cd8ccd7221 */ /* 0x000fe20000010000 */
[----:B------:R-:W-:Y:S01]  /*2da0*/  @P0 SHF.L.U32 R57, R58, 0x10, RZ ;  /* 0x000000103a390819 */ /* 0x000fe200000006ff */
[----:B------:R-:W-:Y:S01]  /*2db0*/  FMUL.FTZ R140, R188, R129 ;  /* 0x00000081bc8c7220 */ /* 0x000fe20000410000 */
[----:B------:R-:W-:Y:S01]  /*2dc0*/  @P0 FADD.FTZ R59, R59, R64 ;  /* 0x000000403b3b0221 */ /* 0x000fe20000010000 */
[----:B------:R-:W-:Y:S01]  /*2dd0*/  @P0 SHF.R.U64 R75, R118, 0x10, R119 ;  /* 0x00000010764b0819 */ /* 0x000fe20000001277 */
[----:B------:R-:W-:Y:S01]  /*2de0*/  FADD.FTZ R133, R192, -R133 ;  /* 0x80000085c0857221 */ /* 0x000fe20000010000 */
[----:B------:R-:W-:Y:S01]  /*2df0*/  @P0 FADD.FTZ R140, R140, R57 ;  /* 0x000000398c8c0221 */ /* 0x000fe20000010000 */
[----:B------:R-:W-:Y:S01]  /*2e00*/  @P0 MOV R57, R119 ;  /* 0x0000007700390202 */ /* 0x000fe20000000f00 */
[----:B------:R0:W1:Y:S01]  /*2e10*/  F2F.BF16.F32 R64, R59 ;  /* 0x0000003b00407304 */ /* 0x0000620000202000 */
[----:B------:R-:W-:Y:S01]  /*2e20*/  @P0 SHF.R.U32.HI R72, RZ, 0x10, R119 ;  /* 0x00000010ff480819 */ /* 0x000fe20000011677 */
[----:B------:R-:W-:Y:S01]  /*2e30*/  FADD.FTZ R129, R204, -R135 ;  /* 0x80000087cc817221 */ /* 0x000fe20000010000 */
[----:B------:R-:W-:Y:S01]  /*2e40*/  ISETP.NE.AND.EX P2, PT, RZ, UR17, PT, P2 ;  /* 0x00000011ff007c0c */ /* 0x000fe2000bf45320 */
[----:B------:R-:W-:Y:S01]  /*2e50*/  @P0 IMAD.U32 R75, R75, 0x10000, RZ ;  /* 0x000100004b4b0824 */ /* 0x000fe200078e00ff */
[----:B------:R-:W-:Y:S01]  /*2e60*/  @P0 SHF.L.U32 R58, R57, 0x10, RZ ;  /* 0x00000010393a0819 */ /* 0x000fe200000006ff */
[C---:B------:R-:W-:Y:S01]  /*2e70*/  FMUL.FTZ R134, R188.reuse, R133 ;  /* 0x00000085bc867220 */ /* 0x040fe20000410000 */
[C---:B------:R-:W-:Y:S01]  /*2e80*/  FMUL.FTZ R135, R188.reuse, R205 ;  /* 0x000000cdbc877220 */ /* 0x040fe20000410000 */
[----:B------:R2:W3:Y:S01]  /*2e90*/  F2F.BF16.F32 R66, R84 ;  /* 0x0000005400427304 */ /* 0x0004e20000202000 */
[----:B0-----:R-:W-:Y:S01]  /*2ea0*/  @P1 F2FP.BF16.F32.PACK_AB R59, RZ, R59 ;  /* 0x0000003bff3b123e */ /* 0x001fe200000010ff */
[----:B------:R-:W-:Y:S01]  /*2eb0*/  FMUL.FTZ R188, R188, R129 ;  /* 0x00000081bcbc7220 */ /* 0x000fe20000410000 */
[----:B------:R-:W-:-:S02]  /*2ec0*/  @P0 IMAD.U32 R57, R72, 0x10000, RZ ;  /* 0x0001000048390824 */ /* 0x000fc400078e00ff */
[----:B------:R-:W-:Y:S01]  /*2ed0*/  @P0 FADD.FTZ R134, R134, R75 ;  /* 0x0000004b86860221 */ /* 0x000fe20000010000 */
[----:B------:R-:W-:Y:S01]  /*2ee0*/  @P0 FADD.FTZ R135, R135, R58 ;  /* 0x0000003a87870221 */ /* 0x000fe20000010000 */
[----:B------:R-:W-:Y:S01]  /*2ef0*/  @P1 PRMT R100, R59, 0x7610, R100 ;  /* 0x000076103b641816 */ /* 0x000fe20000000064 */
[----:B------:R-:W-:Y:S01]  /*2f00*/  @P0 FADD.FTZ R188, R188, R57 ;  /* 0x00000039bcbc0221 */ /* 0x000fe20000010000 */
[----:B------:R0:W4:Y:S01]  /*2f10*/  F2F.BF16.F32 R73, R65 ;  /* 0x0000004100497304 */ /* 0x0001220000202000 */
[----:B------:R-:W4:Y:S01]  /*2f20*/  LDC.64 R58, c[0x0][0x2f8] ;  /* 0x0000be00ff3a7b82 */ /* 0x000f220000000a00 */
[----:B-1----:R-:W-:Y:S02]  /*2f30*/  @P2 PRMT R102, R64, 0x7610, R102 ;  /* 0x0000761040662816 */ /* 0x002fe40000000066 */
[----:B--2---:R-:W-:Y:S02]  /*2f40*/  @P1 F2FP.BF16.F32.PACK_AB R84, RZ, R84 ;  /* 0x00000054ff54123e */ /* 0x004fe400000010ff */
[----:B------:R-:W-:-:S02]  /*2f50*/  @P1 F2FP.BF16.F32.PACK_AB R196, RZ, R86 ;  /* 0x00000056ffc4123e */ /* 0x000fc400000010ff */
[----:B------:R-:W-:Y:S01]  /*2f60*/  F2F.BF16.F32 R150, R86 ;  /* 0x0000005600967304 */ /* 0x000fe20000202000 */
[----:B0-----:R-:W-:Y:S02]  /*2f70*/  @P1 F2FP.BF16.F32.PACK_AB R65, RZ, R65 ;  /* 0x00000041ff41123e */ /* 0x001fe400000010ff */
[C---:B---3--:R-:W-:Y:S02]  /*2f80*/  @P2 PRMT R101, R66.reuse, 0x7610, R101 ;  /* 0x0000761042652816 */ /* 0x048fe40000000065 */
[----:B------:R-:W-:Y:S02]  /*2f90*/  SHF.L.U32 R66, R66, 0x10, RZ ;  /* 0x0000001042427819 */ /* 0x000fe400000006ff */
[----:B------:R-:W-:Y:S01]  /*2fa0*/  @P1 PRMT R99, R65, 0x7610, R99 ;  /* 0x0000761041631816 */ /* 0x000fe20000000063 */
[----:B------:R-:W-:Y:S01]  /*2fb0*/  F2F.BF16.F32 R186, R151 ;  /* 0x0000009700ba7304 */ /* 0x000fe20000202000 */
[----:B----4-:R-:W-:Y:S02]  /*2fc0*/  @P2 PRMT R98, R73, 0x7610, R98 ;  /* 0x0000761049622816 */ /* 0x010fe40000000062 */
[----:B------:R-:W-:-:S02]  /*2fd0*/  @P1 F2FP.BF16.F32.PACK_AB R197, RZ, R87 ;  /* 0x00000057ffc5123e */ /* 0x000fc400000010ff */
[----:B------:R-:W-:-:S03]  /*2fe0*/  @P1 PRMT R184, R84, 0x7610, R184 ;  /* 0x0000761054b81816 */ /* 0x000fc600000000b8 */
[----:B------:R0:W1:Y:S08]  /*2ff0*/  F2F.BF16.F32 R67, R56 ;  /* 0x0000003800437304 */ /* 0x0000700000202000 */
[----:B------:R-:W2:Y:S01]  /*3000*/  F2F.BF16.F32 R189, R87 ;  /* 0x0000005700bd7304 */ /* 0x000ea20000202000 */
[----:B0-----:R-:W-:-:S04]  /*3010*/  @P1 F2FP.BF16.F32.PACK_AB R56, RZ, R56 ;  /* 0x00000038ff38123e */ /* 0x001fc800000010ff */
[----:B------:R-:W-:Y:S01]  /*3020*/  @P1 PRMT R103, R56, 0x7610, R103 ;  /* 0x0000761038671816 */ /* 0x000fe20000000067 */
[----:B------:R-:W-:Y:S01]  /*3030*/  IMAD.WIDE.U32 R56, R64, 0x10000, RZ ;  /* 0x0001000040387825 */ /* 0x000fe200078e00ff */
[----:B-1----:R-:W-:Y:S01]  /*3040*/  @P2 PRMT R97, R67, 0x7610, R97 ;  /* 0x0000761043612816 */ /* 0x002fe20000000061 */
[----:B------:R-:W0:Y:S02]  /*3050*/  F2F.BF16.F32 R143, R191 ;  /* 0x000000bf008f7304 */ /* 0x000e240000202000 */
[----:B------:R-:W-:Y:S01]  /*3060*/  IMAD.WIDE.U32 R64, R150, 0x10000, RZ ;  /* 0x0001000096407825 */ /* 0x000fe200078e00ff */
[----:B------:R-:W-:Y:S02]  /*3070*/  LOP3.LUT R57, R57, R66, R73, 0xfe, !PT ;  /* 0x0000004239397212 */ /* 0x000fe400078efe49 */
[----:B------:R-:W-:Y:S02]  /*3080*/  SHF.L.U32 R66, R186, 0x10, RZ ;  /* 0x00000010ba427819 */ /* 0x000fe400000006ff */
[----:B------:R-:W-:Y:S01]  /*3090*/  LOP3.LUT R56, R56, R67, RZ, 0xfc, !PT ;  /* 0x0000004338387212 */ /* 0x000fe200078efcff */
[----:B------:R-:W1:Y:S01]  /*30a0*/  F2F.BF16.F32 R147, R144 ;  /* 0x0000009000937304 */ /* 0x000e620000202000 */
[----:B--2---:R-:W-:Y:S01]  /*30b0*/  LOP3.LUT R65, R65, R66, R189, 0xfe, !PT ;  /* 0x0000004241417212 */ /* 0x004fe200078efebd */
[----:B0-----:R-:W-:-:S06]  /*30c0*/  IMAD.WIDE.U32 R66, R143, 0x10000, RZ ;  /* 0x000100008f427825 */ /* 0x001fcc00078e00ff */
[----:B------:R-:W0:Y:S01]  /*30d0*/  F2F.BF16.F32 R136, R148 ;  /* 0x0000009400887304 */ /* 0x000e220000202000 */
[----:B-1----:R-:W-:-:S07]  /*30e0*/  IMAD.U32 R128, R147, 0x10000, RZ ;  /* 0x0001000093807824 */ /* 0x002fce00078e00ff */
[----:B------:R-:W1:Y:S01]  /*30f0*/  F2F.BF16.F32 R130, R134 ;  /* 0x0000008600827304 */ /* 0x000e620000202000 */
[----:B0-----:R-:W-:-:S07]  /*3100*/  IMAD.WIDE.U32 R72, R136, 0x10000, RZ ;  /* 0x0001000088487825 */ /* 0x001fce00078e00ff */
[----:B------:R-:W0:Y:S01]  /*3110*/  F2F.BF16.F32 R142, R138 ;  /* 0x0000008a008e7304 */ /* 0x000e220000202000 */
[----:B-1----:R-:W-:-:S07]  /*3120*/  IMAD.WIDE.U32 R74, R130, 0x10000, RZ ;  /* 0x00010000824a7825 */ /* 0x002fce00078e00ff */
[----:B------:R-:W1:Y:S01]  /*3130*/  F2F.BF16.F32 R132, R188 ;  /* 0x000000bc00847304 */ /* 0x000e620000202000 */
[----:B0-----:R-:W-:-:S07]  /*3140*/  SHF.L.U32 R129, R142, 0x10, RZ ;  /* 0x000000108e817819 */ /* 0x001fce00000006ff */
[----:B------:R-:W0:Y:S01]  /*3150*/  F2F.BF16.F32 R145, R193 ;  /* 0x000000c100917304 */ /* 0x000e220000202000 */
[----:B-1----:R-:W-:-:S07]  /*3160*/  SHF.L.U32 R192, R132, 0x10, RZ ;  /* 0x0000001084c07819 */ /* 0x002fce00000006ff */
[----:B------:R-:W1:Y:S01]  /*3170*/  F2F.BF16.F32 R139, R194 ;  /* 0x000000c2008b7304 */ /* 0x000e620000202000 */
[----:B0-----:R-:W-:-:S07]  /*3180*/  LOP3.LUT R67, R67, R128, R145, 0xfe, !PT ;  /* 0x0000008043437212 */ /* 0x001fce00078efe91 */
[----:B------:R-:W0:Y:S01]  /*3190*/  F2F.BF16.F32 R133, R135 ;  /* 0x0000008700857304 */ /* 0x000e220000202000 */
[----:B-1----:R-:W-:-:S07]  /*31a0*/  LOP3.LUT R73, R73, R129, R139, 0xfe, !PT ;  /* 0x0000008149497212 */ /* 0x002fce00078efe8b */
[----:B------:R-:W1:Y:S01]  /*31b0*/  F2F.BF16.F32 R149, R85 ;  /* 0x0000005500957304 */ /* 0x000e620000202000 */
[----:B------:R-:W-:Y:S01]  /*31c0*/  IMAD.WIDE.U32 R128, R106, 0x8, R58 ;  /* 0x000000086a807825 */ /* 0x000fe200078e003a */
[----:B0-----:R-:W-:-:S06]  /*31d0*/  LOP3.LUT R75, R75, R192, R133, 0xfe, !PT ;  /* 0x000000c04b4b7212 */ /* 0x001fcc00078efe85 */
[----:B------:R-:W0:Y:S01]  /*31e0*/  F2F.BF16.F32 R141, R190 ;  /* 0x000000be008d7304 */ /* 0x000e220000202000 */
[----:B------:R-:W-:Y:S02]  /*31f0*/  @P1 F2FP.BF16.F32.PACK_AB R192, RZ, R85 ;  /* 0x00000055ffc0123e */ /* 0x000fe400000010ff */
[----:B-1----:R-:W-:-:S05]  /*3200*/  LOP3.LUT R64, R64, R149, RZ, 0xfc, !PT ;  /* 0x0000009540407212 */ /* 0x002fca00078efcff */
[----:B------:R-:W1:Y:S01]  /*3210*/  F2F.BF16.F32 R137, R146 ;  /* 0x0000009200897304 */ /* 0x000e620000202000 */
[----:B0-----:R-:W-:-:S07]  /*3220*/  LOP3.LUT R66, R66, R141, RZ, 0xfc, !PT ;  /* 0x0000008d42427212 */ /* 0x001fce00078efcff */
[----:B------:R-:W0:Y:S01]  /*3230*/  F2F.BF16.F32 R131, R140 ;  /* 0x0000008c00837304 */ /* 0x000e220000202000 */
[----:B-1----:R-:W-:Y:S02]  /*3240*/  LOP3.LUT R72, R72, R137, RZ, 0xfc, !PT ;  /* 0x0000008948487212 */ /* 0x002fe400078efcff */
[----:B0-----:R-:W-:Y:S01]  /*3250*/  LOP3.LUT R74, R74, R131, RZ, 0xfc, !PT ;  /* 0x000000834a4a7212 */ /* 0x001fe200078efcff */
[----:B------:R-:W-:Y:S06]  /*3260*/  @!P1 BRA `(.L_x_56) ;  /* 0x0000000000209947 */ /* 0x000fec0003800000 */
        /* <DEDUP_REMOVED lines=8> */
.L_x_56:
[----:B------:R1:W-:Y:S01]  /*32f0*/  STG.E.64 desc[UR6][R128.64], R56 ;  /* 0x0000003880007986 */ /* 0x0003e2000c101b06 */
[----:B------:R-:W-:Y:S02]  /*3300*/  @P1 PRMT R103, R192, 0x7610, R103 ;  /* 0x00007610c0671816 */ /* 0x000fe40000000067 */
[----:B------:R-:W-:Y:S02]  /*3310*/  @P1 PRMT R100, R196, 0x7610, R100 ;  /* 0x00007610c4641816 */ /* 0x000fe40000000064 */
[----:B------:R-:W-:Y:S01]  /*3320*/  @P1 PRMT R99, R197, 0x7610, R99 ;  /* 0x00007610c5631816 */ /* 0x000fe20000000063 */
[----:B------:R-:W-:Y:S06]  /*3330*/  @!P2 BRA `(.L_x_57) ;  /* 0x000000000020a947 */ /* 0x000fec0003800000 */
[----:B-1----:R-:W1:Y:S01]  /*3340*/  LDC.64 R56, c[0x0][0x300] ;  /* 0x0000c000ff387b82 */ /* 0x002e620000000a00 */
[----:B0-----:R-:W-:Y:S02]  /*3350*/  LOP3.LUT R84, R102, 0xffff, RZ, 0xc0, !PT ;  /* 0x0000ffff66547812 */ /* 0x001fe400078ec0ff */
[----:B------:R-:W-:-:S03]  /*3360*/  PRMT R87, R98, 0x5410, R101 ;  /* 0x0000541062577816 */ /* 0x000fc60000000065 */
[----:B------:R-:W-:-:S05]  /*3370*/  IMAD.WIDE.U32 R84, R84, 0x10000, RZ ;  /* 0x0001000054547825 */ /* 0x000fca00078e00ff */
[----:B------:R-:W-:Y:S02]  /*3380*/  LOP3.LUT R85, R87, R85, RZ, 0xfc, !PT ;  /* 0x0000005557557212 */ /* 0x000fe400078efcff */
[----:B------:R-:W-:Y:S01]  /*3390*/  LOP3.LUT R84, R84, 0xffff, R97, 0xf8, !PT ;  /* 0x0000ffff54547812 */ /* 0x000fe200078ef861 */
[----:B-1----:R-:W-:-:S05]  /*33a0*/  IMAD.WIDE.U32 R56, R106, 0x8, R56 ;  /* 0x000000086a387825 */ /* 0x002fca00078e0038 */
[----:B------:R2:W-:Y:S02]  /*33b0*/  STG.E.64 desc[UR6][R56.64], R84 ;  /* 0x0000005438007986 */ /* 0x0005e4000c101b06 */
.L_x_57:
[----:B------:R-:W-:Y:S01]  /*33c0*/  @P1 F2FP.BF16.F32.PACK_AB R151, RZ, R151 ;  /* 0x00000097ff97123e */ /* 0x000fe200000010ff */
[----:B0-----:R-:W-:Y:S01]  /*33d0*/  IMAD.WIDE.U32 R86, R105, 0x8, R58 ;  /* 0x0000000869567825 */ /* 0x001fe200078e003a */
[----:B------:R-:W-:Y:S02]  /*33e0*/  @P2 PRMT R97, R149, 0x7610, R97 ;  /* 0x0000761095612816 */ /* 0x000fe40000000061 */
[----:B------:R-:W-:Y:S02]  /*33f0*/  @P2 PRMT R102, R150, 0x7610, R102 ;  /* 0x0000761096662816 */ /* 0x000fe40000000066 */
[----:B------:R-:W-:Y:S02]  /*3400*/  @P2 PRMT R98, R189, 0x7610, R98 ;  /* 0x00007610bd622816 */ /* 0x000fe40000000062 */
[----:B------:R-:W-:Y:S02]  /*3410*/  @P2 PRMT R101, R186, 0x7610, R101 ;  /* 0x00007610ba652816 */ /* 0x000fe40000000065 */
[----:B------:R-:W-:-:S02]  /*3420*/  @P1 F2FP.BF16.F32.PACK_AB R190, RZ, R190 ;  /* 0x000000beffbe123e */ /* 0x000fc400000010ff */
[----:B------:R-:W-:Y:S02]  /*3430*/  @P1 F2FP.BF16.F32.PACK_AB R191, RZ, R191 ;  /* 0x000000bfffbf123e */ /* 0x000fe400000010ff */
[----:B------:R-:W-:Y:S02]  /*3440*/  @P1 F2FP.BF16.F32.PACK_AB R193, RZ, R193 ;  /* 0x000000c1ffc1123e */ /* 0x000fe400000010ff */
[----:B------:R-:W-:Y:S01]  /*3450*/  @P1 PRMT R184, R151, 0x7610, R184 ;  /* 0x0000761097b81816 */ /* 0x000fe200000000b8 */
[----:B------:R-:W-:Y:S06]  /*3460*/  @!P1 BRA `(.L_x_58) ;  /* 0x0000000000209947 */ /* 0x000fec0003800000 */
[----:B--2---:R-:W0:Y:S01]  /*3470*/  LDC.64 R84, c[0x0][0x308] ;  /* 0x0000c200ff547b82 */ /* 0x004e220000000a00 */
[----:B-1----:R-:W-:Y:S02]  /*3480*/  LOP3.LUT R56, R100, 0xffff, RZ, 0xc0, !PT ;  /* 0x0000ffff64387812 */ /* 0x002fe400078ec0ff */
[----:B------:R-:W-:-:S03]  /*3490*/  PRMT R129, R99, 0x5410, R184 ;  /* 0x0000541063817816 */ /* 0x000fc600000000b8 */
[----:B------:R-:W-:-:S05]  /*34a0*/  IMAD.WIDE.U32 R56, R56, 0x10000, RZ ;  /* 0x0001000038387825 */ /* 0x000fca00078e00ff */
[----:B------:R-:W-:Y:S02]  /*34b0*/  LOP3.LUT R57, R129, R57, RZ, 0xfc, !PT ;  /* 0x0000003981397212 */ /* 0x000fe400078efcff */
[----:B------:R-:W-:Y:S01]  /*34c0*/  LOP3.LUT R56, R56, 0xffff, R103, 0xf8, !PT ;  /* 0x0000ffff38387812 */ /* 0x000fe200078ef867 */
[----:B0-----:R-:W-:-:S05]  /*34d0*/  IMAD.WIDE.U32 R84, R105, 0x8, R84 ;  /* 0x0000000869547825 */ /* 0x001fca00078e0054 */
[----:B------:R0:W-:Y:S02]  /*34e0*/  STG.E.64 desc[UR6][R84.64], R56 ;  /* 0x0000003854007986 */ /* 0x0001e4000c101b06 */
.L_x_58:
[----:B------:R3:W-:Y:S01]  /*34f0*/  STG.E.64 desc[UR6][R86.64], R64 ;  /* 0x0000004056007986 */ /* 0x0007e2000c101b06 */
[----:B------:R-:W-:Y:S02]  /*3500*/  @P1 PRMT R103, R190, 0x7610, R103 ;  /* 0x00007610be671816 */ /* 0x000fe40000000067 */
[----:B------:R-:W-:Y:S02]  /*3510*/  @P1 PRMT R100, R191, 0x7610, R100 ;  /* 0x00007610bf641816 */ /* 0x000fe40000000064 */
[----:B------:R-:W-:Y:S01]  /*3520*/  @P1 PRMT R99, R193, 0x7610, R99 ;  /* 0x00007610c1631816 */ /* 0x000fe20000000063 */
[----:B------:R-:W-:Y:S06]  /*3530*/  @!P2 BRA `(.L_x_59) ;  /* 0x000000000020a947 */ /* 0x000fec0003800000 */
[----:B---3--:R-:W3:Y:S01]  /*3540*/  LDC.64 R64, c[0x0][0x300] ;  /* 0x0000c000ff407b82 */ /* 0x008ee20000000a00 */
[----:B012---:R-:W-:Y:S02]  /*3550*/  LOP3.LUT R56, R102, 0xffff, RZ, 0xc0, !PT ;  /* 0x0000ffff66387812 */ /* 0x007fe400078ec0ff */
[----:B------:R-:W-:-:S03]  /*3560*/  PRMT R85, R98, 0x5410, R101 ;  /* 0x0000541062557816 */ /* 0x000fc60000000065 */
[----:B------:R-:W-:-:S05]  /*3570*/  IMAD.WIDE.U32 R56, R56, 0x10000, RZ ;  /* 0x0001000038387825 */ /* 0x000fca00078e00ff */
[----:B------:R-:W-:Y:S02]  /*3580*/  LOP3.LUT R57, R85, R57, RZ, 0xfc, !PT ;  /* 0x0000003955397212 */ /* 0x000fe400078efcff */
[----:B------:R-:W-:Y:S01]  /*3590*/  LOP3.LUT R56, R56, 0xffff, R97, 0xf8, !PT ;  /* 0x0000ffff38387812 */ /* 0x000fe200078ef861 */
[----:B---3--:R-:W-:-:S05]  /*35a0*/  IMAD.WIDE.U32 R64, R105, 0x8, R64 ;  /* 0x0000000869407825 */ /* 0x008fca00078e0040 */
[----:B------:R4:W-:Y:S02]  /*35b0*/  STG.E.64 desc[UR6][R64.64], R56 ;  /* 0x0000003840007986 */ /* 0x0009e4000c101b06 */
.L_x_59:
[----:B------:R-:W-:Y:S01]  /*35c0*/  @P1 F2FP.BF16.F32.PACK_AB R144, RZ, R144 ;  /* 0x00000090ff90123e */ /* 0x000fe200000010ff */
[----:B0-2---:R-:W-:Y:S01]  /*35d0*/  IMAD.WIDE.U32 R84, R104, 0x8, R58 ;  /* 0x0000000868547825 */ /* 0x005fe200078e003a */
        /* <DEDUP_REMOVED lines=9> */
[----:B---34-:R-:W0:Y:S01]  /*3670*/  LDC.64 R64, c[0x0][0x308] ;  /* 0x0000c200ff407b82 */ /* 0x018e220000000a00 */
[----:B-1----:R-:W-:Y:S02]  /*3680*/  LOP3.LUT R56, R100, 0xffff, RZ, 0xc0, !PT ;  /* 0x0000ffff64387812 */ /* 0x002fe400078ec0ff */
[----:B------:R-:W-:-:S03]  /*3690*/  PRMT R87, R99, 0x5410, R184 ;  /* 0x0000541063577816 */ /* 0x000fc600000000b8 */
[----:B------:R-:W-:-:S05]  /*36a0*/  IMAD.WIDE.U32 R56, R56, 0x10000, RZ ;  /* 0x0001000038387825 */ /* 0x000fca00078e00ff */
[----:B------:R-:W-:Y:S02]  /*36b0*/  LOP3.LUT R57, R87, R57, RZ, 0xfc, !PT ;  /* 0x0000003957397212 */ /* 0x000fe400078efcff */
[----:B------:R-:W-:Y:S01]  /*36c0*/  LOP3.LUT R56, R56, 0xffff, R103, 0xf8, !PT ;  /* 0x0000ffff38387812 */ /* 0x000fe200078ef867 */
[----:B0-----:R-:W-:-:S05]  /*36d0*/  IMAD.WIDE.U32 R64, R104, 0x8, R64 ;  /* 0x0000000868407825 */ /* 0x001fca00078e0040 */
[----:B------:R0:W-:Y:S02]  /*36e0*/  STG.E.64 desc[UR6][R64.64], R56 ;  /* 0x0000003840007986 */ /* 0x0001e4000c101b06 */
.L_x_60:
[----:B------:R2:W-:Y:S01]  /*36f0*/  STG.E.64 desc[UR6][R84.64], R66 ;  /* 0x0000004254007986 */ /* 0x0005e2000c101b06 */
[----:B------:R-:W-:Y:S02]  /*3700*/  @P1 PRMT R103, R146, 0x7610, R103 ;  /* 0x0000761092671816 */ /* 0x000fe40000000067 */
[----:B------:R-:W-:Y:S02]  /*3710*/  @P1 PRMT R100, R148, 0x7610, R100 ;  /* 0x0000761094641816 */ /* 0x000fe40000000064 */
[----:B------:R-:W-:Y:S01]  /*3720*/  @P1 PRMT R99, R194, 0x7610, R99 ;  /* 0x00007610c2631816 */ /* 0x000fe20000000063 */
[----:B------:R-:W-:Y:S06]  /*3730*/  @!P2 BRA `(.L_x_61) ;  /* 0x000000000020a947 */ /* 0x000fec0003800000 */
[----:B0--34-:R-:W0:Y:S01]  /*3740*/  LDC.64 R64, c[0x0][0x300] ;  /* 0x0000c000ff407b82 */ /* 0x019e220000000a00 */
[----:B-1----:R-:W-:Y:S02]  /*3750*/  LOP3.LUT R56, R102, 0xffff, RZ, 0xc0, !PT ;  /* 0x0000ffff66387812 */ /* 0x002fe400078ec0ff */
[----:B--2---:R-:W-:-:S03]  /*3760*/  PRMT R67, R98, 0x5410, R101 ;  /* 0x0000541062437816 */ /* 0x004fc60000000065 */
[----:B------:R-:W-:-:S05]  /*3770*/  IMAD.WIDE.U32 R56, R56, 0x10000, RZ ;  /* 0x0001000038387825 */ /* 0x000fca00078e00ff */
[----:B------:R-:W-:Y:S02]  /*3780*/  LOP3.LUT R57, R67, R57, RZ, 0xfc, !PT ;  /* 0x0000003943397212 */ /* 0x000fe400078efcff */
[----:B------:R-:W-:Y:S01]  /*3790*/  LOP3.LUT R56, R56, 0xffff, R97, 0xf8, !PT ;  /* 0x0000ffff38387812 */ /* 0x000fe200078ef861 */
[----:B0-----:R-:W-:-:S05]  /*37a0*/  IMAD.WIDE.U32 R64, R104, 0x8, R64 ;  /* 0x0000000868407825 */ /* 0x001fca00078e0040 */
[----:B------:R0:W-:Y:S02]  /*37b0*/  STG.E.64 desc[UR6][R64.64], R56 ;  /* 0x0000003840007986 */ /* 0x0001e4000c101b06 */
.L_x_61:
[----:B------:R-:W-:Y:S02]  /*37c0*/  @P1 F2FP.BF16.F32.PACK_AB R138, RZ, R138 ;  /* 0x0000008aff8a123e */ /* 0x000fe400000010ff */
[----:B------:R-:W-:Y:S02]  /*37d0*/  @P2 PRMT R97, R137, 0x7610, R97 ;  /* 0x0000761089612816 */ /* 0x000fe40000000061 */
[----:B------:R-:W-:Y:S02]  /*37e0*/  @P2 PRMT R102, R136, 0x7610, R102 ;  /* 0x0000761088662816 */ /* 0x000fe40000000066 */
[----:B------:R-:W-:Y:S02]  /*37f0*/  @P2 PRMT R98, R139, 0x7610, R98 ;  /* 0x000076108b622816 */ /* 0x000fe40000000062 */
[----:B------:R-:W-:Y:S02]  /*3800*/  @P2 PRMT R101, R142, 0x7610, R101 ;  /* 0x000076108e652816 */ /* 0x000fe40000000065 */
[----:B------:R-:W-:-:S02]  /*3810*/  @P1 F2FP.BF16.F32.PACK_AB R140, RZ, R140 ;  /* 0x0000008cff8c123e */ /* 0x000fc400000010ff */
        /* <DEDUP_REMOVED lines=10> */
.L_x_62:
[----:B01--4-:R-:W-:Y:S01]  /*38c0*/  IMAD.WIDE.U32 R56, R185, 0x8, R58 ;  /* 0x00000008b9387825 */ /* 0x013fe200078e003a */
[----:B------:R-:W-:Y:S02]  /*38d0*/  @P1 F2FP.BF16.F32.PACK_AB R134, RZ, R134 ;  /* 0x00000086ff86123e */ /* 0x000fe400000010ff */
[----:B------:R-:W-:Y:S02]  /*38e0*/  @P1 F2FP.BF16.F32.PACK_AB R135, RZ, R135 ;  /* 0x00000087ff87123e */ /* 0x000fe400000010ff */
[----:B------:R0:W-:Y:S01]  /*38f0*/  STG.E.64 desc[UR6][R56.64], R72 ;  /* 0x0000004838007986 */ /* 0x0001e2000c101b06 */
[----:B------:R-:W-:Y:S02]  /*3900*/  @P1 F2FP.BF16.F32.PACK_AB R188, RZ, R188 ;  /* 0x000000bcffbc123e */ /* 0x000fe400000010ff */
[----:B------:R-:W-:Y:S02]  /*3910*/  @P1 PRMT R103, R140, 0x7610, R103 ;  /* 0x000076108c671816 */ /* 0x000fe40000000067 */
[----:B------:R-:W-:-:S02]  /*3920*/  @P1 PRMT R100, R134, 0x7610, R100 ;  /* 0x0000761086641816 */ /* 0x000fc40000000064 */
[----:B------:R-:W-:Y:S02]  /*3930*/  @P1 PRMT R99, R135, 0x7610, R99 ;  /* 0x0000761087631816 */ /* 0x000fe40000000063 */
[----:B------:R-:W-:Y:S01]  /*3940*/  @P1 PRMT R184, R188, 0x7610, R184 ;  /* 0x00007610bcb81816 */ /* 0x000fe200000000b8 */
[----:B------:R-:W-:Y:S06]  /*3950*/  @!P2 BRA `(.L_x_63) ;  /* 0x000000000020a947 */ /* 0x000fec0003800000 */
[----:B---3--:R-:W1:Y:S01]  /*3960*/  LDC.64 R64, c[0x0][0x300] ;  /* 0x0000c000ff407b82 */ /* 0x008e620000000a00 */
[----:B0-----:R-:W-:Y:S02]  /*3970*/  LOP3.LUT R56, R102, 0xffff, RZ, 0xc0, !PT ;  /* 0x0000ffff66387812 */ /* 0x001fe400078ec0ff */
[----:B--2---:R-:W-:-:S03]  /*3980*/  PRMT R67, R98, 0x5410, R101 ;  /* 0x0000541062437816 */ /* 0x004fc60000000065 */
[----:B------:R-:W-:-:S05]  /*3990*/  IMAD.WIDE.U32 R56, R56, 0x10000, RZ ;  /* 0x0001000038387825 */ /* 0x000fca00078e00ff */
[----:B------:R-:W-:Y:S02]  /*39a0*/  LOP3.LUT R57, R67, R57, RZ, 0xfc, !PT ;  /* 0x0000003943397212 */ /* 0x000fe400078efcff */
[----:B------:R-:W-:Y:S01]  /*39b0*/  LOP3.LUT R56, R56, 0xffff, R97, 0xf8, !PT ;  /* 0x0000ffff38387812 */ /* 0x000fe200078ef861 */
[----:B-1----:R-:W-:-:S05]  /*39c0*/  IMAD.WIDE.U32 R64, R185, 0x8, R64 ;  /* 0x00000008b9407825 */ /* 0x002fca00078e0040 */
[----:B------:R1:W-:Y:S02]  /*39d0*/  STG.E.64 desc[UR6][R64.64], R56 ;  /* 0x0000003840007986 */ /* 0x0003e4000c101b06 */
.L_x_63:
[----:B-1-3--:R-:W-:Y:S01]  /*39e0*/  IMAD.WIDE.U32 R64, R187, 0x8, R58 ;  /* 0x00000008bb407825 */ /* 0x00afe200078e003a */
[----:B------:R-:W-:Y:S06]  /*39f0*/  @!P1 BRA `(.L_x_64) ;  /* 0x0000000000209947 */ /* 0x000fec0003800000 */
[----:B------:R-:W1:Y:S01]  /*3a00*/  LDC.64 R58, c[0x0][0x308] ;  /* 0x0000c200ff3a7b82 */ /* 0x000e620000000a00 */
[----:B0-----:R-:W-:Y:S02]  /*3a10*/  LOP3.LUT R56, R100, 0xffff, RZ, 0xc0, !PT ;  /* 0x0000ffff64387812 */ /* 0x001fe400078ec0ff */
[----:B--2---:R-:W-:-:S03]  /*3a20*/  PRMT R67, R99, 0x5410, R184 ;  /* 0x0000541063437816 */ /* 0x004fc600000000b8 */
[----:B------:R-:W-:-:S05]  /*3a30*/  IMAD.WIDE.U32 R56, R56, 0x10000, RZ ;  /* 0x0001000038387825 */ /* 0x000fca00078e00ff */
[----:B------:R-:W-:Y:S02]  /*3a40*/  LOP3.LUT R57, R67, R57, RZ, 0xfc, !PT ;  /* 0x0000003943397212 */ /* 0x000fe400078efcff */
[----:B------:R-:W-:Y:S01]  /*3a50*/  LOP3.LUT R56, R56, 0xffff, R103, 0xf8, !PT ;  /* 0x0000ffff38387812 */ /* 0x000fe200078ef867 */
[----:B-1----:R-:W-:-:S05]  /*3a60*/  IMAD.WIDE.U32 R58, R187, 0x8, R58 ;  /* 0x00000008bb3a7825 */ /* 0x002fca00078e003a */
[----:B------:R1:W-:Y:S02]  /*3a70*/  STG.E.64 desc[UR6][R58.64], R56 ;  /* 0x000000383a007986 */ /* 0x0003e4000c101b06 */
.L_x_64:
[----:B------:R3:W-:Y:S01]  /*3a80*/  STG.E.64 desc[UR6][R64.64], R74 ;  /* 0x0000004a40007986 */ /* 0x0007e2000c101b06 */
[----:B------:R-:W-:Y:S02]  /*3a90*/  @P2 PRMT R97, R131, 0x7610, R97 ;  /* 0x0000761083612816 */ /* 0x000fe40000000061 */
[----:B------:R-:W-:Y:S02]  /*3aa0*/  @P2 PRMT R102, R130, 0x7610, R102 ;  /* 0x0000761082662816 */ /* 0x000fe40000000066 */
[----:B------:R-:W-:Y:S02]  /*3ab0*/  @P2 PRMT R98, R133, 0x7610, R98 ;  /* 0x0000761085622816 */ /* 0x000fe40000000062 */
[----:B------:R-:W-:Y:S01]  /*3ac0*/  @P2 PRMT R101, R132, 0x7610, R101 ;  /* 0x0000761084652816 */ /* 0x000fe20000000065 */
[----:B------:R-:W-:Y:S06]  /*3ad0*/  @!P2 BRA `(.L_x_65) ;  /* 0x000000000020a947 */ /* 0x000fec0003800000 */
[----:B-1----:R-:W1:Y:S01]  /*3ae0*/  LDC.64 R58, c[0x0][0x300] ;  /* 0x0000c000ff3a7b82 */ /* 0x002e620000000a00 */
[----:B0-----:R-:W-:Y:S02]  /*3af0*/  LOP3.LUT R56, R102, 0xffff, RZ, 0xc0, !PT ;  /* 0x0000ffff66387812 */ /* 0x001fe400078ec0ff */
[----:B---3--:R-:W-:-:S03]  /*3b00*/  PRMT R65, R98, 0x5410, R101 ;  /* 0x0000541062417816 */ /* 0x008fc60000000065 */
[----:B------:R-:W-:-:S05]  /*3b10*/  IMAD.WIDE.U32 R56, R56, 0x10000, RZ ;  /* 0x0001000038387825 */ /* 0x000fca00078e00ff */
[----:B------:R-:W-:Y:S02]  /*3b20*/  LOP3.LUT R57, R65, R57, RZ, 0xfc, !PT ;  /* 0x0000003941397212 */ /* 0x000fe400078efcff */
[----:B------:R-:W-:Y:S01]  /*3b30*/  LOP3.LUT R56, R56, 0xffff, R97, 0xf8, !PT ;  /* 0x0000ffff38387812 */ /* 0x000fe200078ef861 */
[----:B-1----:R-:W-:-:S05]  /*3b40*/  IMAD.WIDE.U32 R58, R187, 0x8, R58 ;  /* 0x00000008bb3a7825 */ /* 0x002fca00078e003a */
[----:B------:R4:W-:Y:S02]  /*3b50*/  STG.E.64 desc[UR6][R58.64], R56 ;  /* 0x000000383a007986 */ /* 0x0009e4000c101b06 */
.L_x_65:
[----:B------:R-:W-:Y:S01]  /*3b60*/  SEL R189, RZ, 0x1, P4 ;  /* 0x00000001ffbd7807 */ /* 0x000fe20002000000 */
[----:B------:R-:W-:Y:S06]  /*3b70*/  @!P3 BRA `(.L_x_66) ;  /* 0xffffffcc00f0b947 */ /* 0x000fec000383ffff */
[----:B--2---:R-:W-:Y:S01]  /*3b80*/  MOV R85, R90 ;  /* 0x0000005a00557202 */ /* 0x004fe20000000f00 */
[----:B------:R-:W-:Y:S01]  /*3b90*/  IMAD.MOV.U32 R90, RZ, RZ, R16 ;  /* 0x000000ffff5a7224 */ /* 0x000fe200078e0010 */
[----:B---3--:R-:W-:Y:S01]  /*3ba0*/  MOV R75, R63 ;  /* 0x0000003f004b7202 */ /* 0x008fe20000000f00 */
[----:B-1--4-:R-:W-:Y:S01]  /*3bb0*/  IMAD.MOV.U32 R59, RZ, RZ, R79 ;  /* 0x000000ffff3b7224 */ /* 0x012fe200078e004f */
[----:B------:R-:W-:Y:S01]  /*3bc0*/  MOV R64, R96 ;  /* 0x0000006000407202 */ /* 0x000fe20000000f00 */
[----:B------:R-:W-:Y:S01]  /*3bd0*/  IMAD.MOV.U32 R96, RZ, RZ, R37 ;  /* 0x000000ffff607224 */ /* 0x000fe200078e0025 */
[----:B------:R-:W-:Y:S01]  /*3be0*/  MOV R74, R83 ;  /* 0x00000053004a7202 */ /* 0x000fe20000000f00 */
[----:B------:R-:W-:Y:S01]  /*3bf0*/  IMAD.MOV.U32 R99, RZ, RZ, R36 ;  /* 0x000000ffff637224 */ /* 0x000fe200078e0024 */
[----:B------:R-:W-:Y:S01]  /*3c00*/  MOV R63, R54 ;  /* 0x00000036003f7202 */ /* 0x000fe20000000f00 */
[----:B------:R-:W-:Y:S01]  /*3c10*/  IMAD.MOV.U32 R84, RZ, RZ, R94 ;  /* 0x000000ffff547224 */ /* 0x000fe200078e005e */
[----:B------:R-:W-:Y:S01]  /*3c20*/  MOV R16, R18 ;  /* 0x0000001200107202 */ /* 0x000fe20000000f00 */
[----:B0-----:R-:W-:Y:S01]  /*3c30*/  IMAD.MOV.U32 R73, RZ, RZ, R91 ;  /* 0x000000ffff497224 */ /* 0x001fe200078e005b */
[----:B------:R-:W-:Y:S01]  /*3c40*/  MOV R86, R82 ;  /* 0x0000005200567202 */ /* 0x000fe20000000f00 */
[----:B------:R-:W-:Y:S01]  /*3c50*/  IMAD.MOV.U32 R66, RZ, RZ, R88 ;  /* 0x000000ffff427224 */ /* 0x000fe200078e0058 */
        /* <DEDUP_REMOVED lines=24> */
[----:B------:R-:W-:-:S02]  /*3de0*/  MOV R4, R6 ;  /* 0x0000000600047202 */ /* 0x000fc40000000f00 */
[----:B------:R-:W-:Y:S02]  /*3df0*/  MOV R100, R33 ;  /* 0x0000002100647202 */ /* 0x000fe40000000f00 */
[----:B------:R-:W-:Y:S02]  /*3e00*/  MOV R37, R47 ;  /* 0x0000002f00257202 */ /* 0x000fe40000000f00 */
[----:B------:R-:W-:Y:S01]  /*3e10*/  MOV R39, R45 ;  /* 0x0000002d00277202 */ /* 0x000fe20000000f00 */
[----:B------:R-:W-:Y:S01]  /*3e20*/  IMAD.MOV.U32 R45, RZ, RZ, R43 ;  /* 0x000000ffff2d7224 */ /* 0x000fe200078e002b */
[----:B------:R-:W-:Y:S01]  /*3e30*/  MOV R20, R22 ;  /* 0x0000001600147202 */ /* 0x000fe20000000f00 */
[----:B------:R-:W-:Y:S01]  /*3e40*/  IMAD.MOV.U32 R22, RZ, RZ, R24 ;  /* 0x000000ffff167224 */ /* 0x000fe200078e0018 */
[----:B------:R-:W-:Y:S02]  /*3e50*/  MOV R88, R14 ;  /* 0x0000000e00587202 */ /* 0x000fe40000000f00 */
[----:B------:R-:W-:-:S02]  /*3e60*/  MOV R92, R26 ;  /* 0x0000001a005c7202 */ /* 0x000fc40000000f00 */
[----:B------:R-:W-:Y:S02]  /*3e70*/  MOV R53, R0 ;  /* 0x0000000000357202 */ /* 0x000fe40000000f00 */
[----:B------:R-:W-:Y:S02]  /*3e80*/  MOV R89, R13 ;  /* 0x0000000d00597202 */ /* 0x000fe40000000f00 */
[----:B------:R-:W-:Y:S02]  /*3e90*/  MOV R94, R48 ;  /* 0x00000030005e7202 */ /* 0x000fe40000000f00 */
[----:B------:R-:W-:Y:S02]  /*3ea0*/  MOV R91, R15 ;  /* 0x0000000f005b7202 */ /* 0x000fe40000000f00 */
        /* <DEDUP_REMOVED lines=11> */
[----:B------:R-:W-:-:S07]  /*3f60*/  MOV R107, R28 ;  /* 0x0000001c006b7202 */ /* 0x000fce0000000f00 */
.L_x_53:
[----:B------:R-:W0:Y:S01]  /*3f70*/  S2UR UR4, SR_CTAID.X ;  /* 0x00000000000479c3 */ /* 0x000e220000002500 */
[----:B------:R-:W-:-:S07]  /*3f80*/  LOP3.LUT R15, R50, 0xff, RZ, 0xc0, !PT ;  /* 0x000000ff320f7812 */ /* 0x000fce00078ec0ff */
[----:B------:R-:W1:Y:S08]  /*3f90*/  LDC.64 R2, c[0x0][0x2d0] ;  /* 0x0000b400ff027b82 */ /* 0x000e700000000a00 */
[----:B------:R-:W2:Y:S08]  /*3fa0*/  LDC.64 R8, c[0x0][0x2d8] ;  /* 0x0000b600ff087b82 */ /* 0x000eb00000000a00 */
[----:B------:R-:W3:Y:S01]  /*3fb0*/  LDC.64 R10, c[0x0][0x2e0] ;  /* 0x0000b800ff0a7b82 */ /* 0x000ee20000000a00 */
[----:B0-----:R-:W-:Y:S01]  /*3fc0*/  LEA.HI R0, R50, UR4, RZ, 0x18 ;  /* 0x0000000432007c11 */ /* 0x001fe2000f8fc0ff */
[----:B------:R-:W-:-:S04]  /*3fd0*/  ULDC UR4, c[0x0][0x218] ;  /* 0x0000860000047ab9 */ /* 0x000fc80000000800 */
[----:B------:R-:W-:Y:S02]  /*3fe0*/  IMAD R0, R0, UR4, RZ ;  /* 0x0000000400007c24 */ /* 0x000fe4000f8e02ff */
[----:B------:R-:W0:Y:S03]  /*3ff0*/  LDC.64 R12, c[0x0][0x2e8] ;  /* 0x0000ba00ff0c7b82 */ /* 0x000e260000000a00 */
[----:B------:R-:W-:-:S05]  /*4000*/  LEA.HI R15, R0, R15, RZ, 0x1e ;  /* 0x0000000f000f7211 */ /* 0x000fca00078ff0ff */
[----:B-1----:R-:W-:-:S04]  /*4010*/  IMAD.WIDE.U32 R2, R15, 0x10, R2 ;  /* 0x000000100f027825 */ /* 0x002fc800078e0002 */
[C---:B--2---:R-:W-:Y:S01]  /*4020*/  IMAD.WIDE.U32 R8, R15.reuse, 0x10, R8 ;  /* 0x000000100f087825 */ /* 0x044fe200078e0008 */
[----:B------:R-:W-:Y:S03]  /*4030*/  STG.E.128 desc[UR6][R2.64], R64 ;  /* 0x0000004002007986 */ /* 0x000fe6000c101d06 */
[C---:B---3--:R-:W-:Y:S01]  /*4040*/  IMAD.WIDE.U32 R10, R15.reuse, 0x10, R10 ;  /* 0x000000100f0a7825 */ /* 0x048fe200078e000a */
[----:B------:R-:W-:Y:S04]  /*4050*/  STG.E.128 desc[UR6][R8.64], R56 ;  /* 0x0000003808007986 */ /* 0x000fe8000c101d06 */
[----:B------:R-:W-:Y:S01]  /*4060*/  STG.E.128 desc[UR6][R10.64], R84 ;  /* 0x000000540a007986 */ /* 0x000fe2000c101d06 */
[----:B0-----:R-:W-:-:S05]  /*4070*/  IMAD.WIDE.U32 R12, R15, 0x10, R12 ;  /* 0x000000100f0c7825 */ /* 0x001fca00078e000c */
[----:B------:R-:W-:Y:S04]  /*4080*/  STG.E.128 desc[UR6][R12.64], R72 ;  /* 0x000000480c007986 */ /* 0x000fe8000c101d06 */
        /* <DEDUP_REMOVED lines=15> */
[----:B------:R-:W-:Y:S01]  /*4180*/  STG.E.128 desc[UR6][R12.64+0x4000], R44 ;  /* 0x0040002c0c007986 */ /* 0x000fe2000c101d06 */
[----:B------:R-:W-:Y:S05]  /*4190*/  EXIT ;  /* 0x000000000000794d */ /* 0x000fea0003800000 */
.L_x_54:
[----:B------:R-:W-:Y:S01]  /*41a0*/  HFMA2.MMA R87, -RZ, RZ, 0, 1.847743988037109375e-06 ;  /* 0x0000001fff577435 */ /* 0x000fe200000001ff */
[----:B------:R-:W-:Y:S01]  /*41b0*/  MOV R85, R43 ;  /* 0x0000002b00557202 */ /* 0x000fe20000000f00 */
[----:B------:R-:W-:Y:S01]  /*41c0*/  IMAD.MOV.U32 R84, RZ, RZ, 0x10 ;  /* 0x00000010ff547424 */ /* 0x000fe200078e00ff */
[----:B------:R-:W-:-:S08]  /*41d0*/  MOV R74, 0xffffffff ;  /* 0xffffffff004a7802 */ /* 0x000fd00000000f00 */
[----:B-----5:R-:W-:Y:S05]  /*41e0*/  WARPSYNC.COLLECTIVE R74, `(.L_x_67) ;  /* 0x000000004a087348 */ /* 0x020fea0003c00000 */
[----:B------:R0:W1:Y:S02]  /*41f0*/  SHFL.DOWN P4, R75, R85, R84, R87 ;  /* 0x08000054554b7389 */ /* 0x0000640000080057 */
[----:B01---5:R-:W-:Y:S01]  /*4200*/  ENDCOLLECTIVE ;  /* 0x000000000000791b */ /* 0x023fe20003800000 */
.L_x_67:
[----:B------:R-:W-:Y:S01]  /*4210*/  IMAD.MOV.U32 R85, RZ, RZ, R9 ;  /* 0x000000ffff557224 */ /* 0x000fe200078e0009 */
[----:B------:R-:W-:-:S07]  /*4220*/  MOV R30, R75 ;  /* 0x0000004b001e7202 */ /* 0x000fce0000000f00 */
[----:B------:R-:W-:Y:S05]  /*4230*/  WARPSYNC.COLLECTIVE R74, `(.L_x_68) ;  /* 0x000000004a087348 */ /* 0x000fea0003c00000 */
[----:B------:R0:W1:Y:S02]  /*4240*/  SHFL.DOWN P4, R75, R85, R84, R87 ;  /* 0x08000054554b7389 */ /* 0x0000640000080057 */
[----:B01----:R-:W-:Y:S01]  /*4250*/  ENDCOLLECTIVE ;  /* 0x000000000000791b */ /* 0x003fe20003800000 */
.L_x_68:
[----:B------:R-:W-:Y:S01]  /*4260*/  FADD.FTZ R30, R43, R30 ;  /* 0x0000001e2b1e7221 */ /* 0x000fe20000010000 */
[----:B------:R-:W-:-:S04]  /*4270*/  HFMA2.MMA R84, -RZ, RZ, 0, 4.76837158203125e-07 ;  /* 0x00000008ff547435 */ /* 0x000fc800000001ff */
[----:B------:R-:W-:Y:S02]  /*4280*/  MOV R85, R30 ;  /* 0x0000001e00557202 */ /* 0x000fe40000000f00 */
[----:B------:R-:W-:-:S07]  /*4290*/  MOV R56, R75 ;  /* 0x0000004b00387202 */ /* 0x000fce0000000f00 */
[----:B------:R-:W-:Y:S05]  /*42a0*/  WARPSYNC.COLLECTIVE R74, `(.L_x_69) ;  /* 0x000000004a087348 */ /* 0x000fea0003c00000 */
[----:B------:R0:W1:Y:S02]  /*42b0*/  SHFL.DOWN P4, R75, R85, R84, R87 ;  /* 0x08000054554b7389 */ /* 0x0000640000080057 */
[----:B01----:R-:W-:Y:S01]  /*42c0*/  ENDCOLLECTIVE ;  /* 0x000000000000791b */ /* 0x003fe20003800000 */
.L_x_69:
[----:B------:R-:W-:-:S05]  /*42d0*/  FADD.FTZ R56, R9, R56 ;  /* 0x0000003809387221 */ /* 0x000fca0000010000 */
[----:B------:R-:W-:Y:S01]  /*42e0*/  MOV R85, R56 ;  /* 0x0000003800557202 */ /* 0x000fe20000000f00 */
[----:B------:R-:W-:-:S07]  /*42f0*/  IMAD.MOV.U32 R59, RZ, RZ, R75 ;  /* 0x000000ffff3b7224 */ /* 0x000fce00078e004b */
[----:B------:R-:W-:Y:S05]  /*4300*/  WARPSYNC.COLLECTIVE R74, `(.L_x_70) ;  /* 0x000000004a087348 */ /* 0x000fea0003c00000 */
[----:B------:R0:W1:Y:S02]  /*4310*/  SHFL.DOWN P4, R75, R85, R84, R87 ;  /* 0x08000054554b7389 */ /* 0x0000640000080057 */
[----:B01----:R-:W-:Y:S01]  /*4320*/  ENDCOLLECTIVE ;  /* 0x000000000000791b */ /* 0x003fe20003800000 */
.L_x_70:
[----:B------:R-:W-:Y:S01]  /*4330*/  FADD.FTZ R59, R30, R59 ;  /* 0x0000003b1e3b7221 */ /* 0x000fe20000010000 */
[----:B------:R-:W-:-:S04]  /*4340*/  MOV R30, R57 ;  /* 0x00000039001e7202 */ /* 0x000fc80000000f00 */
[----:B------:R-:W-:Y:S01]  /*4350*/  MOV R85, R59 ;  /* 0x0000003b00557202 */ /* 0x000fe20000000f00 */
[----:B------:R-:W-:Y:S01]  /*4360*/  IMAD.MOV.U32 R84, RZ, RZ, 0x4 ;  /* 0x00000004ff547424 */ /* 0x000fe200078e00ff */
[----:B------:R-:W-:-:S07]  /*4370*/  MOV R65, R75 ;  /* 0x0000004b00417202 */ /* 0x000fce0000000f00 */
[----:B------:R-:W-:Y:S05]  /*4380*/  WARPSYNC.COLLECTIVE R74, `(.L_x_71) ;  /* 0x000000004a087348 */ /* 0x000fea0003c00000 */
[----:B------:R0:W1:Y:S02]  /*4390*/  SHFL.DOWN P4, R75, R85, R84, R87 ;  /* 0x08000054554b7389 */ /* 0x0000640000080057 */
[----:B01----:R-:W-:Y:S01]  /*43a0*/  ENDCOLLECTIVE ;  /* 0x000000000000791b */ /* 0x003fe20003800000 */
.L_x_71:
[----:B------:R-:W-:-:S05]  /*43b0*/  FADD.FTZ R65, R56, R65 ;  /* 0x0000004138417221 */ /* 0x000fca0000010000 */
[----:B------:R-:W-:Y:S02]  /*43c0*/  MOV R85, R65 ;  /* 0x0000004100557202 */ /* 0x000fe40000000f00 */
[----:B------:R-:W-:-:S07]  /*43d0*/  MOV R58, R75 ;  /* 0x0000004b003a7202 */ /* 0x000fce0000000f00 */
[----:B------:R-:W-:Y:S05]  /*43e0*/  WARPSYNC.COLLECTIVE R74, `(.L_x_72) ;  /* 0x000000004a087348 */ /* 0x000fea0003c00000 */
[----:B------:R0:W1:Y:S02]  /*43f0*/  SHFL.DOWN P4, R75, R85, R84, R87 ;  /* 0x08000054554b7389 */ /* 0x0000640000080057 */
[----:B01----:R-:W-:Y:S01]  /*4400*/  ENDCOLLECTIVE ;  /* 0x000000000000791b */ /* 0x003fe20003800000 */
.L_x_72:
[----:B------:R-:W-:Y:S01]  /*4410*/  FADD.FTZ R58, R59, R58 ;  /* 0x0000003a3b3a7221 */ /* 0x000fe20000010000 */
[----:B------:R-:W-:-:S03]  /*4420*/  HFMA2.MMA R84, -RZ, RZ, 0, 1.1920928955078125e-07 ;  /* 0x00000002ff547435 */ /* 0x000fc600000001ff */
[----:B------:R-:W-:Y:S01]  /*4430*/  IMAD.MOV.U32 R85, RZ, RZ, R58 ;  /* 0x000000ffff557224 */ /* 0x000fe200078e003a */
[----:B------:R-:W-:-:S07]  /*4440*/  MOV R64, R75 ;  /* 0x0000004b00407202 */ /* 0x000fce0000000f00 */
[----:B------:R-:W-:Y:S05]  /*4450*/  WARPSYNC.COLLECTIVE R74, `(.L_x_73) ;  /* 0x000000004a087348 */ /* 0x000fea0003c00000 */
[----:B------:R0:W1:Y:S02]  /*4460*/  SHFL.DOWN P4, R75, R85, R84, R87 ;  /* 0x08000054554b7389 */ /* 0x0000640000080057 */
[----:B01----:R-:W-:Y:S01]  /*4470*/  ENDCOLLECTIVE ;  /* 0x000000000000791b */ /* 0x003fe20003800000 */
.L_x_73:
[----:B------:R-:W-:-:S05]  /*4480*/  FADD.FTZ R64, R65, R64 ;  /* 0x0000004041407221 */ /* 0x000fca0000010000 */
[----:B------:R-:W-:Y:S02]  /*4490*/  MOV R85, R64 ;  /* 0x0000004000557202 */ /* 0x000fe40000000f00 */
[----:B------:R-:W-:-:S07]  /*44a0*/  MOV R9, R75 ;  /* 0x0000004b00097202 */ /* 0x000fce0000000f00 */
[----:B------:R-:W-:Y:S05]  /*44b0*/  WARPSYNC.COLLECTIVE R74, `(.L_x_74) ;  /* 0x000000004a087348 */ /* 0x000fea0003c00000 */
[----:B------:R0:W1:Y:S02]  /*44c0*/  SHFL.DOWN P4, R75, R85, R84, R87 ;  /* 0x08000054554b7389 */ /* 0x0000640000080057 */
[----:B01----:R-:W-:Y:S01]  /*44d0*/  ENDCOLLECTIVE ;  /* 0x000000000000791b */ /* 0x003fe20003800000 */
.L_x_74:
[----:B------:R-:W-:Y:S01]  /*44e0*/  FADD.FTZ R67, R58, R9 ;  /* 0x000000093a437221 */ /* 0x000fe20000010000 */
[----:B------:R-:W-:Y:S01]  /*44f0*/  MOV R9, R66 ;  /* 0x0000004200097202 */ /* 0x000fe20000000f00 */
[----:B------:R-:W-:-:S03]  /*4500*/  HFMA2.MMA R84, -RZ, RZ, 0, 5.9604644775390625e-08 ;  /* 0x00000001ff547435 */ /* 0x000fc600000001ff */
[----:B------:R-:W-:Y:S01]  /*4510*/  MOV R85, R67 ;  /* 0x0000004300557202 */ /* 0x000fe20000000f00 */
[----:B------:R-:W-:-:S07]  /*4520*/  IMAD.MOV.U32 R43, RZ, RZ, R75 ;  /* 0x000000ffff2b7224 */ /* 0x000fce00078e004b */
[----:B------:R-:W-:Y:S05]  /*4530*/  WARPSYNC.COLLECTIVE R74, `(.L_x_75) ;  /* 0x000000004a087348 */ /* 0x000fea0003c00000 */
[----:B------:R0:W1:Y:S02]  /*4540*/  SHFL.DOWN P4, R75, R85, R84, R87 ;  /* 0x08000054554b7389 */ /* 0x0000640000080057 */
[----:B01----:R-:W-:Y:S01]  /*4550*/  ENDCOLLECTIVE ;  /* 0x000000000000791b */ /* 0x003fe20003800000 */
.L_x_75:
[----:B------:R-:W-:Y:S01]  /*4560*/  FADD.FTZ R72, R64, R43 ;  /* 0x0000002b40487221 */ /* 0x000fe20000010000 */
[----:B------:R-:W-:-:S03]  /*4570*/  MOV R43, R73 ;  /* 0x00000049002b7202 */ /* 0x000fc60000000f00 */
[----:B------:R-:W-:Y:S01]  /*4580*/  IMAD.MOV.U32 R85, RZ, RZ, R72 ;  /* 0x000000ffff557224 */ /* 0x000fe200078e0048 */
[----:B------:R-:W-:-:S07]  /*4590*/  MOV R56, R75 ;  /* 0x0000004b00387202 */ /* 0x000fce0000000f00 */
[----:B------:R-:W-:Y:S05]  /*45a0*/  WARPSYNC.COLLECTIVE R74, `(.L_x_76) ;  /* 0x000000004a087348 */ /* 0x000fea0003c00000 */
[----:B------:R0:W1:Y:S02]  /*45b0*/  SHFL.DOWN P4, R75, R85, R84, R87 ;  /* 0x08000054554b7389 */ /* 0x0000640000080057 */
[----:B01----:R-:W-:Y:S01]  /*45c0*/  ENDCOLLECTIVE ;  /* 0x000000000000791b */ /* 0x003fe20003800000 */
.L_x_76:
[----:B------:R-:W-:Y:S05]  /*45d0*/  BRA `(.L_x_77) ;  /* 0xffffffdc00987947 */ /* 0x000fea000383ffff */
.L_x_78:
        /* <DEDUP_REMOVED lines=10> */
.L_x_3878:


//--------------------- .text._ZN10layer_norm31ln_parallel_residual_bwd_kernelINS_13Kernel_traitsI13__nv_bfloat16S2_S2_S2_fjLj5120ELj1ELj1ELj8ELj8ENS_18Kernel_traits_baseILj5120ES2_S2_S2_S2_fjLj256EEEEELb0ELb1ELb0EEEvNS_9BwdParamsE --------------------------
	.section	.text._ZN10layer_norm31ln_parallel_residual_bwd_kernelINS_13Kernel_traitsI13__nv_bfloat16S2_S2_S2_fjLj5120ELj1ELj1ELj8ELj8ENS_18Kernel_traits_baseILj5120ES2_S2_S2_S2_fjLj256EEEEELb0ELb1ELb0EEEvNS_9BwdParamsE,"ax",@progbits
	.align	128
        .global         _ZN10layer_norm31ln_parallel_residual_bwd_kernelINS_13Kernel_traitsI13__nv_bfloat16S2_S2_S2_fjLj5120ELj1ELj1ELj8ELj8ENS_18Kernel_traits_baseILj5120ES2_S2_S2_S2_fjLj256EEEEELb0ELb1ELb0EEEvNS_9BwdParamsE
        .type           _ZN10layer_norm31ln_parallel_residual_bwd_kernelINS_13Kernel_traitsI13__nv_bfloat16S2_S2_S2_fjLj5120ELj1ELj1ELj8ELj8ENS_18Kernel_traits_baseILj5120ES2_S2_S2_S2_fjLj256EEEEELb0ELb1ELb0EEEvNS_9BwdParamsE,@function
        .size           _ZN10layer_norm31ln_parallel_residual_bwd_kernelINS_13Kernel_traitsI13__nv_bfloat16S2_S2_S2_fjLj5120ELj1ELj1ELj8ELj8ENS_18Kernel_traits_baseILj5120ES2_S2_S2_S2_fjLj256EEEEELb0ELb1ELb0EEEvNS_9BwdParamsE,(.L_x_3879 - _ZN10layer_norm31ln_parallel_residual_bwd_kernelINS_13Kernel_traitsI13__nv_bfloat16S2_S2_S2_fjLj5120ELj1ELj1ELj8ELj8ENS_18Kernel_traits_baseILj5120ES2_S2_S2_S2_fjLj256EEEEELb0ELb1ELb0EEEvNS_9BwdParamsE)
        .other          _ZN10layer_norm31ln_parallel_residual_bwd_kernelINS_13Kernel_traitsI13__nv_bfloat16S2_S2_S2_fjLj5120ELj1ELj1ELj8ELj8ENS_18Kernel_traits_baseILj5120ES2_S2_S2_S2_fjLj256EEEEELb0ELb1ELb0EEEvNS_9BwdParamsE,@"STO_CUDA_ENTRY STV_DEFAULT"
_ZN10layer_norm31ln_parallel_residual_bwd_kernelINS_13Kernel_traitsI13__nv_bfloat16S2_S2_S2_fjLj5120ELj1ELj1ELj8ELj8ENS_18Kernel_traits_baseILj5120ES2_S2_S2_S2_fjLj256EEEEELb0ELb1ELb0EEEvNS_9BwdParamsE:
.text._ZN10layer_norm31ln_parallel_residual_bwd_kernelINS_13Kernel_traitsI13__nv_bfloat16S2_S2_S2_fjLj5120ELj1ELj1ELj8ELj8ENS_18Kernel_traits_baseILj5120ES2_S2_S2_S2_fjLj256EEEEELb0ELb1ELb0EEEvNS_9BwdParamsE:
        /* <DEDUP_REMOVED lines=9> */
[----:B------:R-:W-:Y:S01]  /*0090*/  ULDC.U8 UR13, c[0x0][0x2a0] ;  /* 0x0000a800000d7ab9 */ /* 0x000fe20000000000 */
[----:B------:R-:W-:Y:S01]  /*00a0*/  ULDC UR12, c[0x0][0x290] ;  /* 0x0000a400000c7ab9 */ /* 0x000fe20000000800 */
[----:B------:R-:W-:Y:S01]  /*00b0*/  ULDC.64 UR8, c[0x0][0x2c8] ;  /* 0x0000b20000087ab9 */ /* 0x000fe20000000a00 */
[----:B------:R-:W-:Y:S01]  /*00c0*/  LEA.HI R3, R3, R2, RZ, 0x2 ;  /* 0x0000000203037211 */ /* 0x000fe200078f10ff */
[----:B------:R-:W-:Y:S01]  /*00d0*/  ULDC.64 UR10, c[0x0][0x238] ;  /* 0x00008e00000a7ab9 */ /* 0x000fe20000000a00 */
[----:B------:R-:W-:Y:S01]  /*00e0*/  ULDC.64 UR14, c[0x0][0x308] ;  /* 0x0000c200000e7ab9 */ /* 0x000fe20000000a00 */
[----:B------:R-:W-:Y:S01]  /*00f0*/  ULDC.64 UR16, c[0x0][0x300] ;  /* 0x0000c00000107ab9 */ /* 0x000fe20000000a00 */
[----:B------:R-:W-:Y:S01]  /*0100*/  ULDC.64 UR18, c[0x0][0x210] ;  /* 0x0000840000127ab9 */ /* 0x000fe20000000a00 */
[----:B0-----:R-:W-:-:S04]  /*0110*/  LOP3.LUT R0, R139, 0xff, RZ, 0xc, !PT ;  /* 0x000000ff8b007812 */ /* 0x001fc800078e0cff */
[----:B------:R-:W-:-:S04]  /*0120*/  LEA.HI.SX32 R0, R3, R0, 0x1e ;  /* 0x0000000003007211 */ /* 0x000fc800078ff2ff */
[C---:B------:R-:W-:Y:S02]  /*0130*/  LOP3.LUT P1, RZ, R0.reuse, 0xffffff00, RZ, 0xc0, !PT ;  /* 0xffffff0000ff7812 */ /* 0x040fe4000782c0ff */
[C---:B------:R-:W-:Y:S02]  /*0140*/  ISETP.GE.U32.AND P4, PT, R0.reuse, 0x200, PT ;  /* 0x000002000000780c */ /* 0x040fe40003f86070 */
[C---:B------:R-:W-:Y:S02]  /*0150*/  ISETP.GE.U32.AND P3, PT, R0.reuse, 0x300, PT ;  /* 0x000003000000780c */ /* 0x040fe40003f66070 */
[C---:B------:R-:W-:Y:S02]  /*0160*/  ISETP.GE.U32.AND P2, PT, R0.reuse, 0x400, PT ;  /* 0x000004000000780c */ /* 0x040fe40003f46070 */
[----:B------:R-:W-:Y:S02]  /*0170*/  ISETP.GE.U32.AND P0, PT, R0, 0x500, PT ;  /* 0x000005000000780c */ /* 0x000fe40003f06070 */
[----:B------:R-:W-:-:S02]  /*0180*/  LOP3.LUT R0, R139, 0xff, RZ, 0xc0, !PT ;  /* 0x000000ff8b007812 */ /* 0x000fc400078ec0ff */
[----:B-1----:R-:W-:Y:S01]  /*0190*/  LEA.HI R73, R139, UR6, RZ, 0x18 ;  /* 0x000000068b497c11 */ /* 0x002fe2000f8fc0ff */
[----:B------:R-:W0:Y:S01]  /*01a0*/  @P1 LDC.64 R4, c[0x0][0x260] ;  /* 0x00009800ff041b82 */ /* 0x000e220000000a00 */
[----:B------:R-:W-:Y:S01]  /*01b0*/  P2R R141, PR, RZ, 0x1 ;  /* 0x00000001ff8d7803 */ /* 0x000fe20000000000 */
[----:B------:R-:W-:Y:S01]  /*01c0*/  IMAD.MOV.U32 R3, RZ, RZ, R0 ;  /* 0x000000ffff037224 */ /* 0x000fe200078e0000 */
[----:B------:R-:W-:-:S05]  /*01d0*/  P2R R140, PR, RZ, 0x2 ;  /* 0x00000002ff8c7803 */ /* 0x000fca0000000000 */
[----:B------:R-:W1:Y:S08]  /*01e0*/  @P4 LDC.64 R6, c[0x0][0x260] ;  /* 0x00009800ff064b82 */ /* 0x000e700000000a00 */
[----:B------:R-:W2:Y:S08]  /*01f0*/  @P3 LDC.64 R10, c[0x0][0x260] ;  /* 0x00009800ff0a3b82 */ /* 0x000eb00000000a00 */
[----:B------:R-:W3:Y:S01]  /*0200*/  @P2 LDC.64 R12, c[0x0][0x260] ;  /* 0x00009800ff0c2b82 */ /* 0x000ee20000000a00 */
[C---:B0-----:R-:W-:Y:S01]  /*0210*/  @P1 IMAD.WIDE.U32 R4, R3.reuse, 0x8, R4 ;  /* 0x0000000803041825 */ /* 0x041fe200078e0004 */
[----:B------:R-:W-:-:S02]  /*0220*/  @P1 LOP3.LUT R3, R3, 0x100, RZ, 0xfc, !PT ;  /* 0x0000010003031812 */ /* 0x000fc400078efcff */
[----:B------:R-:W-:Y:S02]  /*0230*/  CS2R R40, SRZ ;  /* 0x0000000000287805 */ /* 0x000fe4000001ff00 */
[----:B------:R-:W-:Y:S02]  /*0240*/  CS2R R42, SRZ ;  /* 0x00000000002a7805 */ /* 0x000fe4000001ff00 */
[----:B------:R-:W-:Y:S01]  /*0250*/  CS2R R36, SRZ ;  /* 0x0000000000247805 */ /* 0x000fe2000001ff00 */
[----:B------:R-:W5:Y:S01]  /*0260*/  @P1 LDG.E.64 R44, desc[UR4][R4.64] ;  /* 0x00000004042c1981 */ /* 0x000f62000c1e1b00 */
[----:B------:R-:W0:Y:S01]  /*0270*/  @P0 LDC.64 R14, c[0x0][0x260] ;  /* 0x00009800ff0e0b82 */ /* 0x000e220000000a00 */
[C---:B-1----:R-:W-:Y:S01]  /*0280*/  @P4 IMAD.WIDE.U32 R8, R3.reuse, 0x8, R6 ;  /* 0x0000000803084825 */ /* 0x042fe200078e0006 */
[----:B------:R-:W-:Y:S02]  /*0290*/  @P4 IADD3 R3, R3, 0x100, RZ ;  /* 0x0000010003034810 */ /* 0x000fe40007ffe0ff */
[----:B------:R-:W-:-:S02]  /*02a0*/  CS2R R38, SRZ ;  /* 0x0000000000267805 */ /* 0x000fc4000001ff00 */
[----:B------:R-:W-:Y:S02]  /*02b0*/  CS2R R32, SRZ ;  /* 0x0000000000207805 */ /* 0x000fe4000001ff00 */
[----:B------:R-:W-:Y:S01]  /*02c0*/  CS2R R34, SRZ ;  /* 0x0000000000227805 */ /* 0x000fe2000001ff00 */
[----:B------:R-:W5:Y:S01]  /*02d0*/  @P4 LDG.E.64 R46, desc[UR4][R8.64] ;  /* 0x00000004082e4981 */ /* 0x000f62000c1e1b00 */
[----:B--2---:R-:W-:-:S04]  /*02e0*/  @P3 IMAD.WIDE.U32 R10, R3, 0x8, R10 ;  /* 0x00000008030a3825 */ /* 0x004fc800078e000a */
[----:B------:R-:W-:Y:S01]  /*02f0*/  @P3 VIADD R3, R3, 0x100 ;  /* 0x0000010003033836 */ /* 0x000fe20000000000 */
[----:B------:R-:W5:Y:S03]  /*0300*/  @P3 LDG.E.64 R48, desc[UR4][R10.64] ;  /* 0x000000040a303981 */ /* 0x000f66000c1e1b00 */
[C---:B---3--:R-:W-:Y:S01]  /*0310*/  @P2 IMAD.WIDE.U32 R12, R3.reuse, 0x8, R12 ;  /* 0x00000008030c2825 */ /* 0x048fe200078e000c */
[----:B------:R-:W-:Y:S02]  /*0320*/  @P2 IADD3 R3, R3, 0x100, RZ ;  /* 0x0000010003032810 */ /* 0x000fe40007ffe0ff */
[----:B------:R-:W-:Y:S02]  /*0330*/  CS2R R28, SRZ ;  /* 0x00000000001c7805 */ /* 0x000fe4000001ff00 */
[----:B------:R-:W-:Y:S02]  /*0340*/  CS2R R30, SRZ ;  /* 0x00000000001e7805 */ /* 0x000fe4000001ff00 */
[----:B------:R-:W-:Y:S01]  /*0350*/  CS2R R24, SRZ ;  /* 0x0000000000187805 */ /* 0x000fe2000001ff00 */
[----:B------:R1:W5:Y:S01]  /*0360*/  @P2 LDG.E.64 R50, desc[UR4][R12.64] ;  /* 0x000000040c322981 */ /* 0x000362000c1e1b00 */
[----:B0-----:R-:W-:-:S05]  /*0370*/  @P0 IMAD.WIDE.U32 R6, R3, 0x8, R14 ;  /* 0x0000000803060825 */ /* 0x001fca00078e000e */
[----:B------:R0:W5:Y:S01]  /*0380*/  @P0 LDG.E.64 R52, desc[UR4][R6.64] ;  /* 0x0000000406340981 */ /* 0x000162000c1e1b00 */
[----:B------:R-:W-:Y:S02]  /*0390*/  ISETP.GE.AND P0, PT, R73, UR7, PT ;  /* 0x0000000749007c0c */ /* 0x000fe4000bf06270 */
[----:B------:R-:W-:Y:S02]  /*03a0*/  CS2R R26, SRZ ;  /* 0x00000000001a7805 */ /* 0x000fe4000001ff00 */
[----:B------:R-:W-:Y:S02]  /*03b0*/  CS2R R20, SRZ ;  /* 0x0000000000147805 */ /* 0x000fe4000001ff00 */
[----:B------:R-:W-:Y:S02]  /*03c0*/  CS2R R22, SRZ ;  /* 0x0000000000167805 */ /* 0x000fe4000001ff00 */
[----:B------:R-:W-:Y:S02]  /*03d0*/  CS2R R16, SRZ ;  /* 0x0000000000107805 */ /* 0x000fe4000001ff00 */
[----:B------:R-:W-:-:S02]  /*03e0*/  CS2R R18, SRZ ;  /* 0x0000000000127805 */ /* 0x000fc4000001ff00 */
[----:B-1----:R-:W-:Y:S02]  /*03f0*/  CS2R R12, SRZ ;  /* 0x00000000000c7805 */ /* 0x002fe4000001ff00 */
[----:B------:R-:W-:Y:S02]  /*0400*/  CS2R R14, SRZ ;  /* 0x00000000000e7805 */ /* 0x000fe4000001ff00 */
[----:B------:R-:W-:Y:S02]  /*0410*/  CS2R R8, SRZ ;  /* 0x0000000000087805 */ /* 0x000fe4000001ff00 */
[----:B------:R-:W-:Y:S02]  /*0420*/  CS2R R10, SRZ ;  /* 0x00000000000a7805 */ /* 0x000fe4000001ff00 */
[----:B------:R-:W-:Y:S02]  /*0430*/  CS2R R4, SRZ ;  /* 0x0000000000047805 */ /* 0x000fe4000001ff00 */
[----:B0-----:R-:W-:Y:S01]  /*0440*/  CS2R R6, SRZ ;  /* 0x0000000000067805 */ /* 0x001fe2000001ff00 */
[----:B------:R-:W-:Y:S06]  /*0450*/  @P0 BRA `(.L_x_79) ;  /* 0x0000003000740947 */ /* 0x000fec0003800000 */
[----:B------:R-:W-:Y:S01]  /*0460*/  ULDC.U8 UR6, c[0x0][0x2a0] ;  /* 0x0000a80000067ab9 */ /* 0x000fe20000000000 */
[----:B-----5:R-:W-:Y:S01]  /*0470*/  MOV R76, R45 ;  /* 0x0000002d004c7202 */ /* 0x020fe20000000f00 */
[----:B------:R-:W-:Y:S01]  /*0480*/  UISETP.NE.AND UP0, UPT, UR6, URZ, UPT ;  /* 0x0000003f0600728c */ /* 0x000fe2000bf05270 */
        /* <DEDUP_REMOVED lines=8> */
[--C-:B------:R-:W-:Y:S01]  /*0510*/  SHF.R.U64 R75, R44, 0x10, R45.reuse ;  /* 0x000000102c4b7819 */ /* 0x100fe2000000122d */
[----:B------:R-:W-:Y:S01]  /*0520*/  IMAD.MOV.U32 R90, RZ, RZ, R52 ;  /* 0x000000ffff5a7224 */ /* 0x000fe200078e0034 */
[----:B------:R-:W-:Y:S01]  /*0530*/  SHF.R.U32.HI R77, RZ, 0x10, R45 ;  /* 0x00000010ff4d7819 */ /* 0x000fe2000001162d */
[----:B------:R-:W-:Y:S01]  /*0540*/  HFMA2.MMA R41, -RZ, RZ, 0, 0 ;  /* 0x00000000ff297435 */ /* 0x000fe200000001ff */
[--C-:B------:R-:W-:Y:S01]  /*0550*/  SHF.R.U64 R79, R46, 0x10, R47.reuse ;  /* 0x000000102e4f7819 */ /* 0x100fe2000000122f */
[----:B------:R-:W-:Y:S01]  /*0560*/  IMAD.MOV.U32 R44, RZ, RZ, 0x1 ;  /* 0x00000001ff2c7424 */ /* 0x000fe200078e00ff */
        /* <DEDUP_REMOVED lines=16> */
[----:B------:R-:W-:Y:S01]  /*0670*/  SHF.L.U32 R77, R77, 0x10, RZ ;  /* 0x000000104d4d7819 */ /* 0x000fe200000006ff */
[----:B------:R-:W-:Y:S01]  /*0680*/  IMAD.U32 R90, R90, 0x10000, RZ ;  /* 0x000100005a5a7824 */ /* 0x000fe200078e00ff */
[----:B------:R-:W-:Y:S01]  /*0690*/  SHF.L.U32 R79, R79, 0x10, RZ ;  /* 0x000000104f4f7819 */ /* 0x000fe200000006ff */
[----:B------:R-:W-:Y:S01]  /*06a0*/  IMAD.U32 R92, R92, 0x10000, RZ ;  /* 0x000100005c5c7824 */ /* 0x000fe200078e00ff */
[----:B------:R-:W-:-:S02]  /*06b0*/  SHF.L.U32 R81, R81, 0x10, RZ ;  /* 0x0000001051517819 */ /* 0x000fc400000006ff */
[----:B------:R-:W-:Y:S02]  /*06c0*/  SHF.L.U32 R83, R83, 0x10, RZ ;  /* 0x0000001053537819 */ /* 0x000fe400000006ff */
[----:B------:R-:W-:Y:S02]  /*06d0*/  SHF.L.U32 R85, R85, 0x10, RZ ;  /* 0x0000001055557819 */ /* 0x000fe400000006ff */
[----:B------:R-:W-:Y:S02]  /*06e0*/  SHF.L.U32 R87, R87, 0x10, RZ ;  /* 0x0000001057577819 */ /* 0x000fe400000006ff */
[----:B------:R-:W-:Y:S02]  /*06f0*/  PLOP3.LUT P1, PT, PT, PT, UP0, 0x80, 0x0 ;  /* 0x000000000000781c */ /* 0x000fe40003f2f008 */
[----:B------:R-:W-:Y:S02]  /*0700*/  SHF.L.U32 R89, R89, 0x10, RZ ;  /* 0x0000001059597819 */ /* 0x000fe400000006ff */
[----:B------:R-:W-:-:S02]  /*0710*/  SHF.L.U32 R91, R91, 0x10, RZ ;  /* 0x000000105b5b7819 */ /* 0x000fc400000006ff */
[----:B------:R-:W-:-:S07]  /*0720*/  SHF.L.U32 R93, R93, 0x10, RZ ;  /* 0x000000105d5d7819 */ /* 0x000fce00000006ff */
.L_x_110:
[----:B-12---:R-:W0:Y:S01]  /*0730*/  LDC.64 R48, c[0x0][0x250] ;  /* 0x00009400ff307b82 */ /* 0x006e220000000a00 */
[----:B------:R-:W-:-:S07]  /*0740*/  ISETP.NE.AND P0, PT, R140, RZ, PT ;  /* 0x000000ff8c00720c */ /* 0x000fce0003f05270 */
[----:B------:R-:W1:Y:S01]  /*0750*/  LDC.64 R50, c[0x0][0x258] ;  /* 0x00009600ff327b82 */ /* 0x000e620000000a00 */
[----:B0-----:R-:W-:-:S06]  /*0760*/  IMAD.WIDE R48, R73, 0x4, R48 ;  /* 0x0000000449307825 */ /* 0x001fcc00078e0230 */
[----:B------:R-:W2:Y:S01]  /*0770*/  LDG.E R48, desc[UR4][R48.64] ;  /* 0x0000000430307981 */ /* 0x000ea2000c1e1900 */
[----:B-1----:R-:W-:-:S05]  /*0780*/  IMAD.WIDE R50, R73, 0x4, R50 ;  /* 0x0000000449327825 */ /* 0x002fca00078e0232 */
[----:B-----5:R0:W5:Y:S01]  /*0790*/  LDG.E R137, desc[UR4][R50.64] ;  /* 0x0000000432897981 */ /* 0x020162000c1e1900 */
[----:B------:R-:W-:Y:S01]  /*07a0*/  IMAD.U32 R2, RZ, RZ, UR20 ;  /* 0x00000014ff027e24 */ /* 0x000fe2000f8e00ff */
[----:B------:R-:W-:Y:S03]  /*07b0*/  BSSY B0, `(.L_x_80) ;  /* 0x000003f000007945 */ /* 0x000fe60003800000 */
[----:B------:R-:W-:-:S05]  /*07c0*/  IMAD R45, R73, R2, RZ ;  /* 0x00000002492d7224 */ /* 0x000fca00078e02ff */
[----:B------:R-:W-:-:S04]  /*07d0*/  SHF.R.S32.HI R46, RZ, 0x1f, R45 ;  /* 0x0000001fff2e7819 */ /* 0x000fc8000001142d */
[----:B------:R-:W-:Y:S02]  /*07e0*/  LEA.HI R45, R46, R45, RZ, 0x2 ;  /* 0x0000002d2e2d7211 */ /* 0x000fe400078f10ff */
[----:B------:R-:W-:Y:S02]  /*07f0*/  CS2R R46, SRZ ;  /* 0x00000000002e7805 */ /* 0x000fe4000001ff00 */
[----:B------:R-:W-:Y:S02]  /*0800*/  LEA.HI.SX32 R98, R45, R0, 0x1e ;  /* 0x000000002d627211 */ /* 0x000fe400078ff2ff */
[----:B--2---:R-:W-:Y:S02]  /*0810*/  FSEL R45, R48, RZ, !P1 ;  /* 0x000000ff302d7208 */ /* 0x004fe40004800000 */
[----:B------:R-:W-:Y:S01]  /*0820*/  MOV R48, R98 ;  /* 0x0000006200307202 */ /* 0x000fe20000000f00 */
[----:B0-----:R-:W-:Y:S06]  /*0830*/  @!P0 BRA `(.L_x_81) ;  /* 0x0000000000d88947 */ /* 0x001fec0003800000 */
[----:B------:R-:W0:Y:S01]  /*0840*/  LDC.64 R46, c[0x0][0x2b8] ;  /* 0x0000ae00ff2e7b82 */ /* 0x000e220000000a00 */
[----:B------:R-:W-:-:S04]  /*0850*/  LEA R50, P0, R98, UR10, 0x3 ;  /* 0x0000000a62327c11 */ /* 0x000fc8000f8018ff */
[----:B------:R-:W-:-:S05]  /*0860*/  LEA.HI.X R51, R98, UR11, RZ, 0x3, P0 ;  /* 0x0000000b62337c11 */ /* 0x000fca00080f1cff */
[----:B------:R-:W2:Y:S01]  /*0870*/  LDG.E.64 R58, desc[UR4][R50.64] ;  /* 0x00000004323a7981 */ /* 0x000ea2000c1e1b00 */
[----:B0-----:R-:W-:-:S06]  /*0880*/  IMAD.WIDE.U32 R46, R98, 0x8, R46 ;  /* 0x00000008622e7825 */ /* 0x001fcc00078e002e */
[----:B------:R-:W3:Y:S01]  /*0890*/  LDG.E.64 R46, desc[UR4][R46.64] ;  /* 0x000000042e2e7981 */ /* 0x000ee2000c1e1b00 */
[----:B------:R-:W-:-:S04]  /*08a0*/  ISETP.NE.U32.AND P0, PT, RZ, UR8, PT ;  /* 0x00000008ff007c0c */ /* 0x000fc8000bf05070 */
[----:B------:R-:W-:-:S13]  /*08b0*/  ISETP.NE.AND.EX P0, PT, RZ, UR9, PT, P0 ;  /* 0x00000009ff007c0c */ /* 0x000fda000bf05300 */
[----:B------:R-:W-:-:S04]  /*08c0*/  @P0 LEA R48, P1, R98, UR8, 0x3 ;  /* 0x0000000862300c11 */ /* 0x000fc8000f8218ff */
[----:B------:R-:W-:-:S05]  /*08d0*/  @P0 LEA.HI.X R49, R98, UR9, RZ, 0x3, P1 ;  /* 0x0000000962310c11 */ /* 0x000fca00088f1cff */
[----:B------:R0:W5:Y:S01]  /*08e0*/  @P0 LDG.E.64 R60, desc[UR4][R48.64] ;  /* 0x00000004303c0981 */ /* 0x000162000c1e1b00 */
[----:B--2---:R-:W-:-:S04]  /*08f0*/  SHF.R.U64 R53, R58, 0x10, R59 ;  /* 0x000000103a357819 */ /* 0x004fc8000000123b */
[----:B------:R-:W-:Y:S02]  /*0900*/  SHF.L.U32 R50, R53, 0x10, RZ ;  /* 0x0000001035327819 */ /* 0x000fe400000006ff */
[----:B------:R-:W-:-:S03]  /*0910*/  SHF.L.U32 R54, R59, 0x10, RZ ;  /* 0x000000103b367819 */ /* 0x000fc600000006ff */
[C---:B------:R-:W-:Y:S01]  /*0920*/  FADD.FTZ R50, -R45.reuse, R50 ;  /* 0x000000322d327221 */ /* 0x040fe20000010100 */
[----:B------:R-:W-:Y:S01]  /*0930*/  SHF.R.U32.HI R51, RZ, 0x10, R59 ;  /* 0x00000010ff337819 */ /* 0x000fe2000001163b */
[----:B------:R-:W-:Y:S01]  /*0940*/  FADD.FTZ R54, -R45, R54 ;  /* 0x000000362d367221 */ /* 0x000fe20000010100 */
[----:B---3--:R-:W-:Y:S01]  /*0950*/  IMAD.MOV.U32 R3, RZ, RZ, R46 ;  /* 0x000000ffff037224 */ /* 0x008fe200078e002e */
[--C-:B------:R-:W-:Y:S01]  /*0960*/  SHF.R.U64 R56, R46, 0x10, R47.reuse ;  /* 0x000000102e387819 */ /* 0x100fe2000000122f */
[----:B------:R-:W-:Y:S01]  /*0970*/  IMAD.U32 R46, R58, 0x10000, RZ ;  /* 0x000100003a2e7824 */ /* 0x000fe200078e00ff */
[----:B------:R-:W-:Y:S02]  /*0980*/  MOV R52, R47 ;  /* 0x0000002f00347202 */ /* 0x000fe40000000f00 */
[----:B------:R-:W-:Y:S01]  /*0990*/  SHF.R.U32.HI R55, RZ, 0x10, R47 ;  /* 0x00000010ff377819 */ /* 0x000fe2000001162f */
[----:B------:R-:W-:Y:S02]  /*09a0*/  IMAD.U32 R47, R3, 0x10000, RZ ;  /* 0x00010000032f7824 */ /* 0x000fe400078e00ff */
[----:B------:R-:W-:Y:S01]  /*09b0*/  FADD.FTZ R46, -R45, R46 ;  /* 0x0000002e2d2e7221 */ /* 0x000fe20000010100 */
[----:B0-----:R-:W-:-:S02]  /*09c0*/  IMAD.U32 R48, R56, 0x10000, RZ ;  /* 0x0001000038307824 */ /* 0x001fc400078e00ff */
[C---:B-----5:R-:W-:Y:S01]  /*09d0*/  FMUL.FTZ R100, R137.reuse, R50 ;  /* 0x0000003289647220 */ /* 0x060fe20000410000 */
[-C--:B------:R-:W-:Y:S01]  /*09e0*/  FMUL.FTZ R102, R74, R47.reuse ;  /* 0x0000002f4a667220 */ /* 0x080fe20000410000 */
[----:B------:R-:W-:Y:S01]  /*09f0*/  FMUL.FTZ R3, R137, R46 ;  /* 0x0000002e89037220 */ /* 0x000fe20000410000 */
[----:B------:R-:W-:Y:S01]  /*0a00*/  SHF.L.U32 R49, R52, 0x10, RZ ;  /* 0x0000001034317819 */ /* 0x000fe200000006ff */
[----:B------:R-:W-:Y:S01]  /*0a10*/  FADD.FTZ R21, R21, R48 ;  /* 0x0000003015157221 */ /* 0x000fe20000010000 */
[----:B------:R-:W-:Y:S01]  /*0a20*/  FMUL.FTZ R99, R137, R54 ;  /* 0x0000003689637220 */ /* 0x000fe20000410000 */
[-C--:B------:R-:W-:Y:S01]  /*0a30*/  FFMA.FTZ R41, R100, R48.reuse, R41 ;  /* 0x0000003064297223 */ /* 0x080fe20000010029 */
[----:B------:R-:W-:Y:S01]  /*0a40*/  FMUL.FTZ R101, R75, R48 ;  /* 0x000000304b657220 */ /* 0x000fe20000410000 */
[----:B------:R-:W-:Y:S01]  /*0a50*/  FADD.FTZ R20, R20, R47 ;  /* 0x0000002f14147221 */ /* 0x000fe20000010000 */
[----:B------:R-:W-:Y:S01]  /*0a60*/  FFMA.FTZ R40, R3, R47, R40 ;  /* 0x0000002f03287223 */ /* 0x000fe20000010028 */
[----:B------:R-:W-:Y:S01]  /*0a70*/  SHF.L.U32 R48, R51, 0x10, RZ ;  /* 0x0000001033307819 */ /* 0x000fe200000006ff */
[----:B------:R-:W-:Y:S01]  /*0a80*/  FADD.FTZ R46, RZ, R102 ;  /* 0x00000066ff2e7221 */ /* 0x000fe20000010000 */
[----:B------:R-:W-:Y:S01]  /*0a90*/  FFMA.FTZ R47, R3, R102, RZ ;  /* 0x00000066032f7223 */ /* 0x000fe200000100ff */
[----:B------:R-:W-:Y:S01]  /*0aa0*/  FADD.FTZ R22, R22, R49 ;  /* 0x0000003116167221 */ /* 0x000fe20000010000 */
[-C--:B------:R-:W-:Y:S01]  /*0ab0*/  FFMA.FTZ R42, R99, R49.reuse, R42 ;  /* 0x00000031632a7223 */ /* 0x080fe2000001002a */
[----:B------:R-:W-:Y:S01]  /*0ac0*/  FMUL.FTZ R104, R76, R49 ;  /* 0x000000314c687220 */ /* 0x000fe20000410000 */
[----:B------:R-:W-:Y:S01]  /*0ad0*/  FADD.FTZ R49, R46, R101 ;  /* 0x000000652e317221 */ /* 0x000fe20000010000 */
[----:B------:R-:W-:-:S02]  /*0ae0*/  IMAD.U32 R52, R55, 0x10000, RZ ;  /* 0x0001000037347824 */ /* 0x000fc400078e00ff */
[----:B------:R-:W-:Y:S01]  /*0af0*/  FADD.FTZ R48, -R45, R48 ;  /* 0x000000302d307221 */ /* 0x000fe20000010100 */
[----:B------:R-:W-:Y:S01]  /*0b00*/  FFMA.FTZ R46, R100, R101, R47 ;  /* 0x00000065642e7223 */ /* 0x000fe2000001002f */
[----:B------:R-:W-:Y:S01]  /*0b10*/  FADD.FTZ R50, R49, R104 ;  /* 0x0000006831327221 */ /* 0x000fe20000010000 */
[----:B------:R-:W-:Y:S01]  /*0b20*/  FMUL.FTZ R103, R77, R52 ;  /* 0x000000344d677220 */ /* 0x000fe20000410000 */
[----:B------:R-:W-:Y:S01]  /*0b30*/  FMUL.FTZ R106, R137, R48 ;  /* 0x00000030896a7220 */ /* 0x000fe20000410000 */
[----:B------:R-:W-:Y:S01]  /*0b40*/  FFMA.FTZ R46, R99, R104, R46 ;  /* 0x00000068632e7223 */ /* 0x000fe2000001002e */
[----:B------:R-:W-:Y:S01]  /*0b50*/  FADD.FTZ R23, R23, R52 ;  /* 0x0000003417177221 */ /* 0x000fe20000010000 */
[----:B------:R-:W-:Y:S02]  /*0b60*/  VIADD R48, R98, 0x100 ;  /* 0x0000010062307836 */ /* 0x000fe40000000000 */
[----:B------:R-:W-:Y:S01]  /*0b70*/  FFMA.FTZ R43, R106, R52, R43 ;  /* 0x000000346a2b7223 */ /* 0x000fe2000001002b */
[----:B------:R-:W-:Y:S01]  /*0b80*/  FADD.FTZ R47, R50, R103 ;  /* 0x00000067322f7221 */ /* 0x000fe20000010000 */
[----:B------:R-:W-:-:S07]  /*0b90*/  FFMA.FTZ R46, R106, R103, R46 ;  /* 0x000000676a2e7223 */ /* 0x000fce000001002e */
.L_x_81:
[----:B------:R-:W-:Y:S05]  /*0ba0*/  BSYNC B0 ;  /* 0x0000000000007941 */ /* 0x000fea0003800000 */
.L_x_80:
[----:B------:R-:W-:Y:S04]  /*0bb0*/  BSSY B0, `(.L_x_82) ;  /* 0x0000038000007945 */ /* 0x000fe80003800000 */
[----:B------:R-:W-:Y:S05]  /*0bc0*/  @!P4 BRA `(.L_x_83) ;  /* 0x0000000000d8c947 */ /* 0x000fea0003800000 */
        /* <DEDUP_REMOVED lines=11> */
[----:B------:R-:W-:Y:S02]  /*0c80*/  IADD3 R48, R48, 0x100, RZ ;  /* 0x0000010030307810 */ /* 0x000fe40007ffe0ff */
[----:B--2---:R-:W-:Y:S01]  /*0c90*/  SHF.R.U32.HI R55, RZ, 0x10, R109 ;  /* 0x00000010ff377819 */ /* 0x004fe2000001166d */
[----:B------:R-:W-:Y:S01]  /*0ca0*/  IMAD.U32 R58, R109, 0x10000, RZ ;  /* 0x000100006d3a7824 */ /* 0x000fe200078e00ff */
[--C-:B---3--:R-:W-:Y:S01]  /*0cb0*/  SHF.R.U64 R59, R50, 0x10, R51.reuse ;  /* 0x00000010323b7819 */ /* 0x108fe20000001233 */
[--C-:B------:R-:W-:Y:S01]  /*0cc0*/  IMAD.MOV.U32 R56, RZ, RZ, R51.reuse ;  /* 0x000000ffff387224 */ /* 0x100fe200078e0033 */
[----:B------:R-:W-:Y:S02]  /*0cd0*/  SHF.R.U32.HI R57, RZ, 0x10, R51 ;  /* 0x00000010ff397819 */ /* 0x000fe40000011633 */
[----:B------:R-:W-:Y:S02]  /*0ce0*/  SHF.R.U64 R51, R108, 0x10, R109 ;  /* 0x000000106c337819 */ /* 0x000fe4000000126d */
[----:B------:R-:W-:-:S02]  /*0cf0*/  MOV R49, R50 ;  /* 0x0000003200317202 */ /* 0x000fc40000000f00 */
[----:B------:R-:W-:Y:S01]  /*0d00*/  SHF.L.U32 R50, R108, 0x10, RZ ;  /* 0x000000106c327819 */ /* 0x000fe200000006ff */
[----:B------:R-:W-:Y:S01]  /*0d10*/  IMAD.U32 R54, R51, 0x10000, RZ ;  /* 0x0001000033367824 */ /* 0x000fe200078e00ff */
[----:B------:R-:W-:-:S03]  /*0d20*/  SHF.L.U32 R49, R49, 0x10, RZ ;  /* 0x0000001031317819 */ /* 0x000fc600000006ff */
[C---:B------:R-:W-:Y:S01]  /*0d30*/  FADD.FTZ R54, -R45.reuse, R54 ;  /* 0x000000362d367221 */ /* 0x040fe20000010100 */
[----:B------:R-:W-:Y:S01]  /*0d40*/  FADD.FTZ R50, -R45, R50 ;  /* 0x000000322d327221 */ /* 0x000fe20000010100 */
[----:B0-----:R-:W-:Y:S01]  /*0d50*/  SHF.L.U32 R52, R59, 0x10, RZ ;  /* 0x000000103b347819 */ /* 0x001fe200000006ff */
[----:B------:R-:W-:Y:S01]  /*0d60*/  FMUL.FTZ R110, R78, R49 ;  /* 0x000000314e6e7220 */ /* 0x000fe20000410000 */
[C---:B-----5:R-:W-:Y:S01]  /*0d70*/  FMUL.FTZ R108, R137.reuse, R54 ;  /* 0x00000036896c7220 */ /* 0x060fe20000410000 */
[----:B------:R-:W-:Y:S01]  /*0d80*/  FMUL.FTZ R105, R137, R50 ;  /* 0x0000003289697220 */ /* 0x000fe20000410000 */
[----:B------:R-:W-:Y:S02]  /*0d90*/  IMAD.U32 R51, R56, 0x10000, RZ ;  /* 0x0001000038337824 */ /* 0x000fe400078e00ff */
[----:B------:R-:W-:Y:S01]  /*0da0*/  FADD.FTZ R17, R17, R52 ;  /* 0x0000003411117221 */ /* 0x000fe20000010000 */
[-C--:B------:R-:W-:Y:S01]  /*0db0*/  FFMA.FTZ R37, R108, R52.reuse, R37 ;  /* 0x000000346c257223 */ /* 0x080fe20000010025 */
[----:B------:R-:W-:Y:S01]  /*0dc0*/  FMUL.FTZ R109, R79, R52 ;  /* 0x000000344f6d7220 */ /* 0x000fe20000410000 */
[----:B------:R-:W-:Y:S01]  /*0dd0*/  FADD.FTZ R50, R47, R110 ;  /* 0x0000006e2f327221 */ /* 0x000fe20000010000 */
[----:B------:R-:W-:Y:S01]  /*0de0*/  FADD.FTZ R58, -R45, R58 ;  /* 0x0000003a2d3a7221 */ /* 0x000fe20000010100 */
[----:B------:R-:W-:-:S02]  /*0df0*/  IMAD.U32 R52, R55, 0x10000, RZ ;  /* 0x0001000037347824 */ /* 0x000fc400078e00ff */
[----:B------:R-:W-:Y:S01]  /*0e00*/  FFMA.FTZ R47, R105, R110, R46 ;  /* 0x0000006e692f7223 */ /* 0x000fe2000001002e */
[----:B------:R-:W-:Y:S01]  /*0e10*/  SHF.L.U32 R56, R57, 0x10, RZ ;  /* 0x0000001039387819 */ /* 0x000fe200000006ff */
[----:B------:R-:W-:Y:S01]  /*0e20*/  FADD.FTZ R16, R16, R49 ;  /* 0x0000003110107221 */ /* 0x000fe20000010000 */
[----:B------:R-:W-:Y:S01]  /*0e30*/  FFMA.FTZ R36, R105, R49, R36 ;  /* 0x0000003169247223 */ /* 0x000fe20000010024 */
[----:B------:R-:W-:Y:S01]  /*0e40*/  FMUL.FTZ R107, R137, R58 ;  /* 0x0000003a896b7220 */ /* 0x000fe20000410000 */
[----:B------:R-:W-:Y:S01]  /*0e50*/  FMUL.FTZ R112, R80, R51 ;  /* 0x0000003350707220 */ /* 0x000fe20000410000 */
[----:B------:R-:W-:Y:S01]  /*0e60*/  FADD.FTZ R52, -R45, R52 ;  /* 0x000000342d347221 */ /* 0x000fe20000010100 */
[----:B------:R-:W-:Y:S01]  /*0e70*/  FADD.FTZ R49, R50, R109 ;  /* 0x0000006d32317221 */ /* 0x000fe20000010000 */
[----:B------:R-:W-:Y:S01]  /*0e80*/  FFMA.FTZ R46, R108, R109, R47 ;  /* 0x0000006d6c2e7223 */ /* 0x000fe2000001002f */
[----:B------:R-:W-:Y:S01]  /*0e90*/  FMUL.FTZ R111, R81, R56 ;  /* 0x00000038516f7220 */ /* 0x000fe20000410000 */
[----:B------:R-:W-:Y:S01]  /*0ea0*/  FMUL.FTZ R114, R137, R52 ;  /* 0x0000003489727220 */ /* 0x000fe20000410000 */
[----:B------:R-:W-:Y:S01]  /*0eb0*/  FADD.FTZ R50, R49, R112 ;  /* 0x0000007031327221 */ /* 0x000fe20000010000 */
[C---:B------:R-:W-:Y:S01]  /*0ec0*/  FFMA.FTZ R46, R107.reuse, R112, R46 ;  /* 0x000000706b2e7223 */ /* 0x040fe2000001002e */
[----:B------:R-:W-:Y:S01]  /*0ed0*/  FADD.FTZ R18, R18, R51 ;  /* 0x0000003312127221 */ /* 0x000fe20000010000 */
[----:B------:R-:W-:Y:S01]  /*0ee0*/  FFMA.FTZ R38, R107, R51, R38 ;  /* 0x000000336b267223 */ /* 0x000fe20000010026 */
[----:B------:R-:W-:Y:S01]  /*0ef0*/  FADD.FTZ R19, R19, R56 ;  /* 0x0000003813137221 */ /* 0x000fe20000010000 */
[----:B------:R-:W-:Y:S01]  /*0f00*/  FFMA.FTZ R39, R114, R56, R39 ;  /* 0x0000003872277223 */ /* 0x000fe20000010027 */
[----:B------:R-:W-:Y:S01]  /*0f10*/  FADD.FTZ R47, R50, R111 ;  /* 0x0000006f322f7221 */ /* 0x000fe20000010000 */
[----:B------:R-:W-:-:S07]  /*0f20*/  FFMA.FTZ R46, R114, R111, R46 ;  /* 0x0000006f722e7223 */ /* 0x000fce000001002e */
.L_x_83:
[----:B------:R-:W-:Y:S05]  /*0f30*/  BSYNC B0 ;  /* 0x0000000000007941 */ /* 0x000fea0003800000 */
.L_x_82:
        /* <DEDUP_REMOVED lines=13> */
[----:B------:R-:W-:Y:S02]  /*1010*/  VIADD R48, R48, 0x100 ;  /* 0x0000010030307836 */ /* 0x000fe40000000000 */
[----:B--2---:R-:W-:Y:S01]  /*1020*/  IMAD.U32 R52, R116, 0x10000, RZ ;  /* 0x0001000074347824 */ /* 0x004fe200078e00ff */
[----:B------:R-:W-:-:S03]  /*1030*/  SHF.R.U32.HI R53, RZ, 0x10, R117 ;  /* 0x00000010ff357819 */ /* 0x000fc60000011675 */
[----:B------:R-:W-:Y:S01]  /*1040*/  FADD.FTZ R52, -R45, R52 ;  /* 0x000000342d347221 */ /* 0x000fe20000010100 */
[----:B------:R-:W-:Y:S01]  /*1050*/  SHF.L.U32 R58, R117, 0x10, RZ ;  /* 0x00000010753a7819 */ /* 0x000fe200000006ff */
[----:B---3--:R-:W-:Y:S01]  /*1060*/  IMAD.MOV.U32 R49, RZ, RZ, R54 ;  /* 0x000000ffff317224 */ /* 0x008fe200078e0036 */
[----:B------:R-:W-:Y:S02]  /*1070*/  SHF.R.U64 R59, R54, 0x10, R55 ;  /* 0x00000010363b7819 */ /* 0x000fe40000001237 */
[----:B------:R-:W-:-:S04]  /*1080*/  SHF.R.U64 R54, R116, 0x10, R117 ;  /* 0x0000001074367819 */ /* 0x000fc80000001275 */
[----:B------:R-:W-:Y:S01]  /*1090*/  SHF.L.U32 R54, R54, 0x10, RZ ;  /* 0x0000001036367819 */ /* 0x000fe200000006ff */
[----:B------:R-:W-:-:S04]  /*10a0*/  IMAD.U32 R49, R49, 0x10000, RZ ;  /* 0x0001000031317824 */ /* 0x000fc800078e00ff */
[----:B------:R-:W-:Y:S01]  /*10b0*/  FADD.FTZ R54, -R45, R54 ;  /* 0x000000362d367221 */ /* 0x000fe20000010100 */
[----:B0-----:R-:W-:Y:S01]  /*10c0*/  IMAD.U32 R50, R59, 0x10000, RZ ;  /* 0x000100003b327824 */ /* 0x001fe200078e00ff */
[----:B------:R-:W-:Y:S01]  /*10d0*/  MOV R56, R55 ;  /* 0x0000003700387202 */ /* 0x000fe20000000f00 */
[-C--:B------:R-:W-:Y:S01]  /*10e0*/  FMUL.FTZ R118, R82, R49.reuse ;  /* 0x0000003152767220 */ /* 0x080fe20000410000 */
[C---:B-----5:R-:W-:Y:S01]  /*10f0*/  FMUL.FTZ R116, R137.reuse, R54 ;  /* 0x0000003689747220 */ /* 0x060fe20000410000 */
[----:B------:R-:W-:Y:S01]  /*1100*/  FMUL.FTZ R113, R137, R52 ;  /* 0x0000003489717220 */ /* 0x000fe20000410000 */
[----:B------:R-:W-:Y:S01]  /*1110*/  FADD.FTZ R13, R13, R50 ;  /* 0x000000320d0d7221 */ /* 0x000fe20000010000 */
[-C--:B------:R-:W-:Y:S01]  /*1120*/  FMUL.FTZ R117, R83, R50.reuse ;  /* 0x0000003253757220 */ /* 0x080fe20000410000 */
[----:B------:R-:W-:Y:S01]  /*1130*/  FFMA.FTZ R33, R116, R50, R33 ;  /* 0x0000003274217223 */ /* 0x000fe20000010021 */
[----:B------:R-:W-:Y:S01]  /*1140*/  SHF.R.U32.HI R57, RZ, 0x10, R55 ;  /* 0x00000010ff397819 */ /* 0x000fe20000011637 */
[----:B------:R-:W-:Y:S01]  /*1150*/  FADD.FTZ R50, R47, R118 ;  /* 0x000000762f327221 */ /* 0x000fe20000010000 */
[----:B------:R-:W-:Y:S01]  /*1160*/  SHF.L.U32 R51, R56, 0x10, RZ ;  /* 0x0000001038337819 */ /* 0x000fe200000006ff */
[----:B------:R-:W-:Y:S01]  /*1170*/  FADD.FTZ R58, -R45, R58 ;  /* 0x0000003a2d3a7221 */ /* 0x000fe20000010100 */
[----:B------:R-:W-:Y:S01]  /*1180*/  SHF.L.U32 R52, R53, 0x10, RZ ;  /* 0x0000001035347819 */ /* 0x000fe200000006ff */
[C---:B------:R-:W-:Y:S01]  /*1190*/  FFMA.FTZ R47, R113.reuse, R118, R46 ;  /* 0x00000076712f7223 */ /* 0x040fe2000001002e */
[----:B------:R-:W-:Y:S01]  /*11a0*/  FADD.FTZ R12, R12, R49 ;  /* 0x000000310c0c7221 */ /* 0x000fe20000010000 */
[----:B------:R-:W-:Y:S01]  /*11b0*/  FFMA.FTZ R32, R113, R49, R32 ;  /* 0x0000003171207223 */ /* 0x000fe20000010020 */
[----:B------:R-:W-:-:S02]  /*11c0*/  IMAD.U32 R56, R57, 0x10000, RZ ;  /* 0x0001000039387824 */ /* 0x000fc400078e00ff */
        /* <DEDUP_REMOVED lines=15> */
.L_x_85:
[----:B------:R-:W-:Y:S05]  /*12c0*/  BSYNC B0 ;  /* 0x0000000000007941 */ /* 0x000fea0003800000 */
.L_x_84:
        /* <DEDUP_REMOVED lines=14> */
[----:B--2---:R-:W-:Y:S01]  /*13b0*/  SHF.L.U32 R52, R124, 0x10, RZ ;  /* 0x000000107c347819 */ /* 0x004fe200000006ff */
[----:B------:R-:W-:Y:S01]  /*13c0*/  IMAD.U32 R58, R125, 0x10000, RZ ;  /* 0x000100007d3a7824 */ /* 0x000fe200078e00ff */
[----:B------:R-:W-:-:S03]  /*13d0*/  SHF.R.U32.HI R53, RZ, 0x10, R125 ;  /* 0x00000010ff357819 */ /* 0x000fc6000001167d */
[----:B------:R-:W-:Y:S01]  /*13e0*/  FADD.FTZ R52, -R45, R52 ;  /* 0x000000342d347221 */ /* 0x000fe20000010100 */
[----:B---3--:R-:W-:Y:S02]  /*13f0*/  MOV R49, R54 ;  /* 0x0000003600317202 */ /* 0x008fe40000000f00 */
[----:B------:R-:W-:Y:S02]  /*1400*/  SHF.R.U64 R59, R54, 0x10, R55 ;  /* 0x00000010363b7819 */ /* 0x000fe40000001237 */
[----:B------:R-:W-:-:S05]  /*1410*/  SHF.R.U64 R54, R124, 0x10, R125 ;  /* 0x000000107c367819 */ /* 0x000fca000000127d */
[----:B------:R-:W-:Y:S01]  /*1420*/  IMAD.U32 R54, R54, 0x10000, RZ ;  /* 0x0001000036367824 */ /* 0x000fe200078e00ff */
[----:B------:R-:W-:-:S03]  /*1430*/  SHF.L.U32 R49, R49, 0x10, RZ ;  /* 0x0000001031317819 */ /* 0x000fc600000006ff */
[----:B------:R-:W-:Y:S01]  /*1440*/  FADD.FTZ R54, -R45, R54 ;  /* 0x000000362d367221 */ /* 0x000fe20000010100 */
[----:B0-----:R-:W-:Y:S01]  /*1450*/  SHF.L.U32 R50, R59, 0x10, RZ ;  /* 0x000000103b327819 */ /* 0x001fe200000006ff */
[----:B------:R-:W-:Y:S02]  /*1460*/  FMUL.FTZ R126, R86, R49 ;  /* 0x00000031567e7220 */ /* 0x000fe40000410000 */
[C---:B-----5:R-:W-:Y:S01]  /*1470*/  FMUL.FTZ R124, R137.reuse, R54 ;  /* 0x00000036897c7220 */ /* 0x060fe20000410000 */
[----:B------:R-:W-:Y:S02]  /*1480*/  IMAD.MOV.U32 R56, RZ, RZ, R55 ;  /* 0x000000ffff387224 */ /* 0x000fe400078e0037 */
[----:B------:R-:W-:Y:S01]  /*1490*/  FMUL.FTZ R121, R137, R52 ;  /* 0x0000003489797220 */ /* 0x000fe20000410000 */
[----:B------:R-:W-:Y:S01]  /*14a0*/  FADD.FTZ R9, R9, R50 ;  /* 0x0000003209097221 */ /* 0x000fe20000010000 */
[-C--:B------:R-:W-:Y:S01]  /*14b0*/  FFMA.FTZ R29, R124, R50.reuse, R29 ;  /* 0x000000327c1d7223 */ /* 0x080fe2000001001d */
[----:B------:R-:W-:Y:S01]  /*14c0*/  FMUL.FTZ R125, R87, R50 ;  /* 0x00000032577d7220 */ /* 0x000fe20000410000 */
[----:B------:R-:W-:Y:S01]  /*14d0*/  SHF.R.U32.HI R57, RZ, 0x10, R55 ;  /* 0x00000010ff397819 */ /* 0x000fe20000011637 */
[----:B------:R-:W-:Y:S01]  /*14e0*/  FADD.FTZ R50, R47, R126 ;  /* 0x0000007e2f327221 */ /* 0x000fe20000010000 */
[----:B------:R-:W-:-:S02]  /*14f0*/  IMAD.U32 R51, R56, 0x10000, RZ ;  /* 0x0001000038337824 */ /* 0x000fc400078e00ff */
[----:B------:R-:W-:Y:S01]  /*1500*/  FADD.FTZ R58, -R45, R58 ;  /* 0x0000003a2d3a7221 */ /* 0x000fe20000010100 */
[----:B------:R-:W-:Y:S02]  /*1510*/  IMAD.U32 R52, R53, 0x10000, RZ ;  /* 0x0001000035347824 */ /* 0x000fe400078e00ff */
        /* <DEDUP_REMOVED lines=19> */
.L_x_87:
[----:B------:R-:W-:Y:S05]  /*1650*/  BSYNC B0 ;  /* 0x0000000000007941 */ /* 0x000fea0003800000 */
.L_x_86:
[----:B------:R-:W-:Y:S01]  /*1660*/  ISETP.NE.AND P0, PT, R141, RZ, PT ;  /* 0x000000ff8d00720c */ /* 0x000fe20003f05270 */
[----:B------:R-:W-:-:S12]  /*1670*/  BSSY B0, `(.L_x_88) ;  /* 0x0000037000007945 */ /* 0x000fd80003800000 */
[----:B------:R-:W-:Y:S05]  /*1680*/  @!P0 BRA `(.L_x_89) ;  /* 0x0000000000d48947 */ /* 0x000fea0003800000 */
[----:B------:R-:W0:Y:S01]  /*1690*/  LDC.64 R50, c[0x0][0x2b8] ;  /* 0x0000ae00ff327b82 */ /* 0x000e220000000a00 */
[----:B------:R-:W-:-:S04]  /*16a0*/  LEA R54, P0, R48, UR10, 0x3 ;  /* 0x0000000a30367c11 */ /* 0x000fc8000f8018ff */
[----:B------:R-:W-:-:S06]  /*16b0*/  LEA.HI.X R55, R48, UR11, RZ, 0x3, P0 ;  /* 0x0000000b30377c11 */ /* 0x000fcc00080f1cff */
        /* <DEDUP_REMOVED lines=8> */
[C-C-:B--2---:R-:W-:Y:S02]  /*1740*/  SHF.R.U64 R59, R54.reuse, 0x10, R55.reuse ;  /* 0x00000010363b7819 */ /* 0x144fe40000001237 */
[----:B------:R-:W-:Y:S01]  /*1750*/  SHF.R.U32.HI R57, RZ, 0x10, R55 ;  /* 0x00000010ff397819 */ /* 0x000fe20000011637 */
[----:B------:R-:W-:Y:S01]  /*1760*/  IMAD.U32 R56, R54, 0x10000, RZ ;  /* 0x0001000036387824 */ /* 0x000fe200078e00ff */
[----:B------:R-:W-:Y:S02]  /*1770*/  SHF.L.U32 R58, R55, 0x10, RZ ;  /* 0x00000010373a7819 */ /* 0x000fe400000006ff */
[----:B------:R-:W-:Y:S01]  /*1780*/  SHF.L.U32 R54, R57, 0x10, RZ ;  /* 0x0000001039367819 */ /* 0x000fe200000006ff */
[C---:B------:R-:W-:Y:S02]  /*1790*/  FADD.FTZ R56, -R45.reuse, R56 ;  /* 0x000000382d387221 */ /* 0x040fe40000010100 */
[----:B------:R-:W-:-:S02]  /*17a0*/  FADD.FTZ R58, -R45, R58 ;  /* 0x0000003a2d3a7221 */ /* 0x000fc40000010100 */
[----:B------:R-:W-:Y:S01]  /*17b0*/  FADD.FTZ R54, -R45, R54 ;  /* 0x000000362d367221 */ /* 0x000fe20000010100 */
[----:B---3--:R-:W-:Y:S01]  /*17c0*/  IMAD.MOV.U32 R48, RZ, RZ, R50 ;  /* 0x000000ffff307224 */ /* 0x008fe200078e0032 */
[----:B------:R-:W-:Y:S01]  /*17d0*/  SHF.R.U64 R55, R50, 0x10, R51 ;  /* 0x0000001032377819 */ /* 0x000fe20000001233 */
[----:B------:R-:W-:-:S04]  /*17e0*/  IMAD.U32 R50, R59, 0x10000, RZ ;  /* 0x000100003b327824 */ /* 0x000fc800078e00ff */
[----:B------:R-:W-:Y:S01]  /*17f0*/  FADD.FTZ R50, -R45, R50 ;  /* 0x000000322d327221 */ /* 0x000fe20000010100 */
[----:B------:R-:W-:Y:S01]  /*1800*/  IMAD.U32 R45, R48, 0x10000, RZ ;  /* 0x00010000302d7824 */ /* 0x000fe200078e00ff */
[----:B------:R-:W-:Y:S01]  /*1810*/  SHF.L.U32 R48, R55, 0x10, RZ ;  /* 0x0000001037307819 */ /* 0x000fe200000006ff */
[C---:B-----5:R-:W-:Y:S01]  /*1820*/  FMUL.FTZ R129, R137.reuse, R56 ;  /* 0x0000003889817220 */ /* 0x060fe20000410000 */
[----:B------:R-:W-:Y:S01]  /*1830*/  MOV R49, R51 ;  /* 0x0000003300317202 */ /* 0x000fe20000000f00 */
[----:B------:R-:W-:Y:S01]  /*1840*/  FMUL.FTZ R132, R137, R50 ;  /* 0x0000003289847220 */ /* 0x000fe20000410000 */
[-C--:B------:R-:W-:Y:S01]  /*1850*/  FMUL.FTZ R134, R90, R45.reuse ;  /* 0x0000002d5a867220 */ /* 0x080fe20000410000 */
[----:B------:R-:W-:Y:S01]  /*1860*/  SHF.R.U32.HI R51, RZ, 0x10, R51 ;  /* 0x00000010ff337819 */ /* 0x000fe20000011633 */
[----:B------:R-:W-:Y:S01]  /*1870*/  FADD.FTZ R4, R4, R45 ;  /* 0x0000002d04047221 */ /* 0x000fe20000010000 */
[----:B------:R-:W-:Y:S01]  /*1880*/  FFMA.FTZ R24, R129, R45, R24 ;  /* 0x0000002d81187223 */ /* 0x000fe20000010018 */
[----:B------:R-:W-:Y:S01]  /*1890*/  FADD.FTZ R5, R5, R48 ;  /* 0x0000003005057221 */ /* 0x000fe20000010000 */
[-C--:B------:R-:W-:Y:S01]  /*18a0*/  FFMA.FTZ R25, R132, R48.reuse, R25 ;  /* 0x0000003084197223 */ /* 0x080fe20000010019 */
[----:B------:R-:W-:Y:S01]  /*18b0*/  FMUL.FTZ R131, R91, R48 ;  /* 0x000000305b837220 */ /* 0x000fe20000410000 */
[----:B------:R-:W-:-:S02]  /*18c0*/  IMAD.U32 R49, R49, 0x10000, RZ ;  /* 0x0001000031317824 */ /* 0x000fc400078e00ff */
[----:B------:R-:W-:Y:S01]  /*18d0*/  FADD.FTZ R48, R47, R134 ;  /* 0x000000862f307221 */ /* 0x000fe20000010000 */
[----:B------:R-:W-:Y:S01]  /*18e0*/  FFMA.FTZ R45, R129, R134, R46 ;  /* 0x00000086812d7223 */ /* 0x000fe2000001002e */
[----:B0-----:R-:W-:Y:S01]  /*18f0*/  SHF.L.U32 R52, R51, 0x10, RZ ;  /* 0x0000001033347819 */ /* 0x001fe200000006ff */
[----:B------:R-:W-:Y:S01]  /*1900*/  FMUL.FTZ R133, R137, R58 ;  /* 0x0000003a89857220 */ /* 0x000fe20000410000 */
[----:B------:R-:W-:Y:S01]  /*1910*/  FMUL.FTZ R136, R92, R49 ;  /* 0x000000315c887220 */ /* 0x000fe20000410000 */
        /* <DEDUP_REMOVED lines=12> */
.L_x_89:
[----:B------:R-:W-:Y:S05]  /*19e0*/  BSYNC B0 ;  /* 0x0000000000007941 */ /* 0x000fea0003800000 */
.L_x_88:
[----:B------:R-:W-:Y:S01]  /*19f0*/  LOP3.LUT P0, RZ, R44, 0xff, RZ, 0xc0, !PT ;  /* 0x000000ff2cff7812 */ /* 0x000fe2000780c0ff */
[----:B------:R-:W-:Y:S01]  /*1a00*/  UMOV UR6, 0xffffffff ;  /* 0xffffffff00067882 */ /* 0x000fe20000000000 */
[----:B------:R-:W-:Y:S02]  /*1a10*/  SHF.R.U32.HI R44, RZ, 0x5, R139 ;  /* 0x00000005ff2c7819 */ /* 0x000fe4000001168b */
[----:B------:R-:W-:Y:S02]  /*1a20*/  LOP3.LUT P1, RZ, R139, 0x1f, RZ, 0xc0, !PT ;  /* 0x0000001f8bff7812 */ /* 0x000fe4000782c0ff */
[----:B------:R-:W-:-:S07]  /*1a30*/  LOP3.LUT R45, R44, 0x7fffff8, RZ, 0xc0, !PT ;  /* 0x07fffff82c2d7812 */ /* 0x000fce00078ec0ff */
[----:B------:R-:W-:Y:S01]  /*1a40*/  @!P0 VIADD R45, R45, 0x8 ;  /* 0x000000082d2d8836 */ /* 0x000fe20000000000 */
        /* <DEDUP_REMOVED lines=17> */
[----:B------:R0:W1:Y:S04]  /*1b60*/  SHFL.DOWN PT, R48, R47, 0x1, 0x1f ;  /* 0x08201f002f307f89 */ /* 0x00006800000e0000 */
[----:B------:R0:W2:Y:S02]  /*1b70*/  SHFL.DOWN PT, R49, R46, 0x1, 0x1f ;  /* 0x08201f002e317f89 */ /* 0x0000a400000e0000 */
.L_x_121:
[----:B------:R-:W3:Y:S01]  /*1b80*/  S2R R51, SR_CgaCtaId ;  /* 0x0000000000337919 */ /* 0x000ee20000008800 */
[----:B------:R-:W-:Y:S01]  /*1b90*/  MOV R50, 0x400 ;  /* 0x0000040000327802 */ /* 0x000fe20000000f00 */
[----:B-1----:R-:W-:Y:S01]  /*1ba0*/  FADD.FTZ R146, R47, R48 ;  /* 0x000000302f927221 */ /* 0x002fe20000010000 */
[----:B------:R-:W-:Y:S01]  /*1bb0*/  @!P1 LOP3.LUT R44, R44, 0x7, RZ, 0xc0, !PT ;  /* 0x000000072c2c9812 */ /* 0x000fe200078ec0ff */
[----:B--2---:R-:W-:Y:S01]  /*1bc0*/  FADD.FTZ R147, R46, R49 ;  /* 0x000000312e937221 */ /* 0x004fe20000010000 */
[----:B------:R-:W-:Y:S01]  /*1bd0*/  UISETP.NE.AND UP0, UPT, UR13, URZ, UPT ;  /* 0x0000003f0d00728c */ /* 0x000fe2000bf05270 */
[----:B------:R-:W-:Y:S02]  /*1be0*/  ISETP.NE.AND P5, PT, R140, RZ, PT ;  /* 0x000000ff8c00720c */ /* 0x000fe40003fa5270 */
[----:B------:R-:W-:Y:S02]  /*1bf0*/  @!P1 IADD3 R44, R45, R44, RZ ;  /* 0x0000002c2d2c9210 */ /* 0x000fe40007ffe0ff */
[----:B---3--:R-:W-:-:S04]  /*1c00*/  LEA R50, R51, R50, 0x18 ;  /* 0x0000003233327211 */ /* 0x008fc800078ec0ff */
[----:B------:R-:W-:Y:S01]  /*1c10*/  LEA R144, R45, R50, 0x3 ;  /* 0x000000322d907211 */ /* 0x000fe200078e18ff */
[----:B------:R-:W-:-:S05]  /*1c20*/  @!P1 IMAD R143, R44, 0x8, R50 ;  /* 0x000000082c8f9824 */ /* 0x000fca00078e0232 */
[----:B------:R-:W-:Y:S01]  /*1c30*/  @!P1 STS.64 [R143+0x5000], R146 ;  /* 0x005000928f009388 */ /* 0x000fe20000000a00 */
[----:B------:R-:W-:Y:S01]  /*1c40*/  PLOP3.LUT P1, PT, PT, PT, UP0, 0x80, 0x0 ;  /* 0x000000000000781c */ /* 0x000fe20003f2f008 */
[----:B------:R-:W-:Y:S05]  /*1c50*/  WARPSYNC.ALL ;  /* 0x0000000000007948 */ /* 0x000fea0003800000 */
[----:B------:R-:W-:Y:S06]  /*1c60*/  BAR.SYNC.DEFER_BLOCKING 0x0 ;  /* 0x0000000000007b1d */ /* 0x000fec0000010000 */
[----:B------:R-:W-:Y:S01]  /*1c70*/  BSSY B0, `(.L_x_91) ;  /* 0x0000063000007945 */ /* 0x000fe20003800000 */
[----:B0-----:R-:W0:Y:S04]  /*1c80*/  LDS.128 R44, [R144+0x5000] ;  /* 0x00500000902c7984 */ /* 0x001e280000000c00 */
[----:B------:R-:W1:Y:S04]  /*1c90*/  LDS.128 R48, [R144+0x5010] ;  /* 0x0050100090307984 */ /* 0x000e680000000c00 */
[----:B------:R-:W2:Y:S04]  /*1ca0*/  LDS.128 R52, [R144+0x5020] ;  /* 0x0050200090347984 */ /* 0x000ea80000000c00 */
[----:B------:R-:W3:Y:S01]  /*1cb0*/  LDS.128 R56, [R144+0x5030] ;  /* 0x0050300090387984 */ /* 0x000ee20000000c00 */
[----:B0-----:R-:W-:Y:S01]  /*1cc0*/  FADD.FTZ R145, RZ, R44 ;  /* 0x0000002cff917221 */ /* 0x001fe20000010000 */
[----:B------:R-:W-:-:S03]  /*1cd0*/  FADD.FTZ R44, RZ, R45 ;  /* 0x0000002dff2c7221 */ /* 0x000fc60000010000 */
[----:B------:R-:W-:Y:S01]  /*1ce0*/  FADD.FTZ R145, R46, R145 ;  /* 0x000000912e917221 */ /* 0x000fe20000010000 */
[----:B------:R-:W-:-:S03]  /*1cf0*/  FADD.FTZ R44, R47, R44 ;  /* 0x0000002c2f2c7221 */ /* 0x000fc60000010000 */
[----:B-1----:R-:W-:Y:S01]  /*1d00*/  FADD.FTZ R145, R145, R48 ;  /* 0x0000003091917221 */ /* 0x002fe20000010000 */
[----:B------:R-:W-:-:S03]  /*1d10*/  FADD.FTZ R44, R44, R49 ;  /* 0x000000312c2c7221 */ /* 0x000fc60000010000 */
[----:B------:R-:W-:Y:S01]  /*1d20*/  FADD.FTZ R145, R50, R145 ;  /* 0x0000009132917221 */ /* 0x000fe20000010000 */
[----:B------:R-:W-:-:S03]  /*1d30*/  FADD.FTZ R44, R51, R44 ;  /* 0x0000002c332c7221 */ /* 0x000fc60000010000 */
[----:B--2---:R-:W-:Y:S01]  /*1d40*/  FADD.FTZ R145, R145, R52 ;  /* 0x0000003491917221 */ /* 0x004fe20000010000 */
        /* <DEDUP_REMOVED lines=14> */
[-C--:B------:R-:W-:Y:S01]  /*1e30*/  FFMA.FTZ R50, R106, R44.reuse, R45 ;  /* 0x0000002c6a327223 */ /* 0x080fe2000001002d */
[----:B------:R-:W-:Y:S01]  /*1e40*/  ISETP.NE.AND.EX P5, PT, RZ, UR9, PT, P5 ;  /* 0x00000009ff007c0c */ /* 0x000fe2000bfa5350 */
[----:B------:R-:W-:Y:S01]  /*1e50*/  FADD.FTZ R46, R102, -R47 ;  /* 0x8000002f662e7221 */ /* 0x000fe20000010000 */
[----:B------:R-:W-:Y:S01]  /*1e60*/  FFMA.FTZ R49, R99, R44, R45 ;  /* 0x0000002c63317223 */ /* 0x000fe2000001002d */
[----:B------:R-:W-:Y:S01]  /*1e70*/  FADD.FTZ R48, R101, -R48 ;  /* 0x8000003065307221 */ /* 0x000fe20000010000 */
[----:B------:R-:W-:Y:S01]  /*1e80*/  FADD.FTZ R56, R103, -R50 ;  /* 0x8000003267387221 */ /* 0x000fe20000010000 */
[C---:B-----5:R-:W-:Y:S01]  /*1e90*/  FMUL.FTZ R50, R137.reuse, R46 ;  /* 0x0000002e89327220 */ /* 0x060fe20000410000 */
[----:B------:R-:W-:Y:S01]  /*1ea0*/  FADD.FTZ R52, R104, -R49 ;  /* 0x8000003168347221 */ /* 0x000fe20000010000 */
[C---:B------:R-:W-:Y:S01]  /*1eb0*/  FMUL.FTZ R51, R137.reuse, R48 ;  /* 0x0000003089337220 */ /* 0x040fe20000410000 */
[C---:B------:R-:W-:Y:S01]  /*1ec0*/  FMUL.FTZ R56, R137.reuse, R56 ;  /* 0x0000003889387220 */ /* 0x040fe20000410000 */
[----:B------:R-:W-:Y:S01]  /*1ed0*/  ISETP.NE.U32.AND P6, PT, RZ, UR14, PT ;  /* 0x0000000eff007c0c */ /* 0x000fe2000bfc5070 */
[----:B------:R-:W-:-:S03]  /*1ee0*/  FMUL.FTZ R54, R137, R52 ;  /* 0x0000003489367220 */ /* 0x000fc60000410000 */
[----:B------:R-:W-:Y:S01]  /*1ef0*/  @P5 IMAD.MOV.U32 R46, RZ, RZ, R60 ;  /* 0x000000ffff2e5224 */ /* 0x000fe200078e003c */
[--C-:B------:R-:W-:Y:S02]  /*1f00*/  @P5 SHF.R.U64 R49, R60, 0x10, R61.reuse ;  /* 0x000000103c315819 */ /* 0x100fe4000000123d */
[----:B------:R-:W-:Y:S01]  /*1f10*/  @P5 MOV R48, R61 ;  /* 0x0000003d00305202 */ /* 0x000fe20000000f00 */
[----:B------:R-:W-:Y:S01]  /*1f20*/  @P5 IMAD.U32 R47, R46, 0x10000, RZ ;  /* 0x000100002e2f5824 */ /* 0x000fe200078e00ff */
[----:B------:R-:W-:Y:S02]  /*1f30*/  @P5 SHF.R.U32.HI R53, RZ, 0x10, R61 ;  /* 0x00000010ff355819 */ /* 0x000fe4000001163d */
[----:B------:R-:W-:Y:S01]  /*1f40*/  @P5 SHF.L.U32 R46, R49, 0x10, RZ ;  /* 0x00000010312e5819 */ /* 0x000fe200000006ff */
[----:B------:R-:W-:Y:S01]  /*1f50*/  @P5 IMAD.U32 R49, R48, 0x10000, RZ ;  /* 0x0001000030315824 */ /* 0x000fe200078e00ff */
[----:B------:R-:W-:Y:S01]  /*1f60*/  @P5 SHF.L.U32 R53, R53, 0x10, RZ ;  /* 0x0000001035355819 */ /* 0x000fe200000006ff */
[----:B------:R-:W-:Y:S01]  /*1f70*/  @P5 FADD.FTZ R50, R50, R47 ;  /* 0x0000002f32325221 */ /* 0x000fe20000010000 */
[----:B------:R-:W-:Y:S01]  /*1f80*/  ISETP.NE.AND.EX P6, PT, RZ, UR15, PT, P6 ;  /* 0x0000000fff007c0c */ /* 0x000fe2000bfc5360 */
[----:B------:R-:W-:Y:S01]  /*1f90*/  @P5 FADD.FTZ R51, R51, R46 ;  /* 0x0000002e33335221 */ /* 0x000fe20000010000 */
[----:B------:R-:W-:Y:S01]  /*1fa0*/  @P5 FADD.FTZ R54, R54, R49 ;  /* 0x0000003136365221 */ /* 0x000fe20000010000 */
[----:B------:R-:W-:Y:S01]  /*1fb0*/  @P5 FADD.FTZ R56, R56, R53 ;  /* 0x0000003538385221 */ /* 0x000fe20000010000 */
[----:B------:R-:W-:Y:S01]  /*1fc0*/  ISETP.NE.U32.AND P5, PT, RZ, UR14, PT ;  /* 0x0000000eff007c0c */ /* 0x000fe2000bfa5070 */
[----:B------:R-:W0:Y:S03]  /*1fd0*/  F2F.BF16.F32 R58, R51 ;  /* 0x00000033003a7304 */ /* 0x000e260000202000 */
[----:B------:R-:W-:-:S05]  /*1fe0*/  ISETP.NE.AND.EX P5, PT, RZ, UR15, PT, P5 ;  /* 0x0000000fff007c0c */ /* 0x000fca000bfa5350 */
[----:B------:R-:W-:Y:S08]  /*1ff0*/  F2F.BF16.F32 R57, R50 ;  /* 0x0000003200397304 */ /* 0x000ff00000202000 */
[----:B------:R-:W-:Y:S01]  /*2000*/  @P5 F2FP.BF16.F32.PACK_AB R48, RZ, R54 ;  /* 0x00000036ff30523e */ /* 0x000fe200000010ff */
[----:B------:R-:W-:Y:S01]  /*2010*/  F2F.BF16.F32 R59, R54 ;  /* 0x00000036003b7304 */ /* 0x000fe20000202000 */
[----:B------:R-:W-:-:S02]  /*2020*/  @P5 F2FP.BF16.F32.PACK_AB R49, RZ, R56 ;  /* 0x00000038ff31523e */ /* 0x000fc400000010ff */
[----:B------:R-:W-:Y:S02]  /*2030*/  @P5 PRMT R71, R48, 0x7610, R71 ;  /* 0x0000761030475816 */ /* 0x000fe40000000047 */
[----:B------:R-:W-:Y:S02]  /*2040*/  @P5 PRMT R96, R49, 0x7610, R96 ;  /* 0x0000761031605816 */ /* 0x000fe40000000060 */
[----:B------:R-:W1:Y:S01]  /*2050*/  LDC.64 R48, c[0x0][0x2f8] ;  /* 0x0000be00ff307b82 */ /* 0x000e620000000a00 */
[----:B------:R-:W2:Y:S01]  /*2060*/  F2F.BF16.F32 R56, R56 ;  /* 0x0000003800387304 */ /* 0x000ea20000202000 */
[----:B------:R-:W-:Y:S02]  /*2070*/  @P5 F2FP.BF16.F32.PACK_AB R46, RZ, R50 ;  /* 0x00000032ff2e523e */ /* 0x000fe400000010ff */
[----:B------:R-:W-:Y:S02]  /*2080*/  @P5 F2FP.BF16.F32.PACK_AB R47, RZ, R51 ;  /* 0x00000033ff2f523e */ /* 0x000fe400000010ff */
[----:B------:R-:W-:-:S02]  /*2090*/  @P5 PRMT R97, R46, 0x7610, R97 ;  /* 0x000076102e615816 */ /* 0x000fc40000000061 */
[----:B------:R-:W-:Y:S01]  /*20a0*/  @P5 PRMT R142, R47, 0x7610, R142 ;  /* 0x000076102f8e5816 */ /* 0x000fe2000000008e */
[----:B0-----:R-:W-:Y:S01]  /*20b0*/  IMAD.WIDE.U32 R46, R58, 0x10000, RZ ;  /* 0x000100003a2e7825 */ /* 0x001fe200078e00ff */
[----:B------:R-:W-:-:S04]  /*20c0*/  ISETP.NE.U32.AND P5, PT, RZ, UR16, PT ;  /* 0x00000010ff007c0c */ /* 0x000fc8000bfa5070 */
[----:B------:R-:W-:Y:S01]  /*20d0*/  ISETP.NE.AND.EX P5, PT, RZ, UR17, PT, P5 ;  /* 0x00000011ff007c0c */ /* 0x000fe2000bfa5350 */
[----:B--2---:R-:W-:Y:S01]  /*20e0*/  IMAD.U32 R53, R56, 0x10000, RZ ;  /* 0x0001000038357824 */ /* 0x004fe200078e00ff */
[----:B------:R-:W-:-:S04]  /*20f0*/  LOP3.LUT R52, R46, R57, RZ, 0xfc, !PT ;  /* 0x000000392e347212 */ /* 0x000fc800078efcff */
[----:B------:R-:W-:Y:S01]  /*2100*/  LOP3.LUT R53, R47, R53, R59, 0xfe, !PT ;  /* 0x000000352f357212 */ /* 0x000fe200078efe3b */
[----:B-1----:R-:W-:Y:S01]  /*2110*/  IMAD.WIDE.U32 R48, R98, 0x8, R48 ;  /* 0x0000000862307825 */ /* 0x002fe200078e0030 */
        /* <DEDUP_REMOVED lines=9> */
.L_x_93:
        /* <DEDUP_REMOVED lines=14> */
.L_x_94:
[----:B------:R-:W-:-:S07]  /*2290*/  IADD3 R98, R98, 0x100, RZ ;  /* 0x0000010062627810 */ /* 0x000fce0007ffe0ff */
.L_x_92:
[----:B------:R-:W-:Y:S05]  /*22a0*/  BSYNC B0 ;  /* 0x0000000000007941 */ /* 0x000fea0003800000 */
.L_x_91:
[----:B------:R-:W-:Y:S04]  /*22b0*/  BSSY B0, `(.L_x_95) ;  /* 0x000004c000007945 */ /* 0x000fe80003800000 */
[----:B------:R-:W-:Y:S05]  /*22c0*/  @!P4 BRA `(.L_x_96) ;  /* 0x000000040028c947 */ /* 0x000fea0003800000 */
[----:B------:R-:W-:Y:S01]  /*22d0*/  ISETP.NE.U32.AND P5, PT, RZ, UR8, PT ;  /* 0x00000008ff007c0c */ /* 0x000fe2000bfa5070 */
[-CC-:B0-2---:R-:W-:Y:S01]  /*22e0*/  FFMA.FTZ R47, R105, R44.reuse, R45.reuse ;  /* 0x0000002c692f7223 */ /* 0x185fe2000001002d */
[-CC-:B-1----:R-:W-:Y:S01]  /*22f0*/  FFMA.FTZ R48, R108, R44.reuse, R45.reuse ;  /* 0x0000002c6c307223 */ /* 0x182fe2000001002d */
        /* <DEDUP_REMOVED lines=28> */
[----:B------:R-:W1:Y:S08]  /*24c0*/  F2F.BF16.F32 R55, R50 ;  /* 0x0000003200377304 */ /* 0x000e700000202000 */
[----:B------:R-:W-:Y:S02]  /*24d0*/  @P5 F2FP.BF16.F32.PACK_AB R48, RZ, R54 ;  /* 0x00000036ff30523e */ /* 0x000fe400000010ff */
[----:B------:R-:W-:Y:S01]  /*24e0*/  @P5 F2FP.BF16.F32.PACK_AB R49, RZ, R56 ;  /* 0x00000038ff31523e */ /* 0x000fe200000010ff */
[----:B------:R-:W-:Y:S01]  /*24f0*/  F2F.BF16.F32 R54, R54 ;  /* 0x0000003600367304 */ /* 0x000fe20000202000 */
[----:B------:R-:W-:-:S02]  /*2500*/  @P5 PRMT R71, R48, 0x7610, R71 ;  /* 0x0000761030475816 */ /* 0x000fc40000000047 */
[----:B------:R-:W-:Y:S02]  /*2510*/  @P5 PRMT R96, R49, 0x7610, R96 ;  /* 0x0000761031605816 */ /* 0x000fe40000000060 */
[----:B------:R-:W2:Y:S01]  /*2520*/  LDC.64 R48, c[0x0][0x2f8] ;  /* 0x0000be00ff307b82 */ /* 0x000ea20000000a00 */
[----:B------:R-:W-:Y:S02]  /*2530*/  @P5 F2FP.BF16.F32.PACK_AB R46, RZ, R50 ;  /* 0x00000032ff2e523e */ /* 0x000fe400000010ff */
[----:B------:R-:W3:Y:S01]  /*2540*/  F2F.BF16.F32 R56, R56 ;  /* 0x0000003800387304 */ /* 0x000ee20000202000 */
[----:B------:R-:W-:Y:S02]  /*2550*/  @P5 F2FP.BF16.F32.PACK_AB R47, RZ, R51 ;  /* 0x00000033ff2f523e */ /* 0x000fe400000010ff */
[----:B------:R-:W-:Y:S02]  /*2560*/  @P5 PRMT R97, R46, 0x7610, R97 ;  /* 0x000076102e615816 */ /* 0x000fe40000000061 */
[----:B------:R-:W-:Y:S01]  /*2570*/  @P5 PRMT R142, R47, 0x7610, R142 ;  /* 0x000076102f8e5816 */ /* 0x000fe2000000008e */
[----:B0-----:R-:W-:Y:S01]  /*2580*/  IMAD.WIDE.U32 R46, R57, 0x10000, RZ ;  /* 0x00010000392e7825 */ /* 0x001fe200078e00ff */
[----:B------:R-:W-:-:S04]  /*2590*/  ISETP.NE.U32.AND P5, PT, RZ, UR16, PT ;  /* 0x00000010ff007c0c */ /* 0x000fc8000bfa5070 */
[----:B------:R-:W-:Y:S02]  /*25a0*/  ISETP.NE.AND.EX P5, PT, RZ, UR17, PT, P5 ;  /* 0x00000011ff007c0c */ /* 0x000fe4000bfa5350 */
[----:B-1----:R-:W-:Y:S01]  /*25b0*/  LOP3.LUT R46, R46, R55, RZ, 0xfc, !PT ;  /* 0x000000372e2e7212 */ /* 0x002fe200078efcff */
[----:B---3--:R-:W-:-:S05]  /*25c0*/  IMAD.U32 R53, R56, 0x10000, RZ ;  /* 0x0001000038357824 */ /* 0x008fca00078e00ff */
[----:B------:R-:W-:Y:S01]  /*25d0*/  LOP3.LUT R47, R47, R53, R54, 0xfe, !PT ;  /* 0x000000352f2f7212 */ /* 0x000fe200078efe36 */
[----:B--2---:R-:W-:Y:S01]  /*25e0*/  IMAD.WIDE.U32 R52, R98, 0x8, R48 ;  /* 0x0000000862347825 */ /* 0x004fe200078e0030 */
        /* <DEDUP_REMOVED lines=9> */
.L_x_97:
        /* <DEDUP_REMOVED lines=14> */
.L_x_98:
[----:B------:R-:W-:-:S07]  /*2760*/  IADD3 R98, R98, 0x100, RZ ;  /* 0x0000010062627810 */ /* 0x000fce0007ffe0ff */
.L_x_96:
[----:B------:R-:W-:Y:S05]  /*2770*/  BSYNC B0 ;  /* 0x0000000000007941 */ /* 0x000fea0003800000 */
.L_x_95:
[----:B------:R-:W-:Y:S04]  /*2780*/  BSSY B0, `(.L_x_99) ;  /* 0x000004c000007945 */ /* 0x000fe80003800000 */
[----:B------:R-:W-:Y:S05]  /*2790*/  @!P3 BRA `(.L_x_100) ;  /* 0x000000040028b947 */ /* 0x000fea0003800000 */
[----:B------:R-:W-:Y:S01]  /*27a0*/  ISETP.NE.U32.AND P5, PT, RZ, UR8, PT ;  /* 0x00000008ff007c0c */ /* 0x000fe2000bfa5070 */
[-CC-:B012---:R-:W-:Y:S01]  /*27b0*/  FFMA.FTZ R47, R113, R44.reuse, R45.reuse ;  /* 0x0000002c712f7223 */ /* 0x187fe2000001002d */
        /* <DEDUP_REMOVED lines=57> */
.L_x_101:
        /* <DEDUP_REMOVED lines=14> */
.L_x_102:
[----:B------:R-:W-:-:S07]  /*2c30*/  IADD3 R98, R98, 0x100, RZ ;  /* 0x0000010062627810 */ /* 0x000fce0007ffe0ff */
.L_x_100:
[----:B------:R-:W-:Y:S05]  /*2c40*/  BSYNC B0 ;  /* 0x0000000000007941 */ /* 0x000fea0003800000 */
.L_x_99:
        /* <DEDUP_REMOVED lines=61> */
.L_x_105:
        /* <DEDUP_REMOVED lines=14> */
.L_x_106:
[----:B------:R-:W-:-:S07]  /*3100*/  IADD3 R98, R98, 0x100, RZ ;  /* 0x0000010062627810 */ /* 0x000fce0007ffe0ff */
.L_x_104:
[----:B------:R-:W-:Y:S05]  /*3110*/  BSYNC B0 ;  /* 0x0000000000007941 */ /* 0x000fea0003800000 */
.L_x_103:
[----:B------:R-:W-:Y:S01]  /*3120*/  ISETP.NE.AND P5, PT, R141, RZ, PT ;  /* 0x000000ff8d00720c */ /* 0x000fe20003fa5270 */
[----:B------:R-:W-:-:S12]  /*3130*/  BSSY B0, `(.L_x_107) ;  /* 0x000004b000007945 */ /* 0x000fd80003800000 */
[----:B------:R-:W-:Y:S05]  /*3140*/  @!P5 BRA `(.L_x_108) ;  /* 0x000000040024d947 */ /* 0x000fea0003800000 */
[----:B------:R-:W-:Y:S01]  /*3150*/  ISETP.NE.U32.AND P5, PT, RZ, UR8, PT ;  /* 0x00000008ff007c0c */ /* 0x000fe2000bfa5070 */
[-CC-:B012---:R-:W-:Y:S01]  /*3160*/  FFMA.FTZ R47, R129, R44.reuse, R45.reuse ;  /* 0x0000002c812f7223 */ /* 0x187fe2000001002d */
        /* <DEDUP_REMOVED lines=8> */
[C---:B-----5:R-:W-:Y:S01]  /*31f0*/  FMUL.FTZ R50, R137.reuse, R44 ;  /* 0x0000002c89327220 */ /* 0x060fe20000410000 */
[C---:B------:R-:W-:Y:S01]  /*3200*/  FMUL.FTZ R51, R137.reuse, R46 ;  /* 0x0000002e89337220 */ /* 0x040fe20000410000 */
[C---:B------:R-:W-:Y:S01]  /*3210*/  FMUL.FTZ R52, R137.reuse, R48 ;  /* 0x0000003089347220 */ /* 0x040fe20000410000 */
[----:B------:R-:W-:-:S04]  /*3220*/  FMUL.FTZ R54, R137, R54 ;  /* 0x0000003689367220 */ /* 0x000fc80000410000 */
        /* <DEDUP_REMOVED lines=10> */
[----:B------:R-:W-:-:S02]  /*32d0*/  @P5 FADD.FTZ R52, R52, R47 ;  /* 0x0000002f34345221 */ /* 0x000fc40000010000 */
[----:B------:R-:W-:Y:S01]  /*32e0*/  @P5 FADD.FTZ R54, R54, R49 ;  /* 0x0000003136365221 */ /* 0x000fe20000010000 */
[----:B------:R-:W-:Y:S01]  /*32f0*/  ISETP.NE.U32.AND P5, PT, RZ, UR14, PT ;  /* 0x0000000eff007c0c */ /* 0x000fe2000bfa5070 */
[----:B------:R-:W0:Y:S03]  /*3300*/  F2F.BF16.F32 R56, R51 ;  /* 0x0000003300387304 */ /* 0x000e260000202000 */
[----:B------:R-:W-:-:S05]  /*3310*/  ISETP.NE.AND.EX P5, PT, RZ, UR15, PT, P5 ;  /* 0x0000000fff007c0c */ /* 0x000fca000bfa5350 */
[----:B------:R-:W-:Y:S08]  /*3320*/  F2F.BF16.F32 R57, R52 ;  /* 0x0000003400397304 */ /* 0x000ff00000202000 */
[----:B------:R-:W-:Y:S01]  /*3330*/  @P5 F2FP.BF16.F32.PACK_AB R46, RZ, R52 ;  /* 0x00000034ff2e523e */ /* 0x000fe200000010ff */
[----:B------:R-:W1:Y:S01]  /*3340*/  F2F.BF16.F32 R55, R50 ;  /* 0x0000003200377304 */ /* 0x000e620000202000 */
[----:B------:R-:W-:-:S02]  /*3350*/  @P5 F2FP.BF16.F32.PACK_AB R47, RZ, R54 ;  /* 0x00000036ff2f523e */ /* 0x000fc400000010ff */
[----:B------:R-:W-:Y:S02]  /*3360*/  @P5 PRMT R71, R46, 0x7610, R71 ;  /* 0x000076102e475816 */ /* 0x000fe40000000047 */
[----:B------:R-:W-:Y:S02]  /*3370*/  @P5 PRMT R96, R47, 0x7610, R96 ;  /* 0x000076102f605816 */ /* 0x000fe40000000060 */
[----:B------:R-:W-:Y:S01]  /*3380*/  @P5 F2FP.BF16.F32.PACK_AB R44, RZ, R50 ;  /* 0x00000032ff2c523e */ /* 0x000fe200000010ff */
[----:B------:R-:W2:Y:S01]  /*3390*/  LDC.64 R46, c[0x0][0x2f8] ;  /* 0x0000be00ff2e7b82 */ /* 0x000ea20000000a00 */
[----:B------:R-:W-:Y:S01]  /*33a0*/  @P5 F2FP.BF16.F32.PACK_AB R45, RZ, R51 ;  /* 0x00000033ff2d523e */ /* 0x000fe200000010ff */
[----:B------:R-:W3:Y:S01]  /*33b0*/  F2F.BF16.F32 R54, R54 ;  /* 0x0000003600367304 */ /* 0x000ee20000202000 */
        /* <DEDUP_REMOVED lines=8> */
[----:B--2---:R-:W-:-:S04]  /*3440*/  IMAD.WIDE.U32 R46, R98, 0x8, R46 ;  /* 0x00000008622e7825 */ /* 0x004fc800078e002e */
[----:B------:R-:W-:Y:S05]  /*3450*/  @!P5 BRA `(.L_x_109) ;  /* 0x000000000020d947 */ /* 0x000fea0003800000 */
        /* <DEDUP_REMOVED lines=8> */
.L_x_109:
[----:B------:R3:W-:Y:S01]  /*34e0*/  STG.E.64 desc[UR4][R46.64], R48 ;  /* 0x000000302e007986 */ /* 0x0007e2000c101b04 */
[----:B------:R-:W-:-:S04]  /*34f0*/  ISETP.NE.U32.AND P5, PT, RZ, UR16, PT ;  /* 0x00000010ff007c0c */ /* 0x000fc8000bfa5070 */
[----:B------:R-:W-:-:S13]  /*3500*/  ISETP.NE.AND.EX P5, PT, RZ, UR17, PT, P5 ;  /* 0x00000011ff007c0c */ /* 0x000fda000bfa5350 */
[----:B------:R-:W-:Y:S02]  /*3510*/  @P5 PRMT R94, R55, 0x7610, R94 ;  /* 0x00007610375e5816 */ /* 0x000fe4000000005e */
[----:B------:R-:W-:Y:S02]  /*3520*/  @P5 PRMT R72, R56, 0x7610, R72 ;  /* 0x0000761038485816 */ /* 0x000fe40000000048 */
[----:B------:R-:W-:Y:S02]  /*3530*/  @P5 PRMT R70, R57, 0x7610, R70 ;  /* 0x0000761039465816 */ /* 0x000fe40000000046 */
[----:B------:R-:W-:Y:S01]  /*3540*/  @P5 PRMT R95, R54, 0x7610, R95 ;  /* 0x00007610365f5816 */ /* 0x000fe2000000005f */
[----:B---3--:R-:W-:Y:S06]  /*3550*/  @!P5 BRA `(.L_x_108) ;  /* 0x000000000020d947 */ /* 0x008fec0003800000 */
[----:B------:R-:W-:Y:S02]  /*3560*/  LOP3.LUT R46, R72, 0xffff, RZ, 0xc0, !PT ;  /* 0x0000ffff482e7812 */ /* 0x000fe400078ec0ff */
[----:B0-----:R-:W-:Y:S02]  /*3570*/  LEA R44, P5, R98, UR16, 0x3 ;  /* 0x00000010622c7c11 */ /* 0x001fe4000f8a18ff */
[----:B------:R-:W-:Y:S01]  /*3580*/  PRMT R49, R70, 0x5410, R95 ;  /* 0x0000541046317816 */ /* 0x000fe2000000005f */
[----:B------:R-:W-:Y:S01]  /*3590*/  IMAD.WIDE.U32 R46, R46, 0x10000, RZ ;  /* 0x000100002e2e7825 */ /* 0x000fe200078e00ff */
[----:B------:R-:W-:-:S04]  /*35a0*/  LEA.HI.X R45, R98, UR17, RZ, 0x3, P5 ;  /* 0x00000011622d7c11 */ /* 0x000fc8000a8f1cff */
[----:B------:R-:W-:Y:S02]  /*35b0*/  LOP3.LUT R47, R49, R47, RZ, 0xfc, !PT ;  /* 0x0000002f312f7212 */ /* 0x000fe400078efcff */
[----:B------:R-:W-:-:S05]  /*35c0*/  LOP3.LUT R46, R46, 0xffff, R94, 0xf8, !PT ;  /* 0x0000ffff2e2e7812 */ /* 0x000fca00078ef85e */
[----:B------:R3:W-:Y:S02]  /*35d0*/  STG.E.64 desc[UR4][R44.64], R46 ;  /* 0x0000002e2c007986 */ /* 0x0007e4000c101b04 */
.L_x_108:
[----:B------:R-:W-:Y:S05]  /*35e0*/  BSYNC B0 ;  /* 0x0000000000007941 */ /* 0x000fea0003800000 */
.L_x_107:
[----:B------:R-:W-:Y:S02]  /*35f0*/  IADD3 R73, R73, UR18, RZ ;  /* 0x0000001249497c10 */ /* 0x000fe4000fffe0ff */
[----:B0--3--:R-:W-:Y:S02]  /*3600*/  SEL R44, RZ, 0x1, P0 ;  /* 0x00000001ff2c7807 */ /* 0x009fe40000000000 */
[----:B------:R-:W-:-:S13]  /*3610*/  ISETP.GE.AND P0, PT, R73, UR19, PT ;  /* 0x0000001349007c0c */ /* 0x000fda000bf06270 */
[----:B------:R-:W-:Y:S05]  /*3620*/  @!P0 BRA `(.L_x_110) ;  /* 0xffffffd000408947 */ /* 0x000fea000383ffff */
.L_x_79:
[----:B------:R-:W0:Y:S01]  /*3630*/  S2R R0, SR_TID.X ;  /* 0x0000000000007919 */ /* 0x000e220000002100 */
[----:B------:R-:W0:Y:S01]  /*3640*/  S2UR UR6, SR_CTAID.X ;  /* 0x00000000000679c3 */ /* 0x000e220000002500 */
[----:B------:R-:W-:Y:S02]  /*3650*/  ISETP.NE.AND P5, PT, R140, RZ, PT ;  /* 0x000000ff8c00720c */ /* 0x000fe40003fa5270 */
[----:B------:R-:W-:-:S05]  /*3660*/  ISETP.NE.AND P0, PT, R141, RZ, PT ;  /* 0x000000ff8d00720c */ /* 0x000fca0003f05270 */
[----:B-12--5:R-:W1:Y:S08]  /*3670*/  @P4 LDC.64 R48, c[0x0][0x2d0] ;  /* 0x0000b400ff304b82 */ /* 0x026e700000000a00 */
[----:B------:R-:W2:Y:S08]  /*3680*/  @P5 LDC.64 R44, c[0x0][0x2d0] ;  /* 0x0000b400ff2c5b82 */ /* 0x000eb00000000a00 */
[----:B------:R-:W3:Y:S01]  /*3690*/  @P5 LDC.64 R46, c[0x0][0x2d8] ;  /* 0x0000b600ff2e5b82 */ /* 0x000ee20000000a00 */
[----:B0-----:R-:W-:-:S07]  /*36a0*/  LEA.HI R3, R0, UR6, RZ, 0x18 ;  /* 0x0000000600037c11 */ /* 0x001fce000f8fc0ff */
[----:B------:R-:W0:Y:S01]  /*36b0*/  @P4 LDC.64 R50, c[0x0][0x2d8] ;  /* 0x0000b600ff324b82 */ /* 0x000e220000000a00 */
[----:B------:R-:W-:Y:S01]  /*36c0*/  LOP3.LUT R61, R0, 0xff, RZ, 0xc0, !PT ;  /* 0x000000ff003d7812 */ /* 0x000fe200078ec0ff */
[----:B------:R-:W-:-:S06]  /*36d0*/  IMAD R2, R3, R2, RZ ;  /* 0x0000000203027224 */ /* 0x000fcc00078e02ff */
[----:B------:R-:W4:Y:S01]  /*36e0*/  @P3 LDC.64 R52, c[0x0][0x2d0] ;  /* 0x0000b400ff343b82 */ /* 0x000f220000000a00 */
[----:B------:R-:W-:-:S05]  /*36f0*/  LEA.HI R61, R2, R61, RZ, 0x1e ;  /* 0x0000003d023d7211 */ /* 0x000fca00078ff0ff */
[C---:B--2---:R-:W-:Y:S02]  /*3700*/  @P5 IMAD.WIDE.U32 R2, R61.reuse, 0x10, R44 ;  /* 0x000000103d025825 */ /* 0x044fe400078e002c */
[----:B------:R-:W2:Y:S02]  /*3710*/  @P3 LDC.64 R54, c[0x0][0x2d8] ;  /* 0x0000b600ff363b82 */ /* 0x000ea40000000a00 */
[C---:B---3--:R-:W-:Y:S01]  /*3720*/  @P5 IMAD.WIDE.U32 R44, R61.reuse, 0x10, R46 ;  /* 0x000000103d2c5825 */ /* 0x048fe200078e002e */
[----:B------:R-:W-:Y:S01]  /*3730*/  @P5 IADD3 R61, R61, 0x100, RZ ;  /* 0x000001003d3d5810 */ /* 0x000fe20007ffe0ff */
[----:B------:R3:W-:Y:S04]  /*3740*/  @P5 STG.E.128 desc[UR4][R2.64], R20 ;  /* 0x0000001402005986 */ /* 0x0007e8000c101d04 */
[----:B------:R-:W3:Y:S01]  /*3750*/  @P2 LDC.64 R56, c[0x0][0x2d0] ;  /* 0x0000b400ff382b82 */ /* 0x000ee20000000a00 */
[C---:B-1----:R-:W-:Y:S01]  /*3760*/  @P4 IMAD.WIDE.U32 R48, R61.reuse, 0x10, R48 ;  /* 0x000000103d304825 */ /* 0x042fe200078e0030 */
[----:B------:R1:W-:Y:S03]  /*3770*/  @P5 STG.E.128 desc[UR4][R44.64], R40 ;  /* 0x000000282c005986 */ /* 0x0003e6000c101d04 */
[C---:B0-----:R-:W-:Y:S01]  /*3780*/  @P4 IMAD.WIDE.U32 R50, R61.reuse, 0x10, R50 ;  /* 0x000000103d324825 */ /* 0x041fe200078e0032 */
[----:B------:R1:W-:Y:S02]  /*3790*/  @P4 STG.E.128 desc[UR4][R48.64], R16 ;  /* 0x0000001030004986 */ /* 0x0003e4000c101d04 */
[----:B------:R-:W0:Y:S01]  /*37a0*/  @P2 LDC.64 R58, c[0x0][0x2d8] ;  /* 0x0000b600ff3a2b82 */ /* 0x000e220000000a00 */
[----:B------:R-:W-:Y:S01]  /*37b0*/  @P4 VIADD R61, R61, 0x100 ;  /* 0x000001003d3d4836 */ /* 0x000fe20000000000 */
[----:B------:R1:W-:Y:S03]  /*37c0*/  @P4 STG.E.128 desc[UR4][R50.64], R36 ;  /* 0x0000002432004986 */ /* 0x0003e6000c101d04 */
[----:B----4-:R-:W-:-:S04]  /*37d0*/  @P3 IMAD.WIDE.U32 R52, R61, 0x10, R52 ;  /* 0x000000103d343825 */ /* 0x010fc800078e0034 */
[C---:B--2---:R-:W-:Y:S01]  /*37e0*/  @P3 IMAD.WIDE.U32 R54, R61.reuse, 0x10, R54 ;  /* 0x000000103d363825 */ /* 0x044fe200078e0036 */
[----:B------:R-:W-:Y:S01]  /*37f0*/  @P3 IADD3 R61, R61, 0x100, RZ ;  /* 0x000001003d3d3810 */ /* 0x000fe20007ffe0ff */
[----:B------:R1:W-:Y:S04]  /*3800*/  @P3 STG.E.128 desc[UR4][R52.64], R12 ;  /* 0x0000000c34003986 */ /* 0x0003e8000c101d04 */
[----:B------:R1:W-:Y:S01]  /*3810*/  @P3 STG.E.128 desc[UR4][R54.64], R32 ;  /* 0x0000002036003986 */ /* 0x0003e2000c101d04 */
[----:B---3--:R-:W-:-:S05]  /*3820*/  @P2 IMAD.WIDE.U32 R56, R61, 0x10, R56 ;  /* 0x000000103d382825 */ /* 0x008fca00078e0038 */
[----:B------:R1:W-:Y:S01]  /*3830*/  @P2 STG.E.128 desc[UR4][R56.64], R8 ;  /* 0x0000000838002986 */ /* 0x0003e2000c101d04 */
[----:B0-----:R-:W-:-:S05]  /*3840*/  @P2 IMAD.WIDE.U32 R58, R61, 0x10, R58 ;  /* 0x000000103d3a2825 */ /* 0x001fca00078e003a */
[----:B------:R1:W-:Y:S01]  /*3850*/  @P2 STG.E.128 desc[UR4][R58.64], R28 ;  /* 0x0000001c3a002986 */ /* 0x0003e2000c101d04 */
[----:B------:R-:W-:Y:S05]  /*3860*/  @!P0 EXIT ;  /* 0x000000000000894d */ /* 0x000fea0003800000 */
[----:B------:R-:W0:Y:S01]  /*3870*/  LDC.64 R2, c[0x0][0x2d0] ;  /* 0x0000b400ff027b82 */ /* 0x000e220000000a00 */
[----:B------:R-:W-:-:S07]  /*3880*/  @P2 IADD3 R61, R61, 0x100, RZ ;  /* 0x000001003d3d2810 */ /* 0x000fce0007ffe0ff */
[----:B-1----:R-:W1:Y:S01]  /*3890*/  LDC.64 R8, c[0x0][0x2d8] ;  /* 0x0000b600ff087b82 */ /* 0x002e620000000a00 */
[----:B0-----:R-:W-:-:S05]  /*38a0*/  IMAD.WIDE.U32 R2, R61, 0x10, R2 ;  /* 0x000000103d027825 */ /* 0x001fca00078e0002 */
[----:B------:R-:W-:Y:S01]  /*38b0*/  STG.E.128 desc[UR4][R2.64], R4 ;  /* 0x0000000402007986 */ /* 0x000fe2000c101d04 */
[----:B-1----:R-:W-:-:S05]  /*38c0*/  IMAD.WIDE.U32 R8, R61, 0x10, R8 ;  /* 0x000000103d087825 */ /* 0x002fca00078e0008 */
[----:B------:R-:W-:Y:S01]  /*38d0*/  STG.E.128 desc[UR4][R8.64], R24 ;  /* 0x0000001808007986 */ /* 0x000fe2000c101d04 */
[----:B------:R-:W-:Y:S05]  /*38e0*/  EXIT ;  /* 0x000000000000794d */ /* 0x000fea0003800000 */
.L_x_90:
[----:B------:R-:W-:Y:S01]  /*38f0*/  HFMA2.MMA R56, -RZ, RZ, 0, 9.5367431640625e-07 ;  /* 0x00000010ff387435 */ /* 0x000fe200000001ff */
[----:B------:R-:W-:Y:S01]  /*3900*/  IMAD.MOV.U32 R57, RZ, RZ, R47 ;  /* 0x000000ffff397224 */ /* 0x000fe200078e002f */
[----:B------:R-:W-:Y:S01]  /*3910*/  MOV R59, 0x1f ;  /* 0x0000001f003b7802 */ /* 0x000fe20000000f00 */
[----:B------:R-:W-:-:S08]  /*3920*/  IMAD.MOV.U32 R54, RZ, RZ, -0x1 ;  /* 0xffffffffff367424 */ /* 0x000fd000078e00ff */
[----:B-----5:R-:W-:Y:S05]  /*3930*/  WARPSYNC.COLLECTIVE R54, `(.L_x_111) ;  /* 0x0000000036087348 */ /* 0x020fea0003c00000 */
[----:B------:R0:W1:Y:S02]  /*3940*/  SHFL.DOWN P5, R55, R57, R56, R59 ;  /* 0x0800003839377389 */ /* 0x00006400000a003b */
[----:B01---5:R-:W-:Y:S01]  /*3950*/  ENDCOLLECTIVE ;  /* 0x000000000000791b */ /* 0x023fe20003800000 */
.L_x_111:
[----:B------:R-:W-:Y:S02]  /*3960*/  MOV R57, R46 ;  /* 0x0000002e00397202 */ /* 0x000fe40000000f00 */
[----:B------:R-:W-:-:S07]  /*3970*/  MOV R48, R55 ;  /* 0x0000003700307202 */ /* 0x000fce0000000f00 */
[----:B------:R-:W-:Y:S05]  /*3980*/  WARPSYNC.COLLECTIVE R54, `(.L_x_112) ;  /* 0x0000000036087348 */ /* 0x000fea0003c00000 */
[----:B------:R0:W1:Y:S02]  /*3990*/  SHFL.DOWN P5, R55, R57, R56, R59 ;  /* 0x0800003839377389 */ /* 0x00006400000a003b */
[----:B01----:R-:W-:Y:S01]  /*39a0*/  ENDCOLLECTIVE ;  /* 0x000000000000791b */ /* 0x003fe20003800000 */
.L_x_112:
[----:B------:R-:W-:Y:S01]  /*39b0*/  FADD.FTZ R48, R48, R47 ;  /* 0x0000002f30307221 */ /* 0x000fe20000010000 */
[----:B------:R-:W-:-:S04]  /*39c0*/  HFMA2.MMA R56, -RZ, RZ, 0, 4.76837158203125e-07 ;  /* 0x00000008ff387435 */ /* 0x000fc800000001ff */
[----:B------:R-:W-:Y:S01]  /*39d0*/  MOV R57, R48 ;  /* 0x0000003000397202 */ /* 0x000fe20000000f00 */
[----:B------:R-:W-:-:S07]  /*39e0*/  IMAD.MOV.U32 R49, RZ, RZ, R55 ;  /* 0x000000ffff317224 */ /* 0x000fce00078e0037 */
[----:B------:R-:W-:Y:S05]  /*39f0*/  WARPSYNC.COLLECTIVE R54, `(.L_x_113) ;  /* 0x0000000036087348 */ /* 0x000fea0003c00000 */
[----:B------:R0:W1:Y:S02]  /*3a00*/  SHFL.DOWN P5, R55, R57, R56, R59 ;  /* 0x0800003839377389 */ /* 0x00006400000a003b */
[----:B01----:R-:W-:Y:S01]  /*3a10*/  ENDCOLLECTIVE ;  /* 0x000000000000791b */ /* 0x003fe20003800000 */
.L_x_113:
[----:B------:R-:W-:-:S05]  /*3a20*/  FADD.FTZ R49, R49, R46 ;  /* 0x0000002e31317221 */ /* 0x000fca0000010000 */
[----:B------:R-:W-:Y:S01]  /*3a30*/  MOV R57, R49 ;  /* 0x0000003100397202 */ /* 0x000fe20000000f00 */
[----:B------:R-:W-:-:S07]  /*3a40*/  IMAD.MOV.U32 R51, RZ, RZ, R55 ;  /* 0x000000ffff337224 */ /* 0x000fce00078e0037 */
[----:B------:R-:W-:Y:S05]  /*3a50*/  WARPSYNC.COLLECTIVE R54, `(.L_x_114) ;  /* 0x0000000036087348 */ /* 0x000fea0003c00000 */
[----:B------:R0:W1:Y:S02]  /*3a60*/  SHFL.DOWN P5, R55, R57, R56, R59 ;  /* 0x0800003839377389 */ /* 0x00006400000a003b */
[----:B01----:R-:W-:Y:S01]  /*3a70*/  ENDCOLLECTIVE ;  /* 0x000000000000791b */ /* 0x003fe20003800000 */
.L_x_114:
[----:B------:R-:W-:Y:S01]  /*3a80*/  FADD.FTZ R51, R48, R51 ;  /* 0x0000003330337221 */ /* 0x000fe20000010000 */
[----:B------:R-:W-:-:S03]  /*3a90*/  HFMA2.MMA R56, -RZ, RZ, 0, 2.384185791015625e-07 ;  /* 0x00000004ff387435 */ /* 0x000fc600000001ff */
[----:B------:R-:W-:Y:S01]  /*3aa0*/  IMAD.MOV.U32 R57, RZ, RZ, R51 ;  /* 0x000000ffff397224 */ /* 0x000fe200078e0033 */
[----:B------:R-:W-:-:S07]  /*3ab0*/  MOV R50, R55 ;  /* 0x0000003700327202 */ /* 0x000fce0000000f00 */
[----:B------:R-:W-:Y:S05]  /*3ac0*/  WARPSYNC.COLLECTIVE R54, `(.L_x_115) ;  /* 0x0000000036087348 */ /* 0x000fea0003c00000 */
[----:B------:R0:W1:Y:S02]  /*3ad0*/  SHFL.DOWN P5, R55, R57, R56, R59 ;  /* 0x0800003839377389 */ /* 0x00006400000a003b */
[----:B01----:R-:W-:Y:S01]  /*3ae0*/  ENDCOLLECTIVE ;  /* 0x000000000000791b */ /* 0x003fe20003800000 */
.L_x_115:
[----:B------:R-:W-:-:S04]  /*3af0*/  FADD.FTZ R50, R49, R50 ;  /* 0x0000003231327221 */ /* 0x000fc80000010000 */
[----:B------:R-:W-:Y:S01]  /*3b00*/  IMAD.MOV.U32 R57, RZ, RZ, R50 ;  /* 0x000000ffff397224 */ /* 0x000fe200078e0032 */
[----:B------:R-:W-:-:S07]  /*3b10*/  MOV R52, R55 ;  /* 0x0000003700347202 */ /* 0x000fce0000000f00 */
[----:B------:R-:W-:Y:S05]  /*3b20*/  WARPSYNC.COLLECTIVE R54, `(.L_x_116) ;  /* 0x0000000036087348 */ /* 0x000fea0003c00000 */
[----:B------:R0:W1:Y:S02]  /*3b30*/  SHFL.DOWN P5, R55, R57, R56, R59 ;  /* 0x0800003839377389 */ /* 0x00006400000a003b */
[----:B01----:R-:W-:Y:S01]  /*3b40*/  ENDCOLLECTIVE ;  /* 0x000000000000791b */ /* 0x003fe20003800000 */
.L_x_116:
[----:B------:R-:W-:-:S05]  /*3b50*/  FADD.FTZ R52, R51, R52 ;  /* 0x0000003433347221 */ /* 0x000fca0000010000 */
[----:B------:R-:W-:Y:S01]  /*3b60*/  MOV R57, R52 ;  /* 0x0000003400397202 */ /* 0x000fe20000000f00 */
[----:B------:R-:W-:Y:S01]  /*3b70*/  IMAD.MOV.U32 R56, RZ, RZ, 0x2 ;  /* 0x00000002ff387424 */ /* 0x000fe200078e00ff */
[----:B------:R-:W-:-:S07]  /*3b80*/  MOV R53, R55 ;  /* 0x0000003700357202 */ /* 0x000fce0000000f00 */
[----:B------:R-:W-:Y:S05]  /*3b90*/  WARPSYNC.COLLECTIVE R54, `(.L_x_117) ;  /* 0x0000000036087348 */ /* 0x000fea0003c00000 */
[----:B------:R0:W1:Y:S02]  /*3ba0*/  SHFL.DOWN P5, R55, R57, R56, R59 ;  /* 0x0800003839377389 */ /* 0x00006400000a003b */
[----:B01----:R-:W-:Y:S01]  /*3bb0*/  ENDCOLLECTIVE ;  /* 0x000000000000791b */ /* 0x003fe20003800000 */
.L_x_117:
[----:B------:R-:W-:-:S05]  /*3bc0*/  FADD.FTZ R53, R50, R53 ;  /* 0x0000003532357221 */ /* 0x000fca0000010000 */
[----:B------:R-:W-:Y:S02]  /*3bd0*/  MOV R57, R53 ;  /* 0x0000003500397202 */ /* 0x000fe40000000f00 */
[----:B------:R-:W-:-:S07]  /*3be0*/  MOV R47, R55 ;  /* 0x00000037002f7202 */ /* 0x000fce0000000f00 */
[----:B------:R-:W-:Y:S05]  /*3bf0*/  WARPSYNC.COLLECTIVE R54, `(.L_x_118) ;  /* 0x0000000036087348 */ /* 0x000fea0003c00000 */
[----:B------:R0:W1:Y:S02]  /*3c00*/  SHFL.DOWN P5, R55, R57, R56, R59 ;  /* 0x0800003839377389 */ /* 0x00006400000a003b */
[----:B01----:R-:W-:Y:S01]  /*3c10*/  ENDCOLLECTIVE ;  /* 0x000000000000791b */ /* 0x003fe20003800000 */
.L_x_118:
[----:B------:R-:W-:Y:S01]  /*3c20*/  FADD.FTZ R47, R52, R47 ;  /* 0x0000002f342f7221 */ /* 0x000fe20000010000 */
[----:B------:R-:W-:-:S04]  /*3c30*/  HFMA2.MMA R56, -RZ, RZ, 0, 5.9604644775390625e-08 ;  /* 0x00000001ff387435 */ /* 0x000fc800000001ff */
[----:B------:R-:W-:Y:S01]  /*3c40*/  MOV R57, R47 ;  /* 0x0000002f00397202 */ /* 0x000fe20000000f00 */
[----:B------:R-:W-:-:S07]  /*3c50*/  IMAD.MOV.U32 R46, RZ, RZ, R55 ;  /* 0x000000ffff2e7224 */ /* 0x000fce00078e0037 */
[----:B------:R-:W-:Y:S05]  /*3c60*/  WARPSYNC.COLLECTIVE R54, `(.L_x_119) ;  /* 0x0000000036087348 */ /* 0x000fea0003c00000 */
[----:B------:R0:W1:Y:S02]  /*3c70*/  SHFL.DOWN P5, R55, R57, R56, R59 ;  /* 0x0800003839377389 */ /* 0x00006400000a003b */
[----:B01----:R-:W-:Y:S01]  /*3c80*/  ENDCOLLECTIVE ;  /* 0x000000000000791b */ /* 0x003fe20003800000 */
.L_x_119:
[----:B------:R-:W-:-:S05]  /*3c90*/  FADD.FTZ R46, R53, R46 ;  /* 0x0000002e352e7221 */ /* 0x000fca0000010000 */
[----:B------:R-:W-:Y:S01]  /*3ca0*/  MOV R57, R46 ;  /* 0x0000002e00397202 */ /* 0x000fe20000000f00 */
[----:B------:R-:W-:-:S07]  /*3cb0*/  IMAD.MOV.U32 R48, RZ, RZ, R55 ;  /* 0x000000ffff307224 */ /* 0x000fce00078e0037 */
[----:B------:R-:W-:Y:S05]  /*3cc0*/  WARPSYNC.COLLECTIVE R54, `(.L_x_120) ;  /* 0x0000000036087348 */ /* 0x000fea0003c00000 */
[----:B------:R0:W1:Y:S02]  /*3cd0*/  SHFL.DOWN P5, R55, R57, R56, R59 ;  /* 0x0800003839377389 */ /* 0x00006400000a003b */
[----:B01----:R-:W-:Y:S01]  /*3ce0*/  ENDCOLLECTIVE ;  /* 0x000000000000791b */ /* 0x003fe20003800000 */
.L_x_120:
[----:B------:R-:W-:Y:S01]  /*3cf0*/  MOV R49, R55 ;  /* 0x0000003700317202 */ /* 0x000fe20000000f00 */
[----:B------:R-:W-:Y:S06]  /*3d00*/  BRA `(.L_x_121) ;  /* 0xffffffdc009c7947 */ /* 0x000fec000383ffff */
.L_x_122:
        /* <DEDUP_REMOVED lines=15> */
.L_x_3879:


//--------------------- .text._ZN10layer_norm31ln_parallel_residual_bwd_kernelINS_13Kernel_traitsI13__nv_bfloat16S2_S2_S2_fjLj5120ELj1ELj1ELj8ELj8ENS_18Kernel_traits_baseILj5120ES2_S2_S2_S2_fjLj256EEEEELb0ELb1ELb1EEEvNS_9BwdParamsE --------------------------
	.section	.text._ZN10layer_norm31ln_parallel_residual_bwd_kernelINS_13Kernel_traitsI13__nv_bfloat16S2_S2_S2_fjLj5120ELj1ELj1ELj8ELj8ENS_18Kernel_traits_baseILj5120ES2_S2_S2_S2_fjLj256EEEEELb0ELb1ELb1EEEvNS_9BwdParamsE,"ax",@progbits
	.align	128
        .global         _ZN10layer_norm31ln_parallel_residual_bwd_kernelINS_13Kernel_traitsI13__nv_bfloat16S2_S2_S2_fjLj5120ELj1ELj1ELj8ELj8ENS_18Kernel_traits_baseILj5120ES2_S2_S2_S2_fjLj256EEEEELb0ELb1ELb1EEEvNS_9BwdParamsE
        .type           _ZN10layer_norm31ln_parallel_residual_bwd_kernelINS_13Kernel_traitsI13__nv_bfloat16S2_S2_S2_fjLj5120ELj1ELj1ELj8ELj8ENS_18Kernel_traits_baseILj5120ES2_S2_S2_S2_fjLj256EEEEELb0ELb1ELb1EEEvNS_9BwdParamsE,@function
        .size           _ZN10layer_norm31ln_parallel_residual_bwd_kernelINS_13Kernel_traitsI13__nv_bfloat16S2_S2_S2_fjLj5120ELj1ELj1ELj8ELj8ENS_18Kernel_traits_baseILj5120ES2_S2_S2_S2_fjLj256EEEEELb0ELb1ELb1EEEvNS_9BwdParamsE,(.L_x_3880 - _ZN10layer_norm31ln_parallel_residual_bwd_kernelINS_13Kernel_traitsI13__nv_bfloat16S2_S2_S2_fjLj5120ELj1ELj1ELj8ELj8ENS_18Kernel_traits_baseILj5120ES2_S2_S2_S2_fjLj256EEEEELb0ELb1ELb1EEEvNS_9BwdParamsE)
        .other          _ZN10layer_norm31ln_parallel_residual_bwd_kernelINS_13Kernel_traitsI13__nv_bfloat16S2_S2_S2_fjLj5120ELj1ELj1ELj8ELj8ENS_18Kernel_traits_baseILj5120ES2_S2_S2_S2_fjLj256EEEEELb0ELb1ELb1EEEvNS_9BwdParamsE,@"STO_CUDA_ENTRY STV_DEFAULT"
_ZN10layer_norm31ln_parallel_residual_bwd_kernelINS_13Kernel_traitsI13__nv_bfloat16S2_S2_S2_fjLj5120ELj1ELj1ELj8ELj8ENS_18Kernel_traits_baseILj5120ES2_S2_S2_S2_fjLj256EEEEELb0ELb1ELb1EEEvNS_9BwdParamsE:
.text._ZN10layer_norm31ln_parallel_residual_bwd_kernelINS_13Kernel_traitsI13__nv_bfloat16S2_S2_S2_fjLj5120ELj1ELj1ELj8ELj8ENS_18Kernel_traits_baseILj5120ES2_S2_S2_S2_fjLj256EEEEELb0ELb1ELb1EEEvNS_9BwdParamsE:
        /* <DEDUP_REMOVED lines=33> */
[----:B------:R-:W-:Y:S01]  /*0210*/  CS2R R8, SRZ ;  /* 0x0000000000087805 */ /* 0x000fe2000001ff00 */
[----:B------:R-:W-:Y:S06]  /*0220*/  BRA `(.L_x_124) ;  /* 0x0000002c00fc7947 */ /* 0x000fec0003800000 */
.L_x_123:
[----:B------:R-:W-:Y:S01]  /*0230*/  SHF.L.U32 R0, R29, 0x3, RZ ;  /* 0x000000031d007819 */ /* 0x000fe200000006ff */
[----:B------:R-:W-:-:S03]  /*0240*/  ULDC.64 UR4, c[0x0][0x260] ;  /* 0x0000980000047ab9 */ /* 0x000fc60000000a00 */
[----:B------:R-:W-:-:S04]  /*0250*/  LOP3.LUT R0, R0, 0x7f8, RZ, 0xc0, !PT ;  /* 0x000007f800007812 */ /* 0x000fc800078ec0ff */
[----:B------:R-:W-:-:S04]  /*0260*/  IADD3 R2, P0, R0, UR4, RZ ;  /* 0x0000000400027c10 */ /* 0x000fc8000ff1e0ff */
[----:B------:R-:W-:Y:S01]  /*0270*/  IADD3.X R3, RZ, UR5, RZ, P0, !PT ;  /* 0x00000005ff037c10 */ /* 0x000fe200087fe4ff */
[----:B------:R-:W-:-:S04]  /*0280*/  ULDC.64 UR4, c[0x0][0x2c8] ;  /* 0x0000b20000047ab9 */ /* 0x000fc80000000a00 */
[----:B------:R-:W2:Y:S04]  /*0290*/  LDG.E.64 R30, desc[UR6][R2.64] ;  /* 0x00000006021e7981 */ /* 0x000ea8000c1e1b00 */
[----:B------:R-:W3:Y:S04]  /*02a0*/  LDG.E.64 R34, desc[UR6][R2.64+0x1000] ;  /* 0x0010000602227981 */ /* 0x000ee8000c1e1b00 */
[----:B------:R-:W4:Y:S04]  /*02b0*/  LDG.E.64 R36, desc[UR6][R2.64+0x1800] ;  /* 0x0018000602247981 */ /* 0x000f28000c1e1b00 */
[----:B------:R-:W5:Y:S04]  /*02c0*/  LDG.E.64 R32, desc[UR6][R2.64+0x800] ;  /* 0x0008000602207981 */ /* 0x000f68000c1e1b00 */
[----:B------:R-:W5:Y:S01]  /*02d0*/  LDG.E.64 R38, desc[UR6][R2.64+0x2000] ;  /* 0x0020000602267981 */ /* 0x000f62000c1e1b00 */
[----:B------:R-:W-:Y:S01]  /*02e0*/  ISETP.NE.U32.AND P0, PT, RZ, UR4, PT ;  /* 0x00000004ff007c0c */ /* 0x000fe2000bf05070 */
[----:B------:R-:W-:-:S02]  /*02f0*/  ULDC.U8 UR4, c[0x0][0x2a0] ;  /* 0x0000a80000047ab9 */ /* 0x000fc40000000000 */
[----:B------:R-:W-:Y:S01]  /*0300*/  UISETP.NE.AND UP0, UPT, UR4, URZ, UPT ;  /* 0x0000003f0400728c */ /* 0x000fe2000bf05270 */
[----:B------:R-:W-:Y:S01]  /*0310*/  HFMA2.MMA R4, -RZ, RZ, 0, 5.9604644775390625e-08 ;  /* 0x00000001ff047435 */ /* 0x000fe200000001ff */
[----:B------:R-:W-:Y:S02]  /*0320*/  ISETP.NE.AND.EX P0, PT, RZ, UR5, PT, P0 ;  /* 0x00000005ff007c0c */ /* 0x000fe4000bf05300 */
        /* <DEDUP_REMOVED lines=20> */
[----:B------:R-:W-:Y:S02]  /*0470*/  LOP3.LUT R80, R29, 0xff, RZ, 0xc0, !PT ;  /* 0x000000ff1d507812 */ /* 0x000fe400078ec0ff */
[----:B------:R-:W-:-:S02]  /*0480*/  PLOP3.LUT P3, PT, PT, PT, UP0, 0x80, 0x0 ;  /* 0x000000000000781c */ /* 0x000fc40003f6f008 */
[--C-:B--2---:R-:W-:Y:S02]  /*0490*/  SHF.R.U32.HI R82, RZ, 0x10, R31.reuse ;  /* 0x00000010ff527819 */ /* 0x104fe4000001161f */
[----:B------:R-:W-:Y:S02]  /*04a0*/  SHF.R.U64 R81, R30, 0x10, R31 ;  /* 0x000000101e517819 */ /* 0x000fe4000000121f */
[--C-:B---3--:R-:W-:Y:S02]  /*04b0*/  SHF.R.U64 R85, R34, 0x10, R35.reuse ;  /* 0x0000001022557819 */ /* 0x108fe40000001223 */
[----:B------:R-:W-:Y:S02]  /*04c0*/  SHF.R.U32.HI R86, RZ, 0x10, R35 ;  /* 0x00000010ff567819 */ /* 0x000fe40000011623 */
[--C-:B----4-:R-:W-:Y:S02]  /*04d0*/  SHF.R.U32.HI R88, RZ, 0x10, R37.reuse ;  /* 0x00000010ff587819 */ /* 0x110fe40000011625 */
[----:B------:R-:W-:-:S02]  /*04e0*/  SHF.R.U64 R87, R36, 0x10, R37 ;  /* 0x0000001024577819 */ /* 0x000fc40000001225 */
[--C-:B-----5:R-:W-:Y:S02]  /*04f0*/  SHF.R.U64 R83, R32, 0x10, R33.reuse ;  /* 0x0000001020537819 */ /* 0x120fe40000001221 */
[----:B------:R-:W-:Y:S02]  /*0500*/  SHF.R.U32.HI R84, RZ, 0x10, R33 ;  /* 0x00000010ff547819 */ /* 0x000fe40000011621 */
[--C-:B------:R-:W-:Y:S02]  /*0510*/  SHF.R.U64 R89, R38, 0x10, R39.reuse ;  /* 0x0000001026597819 */ /* 0x100fe40000001227 */
        /* <DEDUP_REMOVED lines=20> */
[----:B------:R-:W-:-:S07]  /*0660*/  SHF.L.U32 R90, R90, 0x10, RZ ;  /* 0x000000105a5a7819 */ /* 0x000fce00000006ff */
.L_x_137:
[----:B0-----:R-:W0:Y:S01]  /*0670*/  LDC.64 R16, c[0x0][0x2b8] ;  /* 0x0000ae00ff107b82 */ /* 0x001e220000000a00 */
[----:B------:R-:W-:-:S05]  /*0680*/  IMAD R0, R28, UR8, RZ ;  /* 0x000000081c007c24 */ /* 0x000fca000f8e02ff */
[----:B------:R-:W-:Y:S02]  /*0690*/  SHF.R.S32.HI R5, RZ, 0x1f, R0 ;  /* 0x0000001fff057819 */ /* 0x000fe40000011400 */
[----:B------:R-:W1:Y:S02]  /*06a0*/  LDC.64 R104, c[0x0][0x238] ;  /* 0x00008e00ff687b82 */ /* 0x000e640000000a00 */
[----:B------:R-:W-:-:S04]  /*06b0*/  LEA.HI R5, R5, R0, RZ, 0x2 ;  /* 0x0000000005057211 */ /* 0x000fc800078f10ff */
[----:B------:R-:W-:Y:S02]  /*06c0*/  LEA.HI.SX32 R103, R5, R80, 0x1e ;  /* 0x0000005005677211 */ /* 0x000fe400078ff2ff */
[----:B--2---:R-:W2:Y:S02]  /*06d0*/  LDC.64 R108, c[0x0][0x250] ;  /* 0x00009400ff6c7b82 */ /* 0x004ea40000000a00 */
[C---:B------:R-:W-:Y:S01]  /*06e0*/  IADD3 R100, R103.reuse, 0x200, RZ ;  /* 0x0000020067647810 */ /* 0x040fe20007ffe0ff */
[C---:B------:R-:W-:Y:S01]  /*06f0*/  VIADD R102, R103.reuse, 0x100 ;  /* 0x0000010067667836 */ /* 0x040fe20000000000 */
[C---:B------:R-:W-:Y:S01]  /*0700*/  IADD3 R99, R103.reuse, 0x300, RZ ;  /* 0x0000030067637810 */ /* 0x040fe20007ffe0ff */
[C---:B------:R-:W-:Y:S02]  /*0710*/  VIADD R101, R103.reuse, 0x400 ;  /* 0x0000040067657836 */ /* 0x040fe40000000000 */
[C-C-:B0-----:R-:W-:Y:S01]  /*0720*/  IMAD.WIDE.U32 R6, R103.reuse, 0x8, R16.reuse ;  /* 0x0000000867067825 */ /* 0x141fe200078e0010 */
[----:B------:R-:W0:Y:S03]  /*0730*/  @P0 LDC.64 R112, c[0x0][0x2c8] ;  /* 0x0000b200ff700b82 */ /* 0x000e260000000a00 */
[C---:B------:R-:W-:Y:S01]  /*0740*/  IMAD.WIDE.U32 R8, R102.reuse, 0x8, R16 ;  /* 0x0000000866087825 */ /* 0x040fe200078e0010 */
[----:B----4-:R3:W4:Y:S03]  /*0750*/  LDG.E.64 R118, desc[UR6][R6.64] ;  /* 0x0000000606767981 */ /* 0x010726000c1e1b00 */
[--C-:B-1----:R-:W-:Y:S01]  /*0760*/  IMAD.WIDE.U32 R14, R103, 0x8, R104.reuse ;  /* 0x00000008670e7825 */ /* 0x102fe200078e0068 */
[----:B------:R1:W4:Y:S01]  /*0770*/  LDG.E.64 R120, desc[UR6][R8.64] ;  /* 0x0000000608787981 */ /* 0x000322000c1e1b00 */
[----:B------:R-:W0:Y:S02]  /*0780*/  @P0 LDC.64 R114, c[0x0][0x2c8] ;  /* 0x0000b200ff720b82 */ /* 0x000e240000000a00 */
[----:B------:R-:W-:-:S02]  /*0790*/  IMAD.WIDE.U32 R10, R102, 0x8, R104 ;  /* 0x00000008660a7825 */ /* 0x000fc400078e0068 */
[----:B------:R-:W4:Y:S02]  /*07a0*/  LDG.E.64 R14, desc[UR6][R14.64] ;  /* 0x000000060e0e7981 */ /* 0x000f24000c1e1b00 */
[--C-:B---3--:R-:W-:Y:S02]  /*07b0*/  IMAD.WIDE.U32 R6, R100, 0x8, R104.reuse ;  /* 0x0000000864067825 */ /* 0x108fe400078e0068 */
[----:B------:R-:W3:Y:S01]  /*07c0*/  LDG.E.64 R10, desc[UR6][R10.64] ;  /* 0x000000060a0a7981 */ /* 0x000ee2000c1e1b00 */
[----:B------:R-:W0:Y:S01]  /*07d0*/  @P0 LDC.64 R116, c[0x0][0x2c8] ;  /* 0x0000b200ff740b82 */ /* 0x000e220000000a00 */
[--C-:B------:R-:W-:Y:S02]  /*07e0*/  IMAD.WIDE.U32 R12, R99, 0x8, R104.reuse ;  /* 0x00000008630c7825 */ /* 0x100fe400078e0068 */
[----:B------:R-:W3:Y:S02]  /*07f0*/  LDG.E.64 R6, desc[UR6][R6.64] ;  /* 0x0000000606067981 */ /* 0x000ee4000c1e1b00 */
[----:B-1----:R-:W-:-:S02]  /*0800*/  IMAD.WIDE.U32 R8, R101, 0x8, R104 ;  /* 0x0000000865087825 */ /* 0x002fc400078e0068 */
[----:B------:R-:W3:Y:S01]  /*0810*/  LDG.E.64 R12, desc[UR6][R12.64] ;  /* 0x000000060c0c7981 */ /* 0x000ee2000c1e1b00 */
[----:B------:R-:W1:Y:S01]  /*0820*/  LDC.64 R104, c[0x0][0x258] ;  /* 0x00009600ff687b82 */ /* 0x000e620000000a00 */
[----:B--2---:R-:W-:Y:S02]  /*0830*/  IMAD.WIDE R108, R28, 0x4, R108 ;  /* 0x000000041c6c7825 */ /* 0x004fe400078e026c */
[----:B------:R-:W2:Y:S02]  /*0840*/  LDG.E.64 R8, desc[UR6][R8.64] ;  /* 0x0000000608087981 */ /* 0x000ea4000c1e1b00 */
[--C-:B------:R-:W-:Y:S02]  /*0850*/  IMAD.WIDE.U32 R106, R100, 0x8, R16.reuse ;  /* 0x00000008646a7825 */ /* 0x100fe400078e0010 */
[----:B------:R0:W2:Y:S01]  /*0860*/  LDG.E R0, desc[UR6][R108.64] ;  /* 0x000000066c007981 */ /* 0x0000a2000c1e1900 */
[----:B------:R-:W0:Y:S01]  /*0870*/  @P0 LDC.64 R110, c[0x0][0x2c8] ;  /* 0x0000b200ff6e0b82 */ /* 0x000e220000000a00 */
[----:B------:R-:W-:-:S02]  /*0880*/  IMAD.WIDE.U32 R18, R99, 0x8, R16 ;  /* 0x0000000863127825 */ /* 0x000fc400078e0010 */
[----:B------:R-:W2:Y:S02]  /*0890*/  LDG.E.64 R106, desc[UR6][R106.64] ;  /* 0x000000066a6a7981 */ /* 0x000ea4000c1e1b00 */
[----:B------:R-:W-:Y:S02]  /*08a0*/  IMAD.WIDE.U32 R16, R101, 0x8, R16 ;  /* 0x0000000865107825 */ /* 0x000fe400078e0010 */
[----:B------:R-:W2:Y:S01]  /*08b0*/  LDG.E.64 R18, desc[UR6][R18.64] ;  /* 0x0000000612127981 */ /* 0x000ea2000c1e1b00 */
[----:B------:R-:W0:Y:S03]  /*08c0*/  @P0 LDC.64 R122, c[0x0][0x2c8] ;  /* 0x0000b200ff7a0b82 */ /* 0x000e260000000a00 */
[----:B------:R-:W2:Y:S01]  /*08d0*/  LDG.E.64 R16, desc[UR6][R16.64] ;  /* 0x0000000610107981 */ /* 0x000ea2000c1e1b00 */
[----:B-1----:R-:W-:-:S06]  /*08e0*/  IMAD.WIDE R104, R28, 0x4, R104 ;  /* 0x000000041c687825 */ /* 0x002fcc00078e0268 */
[----:B------:R-:W2:Y:S01]  /*08f0*/  LDG.E R104, desc[UR6][R104.64] ;  /* 0x0000000668687981 */ /* 0x000ea2000c1e1900 */
[----:B0-----:R-:W-:-:S04]  /*0900*/  @P0 IMAD.WIDE.U32 R108, R102, 0x8, R112 ;  /* 0x00000008666c0825 */ /* 0x001fc800078e0070 */
[----:B------:R-:W-:Y:S01]  /*0910*/  @P0 IMAD.WIDE.U32 R112, R100, 0x8, R114 ;  /* 0x0000000864700825 */ /* 0x000fe200078e0072 */
[----:B------:R-:W5:Y:S03]  /*0920*/  @P0 LDG.E.64 R24, desc[UR6][R108.64] ;  /* 0x000000066c180981 */ /* 0x000f66000c1e1b00 */
[----:B------:R-:W-:Y:S01]  /*0930*/  @P0 IMAD.WIDE.U32 R114, R99, 0x8, R116 ;  /* 0x0000000863720825 */ /* 0x000fe200078e0074 */
[----:B------:R0:W5:Y:S03]  /*0940*/  @P0 LDG.E.64 R22, desc[UR6][R112.64] ;  /* 0x0000000670160981 */ /* 0x000166000c1e1b00 */
[----:B------:R-:W-:Y:S01]  /*0950*/  @P0 IMAD.WIDE.U32 R110, R103, 0x8, R110 ;  /* 0x00000008676e0825 */ /* 0x000fe200078e006e */
[----:B------:R3:W5:Y:S03]  /*0960*/  @P0 LDG.E.64 R20, desc[UR6][R114.64] ;  /* 0x0000000672140981 */ /* 0x000766000c1e1b00 */
[----:B------:R-:W-:Y:S01]  /*0970*/  @P0 IMAD.WIDE.U32 R116, R101, 0x8, R122 ;  /* 0x0000000865740825 */ /* 0x000fe200078e007a */
[----:B------:R1:W5:Y:S04]  /*0980*/  @P0 LDG.E.64 R26, desc[UR6][R110.64] ;  /* 0x000000066e1a0981 */ /* 0x000368000c1e1b00 */
[----:B------:R2:W5:Y:S01]  /*0990*/  @P0 LDG.E.64 R2, desc[UR6][R116.64] ;  /* 0x0000000674020981 */ /* 0x000562000c1e1b00 */
[----:B------:R-:W-:Y:S01]  /*09a0*/  UMOV UR4, 0xffffffff ;  /* 0xffffffff00047882 */ /* 0x000fe20000000000 */
[----:B------:R-:W-:-:S02]  /*09b0*/  IADD3 R28, R28, UR10, RZ ;  /* 0x0000000a1c1c7c10 */ /* 0x000fc4000fffe0ff */
[----:B------:R-:W-:Y:S02]  /*09c0*/  LOP3.LUT P1, RZ, R29, 0x1f, RZ, 0xc0, !PT ;  /* 0x0000001f1dff7812 */ /* 0x000fe4000782c0ff */
[----:B------:R-:W-:Y:S02]  /*09d0*/  ISETP.GE.AND P4, PT, R28, UR11, PT ;  /* 0x0000000b1c007c0c */ /* 0x000fe4000bf86270 */
[----:B----4-:R-:W-:Y:S02]  /*09e0*/  MOV R5, R118 ;  /* 0x0000007600057202 */ /* 0x010fe40000000f00 */
[--C-:B------:R-:W-:Y:S02]  /*09f0*/  SHF.R.U64 R125, R14, 0x10, R15.reuse ;  /* 0x000000100e7d7819 */ /* 0x100fe4000000120f */
[----:B0-----:R-:W-:Y:S02]  /*0a00*/  SHF.R.U32.HI R113, RZ, 0x10, R15 ;  /* 0x00000010ff717819 */ /* 0x001fe4000001160f */
[----:B---3--:R-:W-:-:S02]  /*0a10*/  SHF.R.U64 R115, R10, 0x10, R11 ;  /* 0x000000100a737819 */ /* 0x008fc4000000120b */
[----:B------:R-:W-:Y:S02]  /*0a20*/  SHF.L.U32 R14, R14, 0x10, RZ ;  /* 0x000000100e0e7819 */ /* 0x000fe400000006ff */
[----:B------:R-:W-:Y:S02]  /*0a30*/  SHF.R.U64 R140, R118, 0x10, R119 ;  /* 0x00000010768c7819 */ /* 0x000fe40000001277 */
[----:B------:R-:W-:Y:S02]  /*0a40*/  MOV R105, R119 ;  /* 0x0000007700697202 */ /* 0x000fe40000000f00 */
[--C-:B-1----:R-:W-:Y:S02]  /*0a50*/  SHF.R.U64 R111, R12, 0x10, R13.reuse ;  /* 0x000000100c6f7819 */ /* 0x102fe4000000120d */
[----:B------:R-:W-:Y:S02]  /*0a60*/  SHF.R.U32.HI R110, RZ, 0x10, R13 ;  /* 0x00000010ff6e7819 */ /* 0x000fe4000001160d */
[----:B--2---:R-:W-:-:S02]  /*0a70*/  FSEL R145, R0, RZ, !P3 ;  /* 0x000000ff00917208 */ /* 0x004fc40005800000 */
[----:B------:R-:W-:Y:S02]  /*0a80*/  SHF.L.U32 R0, R125, 0x10, RZ ;  /* 0x000000107d007819 */ /* 0x000fe400000006ff */
[----:B------:R-:W-:Y:S01]  /*0a90*/  MOV R112, R106 ;  /* 0x0000006a00707202 */ /* 0x000fe20000000f00 */
[--C-:B------:R-:W-:Y:S01]  /*0aa0*/  IMAD.MOV.U32 R114, RZ, RZ, R107.reuse ;  /* 0x000000ffff727224 */ /* 0x100fe200078e006b */
[--C-:B------:R-:W-:Y:S02]  /*0ab0*/  SHF.R.U64 R124, R106, 0x10, R107.reuse ;  /* 0x000000106a7c7819 */ /* 0x100fe4000000126b */
[----:B------:R-:W-:Y:S01]  /*0ac0*/  SHF.R.U32.HI R134, RZ, 0x10, R107 ;  /* 0x00000010ff867819 */ /* 0x000fe2000001166b */
[----:B------:R-:W-:Y:S01]  /*0ad0*/  IMAD.U32 R107, R9, 0x10000, RZ ;  /* 0x00010000096b7824 */ /* 0x000fe200078e00ff */
[----:B------:R-:W-:Y:S02]  /*0ae0*/  SHF.R.U32.HI R139, RZ, 0x10, R119 ;  /* 0x00000010ff8b7819 */ /* 0x000fe40000011677 */
[----:B------:R-:W-:-:S02]  /*0af0*/  SHF.R.U64 R128, R16, 0x10, R17 ;  /* 0x0000001010807819 */ /* 0x000fc40000001211 */
[----:B------:R-:W-:Y:S02]  /*0b00*/  MOV R122, R17 ;  /* 0x00000011007a7202 */ /* 0x000fe40000000f00 */
[----:B------:R-:W-:Y:S02]  /*0b10*/  SHF.R.U32.HI R126, RZ, 0x10, R17 ;  /* 0x00000010ff7e7819 */ /* 0x000fe40000011611 */
[C---:B------:R-:W-:Y:S02]  /*0b20*/  SHF.R.U64 R123, R6.reuse, 0x10, R7 ;  /* 0x00000010067b7819 */ /* 0x040fe40000001207 */
[----:B------:R-:W-:Y:S02]  /*0b30*/  SHF.L.U32 R17, R6, 0x10, RZ ;  /* 0x0000001006117819 */ /* 0x000fe400000006ff */
[----:B------:R-:W-:Y:S02]  /*0b40*/  SHF.L.U32 R13, R13, 0x10, RZ ;  /* 0x000000100d0d7819 */ /* 0x000fe400000006ff */
[----:B------:R-:W-:-:S02]  /*0b50*/  SHF.R.U64 R109, R8, 0x10, R9 ;  /* 0x00000010086d7819 */ /* 0x000fc40000001209 */
[----:B------:R-:W-:Y:S02]  /*0b60*/  SHF.L.U32 R106, R8, 0x10, RZ ;  /* 0x00000010086a7819 */ /* 0x000fe400000006ff */
[----:B------:R-:W-:Y:S01]  /*0b70*/  SHF.R.U32.HI R108, RZ, 0x10, R9 ;  /* 0x00000010ff6c7819 */ /* 0x000fe20000011609 */
[----:B------:R-:W-:Y:S01]  /*0b80*/  FADD.FTZ R9, -R145, R0 ;  /* 0x0000000091097221 */ /* 0x000fe20000010100 */
[--C-:B------:R-:W-:Y:S01]  /*0b90*/  SHF.R.U64 R138, R120, 0x10, R121.reuse ;  /* 0x00000010788a7819 */ /* 0x100fe20000001279 */
[----:B------:R-:W-:Y:S01]  /*0ba0*/  IMAD.MOV.U32 R118, RZ, RZ, R120 ;  /* 0x000000ffff767224 */ /* 0x000fe200078e0078 */
[----:B------:R-:W-:Y:S01]  /*0bb0*/  MOV R119, R121 ;  /* 0x0000007900777202 */ /* 0x000fe20000000f00 */
[----:B------:R-:W-:Y:S01]  /*0bc0*/  IMAD.U32 R0, R115, 0x10000, RZ ;  /* 0x0001000073007824 */ /* 0x000fe200078e00ff */
[----:B------:R-:W-:Y:S02]  /*0bd0*/  SHF.R.U32.HI R136, RZ, 0x10, R121 ;  /* 0x00000010ff887819 */ /* 0x000fe40000011679 */
[----:B------:R-:W-:-:S02]  /*0be0*/  MOV R116, R18 ;  /* 0x0000001200747202 */ /* 0x000fc40000000f00 */
[--C-:B------:R-:W-:Y:S01]  /*0bf0*/  SHF.R.U64 R132, R18, 0x10, R19.reuse ;  /* 0x0000001012847819 */ /* 0x100fe20000001213 */
[----:B------:R-:W-:Y:S01]  /*0c00*/  IMAD.U32 R18, R7, 0x10000, RZ ;  /* 0x0001000007127824 */ /* 0x000fe200078e00ff */
[----:B------:R-:W-:Y:S01]  /*0c10*/  SHF.L.U32 R6, R113, 0x10, RZ ;  /* 0x0000001071067819 */ /* 0x000fe200000006ff */
[----:B------:R-:W-:Y:S01]  /*0c20*/  IMAD.MOV.U32 R120, RZ, RZ, R16 ;  /* 0x000000ffff787224 */ /* 0x000fe200078e0010 */
[----:B------:R-:W-:Y:S01]  /*0c30*/  MOV R117, R19 ;  /* 0x0000001300757202 */ /* 0x000fe20000000f00 */
[----:B------:R-:W-:Y:S01]  /*0c40*/  IMAD.U32 R15, R15, 0x10000, RZ ;  /* 0x000100000f0f7824 */ /* 0x000fe200078e00ff */
[----:B------:R-:W-:Y:S02]  /*0c50*/  SHF.R.U32.HI R130, RZ, 0x10, R19 ;  /* 0x00000010ff827819 */ /* 0x000fe40000011613 */
[----:B------:R-:W-:Y:S01]  /*0c60*/  SHF.R.U32.HI R121, RZ, 0x10, R7 ;  /* 0x00000010ff797819 */ /* 0x000fe20000011607 */
[----:B------:R-:W-:Y:S01]  /*0c70*/  FADD.FTZ R7, -R145, R14 ;  /* 0x0000000e91077221 */ /* 0x000fe20000010100 */
[----:B------:R-:W-:Y:S01]  /*0c80*/  SHF.R.U32.HI R19, RZ, 0x10, R11 ;  /* 0x00000010ff137819 */ /* 0x000fe2000001160b */
[----:B------:R-:W-:Y:S01]  /*0c90*/  IMAD.U32 R5, R5, 0x10000, RZ ;  /* 0x0001000005057824 */ /* 0x000fe200078e00ff */
[----:B------:R-:W-:Y:S01]  /*0ca0*/  SHF.L.U32 R16, R11, 0x10, RZ ;  /* 0x000000100b107819 */ /* 0x000fe200000006ff */
[C---:B------:R-:W-:Y:S01]  /*0cb0*/  FADD.FTZ R133, -R145.reuse, R13 ;  /* 0x0000000d91857221 */ /* 0x040fe20000010100 */
[----:B------:R-:W-:Y:S01]  /*0cc0*/  SHF.L.U32 R14, R110, 0x10, RZ ;  /* 0x000000106e0e7819 */ /* 0x000fe200000006ff */
[C---:B------:R-:W-:Y:S01]  /*0cd0*/  FADD.FTZ R137, -R145.reuse, R106 ;  /* 0x0000006a91897221 */ /* 0x040fe20000010100 */
[----:B------:R-:W-:Y:S01]  /*0ce0*/  SHF.L.U32 R12, R12, 0x10, RZ ;  /* 0x000000100c0c7819 */ /* 0x000fe200000006ff */
[C---:B------:R-:W-:Y:S01]  /*0cf0*/  FADD.FTZ R11, -R145.reuse, R6 ;  /* 0x00000006910b7221 */ /* 0x040fe20000010100 */
[C---:B------:R-:W-:Y:S01]  /*0d00*/  FADD.FTZ R13, -R145.reuse, R0 ;  /* 0x00000000910d7221 */ /* 0x040fe20000010100 */
[----:B------:R-:W-:Y:S01]  /*0d10*/  SHF.L.U32 R106, R140, 0x10, RZ ;  /* 0x000000108c6a7819 */ /* 0x000fe200000006ff */
[----:B------:R-:W-:Y:S01]  /*0d20*/  FADD.FTZ R15, -R145, R15 ;  /* 0x0000000f910f7221 */ /* 0x000fe20000010100 */
[----:B------:R-:W-:Y:S01]  /*0d30*/  SHF.L.U32 R110, R105, 0x10, RZ ;  /* 0x00000010696e7819 */ /* 0x000fe200000006ff */
[----:B------:R-:W-:Y:S01]  /*0d40*/  FADD.FTZ R143, -R145, R107 ;  /* 0x0000006b918f7221 */ /* 0x000fe20000010100 */
[----:B------:R-:W-:Y:S01]  /*0d50*/  SHF.L.U32 R6, R19, 0x10, RZ ;  /* 0x0000001013067819 */ /* 0x000fe200000006ff */
[C---:B------:R-:W-:Y:S01]  /*0d60*/  FMUL.FTZ R0, R104.reuse, R7 ;  /* 0x0000000768007220 */ /* 0x040fe20000410000 */
[----:B------:R-:W-:Y:S01]  /*0d70*/  FMUL.FTZ R105, R104, R9 ;  /* 0x0000000968697220 */ /* 0x000fe20000410000 */
[----:B------:R-:W-:Y:S01]  /*0d80*/  SHF.L.U32 R8, R123, 0x10, RZ ;  /* 0x000000107b087819 */ /* 0x000fe200000006ff */
[-C--:B------:R-:W-:Y:S01]  /*0d90*/  FMUL.FTZ R107, R30, R5.reuse ;  /* 0x000000051e6b7220 */ /* 0x080fe20000410000 */
[----:B------:R-:W-:Y:S01]  /*0da0*/  SHF.L.U32 R10, R10, 0x10, RZ ;  /* 0x000000100a0a7819 */ /* 0x000fe200000006ff */
[----:B------:R-:W-:Y:S01]  /*0db0*/  FADD.FTZ R115, -R145, R16 ;  /* 0x0000001091737221 */ /* 0x000fe20000010100 */
[----:B------:R-:W-:Y:S01]  /*0dc0*/  SHF.L.U32 R16, R109, 0x10, RZ ;  /* 0x000000106d107819 */ /* 0x000fe200000006ff */
[C---:B------:R-:W-:Y:S01]  /*0dd0*/  FADD.FTZ R19, -R145.reuse, R17 ;  /* 0x0000001191137221 */ /* 0x040fe20000010100 */
[----:B------:R-:W-:Y:S01]  /*0de0*/  FADD.FTZ R129, -R145, R12 ;  /* 0x0000000c91817221 */ /* 0x000fe20000010100 */
[----:B------:R-:W-:Y:S01]  /*0df0*/  FADD.FTZ R58, R5, R58 ;  /* 0x0000003a053a7221 */ /* 0x000fe20000010000 */
[----:B------:R-:W-:Y:S01]  /*0e00*/  FFMA.FTZ R79, R0, R5, R79 ;  /* 0x00000005004f7223 */ /* 0x000fe2000001004f */
[----:B------:R-:W-:Y:S01]  /*0e10*/  FADD.FTZ R59, R106, R59 ;  /* 0x0000003b6a3b7221 */ /* 0x000fe20000010000 */
[----:B------:R-:W-:Y:S01]  /*0e20*/  FMUL.FTZ R109, R104, R15 ;  /* 0x0000000f686d7220 */ /* 0x000fe20000410000 */
[----:B------:R-:W-:Y:S01]  /*0e30*/  FFMA.FTZ R78, R105, R106, R78 ;  /* 0x0000006a694e7223 */ /* 0x000fe2000001004e */
[----:B------:R-:W-:-:S02]  /*0e40*/  IMAD.U32 R12, R111, 0x10000, RZ ;  /* 0x000100006f0c7824 */ /* 0x000fc400078e00ff */
[----:B------:R-:W-:Y:S01]  /*0e50*/  FADD.FTZ R17, -R145, R6 ;  /* 0x0000000691117221 */ /* 0x000fe20000010100 */
[----:B------:R-:W-:Y:S01]  /*0e60*/  FMUL.FTZ R106, R81, R106 ;  /* 0x0000006a516a7220 */ /* 0x000fe20000410000 */
[----:B------:R-:W-:Y:S01]  /*0e70*/  FADD.FTZ R5, RZ, R107 ;  /* 0x0000006bff057221 */ /* 0x000fe20000010000 */
[C---:B------:R-:W-:Y:S01]  /*0e80*/  FADD.FTZ R125, -R145.reuse, R18 ;  /* 0x00000012917d7221 */ /* 0x040fe20000010100 */
[C---:B------:R-:W-:Y:S01]  /*0e90*/  FADD.FTZ R123, -R145.reuse, R8 ;  /* 0x00000008917b7221 */ /* 0x040fe20000010100 */
[----:B------:R-:W-:Y:S01]  /*0ea0*/  FFMA.FTZ R6, R0, R107, RZ ;  /* 0x0000006b00067223 */ /* 0x000fe200000100ff */
[----:B------:R-:W-:Y:S01]  /*0eb0*/  FADD.FTZ R113, -R145, R10 ;  /* 0x0000000a91717221 */ /* 0x000fe20000010100 */
[----:B------:R-:W-:Y:S01]  /*0ec0*/  SHF.L.U32 R18, R108, 0x10, RZ ;  /* 0x000000106c127819 */ /* 0x000fe200000006ff */
[----:B------:R-:W-:Y:S01]  /*0ed0*/  IMAD.U32 R9, R112, 0x10000, RZ ;  /* 0x0001000070097824 */ /* 0x000fe200078e00ff */
[----:B------:R-:W-:Y:S01]  /*0ee0*/  SHF.L.U32 R111, R139, 0x10, RZ ;  /* 0x000000108b6f7819 */ /* 0x000fe200000006ff */
[----:B------:R-:W-:Y:S01]  /*0ef0*/  FADD.FTZ R56, R110, R56 ;  /* 0x000000386e387221 */ /* 0x000fe20000010000 */
[----:B------:R-:W-:Y:S01]  /*0f00*/  SHF.L.U32 R8, R138, 0x10, RZ ;  /* 0x000000108a087819 */ /* 0x000fe200000006ff */
[C---:B------:R-:W-:Y:S01]  /*0f10*/  FMUL.FTZ R108, R104.reuse, R11 ;  /* 0x0000000b686c7220 */ /* 0x040fe20000410000 */
[----:B------:R-:W-:Y:S01]  /*0f20*/  SHF.L.U32 R10, R121, 0x10, RZ ;  /* 0x00000010790a7819 */ /* 0x000fe200000006ff */
[-C--:B------:R-:W-:Y:S01]  /*0f30*/  FFMA.FTZ R76, R109, R110.reuse, R76 ;  /* 0x0000006e6d4c7223 */ /* 0x080fe2000001004c */
[----:B------:R-:W-:Y:S01]  /*0f40*/  FMUL.FTZ R112, R104, R13 ;  /* 0x0000000d68707220 */ /* 0x000fe20000410000 */
[----:B------:R-:W-:Y:S01]  /*0f50*/  FADD.FTZ R131, -R145, R12 ;  /* 0x0000000c91837221 */ /* 0x000fe20000010100 */
[----:B------:R-:W-:Y:S01]  /*0f60*/  FMUL.FTZ R110, R31, R110 ;  /* 0x0000006e1f6e7220 */ /* 0x000fe20000410000 */
[----:B------:R-:W-:Y:S01]  /*0f70*/  FADD.FTZ R5, R5, R106 ;  /* 0x0000006a05057221 */ /* 0x000fe20000010000 */
[----:B------:R-:W-:Y:S01]  /*0f80*/  SHF.L.U32 R12, R132, 0x10, RZ ;  /* 0x00000010840c7819 */ /* 0x000fe200000006ff */
[----:B------:R-:W-:Y:S01]  /*0f90*/  FFMA.FTZ R6, R105, R106, R6 ;  /* 0x0000006a69067223 */ /* 0x000fe20000010006 */
[----:B------:R-:W-:Y:S01]  /*0fa0*/  SHF.L.U32 R132, R117, 0x10, RZ ;  /* 0x0000001075847819 */ /* 0x000fe200000006ff */
[----:B------:R-:W-:Y:S01]  /*0fb0*/  FADD.FTZ R57, R111, R57 ;  /* 0x000000396f397221 */ /* 0x000fe20000010000 */
[----:B------:R-:W-:Y:S01]  /*0fc0*/  FFMA.FTZ R77, R108, R111, R77 ;  /* 0x0000006f6c4d7223 */ /* 0x000fe2000001004d */
[----:B------:R-:W-:-:S02]  /*0fd0*/  IMAD.U32 R7, R118, 0x10000, RZ ;  /* 0x0001000076077824 */ /* 0x000fc400078e00ff */
[----:B------:R-:W-:Y:S01]  /*0fe0*/  FMUL.FTZ R113, R104, R113 ;  /* 0x0000007168717220 */ /* 0x000fe20000410000 */
[----:B------:R-:W-:Y:S01]  /*0ff0*/  FADD.FTZ R55, R8, R55 ;  /* 0x0000003708377221 */ /* 0x000fe20000010000 */
        /* <DEDUP_REMOVED lines=9> */
[-C--:B------:R-:W-:Y:S01]  /*1090*/  FFMA.FTZ R74, R113, R7.reuse, R74 ;  /* 0x00000007714a7223 */ /* 0x080fe2000001004a */
[----:B------:R-:W-:Y:S01]  /*10a0*/  FMUL.FTZ R114, R32, R7 ;  /* 0x0000000720727220 */ /* 0x000fe20000410000 */
[----:B------:R-:W-:Y:S01]  /*10b0*/  FADD.FTZ R7, R8, R111 ;  /* 0x0000006f08077221 */ /* 0x000fe20000010000 */
[----:B------:R-:W-:Y:S01]  /*10c0*/  FFMA.FTZ R8, R108, R111, R5 ;  /* 0x0000006f6c087223 */ /* 0x000fe20000010005 */
[----:B------:R-:W-:-:S02]  /*10d0*/  SHF.L.U32 R119, R119, 0x10, RZ ;  /* 0x0000001077777819 */ /* 0x000fc400000006ff */
[----:B------:R-:W-:Y:S01]  /*10e0*/  FADD.FTZ R6, R7, R114 ;  /* 0x0000007207067221 */ /* 0x000fe20000010000 */
[----:B------:R-:W-:Y:S01]  /*10f0*/  FFMA.FTZ R5, R113, R114, R8 ;  /* 0x0000007271057223 */ /* 0x000fe20000010008 */
[----:B------:R-:W-:Y:S01]  /*1100*/  SHF.L.U32 R121, R136, 0x10, RZ ;  /* 0x0000001088797819 */ /* 0x000fe200000006ff */
[----:B------:R-:W-:Y:S02]  /*1110*/  IMAD.U32 R15, R116, 0x10000, RZ ;  /* 0x00010000740f7824 */ /* 0x000fe400078e00ff */
[----:B------:R-:W-:Y:S01]  /*1120*/  FMUL.FTZ R116, R104, R17 ;  /* 0x0000001168747220 */ /* 0x000fe20000410000 */
[----:B------:R-:W-:Y:S02]  /*1130*/  IMAD.U32 R139, R120, 0x10000, RZ ;  /* 0x00010000788b7824 */ /* 0x000fe400078e00ff */
[----:B------:R-:W-:Y:S01]  /*1140*/  FMUL.FTZ R120, R33, R119 ;  /* 0x0000007721787220 */ /* 0x000fe20000410000 */
[----:B------:R-:W-:Y:S01]  /*1150*/  FADD.FTZ R7, R6, R117 ;  /* 0x0000007506077221 */ /* 0x000fe20000010000 */
[----:B------:R-:W-:Y:S01]  /*1160*/  FMUL.FTZ R115, R104, R115 ;  /* 0x0000007368737220 */ /* 0x000fe20000410000 */
[----:B------:R-:W-:Y:S01]  /*1170*/  FFMA.FTZ R6, R112, R117, R5 ;  /* 0x0000007570067223 */ /* 0x000fe20000010005 */
[----:B------:R-:W-:Y:S01]  /*1180*/  FADD.FTZ R53, R121, R53 ;  /* 0x0000003579357221 */ /* 0x000fe20000010000 */
[-C--:B------:R-:W-:Y:S01]  /*1190*/  FFMA.FTZ R73, R116, R121.reuse, R73 ;  /* 0x0000007974497223 */ /* 0x080fe20000010049 */
[----:B------:R-:W-:Y:S01]  /*11a0*/  FMUL.FTZ R121, R84, R121 ;  /* 0x0000007954797220 */ /* 0x000fe20000410000 */
[----:B------:R-:W-:Y:S01]  /*11b0*/  FADD.FTZ R8, R7, R120 ;  /* 0x0000007807087221 */ /* 0x000fe20000010000 */
[----:B------:R-:W-:Y:S01]  /*11c0*/  FFMA.FTZ R5, R115, R120, R6 ;  /* 0x0000007873057223 */ /* 0x000fe20000010006 */
[----:B------:R-:W-:Y:S01]  /*11d0*/  SHF.L.U32 R140, R122, 0x10, RZ ;  /* 0x000000107a8c7819 */ /* 0x000fe200000006ff */
[----:B------:R-:W-:Y:S01]  /*11e0*/  FADD.FTZ R52, R119, R52 ;  /* 0x0000003477347221 */ /* 0x000fe20000010000 */
[----:B------:R-:W-:Y:S01]  /*11f0*/  FFMA.FTZ R72, R115, R119, R72 ;  /* 0x0000007773487223 */ /* 0x000fe20000010048 */
[----:B------:R-:W-:Y:S01]  /*1200*/  FMUL.FTZ R122, R34, R9 ;  /* 0x00000009227a7220 */ /* 0x000fe20000410000 */
[----:B------:R-:W-:Y:S01]  /*1210*/  FADD.FTZ R7, R8, R121 ;  /* 0x0000007908077221 */ /* 0x000fe20000010000 */
[----:B------:R-:W-:Y:S01]  /*1220*/  FMUL.FTZ R119, R104, R19 ;  /* 0x0000001368777220 */ /* 0x000fe20000410000 */
[----:B------:R-:W-:Y:S01]  /*1230*/  FFMA.FTZ R8, R116, R121, R5 ;  /* 0x0000007974087223 */ /* 0x000fe20000010005 */
[C---:B------:R-:W-:Y:S01]  /*1240*/  FMUL.FTZ R118, R104.reuse, R123 ;  /* 0x0000007b68767220 */ /* 0x040fe20000410000 */
[----:B------:R-:W-:Y:S01]  /*1250*/  FMUL.FTZ R123, R104, R125 ;  /* 0x0000007d687b7220 */ /* 0x000fe20000410000 */
[----:B------:R-:W-:Y:S01]  /*1260*/  FMUL.FTZ R125, R85, R10 ;  /* 0x0000000a557d7220 */ /* 0x000fe20000410000 */
[----:B------:R-:W-:Y:S01]  /*1270*/  FADD.FTZ R6, R7, R122 ;  /* 0x0000007a07067221 */ /* 0x000fe20000010000 */
[----:B------:R-:W-:Y:S01]  /*1280*/  FFMA.FTZ R5, R119, R122, R8 ;  /* 0x0000007a77057223 */ /* 0x000fe20000010008 */
[----:B------:R-:W-:Y:S01]  /*1290*/  SHF.L.U32 R11, R134, 0x10, RZ ;  /* 0x00000010860b7819 */ /* 0x000fe200000006ff */
[----:B------:R-:W-:Y:S01]  /*12a0*/  FADD.FTZ R48, R124, R48 ;  /* 0x000000307c307221 */ /* 0x000fe20000010000 */
[-C--:B------:R-:W-:Y:S01]  /*12b0*/  FFMA.FTZ R68, R123, R124.reuse, R68 ;  /* 0x0000007c7b447223 */ /* 0x080fe20000010044 */
[C---:B------:R-:W-:Y:S01]  /*12c0*/  FADD.FTZ R135, -R145.reuse, R14 ;  /* 0x0000000e91877221 */ /* 0x040fe20000010100 */
[----:B------:R-:W-:Y:S01]  /*12d0*/  FADD.FTZ R141, -R145, R16 ;  /* 0x00000010918d7221 */ /* 0x000fe20000010100 */
[----:B------:R-:W-:Y:S01]  /*12e0*/  FMUL.FTZ R124, R35, R124 ;  /* 0x0000007c237c7220 */ /* 0x000fe20000410000 */
[----:B------:R-:W-:Y:S01]  /*12f0*/  FADD.FTZ R7, R6, R125 ;  /* 0x0000007d06077221 */ /* 0x000fe20000010000 */
[----:B------:R-:W-:Y:S01]  /*1300*/  FADD.FTZ R145, -R145, R18 ;  /* 0x0000001291917221 */ /* 0x000fe20000010100 */
[----:B------:R-:W-:Y:S01]  /*1310*/  FFMA.FTZ R6, R118, R125, R5 ;  /* 0x0000007d76067223 */ /* 0x000fe20000010005 */
[----:B------:R-:W-:Y:S01]  /*1320*/  SHF.L.U32 R18, R126, 0x10, RZ ;  /* 0x000000107e127819 */ /* 0x000fe200000006ff */
[----:B------:R-:W-:Y:S01]  /*1330*/  FMUL.FTZ R126, R104, R127 ;  /* 0x0000007f687e7220 */ /* 0x000fe20000410000 */
[----:B------:R-:W-:Y:S01]  /*1340*/  FMUL.FTZ R127, R86, R11 ;  /* 0x0000000b567f7220 */ /* 0x000fe20000410000 */
[----:B------:R-:W-:Y:S01]  /*1350*/  FADD.FTZ R8, R7, R124 ;  /* 0x0000007c07087221 */ /* 0x000fe20000010000 */
[----:B------:R-:W-:Y:S01]  /*1360*/  FFMA.FTZ R5, R123, R124, R6 ;  /* 0x0000007c7b057223 */ /* 0x000fe20000010006 */
[----:B------:R-:W-:Y:S01]  /*1370*/  SHF.L.U32 R16, R128, 0x10, RZ ;  /* 0x0000001080107819 */ /* 0x000fe200000006ff */
[----:B------:R-:W-:Y:S01]  /*1380*/  FMUL.FTZ R128, R36, R15 ;  /* 0x0000000f24807220 */ /* 0x000fe20000410000 */
[----:B------:R-:W-:Y:S01]  /*1390*/  FADD.FTZ R7, R8, R127 ;  /* 0x0000007f08077221 */ /* 0x000fe20000010000 */
[----:B------:R-:W-:Y:S01]  /*13a0*/  FMUL.FTZ R129, R104, R129 ;  /* 0x0000008168817220 */ /* 0x000fe20000410000 */
[----:B------:R-:W-:Y:S01]  /*13b0*/  FFMA.FTZ R8, R126, R127, R5 ;  /* 0x0000007f7e087223 */ /* 0x000fe20000010005 */
[----:B------:R-:W-:Y:S01]  /*13c0*/  SHF.L.U32 R14, R130, 0x10, RZ ;  /* 0x00000010820e7819 */ /* 0x000fe200000006ff */
[C---:B------:R-:W-:Y:S01]  /*13d0*/  FMUL.FTZ R130, R104.reuse, R131 ;  /* 0x0000008368827220 */ /* 0x040fe20000410000 */
[----:B------:R-:W-:Y:S01]  /*13e0*/  FMUL.FTZ R133, R104, R133 ;  /* 0x0000008568857220 */ /* 0x000fe20000410000 */
[----:B------:R-:W-:Y:S01]  /*13f0*/  FMUL.FTZ R131, R87, R12 ;  /* 0x0000000c57837220 */ /* 0x000fe20000410000 */
[----:B------:R-:W-:Y:S01]  /*1400*/  FADD.FTZ R6, R7, R128 ;  /* 0x0000008007067221 */ /* 0x000fe20000010000 */
[----:B------:R-:W-:Y:S01]  /*1410*/  FFMA.FTZ R5, R129, R128, R8 ;  /* 0x0000008081057223 */ /* 0x000fe20000010008 */
[----:B------:R-:W-:Y:S01]  /*1420*/  FADD.FTZ R44, R132, R44 ;  /* 0x0000002c842c7221 */ /* 0x000fe20000010000 */
[-C--:B------:R-:W-:Y:S01]  /*1430*/  FFMA.FTZ R64, R133, R132.reuse, R64 ;  /* 0x0000008485407223 */ /* 0x080fe20000010040 */
[----:B------:R-:W-:Y:S01]  /*1440*/  FMUL.FTZ R132, R37, R132 ;  /* 0x0000008425847220 */ /* 0x000fe20000410000 */
[----:B------:R-:W-:Y:S01]  /*1450*/  FADD.FTZ R7, R6, R131 ;  /* 0x0000008306077221 */ /* 0x000fe20000010000 */
[----:B------:R-:W-:Y:S01]  /*1460*/  FFMA.FTZ R6, R130, R131, R5 ;  /* 0x0000008382067223 */ /* 0x000fe20000010005 */
[----:B------:R-:W-:Y:S01]  /*1470*/  FMUL.FTZ R134, R104, R135 ;  /* 0x0000008768867220 */ /* 0x000fe20000410000 */
[----:B------:R-:W-:Y:S01]  /*1480*/  FMUL.FTZ R135, R88, R14 ;  /* 0x0000000e58877220 */ /* 0x000fe20000410000 */
[----:B------:R-:W-:Y:S01]  /*1490*/  FADD.FTZ R8, R7, R132 ;  /* 0x0000008407087221 */ /* 0x000fe20000010000 */
[----:B------:R-:W-:Y:S01]  /*14a0*/  FFMA.FTZ R5, R133, R132, R6 ;  /* 0x0000008485057223 */ /* 0x000fe20000010006 */
[----:B------:R-:W-:Y:S01]  /*14b0*/  FMUL.FTZ R137, R104, R137 ;  /* 0x0000008968897220 */ /* 0x000fe20000410000 */
[----:B------:R-:W-:Y:S01]  /*14c0*/  FMUL.FTZ R136, R38, R139 ;  /* 0x0000008b26887220 */ /* 0x000fe20000410000 */
[----:B------:R-:W-:Y:S01]  /*14d0*/  FADD.FTZ R7, R8, R135 ;  /* 0x0000008708077221 */ /* 0x000fe20000010000 */
[----:B------:R-:W-:Y:S01]  /*14e0*/  FFMA.FTZ R8, R134, R135, R5 ;  /* 0x0000008786087223 */ /* 0x000fe20000010005 */
[----:B------:R-:W-:Y:S01]  /*14f0*/  FADD.FTZ R42, R139, R42 ;  /* 0x0000002a8b2a7221 */ /* 0x000fe20000010000 */
[----:B------:R-:W-:Y:S01]  /*1500*/  FFMA.FTZ R62, R137, R139, R62 ;  /* 0x0000008b893e7223 */ /* 0x000fe2000001003e */
[----:B------:R-:W-:Y:S01]  /*1510*/  FMUL.FTZ R139, R89, R16 ;  /* 0x00000010598b7220 */ /* 0x000fe20000410000 */
[C---:B------:R-:W-:Y:S01]  /*1520*/  FMUL.FTZ R143, R104.reuse, R143 ;  /* 0x0000008f688f7220 */ /* 0x040fe20000410000 */
[----:B------:R-:W-:Y:S01]  /*1530*/  FADD.FTZ R6, R7, R136 ;  /* 0x0000008807067221 */ /* 0x000fe20000010000 */
[----:B------:R-:W-:Y:S01]  /*1540*/  FMUL.FTZ R138, R104, R141 ;  /* 0x0000008d688a7220 */ /* 0x000fe20000410000 */
[----:B------:R-:W-:Y:S01]  /*1550*/  FFMA.FTZ R5, R137, R136, R8 ;  /* 0x0000008889057223 */ /* 0x000fe20000010008 */
[----:B------:R-:W-:Y:S01]  /*1560*/  FADD.FTZ R40, R140, R40 ;  /* 0x000000288c287221 */ /* 0x000fe20000010000 */
[-C--:B------:R-:W-:Y:S01]  /*1570*/  FFMA.FTZ R60, R143, R140.reuse, R60 ;  /* 0x0000008c8f3c7223 */ /* 0x080fe2000001003c */
[----:B------:R-:W-:Y:S01]  /*1580*/  FADD.FTZ R7, R6, R139 ;  /* 0x0000008b06077221 */ /* 0x000fe20000010000 */
[----:B------:R-:W-:Y:S01]  /*1590*/  FMUL.FTZ R140, R39, R140 ;  /* 0x0000008c278c7220 */ /* 0x000fe20000410000 */
[----:B------:R-:W-:Y:S01]  /*15a0*/  FFMA.FTZ R6, R138, R139, R5 ;  /* 0x0000008b8a067223 */ /* 0x000fe20000010005 */
[----:B------:R-:W-:Y:S01]  /*15b0*/  FMUL.FTZ R141, R90, R18 ;  /* 0x000000125a8d7220 */ /* 0x000fe20000410000 */
[----:B------:R-:W-:Y:S01]  /*15c0*/  FMUL.FTZ R142, R104, R145 ;  /* 0x00000091688e7220 */ /* 0x000fe20000410000 */
        /* <DEDUP_REMOVED lines=39> */
.L_x_148:
[----:B------:R-:W-:Y:S01]  /*1840*/  LOP3.LUT P5, RZ, R4, 0xff, RZ, 0xc0, !PT ;  /* 0x000000ff04ff7812 */ /* 0x000fe200078ac0ff */
[----:B-1----:R-:W-:Y:S01]  /*1850*/  FADD.FTZ R4, R6, R5 ;  /* 0x0000000506047221 */ /* 0x002fe20000010000 */
[----:B--2---:R-:W-:Y:S01]  /*1860*/  FADD.FTZ R5, R8, R7 ;  /* 0x0000000708057221 */ /* 0x004fe20000010000 */
[----:B------:R-:W-:Y:S10]  /*1870*/  @P1 BRA `(.L_x_126) ;  /* 0x0000000000241947 */ /* 0x000ff40003800000 */
[----:B------:R-:W1:Y:S01]  /*1880*/  S2UR UR5, SR_CgaCtaId ;  /* 0x00000000000579c3 */ /* 0x000e620000008800 */
[----:B0-----:R-:W-:Y:S01]  /*1890*/  SHF.R.U32.HI R6, RZ, 0x5, R29 ;  /* 0x00000005ff067819 */ /* 0x001fe2000001161d */
[----:B------:R-:W-:-:S03]  /*18a0*/  UMOV UR4, 0x400 ;  /* 0x0000040000047882 */ /* 0x000fc60000000000 */
[----:B------:R-:W-:-:S05]  /*18b0*/  LOP3.LUT R7, R6, 0x7fffff8, RZ, 0xc0, !PT ;  /* 0x07fffff806077812 */ /* 0x000fca00078ec0ff */
[----:B------:R-:W-:-:S05]  /*18c0*/  @!P5 VIADD R7, R7, 0x8 ;  /* 0x000000080707d836 */ /* 0x000fca0000000000 */
[----:B------:R-:W-:Y:S01]  /*18d0*/  LOP3.LUT R6, R7, 0x7, R6, 0xf8, !PT ;  /* 0x0000000707067812 */ /* 0x000fe200078ef806 */
[----:B-1----:R-:W-:-:S06]  /*18e0*/  ULEA UR4, UR5, UR4, 0x18 ;  /* 0x0000000405047291 */ /* 0x002fcc000f8ec03f */
[----:B------:R-:W-:-:S05]  /*18f0*/  LEA R6, R6, UR4, 0x3 ;  /* 0x0000000406067c11 */ /* 0x000fca000f8e18ff */
[----:B------:R1:W-:Y:S02]  /*1900*/  STS.64 [R6+0x5000], R4 ;  /* 0x0050000406007388 */ /* 0x0003e40000000a00 */
.L_x_126:
[----:B------:R-:W-:Y:S01]  /*1910*/  UISETP.NE.AND UP0, UPT, UR16, URZ, UPT ;  /* 0x0000003f1000728c */ /* 0x000fe2000bf05270 */
[----:B-1----:R-:W-:Y:S02]  /*1920*/  SHF.R.U32.HI R4, RZ, 0x5, R29 ;  /* 0x00000005ff047819 */ /* 0x002fe4000001161d */
[----:B------:R-:W-:Y:S02]  /*1930*/  ISETP.NE.U32.AND P1, PT, RZ, UR12, PT ;  /* 0x0000000cff007c0c */ /* 0x000fe4000bf25070 */
[----:B------:R-:W-:Y:S02]  /*1940*/  LOP3.LUT R4, R4, 0x7fffff8, RZ, 0xc0, !PT ;  /* 0x07fffff804047812 */ /* 0x000fe400078ec0ff */
[----:B------:R-:W-:Y:S01]  /*1950*/  PLOP3.LUT P3, PT, PT, PT, UP0, 0x80, 0x0 ;  /* 0x000000000000781c */ /* 0x000fe20003f6f008 */
[----:B------:R-:W-:Y:S05]  /*1960*/  WARPSYNC.ALL ;  /* 0x0000000000007948 */ /* 0x000fea0003800000 */
[----:B------:R-:W1:Y:S08]  /*1970*/  S2UR UR5, SR_CgaCtaId ;  /* 0x00000000000579c3 */ /* 0x000e700000008800 */
[----:B------:R-:W-:Y:S01]  /*1980*/  BAR.SYNC.DEFER_BLOCKING 0x0 ;  /* 0x0000000000007b1d */ /* 0x000fe20000010000 */
[----:B------:R-:W-:-:S02]  /*1990*/  @!P5 IADD3 R4, R4, 0x8, RZ ;  /* 0x000000080404d810 */ /* 0x000fc40007ffe0ff */
[----:B------:R-:W-:Y:S02]  /*19a0*/  ISETP.NE.AND.EX P1, PT, RZ, UR13, PT, P1 ;  /* 0x0000000dff007c0c */ /* 0x000fe4000bf25310 */
[----:B------:R-:W-:Y:S01]  /*19b0*/  ISETP.NE.U32.AND P2, PT, RZ, UR14, PT ;  /* 0x0000000eff007c0c */ /* 0x000fe2000bf45070 */
[----:B------:R-:W-:-:S03]  /*19c0*/  UMOV UR4, 0x400 ;  /* 0x0000040000047882 */ /* 0x000fc60000000000 */
[----:B------:R-:W-:Y:S01]  /*19d0*/  ISETP.NE.AND.EX P2, PT, RZ, UR15, PT, P2 ;  /* 0x0000000fff007c0c */ /* 0x000fe2000bf45320 */
[----:B-1----:R-:W-:-:S06]  /*19e0*/  ULEA UR4, UR5, UR4, 0x18 ;  /* 0x0000000405047291 */ /* 0x002fcc000f8ec03f */
[----:B------:R-:W-:-:S05]  /*19f0*/  LEA R144, R4, UR4, 0x3 ;  /* 0x0000000404907c11 */ /* 0x000fca000f8e18ff */
[----:B0-----:R-:W0:Y:S04]  /*1a00*/  LDS.128 R4, [R144+0x5000] ;  /* 0x0050000090047984 */ /* 0x001e280000000c00 */
[----:B------:R-:W1:Y:S04]  /*1a10*/  LDS.128 R8, [R144+0x5010] ;  /* 0x0050100090087984 */ /* 0x000e680000000c00 */
[----:B------:R-:W2:Y:S04]  /*1a20*/  LDS.128 R12, [R144+0x5020] ;  /* 0x00502000900c7984 */ /* 0x000ea80000000c00 */
[----:B------:R-:W3:Y:S01]  /*1a30*/  LDS.128 R16, [R144+0x5030] ;  /* 0x0050300090107984 */ /* 0x000ee20000000c00 */
[----:B0-----:R-:W-:Y:S01]  /*1a40*/  FADD.FTZ R145, RZ, R4 ;  /* 0x00000004ff917221 */ /* 0x001fe20000010000 */
[----:B------:R-:W-:-:S03]  /*1a50*/  FADD.FTZ R4, RZ, R5 ;  /* 0x00000005ff047221 */ /* 0x000fc60000010000 */
[----:B------:R-:W-:Y:S01]  /*1a60*/  FADD.FTZ R145, R6, R145 ;  /* 0x0000009106917221 */ /* 0x000fe20000010000 */
[----:B------:R-:W-:Y:S01]  /*1a70*/  FADD.FTZ R4, R7, R4 ;  /* 0x0000000407047221 */ /* 0x000fe20000010000 */
[----:B-----5:R-:W-:Y:S02]  /*1a80*/  @P0 MOV R6, R27 ;  /* 0x0000001b00060202 */ /* 0x020fe40000000f00 */
[----:B-1----:R-:W-:Y:S01]  /*1a90*/  FADD.FTZ R145, R145, R8 ;  /* 0x0000000891917221 */ /* 0x002fe20000010000 */
[----:B------:R-:W-:Y:S01]  /*1aa0*/  FADD.FTZ R4, R4, R9 ;  /* 0x0000000904047221 */ /* 0x000fe20000010000 */
[----:B------:R-:W-:Y:S02]  /*1ab0*/  @P0 SHF.R.U32.HI R7, RZ, 0x10, R27 ;  /* 0x00000010ff070819 */ /* 0x000fe4000001161b */
[----:B------:R-:W-:Y:S01]  /*1ac0*/  FADD.FTZ R145, R10, R145 ;  /* 0x000000910a917221 */ /* 0x000fe20000010000 */
[----:B------:R-:W-:Y:S01]  /*1ad0*/  FADD.FTZ R4, R11, R4 ;  /* 0x000000040b047221 */ /* 0x000fe20000010000 */
[----:B------:R-:W-:-:S02]  /*1ae0*/  @P0 SHF.L.U32 R7, R7, 0x10, RZ ;  /* 0x0000001007070819 */ /* 0x000fc400000006ff */
[----:B--2---:R-:W-:Y:S01]  /*1af0*/  FADD.FTZ R145, R145, R12 ;  /* 0x0000000c91917221 */ /* 0x004fe20000010000 */
[----:B------:R-:W-:Y:S01]  /*1b00*/  FADD.FTZ R4, R4, R13 ;  /* 0x0000000d04047221 */ /* 0x000fe20000010000 */
[----:B------:R-:W-:Y:S02]  /*1b10*/  @P0 SHF.R.U32.HI R8, RZ, 0x10, R23 ;  /* 0x00000010ff080819 */ /* 0x000fe40000011617 */
[----:B------:R-:W-:Y:S01]  /*1b20*/  FADD.FTZ R145, R14, R145 ;  /* 0x000000910e917221 */ /* 0x000fe20000010000 */
[----:B------:R-:W-:-:S03]  /*1b30*/  FADD.FTZ R4, R15, R4 ;  /* 0x000000040f047221 */ /* 0x000fc60000010000 */
[----:B---3--:R-:W-:Y:S01]  /*1b40*/  FADD.FTZ R145, R145, R16 ;  /* 0x0000001091917221 */ /* 0x008fe20000010000 */
[----:B------:R-:W-:-:S03]  /*1b50*/  FADD.FTZ R4, R4, R17 ;  /* 0x0000001104047221 */ /* 0x000fc60000010000 */
[----:B------:R-:W-:Y:S01]  /*1b60*/  FADD.FTZ R18, R18, R145 ;  /* 0x0000009112127221 */ /* 0x000fe20000010000 */
[----:B------:R-:W-:-:S03]  /*1b70*/  FADD.FTZ R4, R19, R4 ;  /* 0x0000000413047221 */ /* 0x000fc60000010000 */
[----:B------:R-:W-:Y:S01]  /*1b80*/  FMUL.FTZ R18, R18, UR9 ;  /* 0x0000000912127c20 */ /* 0x000fe20008410000 */
[----:B------:R-:W-:Y:S01]  /*1b90*/  FMUL.FTZ R9, R4, UR9 ;  /* 0x0000000904097c20 */ /* 0x000fe20008410000 */
[----:B------:R-:W-:-:S03]  /*1ba0*/  @P0 MOV R4, R26 ;  /* 0x0000001a00040202 */ /* 0x000fc60000000f00 */
[----:B------:R-:W-:Y:S02]  /*1bb0*/  FSEL R10, R18, RZ, !P3 ;  /* 0x000000ff120a7208 */ /* 0x000fe40005800000 */
[----:B------:R-:W-:-:S03]  /*1bc0*/  @P0 SHF.L.U32 R5, R4, 0x10, RZ ;  /* 0x0000001004050819 */ /* 0x000fc600000006ff */
[-CC-:B------:R-:W-:Y:S01]  /*1bd0*/  FFMA.FTZ R0, R0, R9.reuse, R10.reuse ;  /* 0x0000000900007223 */ /* 0x180fe2000001000a */
[-CC-:B------:R-:W-:Y:S01]  /*1be0*/  FFMA.FTZ R105, R105, R9.reuse, R10.reuse ;  /* 0x0000000969697223 */ /* 0x180fe2000001000a */
[-CC-:B------:R-:W-:Y:S01]  /*1bf0*/  FFMA.FTZ R109, R109, R9.reuse, R10.reuse ;  /* 0x000000096d6d7223 */ /* 0x180fe2000001000a */
[----:B------:R-:W-:Y:S01]  /*1c00*/  FFMA.FTZ R108, R108, R9, R10 ;  /* 0x000000096c6c7223 */ /* 0x000fe2000001000a */
[----:B------:R-:W-:Y:S01]  /*1c10*/  FADD.FTZ R107, R107, -R0 ;  /* 0x800000006b6b7221 */ /* 0x000fe20000010000 */
[----:B------:R-:W-:Y:S01]  /*1c20*/  @P0 SHF.R.U64 R0, R26, 0x10, R27 ;  /* 0x000000101a000819 */ /* 0x000fe2000000121b */
[----:B------:R-:W-:Y:S01]  /*1c30*/  FADD.FTZ R105, R106, -R105 ;  /* 0x800000696a697221 */ /* 0x000fe20000010000 */
[----:B------:R-:W-:Y:S01]  /*1c40*/  FADD.FTZ R109, R110, -R109 ;  /* 0x8000006d6e6d7221 */ /* 0x000fe20000010000 */
[----:B------:R-:W-:Y:S01]  /*1c50*/  FMUL.FTZ R4, R104, R107 ;  /* 0x0000006b68047220 */ /* 0x000fe20000410000 */
[----:B------:R-:W-:Y:S01]  /*1c60*/  FADD.FTZ R111, R111, -R108 ;  /* 0x8000006c6f6f7221 */ /* 0x000fe20000010000 */
[----:B------:R-:W-:-:S02]  /*1c70*/  @P0 IMAD.U32 R0, R0, 0x10000, RZ ;  /* 0x0001000000000824 */ /* 0x000fc400078e00ff */
[----:B------:R-:W-:Y:S01]  /*1c80*/  FMUL.FTZ R109, R104, R109 ;  /* 0x0000006d686d7220 */ /* 0x000fe20000410000 */
[----:B------:R-:W-:Y:S01]  /*1c90*/  @P0 FADD.FTZ R4, R4, R5 ;  /* 0x0000000504040221 */ /* 0x000fe20000010000 */
[C---:B------:R-:W-:Y:S01]  /*1ca0*/  FMUL.FTZ R5, R104.reuse, R105 ;  /* 0x0000006968057220 */ /* 0x040fe20000410000 */
[--C-:B------:R-:W-:Y:S01]  /*1cb0*/  FFMA.FTZ R113, R113, R9, R10.reuse ;  /* 0x0000000971717223 */ /* 0x100fe2000001000a */
[----:B------:R-:W-:Y:S01]  /*1cc0*/  FMUL.FTZ R106, R104, R111 ;  /* 0x0000006f686a7220 */ /* 0x000fe20000410000 */
[----:B------:R-:W-:Y:S01]  /*1cd0*/  FFMA.FTZ R112, R112, R9, R10 ;  /* 0x0000000970707223 */ /* 0x000fe2000001000a */
[----:B------:R-:W-:Y:S01]  /*1ce0*/  @P0 FADD.FTZ R5, R5, R0 ;  /* 0x0000000005050221 */ /* 0x000fe20000010000 */
[----:B------:R-:W-:Y:S01]  /*1cf0*/  @P0 SHF.L.U32 R0, R6, 0x10, RZ ;  /* 0x0000001006000819 */ /* 0x000fe200000006ff */
[----:B------:R-:W-:Y:S01]  /*1d00*/  FADD.FTZ R113, R114, -R113 ;  /* 0x8000007172717221 */ /* 0x000fe20000010000 */
[----:B------:R-:W-:Y:S01]  /*1d10*/  @P0 FADD.FTZ R106, R106, R7 ;  /* 0x000000076a6a0221 */ /* 0x000fe20000010000 */
[----:B------:R-:W-:Y:S01]  /*1d20*/  @P0 SHF.R.U64 R6, R24, 0x10, R25 ;  /* 0x0000001018060819 */ /* 0x000fe20000001219 */
[----:B------:R-:W-:Y:S01]  /*1d30*/  FADD.FTZ R117, R117, -R112 ;  /* 0x8000007075757221 */ /* 0x000fe20000010000 */
[----:B------:R-:W-:Y:S01]  /*1d40*/  @P0 FADD.FTZ R109, R109, R0 ;  /* 0x000000006d6d0221 */ /* 0x000fe20000010000 */
[----:B------:R-:W-:-:S02]  /*1d50*/  @P0 IMAD.MOV.U32 R0, RZ, RZ, R24 ;  /* 0x000000ffff000224 */ /* 0x000fc400078e0018 */
[----:B------:R-:W-:Y:S01]  /*1d60*/  FMUL.FTZ R144, R104, R113 ;  /* 0x0000007168907220 */ /* 0x000fe20000410000 */
[--C-:B------:R-:W-:Y:S01]  /*1d70*/  FFMA.FTZ R115, R115, R9, R10.reuse ;  /* 0x0000000973737223 */ /* 0x100fe2000001000a */
[----:B------:R-:W-:Y:S01]  /*1d80*/  @P0 SHF.L.U32 R6, R6, 0x10, RZ ;  /* 0x0000001006060819 */ /* 0x000fe200000006ff */
[----:B------:R-:W-:Y:S01]  /*1d90*/  FMUL.FTZ R145, R104, R117 ;  /* 0x0000007568917220 */ /* 0x000fe20000410000 */
[----:B------:R-:W-:Y:S01]  /*1da0*/  @P0 SHF.L.U32 R7, R0, 0x10, RZ ;  /* 0x0000001000070819 */ /* 0x000fe200000006ff */
[----:B------:R-:W-:Y:S01]  /*1db0*/  FADD.FTZ R115, R120, -R115 ;  /* 0x8000007378737221 */ /* 0x000fe20000010000 */
[----:B------:R-:W-:Y:S01]  /*1dc0*/  FFMA.FTZ R116, R116, R9, R10 ;  /* 0x0000000974747223 */ /* 0x000fe2000001000a */
[----:B------:R-:W-:Y:S01]  /*1dd0*/  @P0 FADD.FTZ R145, R145, R6 ;  /* 0x0000000691910221 */ /* 0x000fe20000010000 */
[----:B------:R-:W-:Y:S01]  /*1de0*/  @P0 SHF.R.U32.HI R6, RZ, 0x10, R25 ;  /* 0x00000010ff060819 */ /* 0x000fe20000011619 */
[----:B------:R-:W-:Y:S01]  /*1df0*/  @P0 FADD.FTZ R144, R144, R7 ;  /* 0x0000000790900221 */ /* 0x000fe20000010000 */
[----:B------:R-:W-:Y:S01]  /*1e00*/  @P0 MOV R7, R25 ;  /* 0x0000001900070202 */ /* 0x000fe20000000f00 */
[----:B------:R-:W-:Y:S01]  /*1e10*/  FMUL.FTZ R120, R104, R115 ;  /* 0x0000007368787220 */ /* 0x000fe20000410000 */
[----:B------:R-:W-:Y:S01]  /*1e20*/  FADD.FTZ R107, R121, -R116 ;  /* 0x80000074796b7221 */ /* 0x000fe20000010000 */
[----:B------:R-:W-:Y:S01]  /*1e30*/  @P0 SHF.L.U32 R6, R6, 0x10, RZ ;  /* 0x0000001006060819 */ /* 0x000fe200000006ff */
[----:B------:R-:W-:Y:S01]  /*1e40*/  FFMA.FTZ R119, R119, R9, R10 ;  /* 0x0000000977777223 */ /* 0x000fe2000001000a */
[----:B------:R-:W-:-:S02]  /*1e50*/  @P0 IMAD.U32 R7, R7, 0x10000, RZ ;  /* 0x0001000007070824 */ /* 0x000fc400078e00ff */
[----:B------:R-:W-:Y:S01]  /*1e60*/  FMUL.FTZ R107, R104, R107 ;  /* 0x0000006b686b7220 */ /* 0x000fe20000410000 */
[----:B------:R-:W-:Y:S01]  /*1e70*/  FFMA.FTZ R118, R118, R9, R10 ;  /* 0x0000000976767223 */ /* 0x000fe2000001000a */
[----:B------:R-:W-:Y:S01]  /*1e80*/  FADD.FTZ R119, R122, -R119 ;  /* 0x800000777a777221 */ /* 0x000fe20000010000 */
[----:B------:R-:W-:Y:S01]  /*1e90*/  @P0 FADD.FTZ R120, R120, R7 ;  /* 0x0000000778780221 */ /* 0x000fe20000010000 */
[----:B------:R-:W-:Y:S01]  /*1ea0*/  @P0 MOV R7, R22 ;  /* 0x0000001600070202 */ /* 0x000fe20000000f00 */
[----:B------:R-:W-:Y:S01]  /*1eb0*/  @P0 FADD.FTZ R107, R107, R6 ;  /* 0x000000066b6b0221 */ /* 0x000fe20000010000 */
[----:B------:R-:W-:Y:S01]  /*1ec0*/  FMUL.FTZ R119, R104, R119 ;  /* 0x0000007768777220 */ /* 0x000fe20000410000 */
[----:B------:R-:W-:Y:S01]  /*1ed0*/  FADD.FTZ R125, R125, -R118 ;  /* 0x800000767d7d7221 */ /* 0x000fe20000010000 */
[----:B------:R-:W-:Y:S01]  /*1ee0*/  @P0 SHF.L.U32 R6, R7, 0x10, RZ ;  /* 0x0000001007060819 */ /* 0x000fe200000006ff */
[--C-:B------:R-:W-:Y:S01]  /*1ef0*/  FFMA.FTZ R123, R123, R9, R10.reuse ;  /* 0x000000097b7b7223 */ /* 0x100fe2000001000a */
[----:B------:R-:W-:Y:S01]  /*1f00*/  @P0 SHF.R.U64 R7, R22, 0x10, R23 ;  /* 0x0000001016070819 */ /* 0x000fe20000001217 */
[----:B------:R-:W-:Y:S01]  /*1f10*/  FMUL.FTZ R146, R104, R125 ;  /* 0x0000007d68927220 */ /* 0x000fe20000410000 */
[----:B------:R-:W-:Y:S01]  /*1f20*/  FFMA.FTZ R129, R129, R9, R10 ;  /* 0x0000000981817223 */ /* 0x000fe2000001000a */
[----:B------:R-:W-:Y:S01]  /*1f30*/  @P0 FADD.FTZ R119, R119, R6 ;  /* 0x0000000677770221 */ /* 0x000fe20000010000 */
[----:B------:R-:W-:Y:S01]  /*1f40*/  @P0 MOV R6, R23 ;  /* 0x0000001700060202 */ /* 0x000fe20000000f00 */
[----:B------:R-:W-:-:S02]  /*1f50*/  @P0 IMAD.U32 R7, R7, 0x10000, RZ ;  /* 0x0001000007070824 */ /* 0x000fc400078e00ff */
[----:B------:R-:W-:Y:S01]  /*1f60*/  FADD.FTZ R123, R124, -R123 ;  /* 0x8000007b7c7b7221 */ /* 0x000fe20000010000 */
[----:B------:R-:W-:Y:S01]  /*1f70*/  FADD.FTZ R129, R128, -R129 ;  /* 0x8000008180817221 */ /* 0x000fe20000010000 */
[-CC-:B------:R-:W-:Y:S01]  /*1f80*/  FFMA.FTZ R133, R133, R9.reuse, R10.reuse ;  /* 0x0000000985857223 */ /* 0x180fe2000001000a */
[----:B------:R-:W-:Y:S01]  /*1f90*/  @P0 FADD.FTZ R146, R146, R7 ;  /* 0x0000000792920221 */ /* 0x000fe20000010000 */
[----:B------:R-:W-:Y:S01]  /*1fa0*/  @P0 SHF.L.U32 R7, R6, 0x10, RZ ;  /* 0x0000001006070819 */ /* 0x000fe200000006ff */
[----:B------:R-:W-:Y:S01]  /*1fb0*/  FFMA.FTZ R6, R126, R9, R10 ;  /* 0x000000097e067223 */ /* 0x000fe2000001000a */
[C---:B------:R-:W-:Y:S01]  /*1fc0*/  FMUL.FTZ R126, R104.reuse, R123 ;  /* 0x0000007b687e7220 */ /* 0x040fe20000410000 */
[----:B------:R-:W-:Y:S01]  /*1fd0*/  FMUL.FTZ R129, R104, R129 ;  /* 0x0000008168817220 */ /* 0x000fe20000410000 */
[----:B------:R-:W-:Y:S01]  /*1fe0*/  FADD.FTZ R133, R132, -R133 ;  /* 0x8000008584857221 */ /* 0x000fe20000010000 */
[----:B------:R-:W-:Y:S01]  /*1ff0*/  FADD.FTZ R113, R127, -R6 ;  /* 0x800000067f717221 */ /* 0x000fe20000010000 */
[----:B------:R-:W-:Y:S01]  /*2000*/  @P0 FADD.FTZ R126, R126, R7 ;  /* 0x000000077e7e0221 */ /* 0x000fe20000010000 */
[----:B------:R-:W-:Y:S01]  /*2010*/  @P0 SHF.L.U32 R6, R8, 0x10, RZ ;  /* 0x0000001008060819 */ /* 0x000fe200000006ff */
[----:B------:R-:W-:-:S02]  /*2020*/  @P0 IMAD.MOV.U32 R7, RZ, RZ, R20 ;  /* 0x000000ffff070224 */ /* 0x000fc400078e0014 */
[----:B------:R-:W-:Y:S01]  /*2030*/  FMUL.FTZ R113, R104, R113 ;  /* 0x0000007168717220 */ /* 0x000fe20000410000 */
[-CC-:B------:R-:W-:Y:S01]  /*2040*/  FFMA.FTZ R130, R130, R9.reuse, R10.reuse ;  /* 0x0000000982827223 */ /* 0x180fe2000001000a */
[----:B------:R-:W-:Y:S01]  /*2050*/  FFMA.FTZ R134, R134, R9, R10 ;  /* 0x0000000986867223 */ /* 0x000fe2000001000a */
[----:B------:R-:W-:Y:S01]  /*2060*/  FMUL.FTZ R133, R104, R133 ;  /* 0x0000008568857220 */ /* 0x000fe20000410000 */
[----:B------:R-:W-:Y:S01]  /*2070*/  @P0 FADD.FTZ R113, R113, R6 ;  /* 0x0000000671710221 */ /* 0x000fe20000010000 */
[----:B------:R-:W-:Y:S01]  /*2080*/  @P0 SHF.L.U32 R6, R7, 0x10, RZ ;  /* 0x0000001007060819 */ /* 0x000fe200000006ff */
[----:B------:R-:W-:Y:S01]  /*2090*/  FADD.FTZ R131, R131, -R130 ;  /* 0x8000008283837221 */ /* 0x000fe20000010000 */
[--C-:B------:R-:W-:Y:S01]  /*20a0*/  @P0 SHF.R.U64 R8, R20, 0x10, R21.reuse ;  /* 0x0000001014080819 */ /* 0x100fe20000001215 */
[----:B------:R-:W-:Y:S01]  /*20b0*/  FADD.FTZ R135, R135, -R134 ;  /* 0x8000008687877221 */ /* 0x000fe20000010000 */
[----:B------:R-:W-:Y:S01]  /*20c0*/  @P0 SHF.R.U32.HI R7, RZ, 0x10, R21 ;  /* 0x00000010ff070819 */ /* 0x000fe20000011615 */
[----:B------:R-:W-:Y:S01]  /*20d0*/  @P0 FADD.FTZ R129, R129, R6 ;  /* 0x0000000681810221 */ /* 0x000fe20000010000 */
[----:B------:R-:W-:Y:S01]  /*20e0*/  @P0 MOV R6, R21 ;  /* 0x0000001500060202 */ /* 0x000fe20000000f00 */
[----:B------:R-:W-:Y:S01]  /*20f0*/  FFMA.FTZ R137, R137, R9, R10 ;  /* 0x0000000989897223 */ /* 0x000fe2000001000a */
[----:B------:R-:W-:Y:S01]  /*2100*/  @P0 SHF.L.U32 R8, R8, 0x10, RZ ;  /* 0x0000001008080819 */ /* 0x000fe200000006ff */
[C---:B------:R-:W-:Y:S01]  /*2110*/  FMUL.FTZ R131, R104.reuse, R131 ;  /* 0x0000008368837220 */ /* 0x040fe20000410000 */
[----:B------:R-:W-:Y:S01]  /*2120*/  FMUL.FTZ R135, R104, R135 ;  /* 0x0000008768877220 */ /* 0x000fe20000410000 */
[----:B------:R-:W-:-:S02]  /*2130*/  @P0 IMAD.U32 R6, R6, 0x10000, RZ ;  /* 0x0001000006060824 */ /* 0x000fc400078e00ff */
[----:B------:R-:W-:Y:S01]  /*2140*/  FFMA.FTZ R138, R138, R9, R10 ;  /* 0x000000098a8a7223 */ /* 0x000fe2000001000a */
[----:B------:R-:W-:Y:S01]  /*2150*/  FADD.FTZ R137, R136, -R137 ;  /* 0x8000008988897221 */ /* 0x000fe20000010000 */
[----:B------:R-:W-:Y:S01]  /*2160*/  @P0 FADD.FTZ R131, R131, R8 ;  /* 0x0000000883830221 */ /* 0x000fe20000010000 */
[----:B------:R-:W-:Y:S01]  /*2170*/  @P0 FADD.FTZ R133, R133, R6 ;  /* 0x0000000685850221 */ /* 0x000fe20000010000 */
[----:B------:R-:W-:Y:S01]  /*2180*/  @P0 SHF.L.U32 R6, R7, 0x10, RZ ;  /* 0x0000001007060819 */ /* 0x000fe200000006ff */
[----:B------:R-:W-:Y:S01]  /*2190*/  FADD.FTZ R139, R139, -R138 ;  /* 0x8000008a8b8b7221 */ /* 0x000fe20000010000 */
[----:B------:R-:W-:Y:S01]  /*21a0*/  @P0 MOV R7, R2 ;  /* 0x0000000200070202 */ /* 0x000fe20000000f00 */
[----:B------:R-:W-:Y:S01]  /*21b0*/  FMUL.FTZ R137, R104, R137 ;  /* 0x0000008968897220 */ /* 0x000fe20000410000 */
[----:B------:R-:W-:Y:S01]  /*21c0*/  @P0 SHF.R.U64 R8, R2, 0x10, R3 ;  /* 0x0000001002080819 */ /* 0x000fe20000001203 */
[----:B------:R-:W-:Y:S01]  /*21d0*/  @P0 FADD.FTZ R135, R135, R6 ;  /* 0x0000000687870221 */ /* 0x000fe20000010000 */
[----:B------:R-:W-:Y:S01]  /*21e0*/  @P0 SHF.L.U32 R6, R7, 0x10, RZ ;  /* 0x0000001007060819 */ /* 0x000fe200000006ff */
[----:B------:R-:W-:Y:S01]  /*21f0*/  FFMA.FTZ R142, R142, R9, R10 ;  /* 0x000000098e8e7223 */ /* 0x000fe2000001000a */
[----:B------:R0:W-:Y:S01]  /*2200*/  F2F.BF16.F32 R11, R4 ;  /* 0x00000004000b7304 */ /* 0x0001e20000202000 */
[----:B------:R-:W-:-:S02]  /*2210*/  @P0 IMAD.U32 R7, R8, 0x10000, RZ ;  /* 0x0001000008070824 */ /* 0x000fc400078e00ff */
[----:B------:R-:W-:Y:S01]  /*2220*/  FMUL.FTZ R116, R104, R139 ;  /* 0x0000008b68747220 */ /* 0x000fe20000410000 */
[----:B------:R-:W-:Y:S01]  /*2230*/  @P0 FADD.FTZ R137, R137, R6 ;  /* 0x0000000689890221 */ /* 0x000fe20000010000 */
[----:B------:R-:W-:Y:S01]  /*2240*/  @P0 MOV R6, R3 ;  /* 0x0000000300060202 */ /* 0x000fe20000000f00 */
[----:B------:R-:W-:Y:S01]  /*2250*/  FADD.FTZ R141, R141, -R142 ;  /* 0x8000008e8d8d7221 */ /* 0x000fe20000010000 */
[----:B------:R-:W-:Y:S01]  /*2260*/  @P0 SHF.R.U32.HI R8, RZ, 0x10, R3 ;  /* 0x00000010ff080819 */ /* 0x000fe20000011603 */
[----:B------:R-:W-:Y:S01]  /*2270*/  FFMA.FTZ R143, R143, R9, R10 ;  /* 0x000000098f8f7223 */ /* 0x000fe2000001000a */
[----:B------:R-:W-:Y:S01]  /*2280*/  @P0 FADD.FTZ R116, R116, R7 ;  /* 0x0000000774740221 */ /* 0x000fe20000010000 */
[----:B0-----:R-:W-:Y:S01]  /*2290*/  @P1 F2FP.BF16.F32.PACK_AB R4, RZ, R4 ;  /* 0x00000004ff04123e */ /* 0x001fe200000010ff */
[----:B------:R0:W1:Y:S01]  /*22a0*/  F2F.BF16.F32 R12, R5 ;  /* 0x00000005000c7304 */ /* 0x0000620000202000 */
[----:B------:R-:W-:Y:S01]  /*22b0*/  @P0 SHF.L.U32 R7, R6, 0x10, RZ ;  /* 0x0000001006070819 */ /* 0x000fe200000006ff */
[----:B------:R-:W-:Y:S01]  /*22c0*/  FMUL.FTZ R141, R104, R141 ;  /* 0x0000008d688d7220 */ /* 0x000fe20000410000 */
[----:B------:R-:W-:Y:S01]  /*22d0*/  @P1 PRMT R91, R4, 0x7610, R91 ;  /* 0x00007610045b1816 */ /* 0x000fe2000000005b */
[----:B------:R-:W-:Y:S01]  /*22e0*/  FADD.FTZ R143, R140, -R143 ;  /* 0x8000008f8c8f7221 */ /* 0x000fe20000010000 */
[----:B------:R-:W-:-:S02]  /*22f0*/  @P0 SHF.L.U32 R6, R8, 0x10, RZ ;  /* 0x0000001008060819 */ /* 0x000fc400000006ff */
[----:B------:R-:W-:Y:S01]  /*2300*/  @P1 F2FP.BF16.F32.PACK_AB R4, RZ, R109 ;  /* 0x0000006dff04123e */ /* 0x000fe200000010ff */
[----:B------:R-:W2:Y:S01]  /*2310*/  F2F.BF16.F32 R15, R106 ;  /* 0x0000006a000f7304 */ /* 0x000ea20000202000 */
[----:B0-----:R-:W-:Y:S01]  /*2320*/  @P1 F2FP.BF16.F32.PACK_AB R5, RZ, R5 ;  /* 0x00000005ff05123e */ /* 0x001fe200000010ff */
[----:B------:R-:W-:Y:S01]  /*2330*/  @P0 FADD.FTZ R141, R141, R6 ;  /* 0x000000068d8d0221 */ /* 0x000fe20000010000 */
[----:B------:R-:W-:Y:S01]  /*2340*/  @P1 PRMT R95, R4, 0x7610, R95 ;  /* 0x00007610045f1816 */ /* 0x000fe2000000005f */
[----:B------:R-:W-:Y:S01]  /*2350*/  FMUL.FTZ R118, R104, R143 ;  /* 0x0000008f68767220 */ /* 0x000fe20000410000 */
[----:B------:R-:W-:Y:S02]  /*2360*/  @P1 PRMT R94, R5, 0x7610, R94 ;  /* 0x00007610055e1816 */ /* 0x000fe4000000005e */
[----:B------:R-:W0:Y:S01]  /*2370*/  LDC.64 R4, c[0x0][0x2f8] ;  /* 0x0000be00ff047b82 */ /* 0x000e220000000a00 */
[----:B------:R3:W4:Y:S01]  /*2380*/  F2F.BF16.F32 R17, R145 ;  /* 0x0000009100117304 */ /* 0x0007220000202000 */
[----:B------:R-:W-:Y:S01]  /*2390*/  @P0 FADD.FTZ R118, R118, R7 ;  /* 0x0000000776760221 */ /* 0x000fe20000010000 */
[C---:B-1----:R-:W-:Y:S01]  /*23a0*/  IMAD.WIDE.U32 R6, R12.reuse, 0x10000, RZ ;  /* 0x000100000c067825 */ /* 0x042fe200078e00ff */
[----:B------:R-:W-:-:S02]  /*23b0*/  @P2 PRMT R92, R12, 0x7610, R92 ;  /* 0x000076100c5c2816 */ /* 0x000fc4000000005c */
[----:B------:R-:W-:Y:S02]  /*23c0*/  @P2 PRMT R97, R11, 0x7610, R97 ;  /* 0x000076100b612816 */ /* 0x000fe40000000061 */
[C---:B--2---:R-:W-:Y:S01]  /*23d0*/  @P2 PRMT R93, R15.reuse, 0x7610, R93 ;  /* 0x000076100f5d2816 */ /* 0x044fe2000000005d */
[----:B------:R-:W1:Y:S01]  /*23e0*/  F2F.BF16.F32 R147, R107 ;  /* 0x0000006b00937304 */ /* 0x000e620000202000 */
[----:B------:R-:W-:Y:S01]  /*23f0*/  IMAD.U32 R15, R15, 0x10000, RZ ;  /* 0x000100000f0f7824 */ /* 0x000fe200078e00ff */
[----:B------:R-:W-:Y:S02]  /*2400*/  @P1 F2FP.BF16.F32.PACK_AB R106, RZ, R106 ;  /* 0x0000006aff6a123e */ /* 0x000fe400000010ff */
[----:B---3--:R-:W-:Y:S02]  /*2410*/  @P1 F2FP.BF16.F32.PACK_AB R145, RZ, R145 ;  /* 0x00000091ff91123e */ /* 0x008fe400000010ff */
[----:B------:R-:W-:Y:S01]  /*2420*/  @P1 F2FP.BF16.F32.PACK_AB R130, RZ, R120 ;  /* 0x00000078ff82123e */ /* 0x000fe200000010ff */
[----:B----4-:R-:W-:Y:S01]  /*2430*/  IMAD.WIDE.U32 R8, R17, 0x10000, RZ ;  /* 0x0001000011087825 */ /* 0x010fe200078e00ff */
[----:B------:R-:W2:Y:S01]  /*2440*/  F2F.BF16.F32 R14, R109 ;  /* 0x0000006d000e7304 */ /* 0x000ea20000202000 */
[----:B------:R-:W-:-:S02]  /*2450*/  @P1 PRMT R98, R106, 0x7610, R98 ;  /* 0x000076106a621816 */ /* 0x000fc40000000062 */
[----:B-1----:R-:W-:-:S05]  /*2460*/  SHF.L.U32 R13, R147, 0x10, RZ ;  /* 0x00000010930d7819 */ /* 0x002fca00000006ff */
[----:B------:R-:W1:Y:S01]  /*2470*/  F2F.BF16.F32 R105, R146 ;  /* 0x0000009200697304 */ /* 0x000e620000202000 */
[----:B--2---:R-:W-:-:S07]  /*2480*/  @P2 PRMT R96, R14, 0x7610, R96 ;  /* 0x000076100e602816 */ /* 0x004fce0000000060 */
[----:B------:R2:W3:Y:S01]  /*2490*/  F2F.BF16.F32 R0, R144 ;  /* 0x0000009000007304 */ /* 0x0004e20000202000 */
[----:B------:R-:W-:Y:S02]  /*24a0*/  LOP3.LUT R15, R7, R15, R14, 0xfe, !PT ;  /* 0x0000000f070f7212 */ /* 0x000fe400078efe0e */
[----:B------:R-:W-:Y:S01]  /*24b0*/  LOP3.LUT R14, R6, R11, RZ, 0xfc, !PT ;  /* 0x0000000b060e7212 */ /* 0x000fe200078efcff */
[----:B-1----:R-:W-:-:S04]  /*24c0*/  IMAD.WIDE.U32 R6, R105, 0x10000, RZ ;  /* 0x0001000069067825 */ /* 0x002fc800078e00ff */
[----:B------:R-:W1:Y:S01]  /*24d0*/  F2F.BF16.F32 R108, R120 ;  /* 0x00000078006c7304 */ /* 0x000e620000202000 */
[----:B--2---:R-:W-:Y:S02]  /*24e0*/  @P1 F2FP.BF16.F32.PACK_AB R144, RZ, R144 ;  /* 0x00000090ff90123e */ /* 0x004fe400000010ff */
[----:B---3--:R-:W-:-:S05]  /*24f0*/  LOP3.LUT R12, R8, R0, RZ, 0xfc, !PT ;  /* 0x00000000080c7212 */ /* 0x008fca00078efcff */
[----:B------:R-:W2:Y:S01]  /*2500*/  F2F.BF16.F32 R127, R113 ;  /* 0x00000071007f7304 */ /* 0x000ea20000202000 */
[----:B-1----:R-:W-:-:S07]  /*2510*/  LOP3.LUT R13, R9, R13, R108, 0xfe, !PT ;  /* 0x0000000d090d7212 */ /* 0x002fce00078efe6c */
[----:B------:R-:W1:Y:S01]  /*2520*/  F2F.BF16.F32 R104, R116 ;  /* 0x0000007400687304 */ /* 0x000e620000202000 */
[----:B--2---:R-:W-:-:S07]  /*2530*/  SHF.L.U32 R11, R127, 0x10, RZ ;  /* 0x000000107f0b7819 */ /* 0x004fce00000006ff */
[----:B------:R-:W2:Y:S01]  /*2540*/  F2F.BF16.F32 R109, R141 ;  /* 0x0000008d006d7304 */ /* 0x000ea20000202000 */
[----:B-1----:R-:W-:-:S07]  /*2550*/  IMAD.WIDE.U32 R110, R104, 0x10000, RZ ;  /* 0x00010000686e7825 */ /* 0x002fce00078e00ff */
[----:B------:R-:W1:Y:S01]  /*2560*/  F2F.BF16.F32 R112, R131 ;  /* 0x0000008300707304 */ /* 0x000e620000202000 */
[----:B--2---:R-:W-:-:S07]  /*2570*/  IMAD.U32 R122, R109, 0x10000, RZ ;  /* 0x000100006d7a7824 */ /* 0x004fce00078e00ff */
[----:B------:R-:W2:Y:S01]  /*2580*/  F2F.BF16.F32 R128, R135 ;  /* 0x0000008700807304 */ /* 0x000ea20000202000 */
[----:B-1----:R-:W-:-:S07]  /*2590*/  IMAD.WIDE.U32 R8, R112, 0x10000, RZ ;  /* 0x0001000070087825 */ /* 0x002fce00078e00ff */
[----:B------:R-:W1:Y:S01]  /*25a0*/  F2F.BF16.F32 R16, R119 ;  /* 0x0000007700107304 */ /* 0x000e620000202000 */
[----:B--2---:R-:W-:-:S07]  /*25b0*/  SHF.L.U32 R121, R128, 0x10, RZ ;  /* 0x0000001080797819 */ /* 0x004fce00000006ff */
[----:B------:R-:W2:Y:S01]  /*25c0*/  F2F.BF16.F32 R114, R126 ;  /* 0x0000007e00727304 */ /* 0x000ea20000202000 */
[----:B-1----:R-:W-:-:S07]  /*25d0*/  LOP3.LUT R10, R6, R16, RZ, 0xfc, !PT ;  /* 0x00000010060a7212 */ /* 0x002fce00078efcff */
[----:B------:R-:W1:Y:S01]  /*25e0*/  F2F.BF16.F32 R19, R137 ;  /* 0x0000008900137304 */ /* 0x000e620000202000 */
[----:B--2---:R-:W-:-:S07]  /*25f0*/  LOP3.LUT R11, R7, R11, R114, 0xfe, !PT ;  /* 0x0000000b070b7212 */ /* 0x004fce00078efe72 */
[----:B------:R-:W2:Y:S01]  /*2600*/  F2F.BF16.F32 R115, R118 ;  /* 0x0000007600737304 */ /* 0x000ea20000202000 */
[----:B-1----:R-:W-:-:S07]  /*2610*/  LOP3.LUT R6, R110, R19, RZ, 0xfc, !PT ;  /* 0x000000136e067212 */ /* 0x002fce00078efcff */
[----:B------:R-:W1:Y:S01]  /*2620*/  F2F.BF16.F32 R18, R129 ;  /* 0x0000008100127304 */ /* 0x000e620000202000 */
[----:B--2---:R-:W-:-:S07]  /*2630*/  LOP3.LUT R7, R111, R122, R115, 0xfe, !PT ;  /* 0x0000007a6f077212 */ /* 0x004fce00078efe73 */
[----:B------:R-:W2:Y:S01]  /*2640*/  F2F.BF16.F32 R117, R133 ;  /* 0x0000008500757304 */ /* 0x000ea20000202000 */
[----:B0-----:R-:W-:Y:S01]  /*2650*/  IMAD.WIDE.U32 R110, R103, 0x8, R4 ;  /* 0x00000008676e7825 */ /* 0x001fe200078e0004 */
[----:B-1----:R-:W-:Y:S02]  /*2660*/  LOP3.LUT R8, R8, R18, RZ, 0xfc, !PT ;  /* 0x0000001208087212 */ /* 0x002fe400078efcff */
[----:B--2---:R-:W-:Y:S01]  /*2670*/  LOP3.LUT R9, R9, R121, R117, 0xfe, !PT ;  /* 0x0000007909097212 */ /* 0x004fe200078efe75 */
        /* <DEDUP_REMOVED lines=9> */
.L_x_127:
[----:B------:R1:W-:Y:S01]  /*2710*/  STG.E.64 desc[UR6][R110.64], R14 ;  /* 0x0000000e6e007986 */ /* 0x0003e2000c101b06 */
[----:B------:R-:W-:Y:S02]  /*2720*/  @P1 PRMT R91, R144, 0x7610, R91 ;  /* 0x00007610905b1816 */ /* 0x000fe4000000005b */
[----:B------:R-:W-:Y:S02]  /*2730*/  @P1 PRMT R94, R145, 0x7610, R94 ;  /* 0x00007610915e1816 */ /* 0x000fe4000000005e */
[----:B------:R-:W-:Y:S01]  /*2740*/  @P1 PRMT R95, R130, 0x7610, R95 ;  /* 0x00007610825f1816 */ /* 0x000fe2000000005f */
[----:B------:R-:W-:Y:S06]  /*2750*/  @!P2 BRA `(.L_x_128) ;  /* 0x000000000020a947 */ /* 0x000fec0003800000 */
[----:B0-----:R-:W0:Y:S01]  /*2760*/  LDC.64 R120, c[0x0][0x300] ;  /* 0x0000c000ff787b82 */ /* 0x001e220000000a00 */
[----:B-1----:R-:W-:Y:S02]  /*2770*/  LOP3.LUT R14, R92, 0xffff, RZ, 0xc0, !PT ;  /* 0x0000ffff5c0e7812 */ /* 0x002fe400078ec0ff */
[----:B------:R-:W-:-:S03]  /*2780*/  PRMT R111, R96, 0x5410, R93 ;  /* 0x00005410606f7816 */ /* 0x000fc6000000005d */
[----:B------:R-:W-:-:S05]  /*2790*/  IMAD.WIDE.U32 R14, R14, 0x10000, RZ ;  /* 0x000100000e0e7825 */ /* 0x000fca00078e00ff */
[----:B------:R-:W-:Y:S02]  /*27a0*/  LOP3.LUT R111, R111, R15, RZ, 0xfc, !PT ;  /* 0x0000000f6f6f7212 */ /* 0x000fe400078efcff */
[----:B------:R-:W-:Y:S01]  /*27b0*/  LOP3.LUT R110, R14, 0xffff, R97, 0xf8, !PT ;  /* 0x0000ffff0e6e7812 */ /* 0x000fe200078ef861 */
[----:B0-----:R-:W-:-:S05]  /*27c0*/  IMAD.WIDE.U32 R14, R103, 0x8, R120 ;  /* 0x00000008670e7825 */ /* 0x001fca00078e0078 */
[----:B------:R2:W-:Y:S02]  /*27d0*/  STG.E.64 desc[UR6][R14.64], R110 ;  /* 0x0000006e0e007986 */ /* 0x0005e4000c101b06 */
.L_x_128:
[----:B------:R-:W-:Y:S02]  /*27e0*/  @P2 PRMT R97, R0, 0x7610, R97 ;  /* 0x0000761000612816 */ /* 0x000fe40000000061 */
[----:B------:R-:W-:Y:S01]  /*27f0*/  @P1 F2FP.BF16.F32.PACK_AB R0, RZ, R107 ;  /* 0x0000006bff00123e */ /* 0x000fe200000010ff */
[----:B------:R-:W-:Y:S01]  /*2800*/  IMAD.WIDE.U32 R106, R102, 0x8, R4 ;  /* 0x00000008666a7825 */ /* 0x000fe200078e0004 */
        /* <DEDUP_REMOVED lines=8> */
[----:B-12---:R-:W1:Y:S01]  /*2890*/  LDC.64 R110, c[0x0][0x308] ;  /* 0x0000c200ff6e7b82 */ /* 0x006e620000000a00 */
[----:B------:R-:W-:Y:S02]  /*28a0*/  LOP3.LUT R14, R94, 0xffff, RZ, 0xc0, !PT ;  /* 0x0000ffff5e0e7812 */ /* 0x000fe400078ec0ff */
[----:B0-----:R-:W-:-:S03]  /*28b0*/  PRMT R121, R95, 0x5410, R98 ;  /* 0x000054105f797816 */ /* 0x001fc60000000062 */
[----:B------:R-:W-:-:S05]  /*28c0*/  IMAD.WIDE.U32 R14, R14, 0x10000, RZ ;  /* 0x000100000e0e7825 */ /* 0x000fca00078e00ff */
[----:B------:R-:W-:Y:S02]  /*28d0*/  LOP3.LUT R121, R121, R15, RZ, 0xfc, !PT ;  /* 0x0000000f79797212 */ /* 0x000fe400078efcff */
[----:B------:R-:W-:Y:S01]  /*28e0*/  LOP3.LUT R120, R14, 0xffff, R91, 0xf8, !PT ;  /* 0x0000ffff0e787812 */ /* 0x000fe200078ef85b */
[----:B-1----:R-:W-:-:S05]  /*28f0*/  IMAD.WIDE.U32 R14, R102, 0x8, R110 ;  /* 0x00000008660e7825 */ /* 0x002fca00078e006e */
[----:B------:R3:W-:Y:S02]  /*2900*/  STG.E.64 desc[UR6][R14.64], R120 ;  /* 0x000000780e007986 */ /* 0x0007e4000c101b06 */
.L_x_129:
[----:B------:R4:W-:Y:S01]  /*2910*/  STG.E.64 desc[UR6][R106.64], R12 ;  /* 0x0000000c6a007986 */ /* 0x0009e2000c101b06 */
[----:B------:R-:W-:Y:S02]  /*2920*/  @P1 PRMT R91, R119, 0x7610, R91 ;  /* 0x00007610775b1816 */ /* 0x000fe4000000005b */
[----:B------:R-:W-:Y:S02]  /*2930*/  @P1 PRMT R94, R146, 0x7610, R94 ;  /* 0x00007610925e1816 */ /* 0x000fe4000000005e */
[----:B------:R-:W-:Y:S01]  /*2940*/  @P1 PRMT R95, R126, 0x7610, R95 ;  /* 0x000076107e5f1816 */ /* 0x000fe2000000005f */
[----:B------:R-:W-:Y:S06]  /*2950*/  @!P2 BRA `(.L_x_130) ;  /* 0x000000000020a947 */ /* 0x000fec0003800000 */
[----:B-123--:R-:W1:Y:S01]  /*2960*/  LDC.64 R14, c[0x0][0x300] ;  /* 0x0000c000ff0e7b82 */ /* 0x00ee620000000a00 */
[----:B----4-:R-:W-:Y:S02]  /*2970*/  LOP3.LUT R12, R92, 0xffff, RZ, 0xc0, !PT ;  /* 0x0000ffff5c0c7812 */ /* 0x010fe400078ec0ff */
[----:B------:R-:W-:-:S03]  /*2980*/  PRMT R17, R96, 0x5410, R93 ;  /* 0x0000541060117816 */ /* 0x000fc6000000005d */
[----:B------:R-:W-:-:S05]  /*2990*/  IMAD.WIDE.U32 R12, R12, 0x10000, RZ ;  /* 0x000100000c0c7825 */ /* 0x000fca00078e00ff */
[----:B------:R-:W-:Y:S02]  /*29a0*/  LOP3.LUT R13, R17, R13, RZ, 0xfc, !PT ;  /* 0x0000000d110d7212 */ /* 0x000fe400078efcff */
[----:B------:R-:W-:Y:S01]  /*29b0*/  LOP3.LUT R12, R12, 0xffff, R97, 0xf8, !PT ;  /* 0x0000ffff0c0c7812 */ /* 0x000fe200078ef861 */
[----:B-1----:R-:W-:-:S05]  /*29c0*/  IMAD.WIDE.U32 R102, R102, 0x8, R14 ;  /* 0x0000000866667825 */ /* 0x002fca00078e000e */
[----:B------:R1:W-:Y:S02]  /*29d0*/  STG.E.64 desc[UR6][R102.64], R12 ;  /* 0x0000000c66007986 */ /* 0x0003e4000c101b06 */
.L_x_130:
[----:B------:R-:W-:Y:S01]  /*29e0*/  @P1 F2FP.BF16.F32.PACK_AB R113, RZ, R113 ;  /* 0x00000071ff71123e */ /* 0x000fe200000010ff */
[----:B-123--:R-:W-:Y:S01]  /*29f0*/  IMAD.WIDE.U32 R14, R100, 0x8, R4 ;  /* 0x00000008640e7825 */ /* 0x00efe200078e0004 */
        /* <DEDUP_REMOVED lines=9> */
[----:B------:R-:W1:Y:S01]  /*2a90*/  LDC.64 R16, c[0x0][0x308] ;  /* 0x0000c200ff107b82 */ /* 0x000e620000000a00 */
[----:B----4-:R-:W-:Y:S02]  /*2aa0*/  LOP3.LUT R12, R94, 0xffff, RZ, 0xc0, !PT ;  /* 0x0000ffff5e0c7812 */ /* 0x010fe400078ec0ff */
[----:B------:R-:W-:-:S03]  /*2ab0*/  PRMT R103, R95, 0x5410, R98 ;  /* 0x000054105f677816 */ /* 0x000fc60000000062 */
[----:B------:R-:W-:-:S05]  /*2ac0*/  IMAD.WIDE.U32 R12, R12, 0x10000, RZ ;  /* 0x000100000c0c7825 */ /* 0x000fca00078e00ff */
[----:B------:R-:W-:Y:S02]  /*2ad0*/  LOP3.LUT R103, R103, R13, RZ, 0xfc, !PT ;  /* 0x0000000d67677212 */ /* 0x000fe400078efcff */
[----:B------:R-:W-:Y:S01]  /*2ae0*/  LOP3.LUT R102, R12, 0xffff, R91, 0xf8, !PT ;  /* 0x0000ffff0c667812 */ /* 0x000fe200078ef85b */
[----:B-1----:R-:W-:-:S05]  /*2af0*/  IMAD.WIDE.U32 R12, R100, 0x8, R16 ;  /* 0x00000008640c7825 */ /* 0x002fca00078e0010 */
[----:B------:R1:W-:Y:S02]  /*2b00*/  STG.E.64 desc[UR6][R12.64], R102 ;  /* 0x000000660c007986 */ /* 0x0003e4000c101b06 */
.L_x_131:
[----:B------:R2:W-:Y:S01]  /*2b10*/  STG.E.64 desc[UR6][R14.64], R10 ;  /* 0x0000000a0e007986 */ /* 0x0005e2000c101b06 */
[----:B------:R-:W-:Y:S02]  /*2b20*/  @P1 PRMT R91, R129, 0x7610, R91 ;  /* 0x00007610815b1816 */ /* 0x000fe4000000005b */
[----:B------:R-:W-:Y:S02]  /*2b30*/  @P1 PRMT R94, R131, 0x7610, R94 ;  /* 0x00007610835e1816 */ /* 0x000fe4000000005e */
[----:B------:R-:W-:Y:S01]  /*2b40*/  @P1 PRMT R95, R133, 0x7610, R95 ;  /* 0x00007610855f1816 */ /* 0x000fe2000000005f */
[----:B------:R-:W-:Y:S06]  /*2b50*/  @!P2 BRA `(.L_x_132) ;  /* 0x000000000020a947 */ /* 0x000fec0003800000 */
[----:B-1--4-:R-:W1:Y:S01]  /*2b60*/  LDC.64 R12, c[0x0][0x300] ;  /* 0x0000c000ff0c7b82 */ /* 0x012e620000000a00 */
[----:B--2---:R-:W-:Y:S02]  /*2b70*/  LOP3.LUT R10, R92, 0xffff, RZ, 0xc0, !PT ;  /* 0x0000ffff5c0a7812 */ /* 0x004fe400078ec0ff */
[----:B------:R-:W-:-:S03]  /*2b80*/  PRMT R15, R96, 0x5410, R93 ;  /* 0x00005410600f7816 */ /* 0x000fc6000000005d */
[----:B------:R-:W-:-:S05]  /*2b90*/  IMAD.WIDE.U32 R10, R10, 0x10000, RZ ;  /* 0x000100000a0a7825 */ /* 0x000fca00078e00ff */
[----:B------:R-:W-:Y:S02]  /*2ba0*/  LOP3.LUT R15, R15, R11, RZ, 0xfc, !PT ;  /* 0x0000000b0f0f7212 */ /* 0x000fe400078efcff */
[----:B------:R-:W-:Y:S01]  /*2bb0*/  LOP3.LUT R14, R10, 0xffff, R97, 0xf8, !PT ;  /* 0x0000ffff0a0e7812 */ /* 0x000fe200078ef861 */
[----:B-1----:R-:W-:-:S05]  /*2bc0*/  IMAD.WIDE.U32 R10, R100, 0x8, R12 ;  /* 0x00000008640a7825 */ /* 0x002fca00078e000c */
[----:B------:R3:W-:Y:S02]  /*2bd0*/  STG.E.64 desc[UR6][R10.64], R14 ;  /* 0x0000000e0a007986 */ /* 0x0007e4000c101b06 */
.L_x_132:
        /* <DEDUP_REMOVED lines=8> */
[----:B-1--4-:R-:W1:Y:S01]  /*2c60*/  LDC.64 R12, c[0x0][0x308] ;  /* 0x0000c200ff0c7b82 */ /* 0x012e620000000a00 */
[----:B--23--:R-:W-:Y:S02]  /*2c70*/  LOP3.LUT R10, R94, 0xffff, RZ, 0xc0, !PT ;  /* 0x0000ffff5e0a7812 */ /* 0x00cfe400078ec0ff */
[----:B------:R-:W-:-:S03]  /*2c80*/  PRMT R15, R95, 0x5410, R98 ;  /* 0x000054105f0f7816 */ /* 0x000fc60000000062 */
[----:B------:R-:W-:-:S05]  /*2c90*/  IMAD.WIDE.U32 R10, R10, 0x10000, RZ ;  /* 0x000100000a0a7825 */ /* 0x000fca00078e00ff */
[----:B------:R-:W-:Y:S02]  /*2ca0*/  LOP3.LUT R15, R15, R11, RZ, 0xfc, !PT ;  /* 0x0000000b0f0f7212 */ /* 0x000fe400078efcff */
[----:B------:R-:W-:Y:S01]  /*2cb0*/  LOP3.LUT R14, R10, 0xffff, R91, 0xf8, !PT ;  /* 0x0000ffff0a0e7812 */ /* 0x000fe200078ef85b */
[----:B-1----:R-:W-:-:S05]  /*2cc0*/  IMAD.WIDE.U32 R10, R99, 0x8, R12 ;  /* 0x00000008630a7825 */ /* 0x002fca00078e000c */
[----:B------:R1:W-:Y:S02]  /*2cd0*/  STG.E.64 desc[UR6][R10.64], R14 ;  /* 0x0000000e0a007986 */ /* 0x0003e4000c101b06 */
.L_x_133:
[----:B-123--:R-:W-:Y:S01]  /*2ce0*/  IMAD.WIDE.U32 R10, R99, 0x8, R4 ;  /* 0x00000008630a7825 */ /* 0x00efe200078e0004 */
        /* <DEDUP_REMOVED lines=9> */
[----:B-1----:R-:W1:Y:S01]  /*2d80*/  LDC.64 R10, c[0x0][0x300] ;  /* 0x0000c000ff0a7b82 */ /* 0x002e620000000a00 */
[----:B------:R-:W-:Y:S02]  /*2d90*/  LOP3.LUT R8, R92, 0xffff, RZ, 0xc0, !PT ;  /* 0x0000ffff5c087812 */ /* 0x000fe400078ec0ff */
[----:B----4-:R-:W-:-:S03]  /*2da0*/  PRMT R13, R96, 0x5410, R93 ;  /* 0x00005410600d7816 */ /* 0x010fc6000000005d */
[----:B------:R-:W-:-:S05]  /*2db0*/  IMAD.WIDE.U32 R8, R8, 0x10000, RZ ;  /* 0x0001000008087825 */ /* 0x000fca00078e00ff */
[----:B------:R-:W-:Y:S02]  /*2dc0*/  LOP3.LUT R13, R13, R9, RZ, 0xfc, !PT ;  /* 0x000000090d0d7212 */ /* 0x000fe400078efcff */
[----:B------:R-:W-:Y:S01]  /*2dd0*/  LOP3.LUT R12, R8, 0xffff, R97, 0xf8, !PT ;  /* 0x0000ffff080c7812 */ /* 0x000fe200078ef861 */
[----:B-1----:R-:W-:-:S05]  /*2de0*/  IMAD.WIDE.U32 R8, R99, 0x8, R10 ;  /* 0x0000000863087825 */ /* 0x002fca00078e000a */
[----:B------:R2:W-:Y:S02]  /*2df0*/  STG.E.64 desc[UR6][R8.64], R12 ;  /* 0x0000000c08007986 */ /* 0x0005e4000c101b06 */
.L_x_134:
[----:B-12---:R-:W-:Y:S01]  /*2e00*/  IMAD.WIDE.U32 R8, R101, 0x8, R4 ;  /* 0x0000000865087825 */ /* 0x006fe200078e0004 */
[----:B------:R-:W-:Y:S06]  /*2e10*/  @!P1 BRA `(.L_x_135) ;  /* 0x0000000000209947 */ /* 0x000fec0003800000 */
[----:B------:R-:W1:Y:S01]  /*2e20*/  LDC.64 R10, c[0x0][0x308] ;  /* 0x0000c200ff0a7b82 */ /* 0x000e620000000a00 */
[----:B------:R-:W-:Y:S02]  /*2e30*/  LOP3.LUT R4, R94, 0xffff, RZ, 0xc0, !PT ;  /* 0x0000ffff5e047812 */ /* 0x000fe400078ec0ff */
[----:B----4-:R-:W-:-:S03]  /*2e40*/  PRMT R13, R95, 0x5410, R98 ;  /* 0x000054105f0d7816 */ /* 0x010fc60000000062 */
[----:B------:R-:W-:-:S05]  /*2e50*/  IMAD.WIDE.U32 R4, R4, 0x10000, RZ ;  /* 0x0001000004047825 */ /* 0x000fca00078e00ff */
[----:B------:R-:W-:Y:S02]  /*2e60*/  LOP3.LUT R13, R13, R5, RZ, 0xfc, !PT ;  /* 0x000000050d0d7212 */ /* 0x000fe400078efcff */
[----:B------:R-:W-:Y:S01]  /*2e70*/  LOP3.LUT R12, R4, 0xffff, R91, 0xf8, !PT ;  /* 0x0000ffff040c7812 */ /* 0x000fe200078ef85b */
[----:B-1----:R-:W-:-:S05]  /*2e80*/  IMAD.WIDE.U32 R4, R101, 0x8, R10 ;  /* 0x0000000865047825 */ /* 0x002fca00078e000a */
[----:B------:R1:W-:Y:S02]  /*2e90*/  STG.E.64 desc[UR6][R4.64], R12 ;  /* 0x0000000c04007986 */ /* 0x0003e4000c101b06 */
.L_x_135:
[----:B------:R2:W-:Y:S01]  /*2ea0*/  STG.E.64 desc[UR6][R8.64], R6 ;  /* 0x0000000608007986 */ /* 0x0005e2000c101b06 */
[----:B------:R-:W-:Y:S02]  /*2eb0*/  @P2 PRMT R97, R19, 0x7610, R97 ;  /* 0x0000761013612816 */ /* 0x000fe40000000061 */
[----:B------:R-:W-:Y:S02]  /*2ec0*/  @P2 PRMT R92, R104, 0x7610, R92 ;  /* 0x00007610685c2816 */ /* 0x000fe4000000005c */
[----:B------:R-:W-:Y:S02]  /*2ed0*/  @P2 PRMT R96, R115, 0x7610, R96 ;  /* 0x0000761073602816 */ /* 0x000fe40000000060 */
[----:B------:R-:W-:Y:S01]  /*2ee0*/  @P2 PRMT R93, R109, 0x7610, R93 ;  /* 0x000076106d5d2816 */ /* 0x000fe2000000005d */
[----:B------:R-:W-:Y:S06]  /*2ef0*/  @!P2 BRA `(.L_x_136) ;  /* 0x000000000020a947 */ /* 0x000fec0003800000 */
[----:B--2---:R-:W2:Y:S01]  /*2f00*/  LDC.64 R6, c[0x0][0x300] ;  /* 0x0000c000ff067b82 */ /* 0x004ea20000000a00 */
[----:B-1----:R-:W-:Y:S02]  /*2f10*/  LOP3.LUT R4, R92, 0xffff, RZ, 0xc0, !PT ;  /* 0x0000ffff5c047812 */ /* 0x002fe400078ec0ff */
[----:B------:R-:W-:-:S03]  /*2f20*/  PRMT R9, R96, 0x5410, R93 ;  /* 0x0000541060097816 */ /* 0x000fc6000000005d */
[----:B------:R-:W-:-:S05]  /*2f30*/  IMAD.WIDE.U32 R4, R4, 0x10000, RZ ;  /* 0x0001000004047825 */ /* 0x000fca00078e00ff */
[----:B------:R-:W-:Y:S02]  /*2f40*/  LOP3.LUT R9, R9, R5, RZ, 0xfc, !PT ;  /* 0x0000000509097212 */ /* 0x000fe400078efcff */
[----:B------:R-:W-:Y:S01]  /*2f50*/  LOP3.LUT R8, R4, 0xffff, R97, 0xf8, !PT ;  /* 0x0000ffff04087812 */ /* 0x000fe200078ef861 */
[----:B--2---:R-:W-:-:S05]  /*2f60*/  IMAD.WIDE.U32 R4, R101, 0x8, R6 ;  /* 0x0000000865047825 */ /* 0x004fca00078e0006 */
[----:B------:R3:W-:Y:S02]  /*2f70*/  STG.E.64 desc[UR6][R4.64], R8 ;  /* 0x0000000804007986 */ /* 0x0007e4000c101b06 */
.L_x_136:
[----:B-1-3--:R-:W-:Y:S01]  /*2f80*/  SEL R4, RZ, 0x1, P5 ;  /* 0x00000001ff047807 */ /* 0x00afe20002800000 */
[----:B------:R-:W-:Y:S06]  /*2f90*/  @!P4 BRA `(.L_x_137) ;  /* 0xffffffd400b4c947 */ /* 0x000fec000383ffff */
        /* <DEDUP_REMOVED lines=12> */
[----:B--2---:R-:W-:Y:S01]  /*3060*/  MOV R8, R79 ;  /* 0x0000004f00087202 */ /* 0x004fe20000000f00 */
[----:B----4-:R-:W-:Y:S01]  /*3070*/  IMAD.MOV.U32 R13, RZ, RZ, R59 ;  /* 0x000000ffff0d7224 */ /* 0x010fe200078e003b */
        /* <DEDUP_REMOVED lines=25> */
[----:B------:R-:W-:-:S07]  /*3210*/  MOV R47, R61 ;  /* 0x0000003d002f7202 */ /* 0x000fce0000000f00 */
.L_x_124:
[----:B------:R-:W1:Y:S01]  /*3220*/  S2UR UR4, SR_CTAID.X ;  /* 0x00000000000479c3 */ /* 0x000e620000002500 */
[----:B------:R-:W-:-:S07]  /*3230*/  LOP3.LUT R7, R29, 0xff, RZ, 0xc0, !PT ;  /* 0x000000ff1d077812 */ /* 0x000fce00078ec0ff */
[----:B------:R-:W2:Y:S08]  /*3240*/  LDC.64 R2, c[0x0][0x2d0] ;  /* 0x0000b400ff027b82 */ /* 0x000eb00000000a00 */
[----:B------:R-:W3:Y:S01]  /*3250*/  LDC.64 R4, c[0x0][0x2d8] ;  /* 0x0000b600ff047b82 */ /* 0x000ee20000000a00 */
[----:B-1----:R-:W-:Y:S01]  /*3260*/  LEA.HI R0, R29, UR4, RZ, 0x18 ;  /* 0x000000041d007c11 */ /* 0x002fe2000f8fc0ff */
[----:B------:R-:W-:-:S04]  /*3270*/  ULDC UR4, c[0x0][0x218] ;  /* 0x0000860000047ab9 */ /* 0x000fc80000000800 */
[----:B------:R-:W-:-:S05]  /*3280*/  IMAD R0, R0, UR4, RZ ;  /* 0x0000000400007c24 */ /* 0x000fca000f8e02ff */
[----:B------:R-:W-:-:S05]  /*3290*/  LEA.HI R7, R0, R7, RZ, 0x1e ;  /* 0x0000000700077211 */ /* 0x000fca00078ff0ff */
[----:B--2---:R-:W-:-:S04]  /*32a0*/  IMAD.WIDE.U32 R2, R7, 0x10, R2 ;  /* 0x0000001007027825 */ /* 0x004fc800078e0002 */
[----:B---3--:R-:W-:Y:S01]  /*32b0*/  IMAD.WIDE.U32 R4, R7, 0x10, R4 ;  /* 0x0000001007047825 */ /* 0x008fe200078e0004 */
        /* <DEDUP_REMOVED lines=11> */
.L_x_125:
[----:B------:R-:W-:Y:S01]  /*3370*/  HFMA2.MMA R15, -RZ, RZ, 0, 9.5367431640625e-07 ;  /* 0x00000010ff0f7435 */ /* 0x000fe200000001ff */
[----:B------:R-:W-:Y:S01]  /*3380*/  MOV R16, R8 ;  /* 0x0000000800107202 */ /* 0x000fe20000000f00 */
[----:B------:R-:W-:Y:S01]  /*3390*/  IMAD.MOV.U32 R13, RZ, RZ, -0x1 ;  /* 0xffffffffff0d7424 */ /* 0x000fe200078e00ff */
[----:B------:R-:W-:-:S08]  /*33a0*/  MOV R18, 0x1f ;  /* 0x0000001f00127802 */ /* 0x000fd00000000f00 */
[----:B-----5:R-:W-:Y:S05]  /*33b0*/  WARPSYNC.COLLECTIVE R13, `(.L_x_138) ;  /* 0x000000000d087348 */ /* 0x020fea0003c00000 */
[----:B------:R0:W1:Y:S02]  /*33c0*/  SHFL.DOWN P2, R14, R16, R15, R18 ;  /* 0x0800000f100e7389 */ /* 0x0000640000040012 */
[----:B01---5:R-:W-:Y:S01]  /*33d0*/  ENDCOLLECTIVE ;  /* 0x000000000000791b */ /* 0x023fe20003800000 */
.L_x_138:
[----:B------:R-:W-:Y:S02]  /*33e0*/  MOV R16, R6 ;  /* 0x0000000600107202 */ /* 0x000fe40000000f00 */
[----:B------:R-:W-:-:S07]  /*33f0*/  MOV R5, R14 ;  /* 0x0000000e00057202 */ /* 0x000fce0000000f00 */
[----:B------:R-:W-:Y:S05]  /*3400*/  WARPSYNC.COLLECTIVE R13, `(.L_x_139) ;  /* 0x000000000d087348 */ /* 0x000fea0003c00000 */
[----:B------:R0:W1:Y:S02]  /*3410*/  SHFL.DOWN P2, R14, R16, R15, R18 ;  /* 0x0800000f100e7389 */ /* 0x0000640000040012 */
[----:B01----:R-:W-:Y:S01]  /*3420*/  ENDCOLLECTIVE ;  /* 0x000000000000791b */ /* 0x003fe20003800000 */
.L_x_139:
[----:B------:R-:W-:Y:S01]  /*3430*/  FADD.FTZ R5, R8, R5 ;  /* 0x0000000508057221 */ /* 0x000fe20000010000 */
[----:B------:R-:W-:-:S03]  /*3440*/  HFMA2.MMA R15, -RZ, RZ, 0, 4.76837158203125e-07 ;  /* 0x00000008ff0f7435 */ /* 0x000fc600000001ff */
[----:B------:R-:W-:Y:S01]  /*3450*/  IMAD.MOV.U32 R16, RZ, RZ, R5 ;  /* 0x000000ffff107224 */ /* 0x000fe200078e0005 */
[----:B------:R-:W-:-:S07]  /*3460*/  MOV R7, R14 ;  /* 0x0000000e00077202 */ /* 0x000fce0000000f00 */
[----:B------:R-:W-:Y:S05]  /*3470*/  WARPSYNC.COLLECTIVE R13, `(.L_x_140) ;  /* 0x000000000d087348 */ /* 0x000fea0003c00000 */
[----:B------:R0:W1:Y:S02]  /*3480*/  SHFL.DOWN P2, R14, R16, R15, R18 ;  /* 0x0800000f100e7389 */ /* 0x0000640000040012 */
[----:B01----:R-:W-:Y:S01]  /*3490*/  ENDCOLLECTIVE ;  /* 0x000000000000791b */ /* 0x003fe20003800000 */
.L_x_140:
[----:B------:R-:W-:-:S05]  /*34a0*/  FADD.FTZ R7, R6, R7 ;  /* 0x0000000706077221 */ /* 0x000fca0000010000 */
[----:B------:R-:W-:Y:S02]  /*34b0*/  MOV R16, R7 ;  /* 0x0000000700107202 */ /* 0x000fe40000000f00 */
[----:B------:R-:W-:-:S07]  /*34c0*/  MOV R10, R14 ;  /* 0x0000000e000a7202 */ /* 0x000fce0000000f00 */
[----:B------:R-:W-:Y:S05]  /*34d0*/  WARPSYNC.COLLECTIVE R13, `(.L_x_141) ;  /* 0x000000000d087348 */ /* 0x000fea0003c00000 */
[----:B------:R0:W1:Y:S02]  /*34e0*/  SHFL.DOWN P2, R14, R16, R15, R18 ;  /* 0x0800000f100e7389 */ /* 0x0000640000040012 */
[----:B01----:R-:W-:Y:S01]  /*34f0*/  ENDCOLLECTIVE ;  /* 0x000000000000791b */ /* 0x003fe20003800000 */
.L_x_141:
[----:B------:R-:W-:Y:S01]  /*3500*/  FADD.FTZ R10, R5, R10 ;  /* 0x0000000a050a7221 */ /* 0x000fe20000010000 */
[----:B------:R-:W-:-:S04]  /*3510*/  HFMA2.MMA R15, -RZ, RZ, 0, 2.384185791015625e-07 ;  /* 0x00000004ff0f7435 */ /* 0x000fc800000001ff */
[----:B------:R-:W-:Y:S01]  /*3520*/  MOV R16, R10 ;  /* 0x0000000a00107202 */ /* 0x000fe20000000f00 */
[----:B------:R-:W-:-:S07]  /*3530*/  IMAD.MOV.U32 R12, RZ, RZ, R14 ;  /* 0x000000ffff0c7224 */ /* 0x000fce00078e000e */
[----:B------:R-:W-:Y:S05]  /*3540*/  WARPSYNC.COLLECTIVE R13, `(.L_x_142) ;  /* 0x000000000d087348 */ /* 0x000fea0003c00000 */
[----:B------:R0:W1:Y:S02]  /*3550*/  SHFL.DOWN P2, R14, R16, R15, R18 ;  /* 0x0800000f100e7389 */ /* 0x0000640000040012 */
[----:B01----:R-:W-:Y:S01]  /*3560*/  ENDCOLLECTIVE ;  /* 0x000000000000791b */ /* 0x003fe20003800000 */
.L_x_142:
[----:B------:R-:W-:-:S04]  /*3570*/  FADD.FTZ R12, R7, R12 ;  /* 0x0000000c070c7221 */ /* 0x000fc80000010000 */
[----:B------:R-:W-:Y:S01]  /*3580*/  IMAD.MOV.U32 R16, RZ, RZ, R12 ;  /* 0x000000ffff107224 */ /* 0x000fe200078e000c */
[----:B------:R-:W-:-:S07]  /*3590*/  MOV R9, R14 ;  /* 0x0000000e00097202 */ /* 0x000fce0000000f00 */
[----:B------:R-:W-:Y:S05]  /*35a0*/  WARPSYNC.COLLECTIVE R13, `(.L_x_143) ;  /* 0x000000000d087348 */ /* 0x000fea0003c00000 */
[----:B------:R0:W1:Y:S02]  /*35b0*/  SHFL.DOWN P2, R14, R16, R15, R18 ;  /* 0x0800000f100e7389 */ /* 0x0000640000040012 */
[----:B01----:R-:W-:Y:S01]  /*35c0*/  ENDCOLLECTIVE ;  /* 0x000000000000791b */ /* 0x003fe20003800000 */
.L_x_143:
[----:B------:R-:W-:Y:S01]  /*35d0*/  FADD.FTZ R9, R10, R9 ;  /* 0x000000090a097221 */ /* 0x000fe20000010000 */
[----:B------:R-:W-:-:S04]  /*35e0*/  HFMA2.MMA R15, -RZ, RZ, 0, 1.1920928955078125e-07 ;  /* 0x00000002ff0f7435 */ /* 0x000fc800000001ff */
[----:B------:R-:W-:Y:S02]  /*35f0*/  MOV R16, R9 ;  /* 0x0000000900107202 */ /* 0x000fe40000000f00 */
[----:B------:R-:W-:-:S07]  /*3600*/  MOV R11, R14 ;  /* 0x0000000e000b7202 */ /* 0x000fce0000000f00 */
[----:B------:R-:W-:Y:S05]  /*3610*/  WARPSYNC.COLLECTIVE R13, `(.L_x_144) ;  /* 0x000000000d087348 */ /* 0x000fea0003c00000 */
[----:B------:R0:W1:Y:S02]  /*3620*/  SHFL.DOWN P2, R14, R16, R15, R18 ;  /* 0x0800000f100e7389 */ /* 0x0000640000040012 */
[----:B01----:R-:W-:Y:S01]  /*3630*/  ENDCOLLECTIVE ;  /* 0x000000000000791b */ /* 0x003fe20003800000 */
.L_x_144:
[----:B------:R-:W-:-:S05]  /*3640*/  FADD.FTZ R11, R12, R11 ;  /* 0x0000000b0c0b7221 */ /* 0x000fca0000010000 */
[----:B------:R-:W-:Y:S01]  /*3650*/  MOV R16, R11 ;  /* 0x0000000b00107202 */ /* 0x000fe20000000f00 */
[----:B------:R-:W-:-:S07]  /*3660*/  IMAD.MOV.U32 R6, RZ, RZ, R14 ;  /* 0x000000ffff067224 */ /* 0x000fce00078e000e */
[----:B------:R-:W-:Y:S05]  /*3670*/  WARPSYNC.COLLECTIVE R13, `(.L_x_145) ;  /* 0x000000000d087348 */ /* 0x000fea0003c00000 */
[----:B------:R0:W1:Y:S02]  /*3680*/  SHFL.DOWN P2, R14, R16, R15, R18 ;  /* 0x0800000f100e7389 */ /* 0x0000640000040012 */
[----:B01----:R-:W-:Y:S01]  /*3690*/  ENDCOLLECTIVE ;  /* 0x000000000000791b */ /* 0x003fe20003800000 */
.L_x_145:
[----:B------:R-:W-:-:S05]  /*36a0*/  FADD.FTZ R6, R9, R6 ;  /* 0x0000000609067221 */ /* 0x000fca0000010000 */
[----:B------:R-:W-:Y:S01]  /*36b0*/  MOV R16, R6 ;  /* 0x0000000600107202 */ /* 0x000fe20000000f00 */
[----:B------:R-:W-:Y:S01]  /*36c0*/  IMAD.MOV.U32 R15, RZ, RZ, 0x1 ;  /* 0x00000001ff0f7424 */ /* 0x000fe200078e00ff */
[----:B------:R-:W-:-:S07]  /*36d0*/  MOV R8, R14 ;  /* 0x0000000e00087202 */ /* 0x000fce0000000f00 */
[----:B------:R-:W-:Y:S05]  /*36e0*/  WARPSYNC.COLLECTIVE R13, `(.L_x_146) ;  /* 0x000000000d087348 */ /* 0x000fea0003c00000 */
[----:B------:R0:W1:Y:S02]  /*36f0*/  SHFL.DOWN P2, R14, R16, R15, R18 ;  /* 0x0800000f100e7389 */ /* 0x0000640000040012 */
[----:B01----:R-:W-:Y:S01]  /*3700*/  ENDCOLLECTIVE ;  /* 0x000000000000791b */ /* 0x003fe20003800000 */
.L_x_146:
[----:B------:R-:W-:-:S05]  /*3710*/  FADD.FTZ R8, R11, R8 ;  /* 0x000000080b087221 */ /* 0x000fca0000010000 */
[----:B------:R-:W-:Y:S02]  /*3720*/  MOV R16, R8 ;  /* 0x0000000800107202 */ /* 0x000fe40000000f00 */
[----:B------:R-:W-:-:S07]  /*3730*/  MOV R5, R14 ;  /* 0x0000000e00057202 */ /* 0x000fce0000000f00 */
[----:B------:R-:W-:Y:S05]  /*3740*/  WARPSYNC.COLLECTIVE R13, `(.L_x_147) ;  /* 0x000000000d087348 */ /* 0x000fea0003c00000 */
[----:B------:R0:W1:Y:S02]  /*3750*/  SHFL.DOWN P2, R14, R16, R15, R18 ;  /* 0x0800000f100e7389 */ /* 0x0000640000040012 */
[----:B01----:R-:W-:Y:S01]  /*3760*/  ENDCOLLECTIVE ;  /* 0x000000000000791b */ /* 0x003fe20003800000 */
.L_x_147:
[----:B------:R-:W-:Y:S01]  /*3770*/  MOV R7, R14 ;  /* 0x0000000e00077202 */ /* 0x000fe20000000f00 */
[----:B------:R-:W-:Y:S06]  /*3780*/  BRA `(.L_x_148) ;  /* 0xffffffe0002c7947 */ /* 0x000fec000383ffff */
.L_x_149:
        /* <DEDUP_REMOVED lines=15> */
.L_x_3880:


//--------------------- .text._ZN10layer_norm31ln_parallel_residual_bwd_kernelINS_13Kernel_traitsI13__nv_bfloat16S2_S2_S2_fjLj5120ELj1ELj1ELj8ELj8ENS_18Kernel_traits_baseILj5120ES2_S2_S2_S2_fjLj256EEEEELb1ELb0ELb0EEEvNS_9BwdParamsE --------------------------
	.section	.text._ZN10layer_norm31ln_parallel_residual_bwd_kernelINS_13Kernel_traitsI13__nv_bfloat16S2_S2_S2_fjLj5120ELj1ELj1ELj8ELj8ENS_18Kernel_traits_baseILj5120ES2_S2_S2_S2_fjLj256EEEEELb1ELb0ELb0EEEvNS_9BwdParamsE,"ax",@progbits
	.align	128
        .global         _ZN10layer_norm31ln_parallel_residual_bwd_kernelINS_13Kernel_traitsI13__nv_bfloat16S2_S2_S2_fjLj5120ELj1ELj1ELj8ELj8ENS_18Kernel_traits_baseILj5120ES2_S2_S2_S2_fjLj256EEEEELb1ELb0ELb0EEEvNS_9BwdParamsE
        .type           _ZN10layer_norm31ln_parallel_residual_bwd_kernelINS_13Kernel_traitsI13__nv_bfloat16S2_S2_S2_fjLj5120ELj1ELj1ELj8ELj8ENS_18Kernel_traits_baseILj5120ES2_S2_S2_S2_fjLj256EEEEELb1ELb0ELb0EEEvNS_9BwdParamsE,@function
        .size           _ZN10layer_norm31ln_parallel_residual_bwd_kernelINS_13Kernel_traitsI13__nv_bfloat16S2_S2_S2_fjLj5120ELj1ELj1ELj8ELj8ENS_18Kernel_traits_baseILj5120ES2_S2_S2_S2_fjLj256EEEEELb1ELb0ELb0EEEvNS_9BwdParamsE,(.L_x_3881 - _ZN10layer_norm31ln_parallel_residual_bwd_kernelINS_13Kernel_traitsI13__nv_bfloat16S2_S2_S2_fjLj5120ELj1ELj1ELj8ELj8ENS_18Kernel_traits_baseILj5120ES2_S2_S2_S2_fjLj256EEEEELb1ELb0ELb0EEEvNS_9BwdParamsE)
        .other          _ZN10layer_norm31ln_parallel_residual_bwd_kernelINS_13Kernel_traitsI13__nv_bfloat16S2_S2_S2_fjLj5120ELj1ELj1ELj8ELj8ENS_18Kernel_traits_baseILj5120ES2_S2_S2_S2_fjLj256EEEEELb1ELb0ELb0EEEvNS_9BwdParamsE,@"STO_CUDA_ENTRY STV_DEFAULT"
_ZN10layer_norm31ln_parallel_residual_bwd_kernelINS_13Kernel_traitsI13__nv_bfloat16S2_S2_S2_fjLj5120ELj1ELj1ELj8ELj8ENS_18Kernel_traits_baseILj5120ES2_S2_S2_S2_fjLj256EEEEELb1ELb0ELb0EEEvNS_9BwdParamsE:
.text._ZN10layer_norm31ln_parallel_residual_bwd_kernelINS_13Kernel_traitsI13__nv_bfloat16S2_S2_S2_fjLj5120ELj1ELj1ELj8ELj8ENS_18Kernel_traits_baseILj5120ES2_S2_S2_S2_fjLj256EEEEELb1ELb0ELb0EEEvNS_9BwdParamsE:
[----:B------:R-:W-:Y:S01]  /*0000*/  LDC R1, c[0x0][0x28] ;  /* 0x00000a00ff017b82 */ /* 0x000fe20000000800 */
[----:B------:R-:W0:Y:S01]  /*0010*/  S2R R144, SR_TID.X ;  /* 0x0000000000907919 */ /* 0x000e220000002100 */
[----:B------:R-:W-:-:S06]  /*0020*/  ULDC UR4, c[0x0][0x218] ;  /* 0x0000860000047ab9 */ /* 0x000fcc0000000800 */
[----:B------:R-:W1:Y:S01]  /*0030*/  S2UR UR6, SR_CTAID.X ;  /* 0x00000000000679c3 */ /* 0x000e620000002500 */
[----:B------:R-:W-:Y:S01]  /*0040*/  IMAD.U32 R145, RZ, RZ, UR4 ;  /* 0x00000004ff917e24 */ /* 0x000fe2000f8e00ff */
[----:B------:R-:W-:Y:S01]  /*0050*/  ULDC.64 UR4, c[0x0][0x208] ;  /* 0x0000820000047ab9 */ /* 0x000fe20000000a00 */
[----:B------:R-:W-:Y:S01]  /*0060*/  ULDC UR7, c[0x0][0x214] ;  /* 0x0000850000077ab9 */ /* 0x000fe20000000800 */
        /* <DEDUP_REMOVED lines=48> */
[----:B0-----:R-:W-:-:S04]  /*0370*/  @P3 IMAD.WIDE.U32 R40, R47, 0x8, R40 ;  /* 0x000000082f283825 */ /* 0x001fc800078e0028 */
[----:B------:R-:W-:Y:S01]  /*0380*/  @P3 VIADD R47, R47, 0x100 ;  /* 0x000001002f2f3836 */ /* 0x000fe20000000000 */
[----:B------:R0:W5:Y:S03]  /*0390*/  @P3 LDG.E.64 R20, desc[UR4][R40.64] ;  /* 0x0000000428143981 */ /* 0x000166000c1e1b00 */
        /* <DEDUP_REMOVED lines=44> */
[----:B0-----:R-:W-:Y:S02]  /*0660*/  CS2R R40, SRZ ;  /* 0x0000000000287805 */ /* 0x001fe4000001ff00 */
[----:B------:R-:W-:Y:S01]  /*0670*/  CS2R R42, SRZ ;  /* 0x00000000002a7805 */ /* 0x000fe2000001ff00 */
[----:B-1----:R-:W-:Y:S06]  /*0680*/  @P4 BRA `(.L_x_150) ;  /* 0x0000004400f84947 */ /* 0x002fec0003800000 */
[----:B------:R-:W0:Y:S01]  /*0690*/  LDC.U8 R141, c[0x0][0x2a0] ;  /* 0x0000a800ff8d7b82 */ /* 0x000e220000000000 */
[----:B-----5:R-:W-:Y:S01]  /*06a0*/  MOV R3, R18 ;  /* 0x0000001200037202 */ /* 0x020fe20000000f00 */
[--C-:B------:R-:W-:Y:S01]  /*06b0*/  IMAD.MOV.U32 R138, RZ, RZ, R5.reuse ;  /* 0x000000ffff8a7224 */ /* 0x100fe200078e0005 */
[----:B------:R-:W-:Y:S01]  /*06c0*/  MOV R140, R4 ;  /* 0x00000004008c7202 */ /* 0x000fe20000000f00 */
[----:B------:R-:W-:Y:S01]  /*06d0*/  IMAD.MOV.U32 R136, RZ, RZ, R8 ;  /* 0x000000ffff887224 */ /* 0x000fe200078e0008 */
[----:B------:R-:W-:Y:S01]  /*06e0*/  SHF.R.U64 R139, R4, 0x10, R5 ;  /* 0x00000010048b7819 */ /* 0x000fe20000001205 */
[----:B------:R-:W-:Y:S01]  /*06f0*/  IMAD.MOV.U32 R34, RZ, RZ, R11 ;  /* 0x000000ffff227224 */ /* 0x000fe200078e000b */
[----:B------:R-:W-:Y:S01]  /*0700*/  SHF.R.U32.HI R137, RZ, 0x10, R5 ;  /* 0x00000010ff897819 */ /* 0x000fe20000011605 */
[----:B------:R-:W-:Y:S01]  /*0710*/  IMAD.MOV.U32 R30, RZ, RZ, R13 ;  /* 0x000000ffff1e7224 */ /* 0x000fe200078e000d */
[----:B------:R-:W-:Y:S01]  /*0720*/  SHF.R.U64 R39, R8, 0x10, R9 ;  /* 0x0000001008277819 */ /* 0x000fe20000001209 */
[----:B------:R-:W-:Y:S01]  /*0730*/  IMAD.MOV.U32 R0, RZ, RZ, R14 ;  /* 0x000000ffff007224 */ /* 0x000fe200078e000e */
[----:B------:R-:W-:Y:S01]  /*0740*/  SHF.R.U64 R35, R10, 0x10, R11 ;  /* 0x000000100a237819 */ /* 0x000fe2000000120b */
[----:B------:R-:W-:Y:S01]  /*0750*/  IMAD.MOV.U32 R22, RZ, RZ, R17 ;  /* 0x000000ffff167224 */ /* 0x000fe200078e0011 */
[----:B------:R-:W-:Y:S01]  /*0760*/  SHF.R.U32.HI R33, RZ, 0x10, R11 ;  /* 0x00000010ff217819 */ /* 0x000fe2000001160b */
[----:B------:R-:W-:Y:S01]  /*0770*/  IMAD.MOV.U32 R36, RZ, RZ, R10 ;  /* 0x000000ffff247224 */ /* 0x000fe200078e000a */
        /* <DEDUP_REMOVED lines=8> */
[----:B------:R-:W-:Y:S01]  /*0800*/  SHF.R.U32.HI R23, RZ, 0x10, R15 ;  /* 0x00000010ff177819 */ /* 0x000fe2000001160f */
[----:B------:R-:W-:Y:S01]  /*0810*/  IMAD.MOV.U32 R10, RZ, RZ, R25 ;  /* 0x000000ffff0a7224 */ /* 0x000fe200078e0019 */
[--C-:B------:R-:W-:Y:S01]  /*0820*/  SHF.R.U64 R121, R16, 0x10, R17.reuse ;  /* 0x0000001010797819 */ /* 0x100fe20000001211 */
[----:B------:R-:W-:Y:S01]  /*0830*/  IMAD.MOV.U32 R16, RZ, RZ, R20 ;  /* 0x000000ffff107224 */ /* 0x000fe200078e0014 */
[----:B------:R-:W-:Y:S01]  /*0840*/  SHF.R.U32.HI R120, RZ, 0x10, R17 ;  /* 0x00000010ff787819 */ /* 0x000fe20000011611 */
[----:B------:R-:W-:Y:S01]  /*0850*/  HFMA2.MMA R117, -RZ, RZ, 0, 0 ;  /* 0x00000000ff757435 */ /* 0x000fe200000001ff */
[----:B------:R-:W-:Y:S01]  /*0860*/  SHF.R.U64 R18, R18, 0x10, R19 ;  /* 0x0000001012127819 */ /* 0x000fe20000001213 */
[----:B------:R-:W-:Y:S01]  /*0870*/  IMAD.MOV.U32 R133, RZ, RZ, 0x1 ;  /* 0x00000001ff857424 */ /* 0x000fe200078e00ff */
        /* <DEDUP_REMOVED lines=12> */
[----:B------:R-:W-:Y:S01]  /*0940*/  SHF.R.U64 R11, R24, 0x10, R25 ;  /* 0x00000010180b7819 */ /* 0x000fe20000001219 */
[----:B------:R-:W-:Y:S01]  /*0950*/  IMAD.U32 R37, R37, 0x10000, RZ ;  /* 0x0001000025257824 */ /* 0x000fe200078e00ff */
[----:B------:R-:W-:Y:S01]  /*0960*/  MOV R8, R28 ;  /* 0x0000001c00087202 */ /* 0x000fe20000000f00 */
[----:B------:R-:W-:Y:S01]  /*0970*/  IMAD.U32 R35, R35, 0x10000, RZ ;  /* 0x0001000023237824 */ /* 0x000fe200078e00ff */
[--C-:B------:R-:W-:Y:S01]  /*0980*/  SHF.R.U64 R7, R28, 0x10, R29.reuse ;  /* 0x000000101c077819 */ /* 0x100fe2000000121d */
[----:B------:R-:W-:Y:S01]  /*0990*/  IMAD.U32 R34, R34, 0x10000, RZ ;  /* 0x0001000022227824 */ /* 0x000fe200078e00ff */
[----:B------:R-:W-:Y:S01]  /*09a0*/  SHF.R.U32.HI R5, RZ, 0x10, R29 ;  /* 0x00000010ff057819 */ /* 0x000fe2000001161d */
[----:B------:R-:W-:Y:S01]  /*09b0*/  IMAD.U32 R32, R32, 0x10000, RZ ;  /* 0x0001000020207824 */ /* 0x000fe200078e00ff */
[----:B------:R-:W-:Y:S01]  /*09c0*/  SHF.R.U64 R15, R20, 0x10, R21 ;  /* 0x00000010140f7819 */ /* 0x000fe20000001215 */
        /* <DEDUP_REMOVED lines=28> */
[----:B------:R-:W-:-:S02]  /*0b90*/  IMAD.U32 R8, R8, 0x10000, RZ ;  /* 0x0001000008087824 */ /* 0x000fc400078e00ff */
[----:B------:R-:W-:Y:S02]  /*0ba0*/  IMAD.U32 R7, R7, 0x10000, RZ ;  /* 0x0001000007077824 */ /* 0x000fe400078e00ff */
[----:B0-----:R-:W-:-:S07]  /*0bb0*/  IMAD.U32 R5, R5, 0x10000, RZ ;  /* 0x0001000005057824 */ /* 0x001fce00078e00ff */
.L_x_181:
[----:B012---:R-:W0:Y:S08]  /*0bc0*/  LDC.64 R122, c[0x0][0x250] ;  /* 0x00009400ff7a7b82 */ /* 0x007e300000000a00 */
        /* <DEDUP_REMOVED lines=10> */
[----:B------:R-:W-:Y:S01]  /*0c70*/  LEA.HI.SX32 R3, R124, R143, 0x1e ;  /* 0x0000008f7c037211 */ /* 0x000fe200078ff2ff */
[----:B------:R-:W-:Y:S01]  /*0c80*/  IMAD.MOV.U32 R186, RZ, RZ, RZ ;  /* 0x000000ffffba7224 */ /* 0x000fe200078e00ff */
[----:B------:R-:W-:-:S03]  /*0c90*/  MOV R134, RZ ;  /* 0x000000ff00867202 */ /* 0x000fc60000000f00 */
[----:B------:R-:W-:Y:S01]  /*0ca0*/  IMAD.MOV.U32 R135, RZ, RZ, R3 ;  /* 0x000000ffff877224 */ /* 0x000fe200078e0003 */
[----:B0-----:R-:W-:Y:S06]  /*0cb0*/  @!P0 BRA `(.L_x_152) ;  /* 0x0000000400708947 */ /* 0x001fec0003800000 */
[----:B------:R-:W-:Y:S01]  /*0cc0*/  ISETP.NE.U32.AND P4, PT, RZ, UR14, PT ;  /* 0x0000000eff007c0c */ /* 0x000fe2000bf85070 */
[----:B------:R-:W0:Y:S01]  /*0cd0*/  LDC.64 R124, c[0x0][0x2c0] ;  /* 0x0000b000ff7c7b82 */ /* 0x000e220000000a00 */
[C---:B------:R-:W-:Y:S02]  /*0ce0*/  SHF.L.U32 R123, R3.reuse, 0x2, RZ ;  /* 0x00000002037b7819 */ /* 0x040fe400000006ff */
[----:B------:R-:W-:Y:S02]  /*0cf0*/  ISETP.NE.AND.EX P4, PT, RZ, UR15, PT, P4 ;  /* 0x0000000fff007c0c */ /* 0x000fe4000bf85340 */
[----:B------:R-:W-:Y:S02]  /*0d00*/  SHF.L.U64.HI R0, R3, 0x2, RZ ;  /* 0x0000000203007819 */ /* 0x000fe400000102ff */
[----:B------:R-:W-:Y:S01]  /*0d10*/  IADD3 R214, P5, R123, UR12, RZ ;  /* 0x0000000c7bd67c10 */ /* 0x000fe2000ffbe0ff */
[----:B------:R-:W1:Y:S03]  /*0d20*/  LDC.64 R126, c[0x0][0x2b8] ;  /* 0x0000ae00ff7e7b82 */ /* 0x000e660000000a00 */
[----:B------:R-:W-:-:S05]  /*0d30*/  IADD3.X R215, R0, UR13, RZ, P5, !PT ;  /* 0x0000000d00d77c10 */ /* 0x000fca000affe4ff */
[----:B------:R-:W2:Y:S01]  /*0d40*/  @P4 LDC.64 R120, c[0x0][0x248] ;  /* 0x00009200ff784b82 */ /* 0x000ea20000000a00 */
[----:B------:R-:W5:Y:S01]  /*0d50*/  LDG.E R214, desc[UR4][R214.64] ;  /* 0x00000004d6d67981 */ /* 0x000f62000c1e1900 */
[----:B0-----:R-:W-:-:S06]  /*0d60*/  IMAD.WIDE.U32 R124, R3, 0x8, R124 ;  /* 0x00000008037c7825 */ /* 0x001fcc00078e007c */
[----:B------:R-:W3:Y:S01]  /*0d70*/  LDG.E.64 R124, desc[UR4][R124.64] ;  /* 0x000000047c7c7981 */ /* 0x000ee2000c1e1b00 */
[----:B--2---:R-:W-:-:S05]  /*0d80*/  @P4 IADD3 R120, P5, R123, R120, RZ ;  /* 0x000000787b784210 */ /* 0x004fca0007fbe0ff */
[----:B------:R-:W-:Y:S01]  /*0d90*/  @P4 IMAD.X R121, R0, 0x1, R121, P5 ;  /* 0x0000000100794824 */ /* 0x000fe200028e0679 */
[----:B------:R-:W-:-:S04]  /*0da0*/  LEA R122, P5, R3, UR10, 0x3 ;  /* 0x0000000a037a7c11 */ /* 0x000fc8000f8a18ff */
[C---:B------:R-:W-:Y:S01]  /*0db0*/  LEA.HI.X R123, R3.reuse, UR11, RZ, 0x3, P5 ;  /* 0x0000000b037b7c11 */ /* 0x040fe2000a8f1cff */
[----:B-1----:R-:W-:Y:S01]  /*0dc0*/  IMAD.WIDE.U32 R126, R3, 0x8, R126 ;  /* 0x00000008037e7825 */ /* 0x002fe200078e007e */
[----:B------:R-:W-:Y:S01]  /*0dd0*/  ISETP.NE.U32.AND P5, PT, RZ, UR8, PT ;  /* 0x00000008ff007c0c */ /* 0x000fe2000bfa5070 */
[----:B------:R3:W5:Y:S03]  /*0de0*/  @P4 LDG.E R2, desc[UR4][R120.64] ;  /* 0x0000000478024981 */ /* 0x000766000c1e1900 */
[----:B------:R-:W-:Y:S01]  /*0df0*/  ISETP.NE.AND.EX P5, PT, RZ, UR9, PT, P5 ;  /* 0x00000009ff007c0c */ /* 0x000fe2000bfa5350 */
[----:B------:R-:W2:Y:S04]  /*0e00*/  LDG.E.64 R122, desc[UR4][R122.64] ;  /* 0x000000047a7a7981 */ /* 0x000ea8000c1e1b00 */
[----:B------:R-:W4:Y:S01]  /*0e10*/  LDG.E.64 R126, desc[UR4][R126.64] ;  /* 0x000000047e7e7981 */ /* 0x000f22000c1e1b00 */
[----:B------:R-:W-:-:S07]  /*0e20*/  ISETP.NE.AND P4, PT, R141, RZ, PT ;  /* 0x000000ff8d00720c */ /* 0x000fce0003f85270 */
[----:B------:R-:W-:-:S04]  /*0e30*/  @P5 LEA R128, P6, R3, UR8, 0x3 ;  /* 0x0000000803805c11 */ /* 0x000fc8000f8c18ff */
[----:B------:R-:W-:Y:S02]  /*0e40*/  @P5 LEA.HI.X R129, R3, UR9, RZ, 0x3, P6 ;  /* 0x0000000903815c11 */ /* 0x000fe4000b0f1cff */
[----:B-----5:R-:W-:-:S03]  /*0e50*/  FSEL R0, R132, RZ, !P4 ;  /* 0x000000ff84007208 */ /* 0x020fc60006000000 */
[----:B------:R0:W5:Y:S01]  /*0e60*/  @P5 LDG.E.64 R176, desc[UR4][R128.64] ;  /* 0x0000000480b05981 */ /* 0x000162000c1e1b00 */
[----:B---3--:R-:W-:Y:S02]  /*0e70*/  MOV R121, R124 ;  /* 0x0000007c00797202 */ /* 0x008fe40000000f00 */
[----:B------:R-:W-:-:S05]  /*0e80*/  SHF.R.U64 R124, R124, 0x10, R125 ;  /* 0x000000107c7c7819 */ /* 0x000fca000000127d */
[----:B------:R-:W-:Y:S02]  /*0e90*/  IMAD.U32 R124, R124, 0x10000, RZ ;  /* 0x000100007c7c7824 */ /* 0x000fe400078e00ff */
[----:B--2---:R-:W-:Y:S01]  /*0ea0*/  IMAD.MOV.U32 R130, RZ, RZ, R122 ;  /* 0x000000ffff827224 */ /* 0x004fe200078e007a */
[--C-:B------:R-:W-:Y:S02]  /*0eb0*/  SHF.R.U64 R131, R122, 0x10, R123.reuse ;  /* 0x000000107a837819 */ /* 0x100fe4000000127b */
[----:B------:R-:W-:Y:S02]  /*0ec0*/  MOV R134, R123 ;  /* 0x0000007b00867202 */ /* 0x000fe40000000f00 */
[----:B------:R-:W-:Y:S01]  /*0ed0*/  SHF.R.U32.HI R122, RZ, 0x10, R123 ;  /* 0x00000010ff7a7819 */ /* 0x000fe2000001167b */
[----:B------:R-:W-:Y:S01]  /*0ee0*/  IMAD.U32 R123, R130, 0x10000, RZ ;  /* 0x00010000827b7824 */ /* 0x000fe200078e00ff */
[----:B------:R-:W-:Y:S01]  /*0ef0*/  SHF.L.U32 R135, R134, 0x10, RZ ;  /* 0x0000001086877819 */ /* 0x000fe200000006ff */
[----:B------:R-:W-:-:S02]  /*0f00*/  IMAD.U32 R131, R131, 0x10000, RZ ;  /* 0x0001000083837824 */ /* 0x000fc400078e00ff */
[----:B0-----:R-:W-:Y:S02]  /*0f10*/  IMAD.U32 R129, R122, 0x10000, RZ ;  /* 0x000100007a817824 */ /* 0x001fe400078e00ff */
[C---:B------:R-:W-:Y:S01]  /*0f20*/  FADD.FTZ R123, -R0.reuse, R123 ;  /* 0x0000007b007b7221 */ /* 0x040fe20000010100 */
[C---:B------:R-:W-:Y:S01]  /*0f30*/  FADD.FTZ R131, -R0.reuse, R131 ;  /* 0x0000008300837221 */ /* 0x040fe20000010100 */
[C---:B------:R-:W-:Y:S01]  /*0f40*/  FADD.FTZ R135, -R0.reuse, R135 ;  /* 0x0000008700877221 */ /* 0x040fe20000010100 */
[----:B------:R-:W-:Y:S01]  /*0f50*/  FADD.FTZ R187, -R0, R129 ;  /* 0x0000008100bb7221 */ /* 0x000fe20000010100 */
[----:B----4-:R-:W-:Y:S02]  /*0f60*/  IMAD.MOV.U32 R0, RZ, RZ, R126 ;  /* 0x000000ffff007224 */ /* 0x010fe400078e007e */
[----:B------:R-:W-:Y:S01]  /*0f70*/  IMAD.U32 R129, R121, 0x10000, RZ ;  /* 0x0001000079817824 */ /* 0x000fe200078e00ff */
[--C-:B------:R-:W-:Y:S01]  /*0f80*/  SHF.R.U64 R122, R126, 0x10, R127.reuse ;  /* 0x000000107e7a7819 */ /* 0x100fe2000000127f */
[--C-:B------:R-:W-:Y:S01]  /*0f90*/  IMAD.MOV.U32 R120, RZ, RZ, R127.reuse ;  /* 0x000000ffff787224 */ /* 0x100fe200078e007f */
[----:B------:R-:W-:Y:S01]  /*0fa0*/  SHF.R.U32.HI R128, RZ, 0x10, R127 ;  /* 0x00000010ff807819 */ /* 0x000fe2000001167f */
[----:B------:R-:W-:Y:S01]  /*0fb0*/  IMAD.U32 R127, R0, 0x10000, RZ ;  /* 0x00010000007f7824 */ /* 0x000fe200078e00ff */
[----:B------:R-:W-:-:S02]  /*0fc0*/  MOV R121, R125 ;  /* 0x0000007d00797202 */ /* 0x000fc40000000f00 */
[----:B------:R-:W-:Y:S01]  /*0fd0*/  SHF.R.U32.HI R126, RZ, 0x10, R125 ;  /* 0x00000010ff7e7819 */ /* 0x000fe2000001167d */
[----:B------:R-:W-:Y:S01]  /*0fe0*/  FMUL.FTZ R125, R136, R129 ;  /* 0x00000081887d7220 */ /* 0x000fe20000410000 */
[----:B------:R-:W-:-:S03]  /*0ff0*/  SHF.L.U32 R122, R122, 0x10, RZ ;  /* 0x000000107a7a7819 */ /* 0x000fc600000006ff */
[----:B------:R-:W-:Y:S01]  /*1000*/  FFMA.FTZ R0, R140, R127, R125 ;  /* 0x0000007f8c007223 */ /* 0x000fe2000001007d */
[----:B------:R-:W-:Y:S02]  /*1010*/  IMAD.U32 R125, R121, 0x10000, RZ ;  /* 0x00010000797d7824 */ /* 0x000fe400078e00ff */
[----:B------:R-:W-:Y:S01]  /*1020*/  FMUL.FTZ R210, R39, R124 ;  /* 0x0000007c27d27220 */ /* 0x000fe20000410000 */
[----:B------:R-:W-:Y:S01]  /*1030*/  FMUL.FTZ R212, R4, R131 ;  /* 0x0000008304d47220 */ /* 0x000fe20000410000 */
[----:B------:R-:W-:Y:S01]  /*1040*/  SHF.L.U32 R121, R120, 0x10, RZ ;  /* 0x0000001078797819 */ /* 0x000fe200000006ff */
[----:B------:R-:W-:Y:S02]  /*1050*/  IMAD.U32 R126, R126, 0x10000, RZ ;  /* 0x000100007e7e7824 */ /* 0x000fe400078e00ff */
[----:B------:R-:W-:Y:S01]  /*1060*/  FMUL.FTZ R209, R38, R125 ;  /* 0x0000007d26d17220 */ /* 0x000fe20000410000 */
[C---:B------:R-:W-:Y:S01]  /*1070*/  FMUL.FTZ R211, R4.reuse, R135 ;  /* 0x0000008704d37220 */ /* 0x040fe20000410000 */
[----:B------:R-:W-:Y:S01]  /*1080*/  FMUL.FTZ R213, R4, R123 ;  /* 0x0000007b04d57220 */ /* 0x000fe20000410000 */
[----:B------:R-:W-:Y:S01]  /*1090*/  FADD.FTZ R97, R97, R122 ;  /* 0x0000007a61617221 */ /* 0x000fe20000010000 */
[-C--:B------:R-:W-:Y:S01]  /*10a0*/  FFMA.FTZ R210, R139, R122.reuse, R210 ;  /* 0x0000007a8bd27223 */ /* 0x080fe200000100d2 */
[----:B------:R-:W-:Y:S01]  /*10b0*/  FFMA.FTZ R117, R212, R122, R117 ;  /* 0x0000007ad4757223 */ /* 0x000fe20000010075 */
[----:B------:R-:W-:-:S02]  /*10c0*/  IMAD.U32 R120, R128, 0x10000, RZ ;  /* 0x0001000080787824 */ /* 0x000fc400078e00ff */
[----:B------:R-:W-:Y:S01]  /*10d0*/  FMUL.FTZ R122, R37, R126 ;  /* 0x0000007e257a7220 */ /* 0x000fe20000410000 */
[----:B------:R-:W-:Y:S01]  /*10e0*/  FADD.FTZ R98, R98, R121 ;  /* 0x0000007962627221 */ /* 0x000fe20000010000 */
[----:B------:R-:W-:Y:S01]  /*10f0*/  FFMA.FTZ R209, R138, R121, R209 ;  /* 0x000000798ad17223 */ /* 0x000fe200000100d1 */
[----:B------:R-:W-:Y:S01]  /*1100*/  FMUL.FTZ R208, R4, R187 ;  /* 0x000000bb04d07220 */ /* 0x000fe20000410000 */
[----:B------:R-:W-:Y:S01]  /*1110*/  FFMA.FTZ R118, R211, R121, R118 ;  /* 0x00000079d3767223 */ /* 0x000fe20000010076 */
[----:B------:R-:W-:Y:S01]  /*1120*/  FADD.FTZ R121, RZ, R0 ;  /* 0x00000000ff797221 */ /* 0x000fe20000010000 */
[----:B------:R-:W-:Y:S01]  /*1130*/  FFMA.FTZ R123, R213, R0, RZ ;  /* 0x00000000d57b7223 */ /* 0x000fe200000100ff */
[----:B------:R-:W-:Y:S01]  /*1140*/  FADD.FTZ R99, R99, R120 ;  /* 0x0000007863637221 */ /* 0x000fe20000010000 */
[-C--:B------:R-:W-:Y:S01]  /*1150*/  FFMA.FTZ R207, R137, R120.reuse, R122 ;  /* 0x0000007889cf7223 */ /* 0x080fe2000001007a */
[----:B------:R-:W-:Y:S01]  /*1160*/  FFMA.FTZ R119, R208, R120, R119 ;  /* 0x00000078d0777223 */ /* 0x000fe20000010077 */
[----:B------:R-:W-:Y:S01]  /*1170*/  FADD.FTZ R120, R121, R210 ;  /* 0x000000d279787221 */ /* 0x000fe20000010000 */
[----:B------:R-:W-:-:S03]  /*1180*/  FFMA.FTZ R122, R212, R210, R123 ;  /* 0x000000d2d47a7223 */ /* 0x000fc6000001007b */
[----:B------:R-:W-:Y:S01]  /*1190*/  FADD.FTZ R120, R120, R209 ;  /* 0x000000d178787221 */ /* 0x000fe20000010000 */
[----:B------:R-:W-:Y:S01]  /*11a0*/  FFMA.FTZ R122, R211, R209, R122 ;  /* 0x000000d1d37a7223 */ /* 0x000fe2000001007a */
[----:B------:R-:W-:Y:S01]  /*11b0*/  FADD.FTZ R96, R96, R127 ;  /* 0x0000007f60607221 */ /* 0x000fe20000010000 */
[C---:B------:R-:W-:Y:S01]  /*11c0*/  FFMA.FTZ R116, R213.reuse, R127, R116 ;  /* 0x0000007fd5747223 */ /* 0x040fe20000010074 */
        /* <DEDUP_REMOVED lines=8> */
[----:B------:R-:W-:-:S02]  /*1250*/  VIADD R135, R3, 0x100 ;  /* 0x0000010003877836 */ /* 0x000fc40000000000 */
[----:B------:R-:W-:Y:S01]  /*1260*/  FADD.FTZ R134, R120, R207 ;  /* 0x000000cf78867221 */ /* 0x000fe20000010000 */
[----:B------:R-:W-:-:S07]  /*1270*/  FFMA.FTZ R186, R208, R207, R122 ;  /* 0x000000cfd0ba7223 */ /* 0x000fce000001007a */
.L_x_152:
[----:B------:R-:W-:Y:S05]  /*1280*/  BSYNC B0 ;  /* 0x0000000000007941 */ /* 0x000fea0003800000 */
.L_x_151:
[----:B------:R-:W-:Y:S04]  /*1290*/  BSSY B0, `(.L_x_153) ;  /* 0x000005e000007945 */ /* 0x000fe80003800000 */
[----:B------:R-:W-:Y:S05]  /*12a0*/  @!P1 BRA `(.L_x_154) ;  /* 0x0000000400709947 */ /* 0x000fea0003800000 */
        /* <DEDUP_REMOVED lines=9> */
[----:B------:R3:W5:Y:S01]  /*1340*/  LDG.E R206, desc[UR4][R128.64] ;  /* 0x0000000480ce7981 */ /* 0x000762000c1e1900 */
[----:B--2---:R-:W-:-:S05]  /*1350*/  @P4 IADD3 R120, P5, R123, R120, RZ ;  /* 0x000000787b784210 */ /* 0x004fca0007fbe0ff */
[----:B------:R-:W-:Y:S01]  /*1360*/  @P4 IMAD.X R121, R122, 0x1, R121, P5 ;  /* 0x000000017a794824 */ /* 0x000fe200028e0679 */
[----:B------:R-:W-:-:S04]  /*1370*/  LEA R122, P5, R135, UR10, 0x3 ;  /* 0x0000000a877a7c11 */ /* 0x000fc8000f8a18ff */
[C---:B------:R-:W-:Y:S01]  /*1380*/  LEA.HI.X R123, R135.reuse, UR11, RZ, 0x3, P5 ;  /* 0x0000000b877b7c11 */ /* 0x040fe2000a8f1cff */
[C---:B0-----:R-:W-:Y:S01]  /*1390*/  IMAD.WIDE.U32 R124, R135.reuse, 0x8, R124 ;  /* 0x00000008877c7825 */ /* 0x041fe200078e007c */
[----:B------:R-:W-:Y:S01]  /*13a0*/  ISETP.NE.U32.AND P5, PT, RZ, UR8, PT ;  /* 0x00000008ff007c0c */ /* 0x000fe2000bfa5070 */
[----:B------:R0:W5:Y:S02]  /*13b0*/  @P4 LDG.E R146, desc[UR4][R120.64] ;  /* 0x0000000478924981 */ /* 0x000164000c1e1900 */
[----:B-1----:R-:W-:Y:S01]  /*13c0*/  IMAD.WIDE.U32 R126, R135, 0x8, R126 ;  /* 0x00000008877e7825 */ /* 0x002fe200078e007e */
[----:B------:R-:W-:Y:S01]  /*13d0*/  ISETP.NE.AND.EX P5, PT, RZ, UR9, PT, P5 ;  /* 0x00000009ff007c0c */ /* 0x000fe2000bfa5350 */
[----:B------:R-:W2:Y:S04]  /*13e0*/  LDG.E.64 R122, desc[UR4][R122.64] ;  /* 0x000000047a7a7981 */ /* 0x000ea8000c1e1b00 */
[----:B------:R-:W4:Y:S04]  /*13f0*/  LDG.E.64 R124, desc[UR4][R124.64] ;  /* 0x000000047c7c7981 */ /* 0x000f28000c1e1b00 */
[----:B------:R-:W0:Y:S01]  /*1400*/  LDG.E.64 R126, desc[UR4][R126.64] ;  /* 0x000000047e7e7981 */ /* 0x000e22000c1e1b00 */
[----:B------:R-:W-:-:S03]  /*1410*/  ISETP.NE.AND P4, PT, R141, RZ, PT ;  /* 0x000000ff8d00720c */ /* 0x000fc60003f85270 */
[C---:B------:R-:W-:Y:S02]  /*1420*/  @P5 LEA R130, P6, R135.reuse, UR8, 0x3 ;  /* 0x0000000887825c11 */ /* 0x040fe4000f8c18ff */
[----:B-----5:R-:W-:Y:S02]  /*1430*/  FSEL R200, R132, RZ, !P4 ;  /* 0x000000ff84c87208 */ /* 0x020fe40006000000 */
[----:B------:R-:W-:-:S05]  /*1440*/  @P5 LEA.HI.X R131, R135, UR9, RZ, 0x3, P6 ;  /* 0x0000000987835c11 */ /* 0x000fca000b0f1cff */
[----:B------:R1:W5:Y:S01]  /*1450*/  @P5 LDG.E.64 R174, desc[UR4][R130.64] ;  /* 0x0000000482ae5981 */ /* 0x000362000c1e1b00 */
[----:B------:R-:W-:Y:S01]  /*1460*/  VIADD R135, R135, 0x100 ;  /* 0x0000010087877836 */ /* 0x000fe20000000000 */
[----:B--2---:R-:W-:Y:S01]  /*1470*/  SHF.R.U64 R199, R122, 0x10, R123 ;  /* 0x000000107ac77819 */ /* 0x004fe2000000127b */
[----:B------:R-:W-:-:S04]  /*1480*/  IMAD.MOV.U32 R187, RZ, RZ, R122 ;  /* 0x000000ffffbb7224 */ /* 0x000fc800078e007a */
[----:B------:R-:W-:Y:S01]  /*1490*/  IMAD.U32 R122, R199, 0x10000, RZ ;  /* 0x00010000c77a7824 */ /* 0x000fe200078e00ff */
[----:B------:R-:W-:-:S03]  /*14a0*/  MOV R198, R123 ;  /* 0x0000007b00c67202 */ /* 0x000fc60000000f00 */
[----:B---3--:R-:W-:Y:S01]  /*14b0*/  FADD.FTZ R129, -R200, R122 ;  /* 0x0000007ac8817221 */ /* 0x008fe20000010100 */
[----:B----4-:R-:W-:Y:S02]  /*14c0*/  MOV R122, R124 ;  /* 0x0000007c007a7202 */ /* 0x010fe40000000f00 */
[----:B------:R-:W-:Y:S01]  /*14d0*/  SHF.R.U32.HI R123, RZ, 0x10, R123 ;  /* 0x00000010ff7b7819 */ /* 0x000fe2000001167b */
[--C-:B0-----:R-:W-:Y:S01]  /*14e0*/  IMAD.MOV.U32 R121, RZ, RZ, R127.reuse ;  /* 0x000000ffff797224 */ /* 0x101fe200078e007f */
[--C-:B-1----:R-:W-:Y:S02]  /*14f0*/  SHF.R.U64 R130, R126, 0x10, R127.reuse ;  /* 0x000000107e827819 */ /* 0x102fe4000000127f */
[----:B------:R-:W-:Y:S01]  /*1500*/  SHF.R.U32.HI R128, RZ, 0x10, R127 ;  /* 0x00000010ff807819 */ /* 0x000fe2000001167f */
[----:B------:R-:W-:Y:S01]  /*1510*/  IMAD.U32 R127, R122, 0x10000, RZ ;  /* 0x000100007a7f7824 */ /* 0x000fe200078e00ff */
[--C-:B------:R-:W-:Y:S01]  /*1520*/  SHF.R.U64 R124, R124, 0x10, R125.reuse ;  /* 0x000000107c7c7819 */ /* 0x100fe2000000127d */
[----:B------:R-:W-:Y:S01]  /*1530*/  IMAD.U32 R187, R187, 0x10000, RZ ;  /* 0x00010000bbbb7824 */ /* 0x000fe200078e00ff */
[----:B------:R-:W-:Y:S01]  /*1540*/  SHF.L.U32 R198, R198, 0x10, RZ ;  /* 0x00000010c6c67819 */ /* 0x000fe200000006ff */
[----:B------:R-:W-:Y:S01]  /*1550*/  IMAD.U32 R123, R123, 0x10000, RZ ;  /* 0x000100007b7b7824 */ /* 0x000fe200078e00ff */
[----:B------:R-:W-:Y:S01]  /*1560*/  MOV R122, R125 ;  /* 0x0000007d007a7202 */ /* 0x000fe20000000f00 */
[----:B------:R-:W-:Y:S01]  /*1570*/  IMAD.MOV.U32 R120, RZ, RZ, R126 ;  /* 0x000000ffff787224 */ /* 0x000fe200078e007e */
[----:B------:R-:W-:Y:S01]  /*1580*/  SHF.R.U32.HI R126, RZ, 0x10, R125 ;  /* 0x00000010ff7e7819 */ /* 0x000fe2000001167d */
[----:B------:R-:W-:-:S02]  /*1590*/  IMAD.U32 R124, R124, 0x10000, RZ ;  /* 0x000100007c7c7824 */ /* 0x000fc400078e00ff */
[C---:B------:R-:W-:Y:S01]  /*15a0*/  FADD.FTZ R187, -R200.reuse, R187 ;  /* 0x000000bbc8bb7221 */ /* 0x040fe20000010100 */
[C---:B------:R-:W-:Y:S01]  /*15b0*/  FADD.FTZ R201, -R200.reuse, R198 ;  /* 0x000000c6c8c97221 */ /* 0x040fe20000010100 */
[----:B------:R-:W-:Y:S01]  /*15c0*/  FADD.FTZ R131, -R200, R123 ;  /* 0x0000007bc8837221 */ /* 0x000fe20000010100 */
[----:B------:R-:W-:Y:S02]  /*15d0*/  IMAD.U32 R125, R122, 0x10000, RZ ;  /* 0x000100007a7d7824 */ /* 0x000fe400078e00ff */
[----:B------:R-:W-:Y:S01]  /*15e0*/  FMUL.FTZ R203, R32, R127 ;  /* 0x0000007f20cb7220 */ /* 0x000fe20000410000 */
[----:B------:R-:W-:Y:S01]  /*15f0*/  IMAD.U32 R123, R120, 0x10000, RZ ;  /* 0x00010000787b7824 */ /* 0x000fe200078e00ff */
[----:B------:R-:W-:Y:S01]  /*1600*/  SHF.L.U32 R120, R130, 0x10, RZ ;  /* 0x0000001082787819 */ /* 0x000fe200000006ff */
[----:B------:R-:W-:Y:S01]  /*1610*/  FMUL.FTZ R202, R31, R124 ;  /* 0x0000007c1fca7220 */ /* 0x000fe20000410000 */
[C---:B------:R-:W-:Y:S01]  /*1620*/  FMUL.FTZ R204, R4.reuse, R129 ;  /* 0x0000008104cc7220 */ /* 0x040fe20000410000 */
[----:B------:R-:W-:Y:S01]  /*1630*/  SHF.L.U32 R121, R121, 0x10, RZ ;  /* 0x0000001079797819 */ /* 0x000fe200000006ff */
[----:B------:R-:W-:Y:S01]  /*1640*/  FMUL.FTZ R205, R4, R187 ;  /* 0x000000bb04cd7220 */ /* 0x000fe20000410000 */
[----:B------:R-:W-:-:S02]  /*1650*/  IMAD.U32 R126, R126, 0x10000, RZ ;  /* 0x000100007e7e7824 */ /* 0x000fc400078e00ff */
[----:B------:R-:W-:Y:S01]  /*1660*/  FMUL.FTZ R199, R30, R125 ;  /* 0x0000007d1ec77220 */ /* 0x000fe20000410000 */
[----:B------:R-:W-:Y:S01]  /*1670*/  FMUL.FTZ R201, R4, R201 ;  /* 0x000000c904c97220 */ /* 0x000fe20000410000 */
[-C--:B------:R-:W-:Y:S01]  /*1680*/  FFMA.FTZ R203, R36, R123.reuse, R203 ;  /* 0x0000007b24cb7223 */ /* 0x080fe200000100cb */
[----:B------:R-:W-:Y:S01]  /*1690*/  FADD.FTZ R93, R93, R120 ;  /* 0x000000785d5d7221 */ /* 0x000fe20000010000 */
[-C--:B------:R-:W-:Y:S01]  /*16a0*/  FFMA.FTZ R202, R35, R120.reuse, R202 ;  /* 0x0000007823ca7223 */ /* 0x080fe200000100ca */
[----:B------:R-:W-:Y:S01]  /*16b0*/  FFMA.FTZ R113, R204, R120, R113 ;  /* 0x00000078cc717223 */ /* 0x000fe20000010071 */
[----:B------:R-:W-:Y:S01]  /*16c0*/  FADD.FTZ R92, R92, R123 ;  /* 0x0000007b5c5c7221 */ /* 0x000fe20000010000 */
[----:B------:R-:W-:Y:S01]  /*16d0*/  FFMA.FTZ R112, R205, R123, R112 ;  /* 0x0000007bcd707223 */ /* 0x000fe20000010070 */
[----:B------:R-:W-:Y:S02]  /*16e0*/  IMAD.U32 R120, R128, 0x10000, RZ ;  /* 0x0001000080787824 */ /* 0x000fe400078e00ff */
        /* <DEDUP_REMOVED lines=21> */
[C---:B------:R-:W-:Y:S01]  /*1840*/  FFMA.FTZ R75, R200.reuse, R126, R75 ;  /* 0x0000007ec84b7223 */ /* 0x040fe2000001004b */
[----:B------:R-:W-:Y:S01]  /*1850*/  FADD.FTZ R134, R121, R198 ;  /* 0x000000c679867221 */ /* 0x000fe20000010000 */
[----:B------:R-:W-:-:S07]  /*1860*/  FFMA.FTZ R186, R200, R198, R123 ;  /* 0x000000c6c8ba7223 */ /* 0x000fce000001007b */
.L_x_154:
[----:B------:R-:W-:Y:S05]  /*1870*/  BSYNC B0 ;  /* 0x0000000000007941 */ /* 0x000fea0003800000 */
.L_x_153:
[----:B------:R-:W-:Y:S04]  /*1880*/  BSSY B0, `(.L_x_155) ;  /* 0x000005e000007945 */ /* 0x000fe80003800000 */
[----:B------:R-:W-:Y:S05]  /*1890*/  @!P2 BRA `(.L_x_156) ;  /* 0x000000040070a947 */ /* 0x000fea0003800000 */
[----:B------:R-:W-:Y:S01]  /*18a0*/  ISETP.NE.U32.AND P4, PT, RZ, UR14, PT ;  /* 0x0000000eff007c0c */ /* 0x000fe2000bf85070 */
[----:B------:R-:W0:Y:S01]  /*18b0*/  LDC.64 R124, c[0x0][0x2b8] ;  /* 0x0000ae00ff7c7b82 */ /* 0x000e220000000a00 */
[C---:B------:R-:W-:Y:S02]  /*18c0*/  SHF.L.U32 R123, R135.reuse, 0x2, RZ ;  /* 0x00000002877b7819 */ /* 0x040fe400000006ff */
[----:B------:R-:W-:Y:S02]  /*18d0*/  ISETP.NE.AND.EX P4, PT, RZ, UR15, PT, P4 ;  /* 0x0000000fff007c0c */ /* 0x000fe4000bf85340 */
[----:B------:R-:W-:Y:S02]  /*18e0*/  SHF.L.U64.HI R122, R135, 0x2, RZ ;  /* 0x00000002877a7819 */ /* 0x000fe400000102ff */
[----:B------:R-:W-:-:S04]  /*18f0*/  IADD3 R196, P5, R123, UR12, RZ ;  /* 0x0000000c7bc47c10 */ /* 0x000fc8000ffbe0ff */
[----:B------:R-:W-:-:S05]  /*1900*/  IADD3.X R197, R122, UR13, RZ, P5, !PT ;  /* 0x0000000d7ac57c10 */ /* 0x000fca000affe4ff */
[----:B------:R-:W1:Y:S01]  /*1910*/  @P4 LDC.64 R120, c[0x0][0x248] ;  /* 0x00009200ff784b82 */ /* 0x000e620000000a00 */
[----:B------:R-:W5:Y:S01]  /*1920*/  LDG.E R196, desc[UR4][R196.64] ;  /* 0x00000004c4c47981 */ /* 0x000f62000c1e1900 */
[----:B-1----:R-:W-:-:S05]  /*1930*/  @P4 IADD3 R120, P5, R123, R120, RZ ;  /* 0x000000787b784210 */ /* 0x002fca0007fbe0ff */
[----:B------:R-:W-:Y:S01]  /*1940*/  @P4 IMAD.X R121, R122, 0x1, R121, P5 ;  /* 0x000000017a794824 */ /* 0x000fe200028e0679 */
[C---:B------:R-:W-:Y:S01]  /*1950*/  LEA R126, P5, R135.reuse, UR10, 0x3 ;  /* 0x0000000a877e7c11 */ /* 0x040fe2000f8a18ff */
[----:B------:R-:W1:Y:S03]  /*1960*/  LDC.64 R122, c[0x0][0x2c0] ;  /* 0x0000b000ff7a7b82 */ /* 0x000e660000000a00 */
[C---:B------:R-:W-:Y:S01]  /*1970*/  LEA.HI.X R127, R135.reuse, UR11, RZ, 0x3, P5 ;  /* 0x0000000b877f7c11 */ /* 0x040fe2000a8f1cff */
[C---:B0-----:R-:W-:Y:S01]  /*1980*/  IMAD.WIDE.U32 R124, R135.reuse, 0x8, R124 ;  /* 0x00000008877c7825 */ /* 0x041fe200078e007c */
[----:B------:R-:W-:Y:S01]  /*1990*/  ISETP.NE.U32.AND P5, PT, RZ, UR8, PT ;  /* 0x00000008ff007c0c */ /* 0x000fe2000bfa5070 */
[----:B------:R-:W5:Y:S03]  /*19a0*/  @P4 LDG.E R147, desc[UR4][R120.64] ;  /* 0x0000000478934981 */ /* 0x000f66000c1e1900 */
[----:B------:R-:W-:Y:S01]  /*19b0*/  ISETP.NE.AND.EX P5, PT, RZ, UR9, PT, P5 ;  /* 0x00000009ff007c0c */ /* 0x000fe2000bfa5350 */
[----:B------:R-:W2:Y:S04]  /*19c0*/  LDG.E.64 R126, desc[UR4][R126.64] ;  /* 0x000000047e7e7981 */ /* 0x000ea8000c1e1b00 */
[----:B------:R-:W3:Y:S01]  /*19d0*/  LDG.E.64 R124, desc[UR4][R124.64] ;  /* 0x000000047c7c7981 */ /* 0x000ee2000c1e1b00 */
[----:B-1----:R-:W-:-:S07]  /*19e0*/  IMAD.WIDE.U32 R122, R135, 0x8, R122 ;  /* 0x00000008877a7825 */ /* 0x002fce00078e007a */
[----:B------:R-:W-:Y:S02]  /*19f0*/  @P5 LEA R128, P6, R135, UR8, 0x3 ;  /* 0x0000000887805c11 */ /* 0x000fe4000f8c18ff */
[----:B------:R-:W-:Y:S02]  /*1a00*/  ISETP.NE.AND P4, PT, R141, RZ, PT ;  /* 0x000000ff8d00720c */ /* 0x000fe40003f85270 */
[----:B------:R-:W-:Y:S01]  /*1a10*/  @P5 LEA.HI.X R129, R135, UR9, RZ, 0x3, P6 ;  /* 0x0000000987815c11 */ /* 0x000fe2000b0f1cff */
[----:B------:R-:W4:Y:S01]  /*1a20*/  LDG.E.64 R122, desc[UR4][R122.64] ;  /* 0x000000047a7a7981 */ /* 0x000f22000c1e1b00 */
[----:B-----5:R-:W-:-:S03]  /*1a30*/  FSEL R189, R132, RZ, !P4 ;  /* 0x000000ff84bd7208 */ /* 0x020fc60006000000 */
[----:B------:R0:W5:Y:S01]  /*1a40*/  @P5 LDG.E.64 R172, desc[UR4][R128.64] ;  /* 0x0000000480ac5981 */ /* 0x000162000c1e1b00 */
[----:B------:R-:W-:Y:S01]  /*1a50*/  VIADD R135, R135, 0x100 ;  /* 0x0000010087877836 */ /* 0x000fe20000000000 */
[--C-:B--2---:R-:W-:Y:S01]  /*1a60*/  SHF.R.U64 R187, R126, 0x10, R127.reuse ;  /* 0x000000107ebb7819 */ /* 0x104fe2000000127f */
[----:B------:R-:W-:Y:S01]  /*1a70*/  IMAD.MOV.U32 R130, RZ, RZ, R126 ;  /* 0x000000ffff827224 */ /* 0x000fe200078e007e */
[----:B------:R-:W-:Y:S02]  /*1a80*/  MOV R131, R127 ;  /* 0x0000007f00837202 */ /* 0x000fe40000000f00 */
[----:B------:R-:W-:Y:S01]  /*1a90*/  SHF.R.U32.HI R127, RZ, 0x10, R127 ;  /* 0x00000010ff7f7819 */ /* 0x000fe2000001167f */
[----:B------:R-:W-:Y:S02]  /*1aa0*/  IMAD.U32 R126, R187, 0x10000, RZ ;  /* 0x00010000bb7e7824 */ /* 0x000fe400078e00ff */
[----:B------:R-:W-:Y:S02]  /*1ab0*/  IMAD.U32 R130, R130, 0x10000, RZ ;  /* 0x0001000082827824 */ /* 0x000fe400078e00ff */
[----:B0-----:R-:W-:Y:S01]  /*1ac0*/  FADD.FTZ R129, -R189, R126 ;  /* 0x0000007ebd817221 */ /* 0x001fe20000010100 */
[----:B------:R-:W-:-:S02]  /*1ad0*/  IMAD.U32 R127, R127, 0x10000, RZ ;  /* 0x000100007f7f7824 */ /* 0x000fc400078e00ff */
[C---:B------:R-:W-:Y:S01]  /*1ae0*/  FADD.FTZ R197, -R189.reuse, R130 ;  /* 0x00000082bdc57221 */ /* 0x040fe20000010100 */
[----:B---3--:R-:W-:Y:S02]  /*1af0*/  IMAD.MOV.U32 R120, RZ, RZ, R124 ;  /* 0x000000ffff787224 */ /* 0x008fe400078e007c */
[----:B------:R-:W-:Y:S01]  /*1b00*/  FADD.FTZ R187, -R189, R127 ;  /* 0x0000007fbdbb7221 */ /* 0x000fe20000010100 */
[----:B----4-:R-:W-:Y:S01]  /*1b10*/  MOV R126, R122 ;  /* 0x0000007a007e7202 */ /* 0x010fe20000000f00 */
[--C-:B------:R-:W-:Y:S01]  /*1b20*/  IMAD.MOV.U32 R121, RZ, RZ, R125.reuse ;  /* 0x000000ffff797224 */ /* 0x100fe200078e007d */
[----:B------:R-:W-:-:S03]  /*1b30*/  SHF.R.U64 R130, R124, 0x10, R125 ;  /* 0x000000107c827819 */ /* 0x000fc6000000127d */
[----:B------:R-:W-:Y:S01]  /*1b40*/  IMAD.U32 R127, R126, 0x10000, RZ ;  /* 0x000100007e7f7824 */ /* 0x000fe200078e00ff */
[----:B------:R-:W-:Y:S01]  /*1b50*/  SHF.R.U32.HI R128, RZ, 0x10, R125 ;  /* 0x00000010ff807819 */ /* 0x000fe2000001167d */
[----:B------:R-:W-:Y:S01]  /*1b60*/  IMAD.U32 R125, R120, 0x10000, RZ ;  /* 0x00010000787d7824 */ /* 0x000fe200078e00ff */
[--C-:B------:R-:W-:Y:S01]  /*1b70*/  SHF.R.U64 R122, R122, 0x10, R123.reuse ;  /* 0x000000107a7a7819 */ /* 0x100fe2000000127b */
[----:B------:R-:W-:Y:S01]  /*1b80*/  FMUL.FTZ R195, R24, R127 ;  /* 0x0000007f18c37220 */ /* 0x000fe20000410000 */
[----:B------:R-:W-:Y:S01]  /*1b90*/  SHF.L.U32 R131, R131, 0x10, RZ ;  /* 0x0000001083837819 */ /* 0x000fe200000006ff */
[----:B------:R-:W-:Y:S01]  /*1ba0*/  FMUL.FTZ R197, R4, R197 ;  /* 0x000000c504c57220 */ /* 0x000fe20000410000 */
[----:B------:R-:W-:Y:S01]  /*1bb0*/  MOV R124, R123 ;  /* 0x0000007b007c7202 */ /* 0x000fe20000000f00 */
[----:B------:R-:W-:Y:S01]  /*1bc0*/  IMAD.U32 R122, R122, 0x10000, RZ ;  /* 0x000100007a7a7824 */ /* 0x000fe200078e00ff */
[----:B------:R-:W-:Y:S01]  /*1bd0*/  SHF.R.U32.HI R123, RZ, 0x10, R123 ;  /* 0x00000010ff7b7819 */ /* 0x000fe2000001167b */
[----:B------:R-:W-:Y:S01]  /*1be0*/  FADD.FTZ R88, R88, R125 ;  /* 0x0000007d58587221 */ /* 0x000fe20000010000 */
[-C--:B------:R-:W-:Y:S01]  /*1bf0*/  FFMA.FTZ R195, R28, R125.reuse, R195 ;  /* 0x0000007d1cc37223 */ /* 0x080fe200000100c3 */
[----:B------:R-:W-:Y:S01]  /*1c00*/  FFMA.FTZ R108, R197, R125, R108 ;  /* 0x0000007dc56c7223 */ /* 0x000fe2000001006c */
[----:B------:R-:W-:Y:S01]  /*1c10*/  FADD.FTZ R131, -R189, R131 ;  /* 0x00000083bd837221 */ /* 0x000fe20000010100 */
[----:B------:R-:W-:Y:S01]  /*1c20*/  IMAD.U32 R125, R124, 0x10000, RZ ;  /* 0x000100007c7d7824 */ /* 0x000fe200078e00ff */
[----:B------:R-:W-:Y:S01]  /*1c30*/  SHF.L.U32 R120, R130, 0x10, RZ ;  /* 0x0000001082787819 */ /* 0x000fe200000006ff */
[----:B------:R-:W-:Y:S01]  /*1c40*/  FMUL.FTZ R192, R23, R122 ;  /* 0x0000007a17c07220 */ /* 0x000fe20000410000 */
[----:B------:R-:W-:Y:S01]  /*1c50*/  FMUL.FTZ R194, R4, R129 ;  /* 0x0000008104c27220 */ /* 0x000fe20000410000 */
[----:B------:R-:W-:Y:S01]  /*1c60*/  SHF.L.U32 R121, R121, 0x10, RZ ;  /* 0x0000001079797819 */ /* 0x000fe200000006ff */
[----:B------:R-:W-:-:S02]  /*1c70*/  IMAD.U32 R124, R123, 0x10000, RZ ;  /* 0x000100007b7c7824 */ /* 0x000fc400078e00ff */
[----:B------:R-:W-:Y:S01]  /*1c80*/  FMUL.FTZ R191, R22, R125 ;  /* 0x0000007d16bf7220 */ /* 0x000fe20000410000 */
[----:B------:R-:W-:Y:S01]  /*1c90*/  FMUL.FTZ R193, R4, R131 ;  /* 0x0000008304c17220 */ /* 0x000fe20000410000 */
[----:B------:R-:W-:Y:S01]  /*1ca0*/  FADD.FTZ R89, R89, R120 ;  /* 0x0000007859597221 */ /* 0x000fe20000010000 */
[-C--:B------:R-:W-:Y:S01]  /*1cb0*/  FFMA.FTZ R192, R27, R120.reuse, R192 ;  /* 0x000000781bc07223 */ /* 0x080fe200000100c0 */
        /* <DEDUP_REMOVED lines=13> */
[C---:B------:R-:W-:Y:S01]  /*1d90*/  FFMA.FTZ R69, R194.reuse, R122, R69 ;  /* 0x0000007ac2457223 */ /* 0x040fe20000010045 */
        /* <DEDUP_REMOVED lines=11> */
[----:B------:R-:W-:-:S07]  /*1e50*/  FFMA.FTZ R186, R190, R189, R122 ;  /* 0x000000bdbeba7223 */ /* 0x000fce000001007a */
.L_x_156:
[----:B------:R-:W-:Y:S05]  /*1e60*/  BSYNC B0 ;  /* 0x0000000000007941 */ /* 0x000fea0003800000 */
.L_x_155:
        /* <DEDUP_REMOVED lines=10> */
[----:B------:R2:W5:Y:S01]  /*1f10*/  LDG.E R188, desc[UR4][R128.64] ;  /* 0x0000000480bc7981 */ /* 0x000562000c1e1900 */
[----:B-1----:R-:W-:-:S05]  /*1f20*/  @P4 IADD3 R120, P5, R123, R120, RZ ;  /* 0x000000787b784210 */ /* 0x002fca0007fbe0ff */
[----:B------:R-:W-:Y:S01]  /*1f30*/  @P4 IMAD.X R121, R122, 0x1, R121, P5 ;  /* 0x000000017a794824 */ /* 0x000fe200028e0679 */
[C---:B------:R-:W-:Y:S01]  /*1f40*/  LEA R126, P5, R135.reuse, UR10, 0x3 ;  /* 0x0000000a877e7c11 */ /* 0x040fe2000f8a18ff */
[----:B------:R-:W1:Y:S03]  /*1f50*/  LDC.64 R122, c[0x0][0x2c0] ;  /* 0x0000b000ff7a7b82 */ /* 0x000e660000000a00 */
[C---:B------:R-:W-:Y:S01]  /*1f60*/  LEA.HI.X R127, R135.reuse, UR11, RZ, 0x3, P5 ;  /* 0x0000000b877f7c11 */ /* 0x040fe2000a8f1cff */
[C---:B0-----:R-:W-:Y:S01]  /*1f70*/  IMAD.WIDE.U32 R124, R135.reuse, 0x8, R124 ;  /* 0x00000008877c7825 */ /* 0x041fe200078e007c */
[----:B------:R-:W-:Y:S01]  /*1f80*/  ISETP.NE.U32.AND P5, PT, RZ, UR8, PT ;  /* 0x00000008ff007c0c */ /* 0x000fe2000bfa5070 */
[----:B------:R0:W5:Y:S03]  /*1f90*/  @P4 LDG.E R148, desc[UR4][R120.64] ;  /* 0x0000000478944981 */ /* 0x000166000c1e1900 */
[----:B------:R-:W-:Y:S01]  /*1fa0*/  ISETP.NE.AND.EX P5, PT, RZ, UR9, PT, P5 ;  /* 0x00000009ff007c0c */ /* 0x000fe2000bfa5350 */
[----:B------:R-:W3:Y:S04]  /*1fb0*/  LDG.E.64 R126, desc[UR4][R126.64] ;  /* 0x000000047e7e7981 */ /* 0x000ee8000c1e1b00 */
[----:B------:R-:W0:Y:S01]  /*1fc0*/  LDG.E.64 R124, desc[UR4][R124.64] ;  /* 0x000000047c7c7981 */ /* 0x000e22000c1e1b00 */
[----:B-1----:R-:W-:Y:S01]  /*1fd0*/  IMAD.WIDE.U32 R122, R135, 0x8, R122 ;  /* 0x00000008877a7825 */ /* 0x002fe200078e007a */
[----:B------:R-:W-:-:S06]  /*1fe0*/  ISETP.NE.AND P4, PT, R141, RZ, PT ;  /* 0x000000ff8d00720c */ /* 0x000fcc0003f85270 */
[C---:B------:R-:W-:Y:S01]  /*1ff0*/  @P5 LEA R130, P6, R135.reuse, UR8, 0x3 ;  /* 0x0000000887825c11 */ /* 0x040fe2000f8c18ff */
[----:B------:R-:W4:Y:S01]  /*2000*/  LDG.E.64 R122, desc[UR4][R122.64] ;  /* 0x000000047a7a7981 */ /* 0x000f22000c1e1b00 */
[----:B-----5:R-:W-:Y:S02]  /*2010*/  FSEL R181, R132, RZ, !P4 ;  /* 0x000000ff84b57208 */ /* 0x020fe40006000000 */
[----:B------:R-:W-:-:S05]  /*2020*/  @P5 LEA.HI.X R131, R135, UR9, RZ, 0x3, P6 ;  /* 0x0000000987835c11 */ /* 0x000fca000b0f1cff */
[----:B------:R1:W5:Y:S01]  /*2030*/  @P5 LDG.E.64 R170, desc[UR4][R130.64] ;  /* 0x0000000482aa5981 */ /* 0x000362000c1e1b00 */
[----:B------:R-:W-:Y:S01]  /*2040*/  VIADD R135, R135, 0x100 ;  /* 0x0000010087877836 */ /* 0x000fe20000000000 */
[--C-:B---3--:R-:W-:Y:S01]  /*2050*/  SHF.R.U64 R180, R126, 0x10, R127.reuse ;  /* 0x000000107eb47819 */ /* 0x108fe2000000127f */
[----:B------:R-:W-:Y:S01]  /*2060*/  IMAD.MOV.U32 R168, RZ, RZ, R126 ;  /* 0x000000ffffa87224 */ /* 0x000fe200078e007e */
[----:B------:R-:W-:Y:S02]  /*2070*/  MOV R169, R127 ;  /* 0x0000007f00a97202 */ /* 0x000fe40000000f00 */
[----:B------:R-:W-:Y:S01]  /*2080*/  SHF.R.U32.HI R127, RZ, 0x10, R127 ;  /* 0x00000010ff7f7819 */ /* 0x000fe2000001167f */
[----:B------:R-:W-:Y:S02]  /*2090*/  IMAD.U32 R126, R180, 0x10000, RZ ;  /* 0x00010000b47e7824 */ /* 0x000fe400078e00ff */
[----:B------:R-:W-:Y:S02]  /*20a0*/  IMAD.U32 R168, R168, 0x10000, RZ ;  /* 0x00010000a8a87824 */ /* 0x000fe400078e00ff */
[----:B--2---:R-:W-:Y:S01]  /*20b0*/  FADD.FTZ R129, -R181, R126 ;  /* 0x0000007eb5817221 */ /* 0x004fe20000010100 */
[----:B------:R-:W-:-:S02]  /*20c0*/  IMAD.U32 R127, R127, 0x10000, RZ ;  /* 0x000100007f7f7824 */ /* 0x000fc400078e00ff */
[C---:B------:R-:W-:Y:S01]  /*20d0*/  FADD.FTZ R185, -R181.reuse, R168 ;  /* 0x000000a8b5b97221 */ /* 0x040fe20000010100 */
[----:B0-----:R-:W-:Y:S02]  /*20e0*/  IMAD.MOV.U32 R120, RZ, RZ, R124 ;  /* 0x000000ffff787224 */ /* 0x001fe400078e007c */
[----:B-1----:R-:W-:Y:S01]  /*20f0*/  FADD.FTZ R131, -R181, R127 ;  /* 0x0000007fb5837221 */ /* 0x002fe20000010100 */
        /* <DEDUP_REMOVED lines=21> */
[----:B------:R-:W-:Y:S01]  /*2250*/  IMAD.U32 R124, R123, 0x10000, RZ ;  /* 0x000100007b7c7824 */ /* 0x000fe200078e00ff */
[----:B------:R-:W-:Y:S01]  /*2260*/  SHF.L.U32 R121, R121, 0x10, RZ ;  /* 0x0000001079797819 */ /* 0x000fe200000006ff */
[----:B------:R-:W-:Y:S01]  /*2270*/  FMUL.FTZ R123, R14, R125 ;  /* 0x0000007d0e7b7220 */ /* 0x000fe20000410000 */
        /* <DEDUP_REMOVED lines=29> */
.L_x_158:
[----:B------:R-:W-:Y:S05]  /*2450*/  BSYNC B0 ;  /* 0x0000000000007941 */ /* 0x000fea0003800000 */
.L_x_157:
[----:B------:R-:W-:Y:S01]  /*2460*/  ISETP.NE.AND P4, PT, R149, RZ, PT ;  /* 0x000000ff9500720c */ /* 0x000fe20003f85270 */
[----:B------:R-:W-:-:S12]  /*2470*/  BSSY B0, `(.L_x_159) ;  /* 0x000005d000007945 */ /* 0x000fd80003800000 */
[----:B------:R-:W-:Y:S05]  /*2480*/  @!P4 BRA `(.L_x_160) ;  /* 0x00000004006cc947 */ /* 0x000fea0003800000 */
[----:B------:R-:W0:Y:S01]  /*2490*/  LDC.64 R126, c[0x0][0x2b8] ;  /* 0x0000ae00ff7e7b82 */ /* 0x000e220000000a00 */
[----:B------:R-:W-:Y:S02]  /*24a0*/  LEA R122, P5, R135, UR10, 0x3 ;  /* 0x0000000a877a7c11 */ /* 0x000fe4000f8a18ff */
[----:B------:R-:W-:-:S05]  /*24b0*/  ISETP.NE.U32.AND P4, PT, RZ, UR8, PT ;  /* 0x00000008ff007c0c */ /* 0x000fca000bf85070 */
[----:B------:R-:W1:Y:S01]  /*24c0*/  LDC.64 R124, c[0x0][0x2c0] ;  /* 0x0000b000ff7c7b82 */ /* 0x000e620000000a00 */
[----:B------:R-:W-:-:S06]  /*24d0*/  LEA.HI.X R123, R135, UR11, RZ, 0x3, P5 ;  /* 0x0000000b877b7c11 */ /* 0x000fcc000a8f1cff */
[----:B------:R-:W2:Y:S01]  /*24e0*/  LDG.E.64 R122, desc[UR4][R122.64] ;  /* 0x000000047a7a7981 */ /* 0x000ea2000c1e1b00 */
[----:B0-----:R-:W-:-:S06]  /*24f0*/  IMAD.WIDE.U32 R126, R135, 0x8, R126 ;  /* 0x00000008877e7825 */ /* 0x001fcc00078e007e */
[----:B------:R-:W3:Y:S01]  /*2500*/  LDG.E.64 R126, desc[UR4][R126.64] ;  /* 0x000000047e7e7981 */ /* 0x000ee2000c1e1b00 */
[----:B-1----:R-:W-:-:S06]  /*2510*/  IMAD.WIDE.U32 R124, R135, 0x8, R124 ;  /* 0x00000008877c7825 */ /* 0x002fcc00078e007c */
[----:B------:R-:W4:Y:S01]  /*2520*/  LDG.E.64 R124, desc[UR4][R124.64] ;  /* 0x000000047c7c7981 */ /* 0x000f22000c1e1b00 */
[----:B------:R-:W-:-:S13]  /*2530*/  ISETP.NE.AND.EX P4, PT, RZ, UR9, PT, P4 ;  /* 0x00000009ff007c0c */ /* 0x000fda000bf85340 */
[----:B------:R-:W-:-:S04]  /*2540*/  @P4 LEA R128, P5, R135, UR8, 0x3 ;  /* 0x0000000887804c11 */ /* 0x000fc8000f8a18ff */
[C---:B------:R-:W-:Y:S02]  /*2550*/  @P4 LEA.HI.X R129, R135.reuse, UR9, RZ, 0x3, P5 ;  /* 0x0000000987814c11 */ /* 0x040fe4000a8f1cff */
[----:B------:R-:W-:Y:S02]  /*2560*/  ISETP.NE.U32.AND P5, PT, RZ, UR14, PT ;  /* 0x0000000eff007c0c */ /* 0x000fe4000bfa5070 */
[----:B------:R-:W-:Y:S01]  /*2570*/  SHF.L.U32 R131, R135, 0x2, RZ ;  /* 0x0000000287837819 */ /* 0x000fe200000006ff */
[----:B------:R0:W5:Y:S01]  /*2580*/  @P4 LDG.E.64 R178, desc[UR4][R128.64] ;  /* 0x0000000480b24981 */ /* 0x000162000c1e1b00 */
[----:B------:R-:W-:-:S13]  /*2590*/  ISETP.NE.AND.EX P5, PT, RZ, UR15, PT, P5 ;  /* 0x0000000fff007c0c */ /* 0x000fda000bfa5350 */
[----:B------:R-:W1:Y:S01]  /*25a0*/  @P5 LDC.64 R120, c[0x0][0x248] ;  /* 0x00009200ff785b82 */ /* 0x000e620000000a00 */
[----:B------:R-:W-:Y:S02]  /*25b0*/  SHF.R.U32.HI R130, RZ, 0x1e, R135 ;  /* 0x0000001eff827819 */ /* 0x000fe40000011687 */
[----:B------:R-:W-:-:S04]  /*25c0*/  IADD3 R166, P4, R131, UR12, RZ ;  /* 0x0000000c83a67c10 */ /* 0x000fc8000ff9e0ff */
[----:B------:R-:W-:-:S05]  /*25d0*/  IADD3.X R167, R130, UR13, RZ, P4, !PT ;  /* 0x0000000d82a77c10 */ /* 0x000fca000a7fe4ff */
[----:B------:R-:W5:Y:S01]  /*25e0*/  LDG.E R166, desc[UR4][R166.64] ;  /* 0x00000004a6a67981 */ /* 0x000f62000c1e1900 */
[----:B-1----:R-:W-:-:S05]  /*25f0*/  @P5 IADD3 R120, P4, R131, R120, RZ ;  /* 0x0000007883785210 */ /* 0x002fca0007f9e0ff */
[----:B------:R-:W-:Y:S01]  /*2600*/  @P5 IMAD.X R121, R130, 0x1, R121, P4 ;  /* 0x0000000182795824 */ /* 0x000fe200020e0679 */
[----:B------:R-:W-:-:S04]  /*2610*/  ISETP.NE.AND P4, PT, R141, RZ, PT ;  /* 0x000000ff8d00720c */ /* 0x000fc80003f85270 */
[----:B------:R2:W5:Y:S02]  /*2620*/  @P5 LDG.E R150, desc[UR4][R120.64] ;  /* 0x0000000478965981 */ /* 0x000564000c1e1900 */
[----:B0----5:R-:W-:Y:S02]  /*2630*/  FSEL R129, R132, RZ, !P4 ;  /* 0x000000ff84817208 */ /* 0x021fe40006000000 */
[--C-:B--2---:R-:W-:Y:S02]  /*2640*/  SHF.R.U64 R120, R122, 0x10, R123.reuse ;  /* 0x000000107a787819 */ /* 0x104fe4000000127b */
[----:B------:R-:W-:-:S03]  /*2650*/  SHF.R.U32.HI R128, RZ, 0x10, R123 ;  /* 0x00000010ff807819 */ /* 0x000fc6000001167b */
[----:B------:R-:W-:Y:S02]  /*2660*/  IMAD.U32 R120, R120, 0x10000, RZ ;  /* 0x0001000078787824 */ /* 0x000fe400078e00ff */
[----:B---3--:R-:W-:Y:S01]  /*2670*/  IMAD.MOV.U32 R130, RZ, RZ, R126 ;  /* 0x000000ffff827224 */ /* 0x008fe200078e007e */
[--C-:B------:R-:W-:Y:S02]  /*2680*/  SHF.R.U64 R161, R126, 0x10, R127.reuse ;  /* 0x000000107ea17819 */ /* 0x100fe4000000127f */
[----:B------:R-:W-:Y:S02]  /*2690*/  MOV R131, R127 ;  /* 0x0000007f00837202 */ /* 0x000fe40000000f00 */
[----:B------:R-:W-:Y:S01]  /*26a0*/  SHF.R.U32.HI R160, RZ, 0x10, R127 ;  /* 0x00000010ffa07819 */ /* 0x000fe2000001167f */
[----:B----4-:R-:W-:Y:S01]  /*26b0*/  IMAD.MOV.U32 R126, RZ, RZ, R124 ;  /* 0x000000ffff7e7224 */ /* 0x010fe200078e007c */
[--C-:B------:R-:W-:Y:S01]  /*26c0*/  SHF.R.U64 R159, R124, 0x10, R125.reuse ;  /* 0x000000107c9f7819 */ /* 0x100fe2000000127d */
[--C-:B------:R-:W-:Y:S01]  /*26d0*/  IMAD.MOV.U32 R127, RZ, RZ, R125.reuse ;  /* 0x000000ffff7f7224 */ /* 0x100fe200078e007d */
[----:B------:R-:W-:Y:S01]  /*26e0*/  SHF.R.U32.HI R135, RZ, 0x10, R125 ;  /* 0x00000010ff877819 */ /* 0x000fe2000001167d */
[----:B------:R-:W-:Y:S01]  /*26f0*/  IMAD.MOV.U32 R125, RZ, RZ, R123 ;  /* 0x000000ffff7d7224 */ /* 0x000fe200078e007b */
[----:B------:R-:W-:Y:S01]  /*2700*/  MOV R124, R122 ;  /* 0x0000007a007c7202 */ /* 0x000fe20000000f00 */
[----:B------:R-:W-:-:S02]  /*2710*/  IMAD.U32 R123, R126, 0x10000, RZ ;  /* 0x000100007e7b7824 */ /* 0x000fc400078e00ff */
[----:B------:R-:W-:Y:S01]  /*2720*/  IMAD.U32 R122, R125, 0x10000, RZ ;  /* 0x000100007d7a7824 */ /* 0x000fe200078e00ff */
[----:B------:R-:W-:Y:S01]  /*2730*/  SHF.L.U32 R124, R124, 0x10, RZ ;  /* 0x000000107c7c7819 */ /* 0x000fe200000006ff */
[----:B------:R-:W-:Y:S02]  /*2740*/  IMAD.U32 R121, R130, 0x10000, RZ ;  /* 0x0001000082797824 */ /* 0x000fe400078e00ff */
[----:B------:R-:W-:Y:S01]  /*2750*/  FMUL.FTZ R165, R8, R123 ;  /* 0x0000007b08a57220 */ /* 0x000fe20000410000 */
[----:B------:R-:W-:Y:S01]  /*2760*/  FADD.FTZ R163, -R129, R122 ;  /* 0x0000007a81a37221 */ /* 0x000fe20000010100 */
[----:B------:R-:W-:Y:S02]  /*2770*/  IMAD.U32 R122, R159, 0x10000, RZ ;  /* 0x000100009f7a7824 */ /* 0x000fe400078e00ff */
[C---:B------:R-:W-:Y:S01]  /*2780*/  FADD.FTZ R167, -R129.reuse, R124 ;  /* 0x0000007c81a77221 */ /* 0x040fe20000010100 */
[----:B------:R-:W-:Y:S01]  /*2790*/  FADD.FTZ R125, -R129, R120 ;  /* 0x00000078817d7221 */ /* 0x000fe20000010100 */
[----:B------:R-:W-:Y:S01]  /*27a0*/  SHF.L.U32 R120, R161, 0x10, RZ ;  /* 0x00000010a1787819 */ /* 0x000fe200000006ff */
[----:B------:R-:W-:Y:S01]  /*27b0*/  FFMA.FTZ R165, R12, R121, R165 ;  /* 0x000000790ca57223 */ /* 0x000fe200000100a5 */
[----:B------:R-:W-:Y:S01]  /*27c0*/  FMUL.FTZ R167, R4, R167 ;  /* 0x000000a704a77220 */ /* 0x000fe20000410000 */
[----:B------:R-:W-:Y:S01]  /*27d0*/  FMUL.FTZ R162, R7, R122 ;  /* 0x0000007a07a27220 */ /* 0x000fe20000410000 */
[----:B------:R-:W-:Y:S01]  /*27e0*/  IMAD.U32 R127, R127, 0x10000, RZ ;  /* 0x000100007f7f7824 */ /* 0x000fe200078e00ff */
[----:B------:R-:W-:Y:S01]  /*27f0*/  SHF.L.U32 R128, R128, 0x10, RZ ;  /* 0x0000001080807819 */ /* 0x000fe200000006ff */
[----:B------:R-:W-:Y:S01]  /*2800*/  FADD.FTZ R80, R80, R121 ;  /* 0x0000007950507221 */ /* 0x000fe20000010000 */
[C---:B------:R-:W-:Y:S01]  /*2810*/  FFMA.FTZ R100, R167.reuse, R121, R100 ;  /* 0x00000079a7647223 */ /* 0x040fe20000010064 */
[----:B------:R-:W-:Y:S01]  /*2820*/  FADD.FTZ R40, R40, R123 ;  /* 0x0000007b28287221 */ /* 0x000fe20000010000 */
[----:B------:R-:W-:Y:S01]  /*2830*/  FFMA.FTZ R60, R167, R123, R60 ;  /* 0x0000007ba73c7223 */ /* 0x000fe2000001003c */
[----:B------:R-:W-:Y:S01]  /*2840*/  FMUL.FTZ R164, R4, R125 ;  /* 0x0000007d04a47220 */ /* 0x000fe20000410000 */
[----:B------:R-:W-:Y:S01]  /*2850*/  SHF.L.U32 R126, R135, 0x10, RZ ;  /* 0x00000010877e7819 */ /* 0x000fe200000006ff */
[----:B------:R-:W-:Y:S01]  /*2860*/  FFMA.FTZ R162, R11, R120, R162 ;  /* 0x000000780ba27223 */ /* 0x000fe200000100a2 */
[----:B------:R-:W-:-:S02]  /*2870*/  IMAD.U32 R131, R131, 0x10000, RZ ;  /* 0x0001000083837824 */ /* 0x000fc400078e00ff */
[----:B------:R-:W-:Y:S01]  /*2880*/  FMUL.FTZ R161, R6, R127 ;  /* 0x0000007f06a17220 */ /* 0x000fe20000410000 */
[----:B------:R-:W-:Y:S01]  /*2890*/  FADD.FTZ R121, R134, R165 ;  /* 0x000000a586797221 */ /* 0x000fe20000010000 */
[----:B------:R-:W-:Y:S01]  /*28a0*/  FFMA.FTZ R123, R167, R165, R186 ;  /* 0x000000a5a77b7223 */ /* 0x000fe200000100ba */
[----:B------:R-:W-:Y:S01]  /*28b0*/  FADD.FTZ R129, -R129, R128 ;  /* 0x0000008081817221 */ /* 0x000fe20000010100 */
[----:B------:R-:W-:Y:S01]  /*28c0*/  FADD.FTZ R81, R81, R120 ;  /* 0x0000007851517221 */ /* 0x000fe20000010000 */
[C---:B------:R-:W-:Y:S01]  /*28d0*/  FFMA.FTZ R101, R164.reuse, R120, R101 ;  /* 0x00000078a4657223 */ /* 0x040fe20000010065 */
[----:B------:R-:W-:Y:S01]  /*28e0*/  FADD.FTZ R41, R41, R122 ;  /* 0x0000007a29297221 */ /* 0x000fe20000010000 */
[----:B------:R-:W-:Y:S01]  /*28f0*/  FFMA.FTZ R61, R164, R122, R61 ;  /* 0x0000007aa43d7223 */ /* 0x000fe2000001003d */
[----:B------:R-:W-:Y:S01]  /*2900*/  FMUL.FTZ R163, R4, R163 ;  /* 0x000000a304a37220 */ /* 0x000fe20000410000 */
[----:B------:R-:W-:Y:S01]  /*2910*/  FFMA.FTZ R161, R10, R131, R161 ;  /* 0x000000830aa17223 */ /* 0x000fe200000100a1 */
[----:B------:R-:W-:-:S02]  /*2920*/  IMAD.U32 R124, R160, 0x10000, RZ ;  /* 0x00010000a07c7824 */ /* 0x000fc400078e00ff */
[----:B------:R-:W-:Y:S01]  /*2930*/  FMUL.FTZ R128, R5, R126 ;  /* 0x0000007e05807220 */ /* 0x000fe20000410000 */
[----:B------:R-:W-:Y:S01]  /*2940*/  FADD.FTZ R120, R121, R162 ;  /* 0x000000a279787221 */ /* 0x000fe20000010000 */
[----:B------:R-:W-:Y:S01]  /*2950*/  FFMA.FTZ R122, R164, R162, R123 ;  /* 0x000000a2a47a7223 */ /* 0x000fe2000001007b */
[----:B------:R-:W-:Y:S01]  /*2960*/  FMUL.FTZ R160, R4, R129 ;  /* 0x0000008104a07220 */ /* 0x000fe20000410000 */
[-C--:B------:R-:W-:Y:S01]  /*2970*/  FFMA.FTZ R159, R9, R124.reuse, R128 ;  /* 0x0000007c099f7223 */ /* 0x080fe20000010080 */
        /* <DEDUP_REMOVED lines=12> */
.L_x_160:
[----:B------:R-:W-:Y:S05]  /*2a40*/  BSYNC B0 ;  /* 0x0000000000007941 */ /* 0x000fea0003800000 */
.L_x_159:
        /* <DEDUP_REMOVED lines=25> */
.L_x_200:
        /* <DEDUP_REMOVED lines=8> */
[----:B---3--:R-:W-:-:S05]  /*2c60*/  LEA R122, R125, R122, 0x18 ;  /* 0x0000007a7d7a7211 */ /* 0x008fca00078ec0ff */
[--C-:B------:R-:W-:Y:S02]  /*2c70*/  @!P5 IMAD R215, R120, 0x8, R122.reuse ;  /* 0x0000000878d7d824 */ /* 0x100fe400078e027a */
[----:B------:R-:W-:-:S03]  /*2c80*/  IMAD R216, R121, 0x8, R122 ;  /* 0x0000000879d87824 */ /* 0x000fc600078e027a */
[----:B------:R-:W-:Y:S01]  /*2c90*/  @!P5 STS.64 [R215+0x5000], R186 ;  /* 0x005000bad700d388 */ /* 0x000fe20000000a00 */
[----:B------:R-:W-:Y:S06]  /*2ca0*/  BAR.SYNC.DEFER_BLOCKING 0x0 ;  /* 0x0000000000007b1d */ /* 0x000fec0000010000 */
[----:B------:R-:W1:Y:S04]  /*2cb0*/  LDS.128 R120, [R216+0x5000] ;  /* 0x00500000d8787984 */ /* 0x000e680000000c00 */
[----:B0-----:R-:W0:Y:S04]  /*2cc0*/  LDS.128 R124, [R216+0x5010] ;  /* 0x00501000d87c7984 */ /* 0x001e280000000c00 */
[----:B------:R-:W2:Y:S04]  /*2cd0*/  LDS.128 R128, [R216+0x5020] ;  /* 0x00502000d8807984 */ /* 0x000ea80000000c00 */
[----:B-----5:R-:W3:Y:S01]  /*2ce0*/  LDS.128 R132, [R216+0x5030] ;  /* 0x00503000d8847984 */ /* 0x020ee20000000c00 */
[----:B-1----:R-:W-:Y:S01]  /*2cf0*/  FADD.FTZ R217, RZ, R120 ;  /* 0x00000078ffd97221 */ /* 0x002fe20000010000 */
[----:B------:R-:W-:-:S03]  /*2d00*/  FADD.FTZ R120, RZ, R121 ;  /* 0x00000079ff787221 */ /* 0x000fc60000010000 */
[----:B------:R-:W-:Y:S01]  /*2d10*/  FADD.FTZ R217, R122, R217 ;  /* 0x000000d97ad97221 */ /* 0x000fe20000010000 */
[----:B------:R-:W-:-:S03]  /*2d20*/  FADD.FTZ R120, R123, R120 ;  /* 0x000000787b787221 */ /* 0x000fc60000010000 */
[----:B0-----:R-:W-:Y:S01]  /*2d30*/  FADD.FTZ R217, R217, R124 ;  /* 0x0000007cd9d97221 */ /* 0x001fe20000010000 */
        /* <DEDUP_REMOVED lines=13> */
[----:B------:R-:W-:Y:S06]  /*2e10*/  @!P0 BRA `(.L_x_163) ;  /* 0x0000000400908947 */ /* 0x000fec0003800000 */
[----:B------:R-:W-:Y:S02]  /*2e20*/  ISETP.NE.AND P5, PT, R141, RZ, PT ;  /* 0x000000ff8d00720c */ /* 0x000fe40003fa5270 */
[----:B------:R-:W-:Y:S02]  /*2e30*/  LOP3.LUT P6, RZ, R214, 0xff, RZ, 0xc0, !PT ;  /* 0x000000ffd6ff7812 */ /* 0x000fe400078cc0ff */
[----:B------:R-:W-:Y:S02]  /*2e40*/  FSEL R130, R128, RZ, !P5 ;  /* 0x000000ff80827208 */ /* 0x000fe40006800000 */
[----:B------:R-:W-:-:S03]  /*2e50*/  ISETP.NE.U32.AND P5, PT, RZ, UR8, PT ;  /* 0x00000008ff007c0c */ /* 0x000fc6000bfa5070 */
[-CC-:B------:R-:W-:Y:S01]  /*2e60*/  FFMA.FTZ R121, R213, R129.reuse, R130.reuse ;  /* 0x00000081d5797223 */ /* 0x180fe20000010082 */
[----:B------:R-:W-:Y:S01]  /*2e70*/  ISETP.NE.AND.EX P5, PT, RZ, UR9, PT, P5 ;  /* 0x00000009ff007c0c */ /* 0x000fe2000bfa5350 */
[-CC-:B------:R-:W-:Y:S01]  /*2e80*/  FFMA.FTZ R123, R212, R129.reuse, R130.reuse ;  /* 0x00000081d47b7223 */ /* 0x180fe20000010082 */
[-CC-:B------:R-:W-:Y:S01]  /*2e90*/  FFMA.FTZ R122, R211, R129.reuse, R130.reuse ;  /* 0x00000081d37a7223 */ /* 0x180fe20000010082 */
[----:B------:R-:W-:Y:S01]  /*2ea0*/  FADD.FTZ R121, R0, -R121 ;  /* 0x8000007900797221 */ /* 0x000fe20000010000 */
[----:B------:R-:W-:Y:S01]  /*2eb0*/  FFMA.FTZ R130, R208, R129, R130 ;  /* 0x00000081d0827223 */ /* 0x000fe20000010082 */
[----:B------:R-:W-:Y:S01]  /*2ec0*/  FADD.FTZ R123, R210, -R123 ;  /* 0x8000007bd27b7221 */ /* 0x000fe20000010000 */
[----:B------:R-:W-:Y:S01]  /*2ed0*/  FADD.FTZ R125, R209, -R122 ;  /* 0x8000007ad17d7221 */ /* 0x000fe20000010000 */
[C---:B------:R-:W-:Y:S01]  /*2ee0*/  FMUL.FTZ R121, R4.reuse, R121 ;  /* 0x0000007904797220 */ /* 0x040fe20000410000 */
[----:B------:R-:W-:Y:S01]  /*2ef0*/  FADD.FTZ R131, R207, -R130 ;  /* 0x80000082cf837221 */ /* 0x000fe20000010000 */
[C---:B------:R-:W-:Y:S01]  /*2f00*/  FMUL.FTZ R123, R4.reuse, R123 ;  /* 0x0000007b047b7220 */ /* 0x040fe20000410000 */
[----:B------:R-:W-:-:S03]  /*2f10*/  FMUL.FTZ R122, R4, R125 ;  /* 0x0000007d047a7220 */ /* 0x000fc60000410000 */
[----:B------:R-:W-:Y:S01]  /*2f20*/  @P5 MOV R120, R176 ;  /* 0x000000b000785202 */ /* 0x000fe20000000f00 */
[--C-:B------:R-:W-:Y:S01]  /*2f30*/  @P5 IMAD.MOV.U32 R126, RZ, RZ, R177.reuse ;  /* 0x000000ffff7e5224 */ /* 0x100fe200078e00b1 */
[----:B------:R-:W-:-:S03]  /*2f40*/  @P5 SHF.R.U32.HI R133, RZ, 0x10, R177 ;  /* 0x00000010ff855819 */ /* 0x000fc600000116b1 */
[----:B------:R-:W-:Y:S02]  /*2f50*/  @P5 IMAD.U32 R120, R120, 0x10000, RZ ;  /* 0x0001000078785824 */ /* 0x000fe400078e00ff */
[----:B------:R-:W-:Y:S02]  /*2f60*/  @P5 IMAD.U32 R127, R126, 0x10000, RZ ;  /* 0x000100007e7f5824 */ /* 0x000fe400078e00ff */
[----:B------:R-:W-:Y:S01]  /*2f70*/  FMUL.FTZ R126, R4, R131 ;  /* 0x00000083047e7220 */ /* 0x000fe20000410000 */
[----:B------:R-:W-:Y:S01]  /*2f80*/  @P5 FADD.FTZ R121, R121, R120 ;  /* 0x0000007879795221 */ /* 0x000fe20000010000 */
[----:B------:R-:W-:Y:S01]  /*2f90*/  @P5 SHF.R.U64 R120, R176, 0x10, R177 ;  /* 0x00000010b0785819 */ /* 0x000fe200000012b1 */
[----:B------:R-:W-:Y:S02]  /*2fa0*/  @P5 IMAD.U32 R133, R133, 0x10000, RZ ;  /* 0x0001000085855824 */ /* 0x000fe400078e00ff */
[----:B------:R-:W-:Y:S01]  /*2fb0*/  @P5 FADD.FTZ R122, R122, R127 ;  /* 0x0000007f7a7a5221 */ /* 0x000fe20000010000 */
[----:B------:R-:W-:Y:S01]  /*2fc0*/  FMUL.FTZ R132, R121, UR17 ;  /* 0x0000001179847c20 */ /* 0x000fe20008410000 */
[----:B------:R-:W-:Y:S01]  /*2fd0*/  @P5 SHF.L.U32 R120, R120, 0x10, RZ ;  /* 0x0000001078785819 */ /* 0x000fe200000006ff */
[----:B------:R-:W-:-:S03]  /*2fe0*/  @P5 FADD.FTZ R126, R126, R133 ;  /* 0x000000857e7e5221 */ /* 0x000fc60000010000 */
[----:B------:R-:W-:Y:S01]  /*2ff0*/  FSEL R124, R132, RZ, P6 ;  /* 0x000000ff847c7208 */ /* 0x000fe20003000000 */
[----:B------:R-:W-:Y:S01]  /*3000*/  @P5 FADD.FTZ R123, R123, R120 ;  /* 0x000000787b7b5221 */ /* 0x000fe20000010000 */
[----:B------:R-:W-:Y:S02]  /*3010*/  ISETP.NE.U32.AND P5, PT, RZ, UR6, PT ;  /* 0x00000006ff007c0c */ /* 0x000fe4000bfa5070 */
[----:B------:R-:W-:Y:S02]  /*3020*/  F2F.BF16.F32 R187, R124 ;  /* 0x0000007c00bb7304 */ /* 0x000fe40000202000 */
[----:B------:R-:W-:-:S13]  /*3030*/  ISETP.NE.AND.EX P5, PT, RZ, UR7, PT, P5 ;  /* 0x00000007ff007c0c */ /* 0x000fda000bfa5350 */
[----:B------:R-:W-:Y:S02]  /*3040*/  @P5 F2FP.BF16.F32.PACK_AB R121, RZ, R121 ;  /* 0x00000079ff79523e */ /* 0x000fe400000010ff */
[----:B------:R-:W-:Y:S01]  /*3050*/  @P5 F2FP.BF16.F32.PACK_AB R120, RZ, R123 ;  /* 0x0000007bff78523e */ /* 0x000fe200000010ff */
[----:B------:R-:W-:Y:S01]  /*3060*/  FMUL.FTZ R123, R123, UR17 ;  /* 0x000000117b7b7c20 */ /* 0x000fe20008410000 */
[----:B------:R-:W-:Y:S01]  /*3070*/  @P5 F2FP.BF16.F32.PACK_AB R125, RZ, R122 ;  /* 0x0000007aff7d523e */ /* 0x000fe200000010ff */
[----:B------:R-:W-:Y:S01]  /*3080*/  FMUL.FTZ R122, R122, UR17 ;  /* 0x000000117a7a7c20 */ /* 0x000fe20008410000 */
[----:B------:R-:W-:Y:S01]  /*3090*/  @P5 F2FP.BF16.F32.PACK_AB R127, RZ, R126 ;  /* 0x0000007eff7f523e */ /* 0x000fe200000010ff */
[----:B------:R-:W-:Y:S01]  /*30a0*/  FMUL.FTZ R126, R126, UR17 ;  /* 0x000000117e7e7c20 */ /* 0x000fe20008410000 */
[----:B------:R-:W-:Y:S02]  /*30b0*/  @P5 PRMT R151, R121, 0x7610, R151 ;  /* 0x0000761079975816 */ /* 0x000fe40000000097 */
[----:B------:R-:W-:-:S02]  /*30c0*/  @P5 PRMT R152, R120, 0x7610, R152 ;  /* 0x0000761078985816 */ /* 0x000fc40000000098 */
[----:B------:R-:W-:Y:S02]  /*30d0*/  @P5 PRMT R153, R125, 0x7610, R153 ;  /* 0x000076107d995816 */ /* 0x000fe40000000099 */
[----:B------:R-:W-:Y:S02]  /*30e0*/  @P5 PRMT R154, R127, 0x7610, R154 ;  /* 0x000076107f9a5816 */ /* 0x000fe4000000009a */
[----:B------:R-:W-:-:S04]  /*30f0*/  ISETP.NE.U32.AND P5, PT, RZ, UR14, PT ;  /* 0x0000000eff007c0c */ /* 0x000fc8000bfa5070 */
[----:B------:R-:W-:-:S13]  /*3100*/  ISETP.NE.AND.EX P5, PT, RZ, UR15, PT, P5 ;  /* 0x0000000fff007c0c */ /* 0x000fda000bfa5350 */
[----:B------:R-:W-:-:S04]  /*3110*/  @P5 LOP3.LUT P6, RZ, R2, 0xff, RZ, 0xc0, !PT ;  /* 0x000000ff02ff5812 */ /* 0x000fc800078cc0ff */
[----:B------:R-:W-:Y:S02]  /*3120*/  @P5 FSEL R130, R132, RZ, P6 ;  /* 0x000000ff84825208 */ /* 0x000fe40003000000 */
[----:B------:R-:W-:-:S04]  /*3130*/  LOP3.LUT P6, RZ, R214, 0xff00, RZ, 0xc0, !PT ;  /* 0x0000ff00d6ff7812 */ /* 0x000fc800078cc0ff */
[C---:B------:R-:W-:Y:S02]  /*3140*/  FSEL R125, R123.reuse, RZ, P6 ;  /* 0x000000ff7b7d7208 */ /* 0x040fe40003000000 */
[----:B------:R-:W-:Y:S02]  /*3150*/  @P5 LOP3.LUT P6, RZ, R2, 0xff00, RZ, 0xc0, !PT ;  /* 0x0000ff0002ff5812 */ /* 0x000fe400078cc0ff */
[----:B------:R-:W0:Y:S02]  /*3160*/  F2F.BF16.F32 R120, R125 ;  /* 0x0000007d00787304 */ /* 0x000e240000202000 */
[----:B------:R-:W-:Y:S02]  /*3170*/  @P5 FSEL R131, R123, RZ, P6 ;  /* 0x000000ff7b835208 */ /* 0x000fe40003000000 */
[----:B------:R-:W-:-:S04]  /*3180*/  LOP3.LUT P6, RZ, R214, 0xff0000, RZ, 0xc0, !PT ;  /* 0x00ff0000d6ff7812 */ /* 0x000fc800078cc0ff */
[----:B------:R-:W-:Y:S02]  /*3190*/  FSEL R132, R122, RZ, P6 ;  /* 0x000000ff7a847208 */ /* 0x000fe40003000000 */
[----:B------:R-:W-:-:S04]  /*31a0*/  @P5 LOP3.LUT P6, RZ, R2, 0xff0000, RZ, 0xc0, !PT ;  /* 0x00ff000002ff5812 */ /* 0x000fc800078cc0ff */
[----:B------:R-:W-:Y:S01]  /*31b0*/  @P5 FSEL R133, R122, RZ, P6 ;  /* 0x000000ff7a855208 */ /* 0x000fe20003000000 */
[----:B------:R-:W-:Y:S01]  /*31c0*/  F2F.BF16.F32 R132, R132 ;  /* 0x0000008400847304 */ /* 0x000fe20000202000 */
[----:B------:R-:W-:Y:S01]  /*31d0*/  LOP3.LUT P6, RZ, R214, 0xff000000, RZ, 0xc0, !PT ;  /* 0xff000000d6ff7812 */ /* 0x000fe200078cc0ff */
[----:B0-----:R-:W-:-:S03]  /*31e0*/  IMAD.WIDE.U32 R120, R120, 0x10000, RZ ;  /* 0x0001000078787825 */ /* 0x001fc600078e00ff */
[----:B------:R-:W-:Y:S02]  /*31f0*/  FSEL R134, R126, RZ, P6 ;  /* 0x000000ff7e867208 */ /* 0x000fe40003000000 */
[----:B------:R-:W-:Y:S02]  /*3200*/  @P5 LOP3.LUT P6, RZ, R2, 0xff000000, RZ, 0xc0, !PT ;  /* 0xff00000002ff5812 */ /* 0x000fe400078cc0ff */
[----:B------:R-:W0:Y:S01]  /*3210*/  F2F.BF16.F32 R123, R134 ;  /* 0x00000086007b7304 */ /* 0x000e220000202000 */
[----:B------:R-:W-:Y:S02]  /*3220*/  LOP3.LUT R122, R120, R187, RZ, 0xfc, !PT ;  /* 0x000000bb787a7212 */ /* 0x000fe400078efcff */
[----:B------:R-:W-:Y:S02]  /*3230*/  @P5 FSEL R135, R126, RZ, P6 ;  /* 0x000000ff7e875208 */ /* 0x000fe40003000000 */
[----:B------:R-:W1:Y:S01]  /*3240*/  LDC.64 R126, c[0x0][0x2f8] ;  /* 0x0000be00ff7e7b82 */ /* 0x000e620000000a00 */
[----:B------:R-:W-:-:S04]  /*3250*/  ISETP.NE.U32.AND P6, PT, RZ, UR6, PT ;  /* 0x00000006ff007c0c */ /* 0x000fc8000bfc5070 */
[----:B------:R-:W-:Y:S02]  /*3260*/  ISETP.NE.AND.EX P6, PT, RZ, UR7, PT, P6 ;  /* 0x00000007ff007c0c */ /* 0x000fe4000bfc5360 */
[----:B0-----:R-:W-:-:S04]  /*3270*/  SHF.L.U32 R123, R123, 0x10, RZ ;  /* 0x000000107b7b7819 */ /* 0x001fc800000006ff */
[----:B------:R-:W-:Y:S01]  /*3280*/  LOP3.LUT R123, R121, R123, R132, 0xfe, !PT ;  /* 0x0000007b797b7212 */ /* 0x000fe200078efe84 */
[----:B-1----:R-:W-:-:S06]  /*3290*/  IMAD.WIDE.U32 R126, R3, 0x8, R126 ;  /* 0x00000008037e7825 */ /* 0x002fcc00078e007e */
        /* <DEDUP_REMOVED lines=9> */
.L_x_164:
[----:B------:R1:W-:Y:S01]  /*3330*/  STG.E.64 desc[UR4][R126.64], R122 ;  /* 0x0000007a7e007986 */ /* 0x0003e2000c101b04 */
[----:B------:R-:W-:Y:S02]  /*3340*/  @P5 F2FP.BF16.F32.PACK_AB R130, RZ, R130 ;  /* 0x00000082ff82523e */ /* 0x000fe400000010ff */
[----:B------:R-:W-:Y:S02]  /*3350*/  @P5 F2FP.BF16.F32.PACK_AB R131, RZ, R131 ;  /* 0x00000083ff83523e */ /* 0x000fe400000010ff */
[----:B------:R-:W-:Y:S02]  /*3360*/  @P5 F2FP.BF16.F32.PACK_AB R133, RZ, R133 ;  /* 0x00000085ff85523e */ /* 0x000fe400000010ff */
[----:B------:R-:W-:Y:S02]  /*3370*/  @P5 F2FP.BF16.F32.PACK_AB R135, RZ, R135 ;  /* 0x00000087ff87523e */ /* 0x000fe400000010ff */
[----:B------:R-:W-:Y:S02]  /*3380*/  @P5 PRMT R155, R130, 0x7610, R155 ;  /* 0x00007610829b5816 */ /* 0x000fe4000000009b */
[----:B------:R-:W-:-:S02]  /*3390*/  @P5 PRMT R156, R131, 0x7610, R156 ;  /* 0x00007610839c5816 */ /* 0x000fc4000000009c */
[----:B------:R-:W-:Y:S02]  /*33a0*/  @P5 PRMT R157, R133, 0x7610, R157 ;  /* 0x00007610859d5816 */ /* 0x000fe4000000009d */
[----:B------:R-:W-:Y:S01]  /*33b0*/  @P5 PRMT R158, R135, 0x7610, R158 ;  /* 0x00007610879e5816 */ /* 0x000fe2000000009e */
[----:B-1----:R-:W-:Y:S06]  /*33c0*/  @!P5 BRA `(.L_x_165) ;  /* 0x000000000020d947 */ /* 0x002fec0003800000 */
        /* <DEDUP_REMOVED lines=8> */
.L_x_165:
[----:B------:R-:W-:-:S07]  /*3450*/  VIADD R3, R3, 0x100 ;  /* 0x0000010003037836 */ /* 0x000fce0000000000 */
.L_x_163:
[----:B------:R-:W-:Y:S05]  /*3460*/  BSYNC B0 ;  /* 0x0000000000007941 */ /* 0x000fea0003800000 */
.L_x_162:
[----:B------:R-:W-:Y:S04]  /*3470*/  BSSY B0, `(.L_x_166) ;  /* 0x0000066000007945 */ /* 0x000fe80003800000 */
[----:B------:R-:W-:Y:S05]  /*3480*/  @!P1 BRA `(.L_x_167) ;  /* 0x0000000400909947 */ /* 0x000fea0003800000 */
[----:B------:R-:W-:Y:S02]  /*3490*/  ISETP.NE.AND P5, PT, R141, RZ, PT ;  /* 0x000000ff8d00720c */ /* 0x000fe40003fa5270 */
[----:B------:R-:W-:Y:S02]  /*34a0*/  LOP3.LUT P6, RZ, R206, 0xff, RZ, 0xc0, !PT ;  /* 0x000000ffceff7812 */ /* 0x000fe400078cc0ff */
[----:B------:R-:W-:Y:S02]  /*34b0*/  FSEL R126, R128, RZ, !P5 ;  /* 0x000000ff807e7208 */ /* 0x000fe40006800000 */
[----:B------:R-:W-:-:S03]  /*34c0*/  ISETP.NE.U32.AND P5, PT, RZ, UR8, PT ;  /* 0x00000008ff007c0c */ /* 0x000fc6000bfa5070 */
[-CC-:B01----:R-:W-:Y:S01]  /*34d0*/  FFMA.FTZ R120, R205, R129.reuse, R126.reuse ;  /* 0x00000081cd787223 */ /* 0x183fe2000001007e */
[----:B------:R-:W-:Y:S01]  /*34e0*/  ISETP.NE.AND.EX P5, PT, RZ, UR9, PT, P5 ;  /* 0x00000009ff007c0c */ /* 0x000fe2000bfa5350 */
[-CC-:B------:R-:W-:Y:S01]  /*34f0*/  FFMA.FTZ R123, R204, R129.reuse, R126.reuse ;  /* 0x00000081cc7b7223 */ /* 0x180fe2000001007e */
[----:B------:R-:W-:Y:S01]  /*3500*/  FFMA.FTZ R127, R200, R129, R126 ;  /* 0x00000081c87f7223 */ /* 0x000fe2000001007e */
[----:B------:R-:W-:Y:S02]  /*3510*/  FADD.FTZ R121, R203, -R120 ;  /* 0x80000078cb797221 */ /* 0x000fe40000010000 */
[----:B------:R-:W-:Y:S01]  /*3520*/  FADD.FTZ R123, R202, -R123 ;  /* 0x8000007bca7b7221 */ /* 0x000fe20000010000 */
[----:B------:R-:W-:Y:S01]  /*3530*/  FADD.FTZ R131, R198, -R127 ;  /* 0x8000007fc6837221 */ /* 0x000fe20000010000 */
[C---:B------:R-:W-:Y:S02]  /*3540*/  FMUL.FTZ R121, R4.reuse, R121 ;  /* 0x0000007904797220 */ /* 0x040fe40000410000 */
[----:B------:R-:W-:-:S04]  /*3550*/  FMUL.FTZ R123, R4, R123 ;  /* 0x0000007b047b7220 */ /* 0x000fc80000410000 */
[----:B------:R-:W-:Y:S01]  /*3560*/  @P5 IMAD.MOV.U32 R122, RZ, RZ, R174 ;  /* 0x000000ffff7a5224 */ /* 0x000fe200078e00ae */
[----:B------:R-:W-:-:S04]  /*3570*/  @P5 SHF.R.U32.HI R133, RZ, 0x10, R175 ;  /* 0x00000010ff855819 */ /* 0x000fc800000116af */
[----:B------:R-:W-:Y:S01]  /*3580*/  @P5 SHF.L.U32 R120, R122, 0x10, RZ ;  /* 0x000000107a785819 */ /* 0x000fe200000006ff */
[----:B------:R-:W-:Y:S01]  /*3590*/  FFMA.FTZ R122, R201, R129, R126 ;  /* 0x00000081c97a7223 */ /* 0x000fe2000001007e */
[--C-:B------:R-:W-:Y:S02]  /*35a0*/  @P5 IMAD.MOV.U32 R126, RZ, RZ, R175.reuse ;  /* 0x000000ffff7e5224 */ /* 0x100fe400078e00af */
[----:B------:R-:W-:Y:S02]  /*35b0*/  @P5 IMAD.U32 R133, R133, 0x10000, RZ ;  /* 0x0001000085855824 */ /* 0x000fe400078e00ff */
[----:B------:R-:W-:Y:S01]  /*35c0*/  @P5 FADD.FTZ R121, R121, R120 ;  /* 0x0000007879795221 */ /* 0x000fe20000010000 */
[----:B------:R-:W-:Y:S01]  /*35d0*/  @P5 SHF.R.U64 R120, R174, 0x10, R175 ;  /* 0x00000010ae785819 */ /* 0x000fe200000012af */
[----:B------:R-:W-:Y:S01]  /*35e0*/  FADD.FTZ R125, R199, -R122 ;  /* 0x8000007ac77d7221 */ /* 0x000fe20000010000 */
[----:B------:R-:W-:Y:S01]  /*35f0*/  @P5 SHF.L.U32 R127, R126, 0x10, RZ ;  /* 0x000000107e7f5819 */ /* 0x000fe200000006ff */
[----:B------:R-:W-:Y:S01]  /*3600*/  FMUL.FTZ R126, R4, R131 ;  /* 0x00000083047e7220 */ /* 0x000fe20000410000 */
[----:B------:R-:W-:Y:S01]  /*3610*/  FMUL.FTZ R130, R121, UR17 ;  /* 0x0000001179827c20 */ /* 0x000fe20008410000 */
[----:B------:R-:W-:-:S02]  /*3620*/  @P5 IMAD.U32 R120, R120, 0x10000, RZ ;  /* 0x0001000078785824 */ /* 0x000fc400078e00ff */
[----:B------:R-:W-:Y:S01]  /*3630*/  FMUL.FTZ R122, R4, R125 ;  /* 0x0000007d047a7220 */ /* 0x000fe20000410000 */
[----:B------:R-:W-:Y:S01]  /*3640*/  @P5 FADD.FTZ R126, R126, R133 ;  /* 0x000000857e7e5221 */ /* 0x000fe20000010000 */
[----:B------:R-:W-:Y:S02]  /*3650*/  @P5 FADD.FTZ R123, R123, R120 ;  /* 0x000000787b7b5221 */ /* 0x000fe40000010000 */
[----:B------:R-:W-:Y:S01]  /*3660*/  @P5 FADD.FTZ R122, R122, R127 ;  /* 0x0000007f7a7a5221 */ /* 0x000fe20000010000 */
[----:B------:R-:W-:Y:S02]  /*3670*/  ISETP.NE.U32.AND P5, PT, RZ, UR6, PT ;  /* 0x00000006ff007c0c */ /* 0x000fe4000bfa5070 */
[----:B------:R-:W-:Y:S02]  /*3680*/  FSEL R124, R130, RZ, P6 ;  /* 0x000000ff827c7208 */ /* 0x000fe40003000000 */
[----:B------:R-:W-:Y:S02]  /*3690*/  ISETP.NE.AND.EX P5, PT, RZ, UR7, PT, P5 ;  /* 0x00000007ff007c0c */ /* 0x000fe4000bfa5350 */
[----:B------:R-:W-:Y:S11]  /*36a0*/  F2F.BF16.F32 R187, R124 ;  /* 0x0000007c00bb7304 */ /* 0x000ff60000202000 */
[----:B------:R-:W-:-:S02]  /*36b0*/  @P5 F2FP.BF16.F32.PACK_AB R121, RZ, R121 ;  /* 0x00000079ff79523e */ /* 0x000fc400000010ff */
[----:B------:R-:W-:Y:S01]  /*36c0*/  @P5 F2FP.BF16.F32.PACK_AB R120, RZ, R123 ;  /* 0x0000007bff78523e */ /* 0x000fe200000010ff */
[----:B------:R-:W-:Y:S01]  /*36d0*/  FMUL.FTZ R123, R123, UR17 ;  /* 0x000000117b7b7c20 */ /* 0x000fe20008410000 */
[----:B------:R-:W-:Y:S01]  /*36e0*/  @P5 F2FP.BF16.F32.PACK_AB R125, RZ, R122 ;  /* 0x0000007aff7d523e */ /* 0x000fe200000010ff */
[----:B------:R-:W-:Y:S01]  /*36f0*/  FMUL.FTZ R122, R122, UR17 ;  /* 0x000000117a7a7c20 */ /* 0x000fe20008410000 */
[----:B------:R-:W-:Y:S01]  /*3700*/  @P5 F2FP.BF16.F32.PACK_AB R127, RZ, R126 ;  /* 0x0000007eff7f523e */ /* 0x000fe200000010ff */
[----:B------:R-:W-:Y:S01]  /*3710*/  FMUL.FTZ R126, R126, UR17 ;  /* 0x000000117e7e7c20 */ /* 0x000fe20008410000 */
[----:B------:R-:W-:Y:S02]  /*3720*/  @P5 PRMT R151, R121, 0x7610, R151 ;  /* 0x0000761079975816 */ /* 0x000fe40000000097 */
[----:B------:R-:W-:Y:S02]  /*3730*/  @P5 PRMT R152, R120, 0x7610, R152 ;  /* 0x0000761078985816 */ /* 0x000fe40000000098 */
[----:B------:R-:W-:Y:S01]  /*3740*/  @P5 PRMT R153, R125, 0x7610, R153 ;  /* 0x000076107d995816 */ /* 0x000fe20000000099 */
[----:B------:R-:W0:Y:S01]  /*3750*/  LDC.64 R120, c[0x0][0x2f8] ;  /* 0x0000be00ff787b82 */ /* 0x000e220000000a00 */
[----:B------:R-:W-:-:S02]  /*3760*/  @P5 PRMT R154, R127, 0x7610, R154 ;  /* 0x000076107f9a5816 */ /* 0x000fc4000000009a */
[----:B------:R-:W-:-:S04]  /*3770*/  ISETP.NE.U32.AND P5, PT, RZ, UR14, PT ;  /* 0x0000000eff007c0c */ /* 0x000fc8000bfa5070 */
[----:B------:R-:W-:-:S13]  /*3780*/  ISETP.NE.AND.EX P5, PT, RZ, UR15, PT, P5 ;  /* 0x0000000fff007c0c */ /* 0x000fda000bfa5350 */
[----:B------:R-:W-:-:S04]  /*3790*/  @P5 LOP3.LUT P6, RZ, R146, 0xff, RZ, 0xc0, !PT ;  /* 0x000000ff92ff5812 */ /* 0x000fc800078cc0ff */
[----:B------:R-:W-:Y:S01]  /*37a0*/  @P5 FSEL R130, R130, RZ, P6 ;  /* 0x000000ff82825208 */ /* 0x000fe20003000000 */
[----:B0-----:R-:W-:Y:S01]  /*37b0*/  IMAD.WIDE.U32 R120, R3, 0x8, R120 ;  /* 0x0000000803787825 */ /* 0x001fe200078e0078 */
[----:B------:R-:W-:-:S04]  /*37c0*/  LOP3.LUT P6, RZ, R206, 0xff00, RZ, 0xc0, !PT ;  /* 0x0000ff00ceff7812 */ /* 0x000fc800078cc0ff */
[----:B------:R-:W-:Y:S02]  /*37d0*/  FSEL R125, R123, RZ, P6 ;  /* 0x000000ff7b7d7208 */ /* 0x000fe40003000000 */
[----:B------:R-:W-:-:S04]  /*37e0*/  @P5 LOP3.LUT P6, RZ, R146, 0xff00, RZ, 0xc0, !PT ;  /* 0x0000ff0092ff5812 */ /* 0x000fc800078cc0ff */
[----:B------:R-:W-:Y:S02]  /*37f0*/  @P5 FSEL R131, R123, RZ, P6 ;  /* 0x000000ff7b835208 */ /* 0x000fe40003000000 */
[----:B------:R-:W-:-:S04]  /*3800*/  LOP3.LUT P6, RZ, R206, 0xff0000, RZ, 0xc0, !PT ;  /* 0x00ff0000ceff7812 */ /* 0x000fc800078cc0ff */
[----:B------:R-:W-:Y:S02]  /*3810*/  FSEL R132, R122, RZ, P6 ;  /* 0x000000ff7a847208 */ /* 0x000fe40003000000 */
[----:B------:R-:W-:-:S04]  /*3820*/  @P5 LOP3.LUT P6, RZ, R146, 0xff0000, RZ, 0xc0, !PT ;  /* 0x00ff000092ff5812 */ /* 0x000fc800078cc0ff */
[----:B------:R-:W-:Y:S01]  /*3830*/  @P5 FSEL R133, R122, RZ, P6 ;  /* 0x000000ff7a855208 */ /* 0x000fe20003000000 */
[----:B------:R-:W-:Y:S01]  /*3840*/  F2F.BF16.F32 R132, R132 ;  /* 0x0000008400847304 */ /* 0x000fe20000202000 */
[----:B------:R-:W-:-:S04]  /*3850*/  LOP3.LUT P6, RZ, R206, 0xff000000, RZ, 0xc0, !PT ;  /* 0xff000000ceff7812 */ /* 0x000fc800078cc0ff */
[----:B------:R-:W-:Y:S02]  /*3860*/  FSEL R134, R126, RZ, P6 ;  /* 0x000000ff7e867208 */ /* 0x000fe40003000000 */
[----:B------:R-:W-:Y:S01]  /*3870*/  @P5 LOP3.LUT P6, RZ, R146, 0xff000000, RZ, 0xc0, !PT ;  /* 0xff00000092ff5812 */ /* 0x000fe200078cc0ff */
[----:B------:R-:W0:Y:S03]  /*3880*/  F2F.BF16.F32 R122, R125 ;  /* 0x0000007d007a7304 */ /* 0x000e260000202000 */
[----:B------:R-:W-:Y:S02]  /*3890*/  @P5 FSEL R135, R126, RZ, P6 ;  /* 0x000000ff7e875208 */ /* 0x000fe40003000000 */
[----:B------:R-:W-:-:S03]  /*38a0*/  ISETP.NE.U32.AND P6, PT, RZ, UR6, PT ;  /* 0x00000006ff007c0c */ /* 0x000fc6000bfc5070 */
[----:B------:R-:W1:Y:S01]  /*38b0*/  F2F.BF16.F32 R127, R134 ;  /* 0x00000086007f7304 */ /* 0x000e620000202000 */
[----:B------:R-:W-:Y:S01]  /*38c0*/  ISETP.NE.AND.EX P6, PT, RZ, UR7, PT, P6 ;  /* 0x00000007ff007c0c */ /* 0x000fe2000bfc5360 */
[----:B0-----:R-:W-:-:S03]  /*38d0*/  IMAD.WIDE.U32 R122, R122, 0x10000, RZ ;  /* 0x000100007a7a7825 */ /* 0x001fc600078e00ff */
[----:B------:R-:W-:Y:S01]  /*38e0*/  LOP3.LUT R126, R122, R187, RZ, 0xfc, !PT ;  /* 0x000000bb7a7e7212 */ /* 0x000fe200078efcff */
[----:B-1----:R-:W-:-:S05]  /*38f0*/  IMAD.U32 R127, R127, 0x10000, RZ ;  /* 0x000100007f7f7824 */ /* 0x002fca00078e00ff */
[----:B------:R-:W-:-:S03]  /*3900*/  LOP3.LUT R127, R123, R127, R132, 0xfe, !PT ;  /* 0x0000007f7b7f7212 */ /* 0x000fc600078efe84 */
        /* <DEDUP_REMOVED lines=9> */
.L_x_168:
        /* <DEDUP_REMOVED lines=18> */
.L_x_169:
[----:B------:R-:W-:-:S07]  /*3ac0*/  IADD3 R3, R3, 0x100, RZ ;  /* 0x0000010003037810 */ /* 0x000fce0007ffe0ff */
.L_x_167:
[----:B------:R-:W-:Y:S05]  /*3ad0*/  BSYNC B0 ;  /* 0x0000000000007941 */ /* 0x000fea0003800000 */
.L_x_166:
        /* <DEDUP_REMOVED lines=8> */
[----:B------:R-:W-:Y:S02]  /*3b60*/  FFMA.FTZ R123, R194, R129, R130 ;  /* 0x00000081c27b7223 */ /* 0x000fe40000010082 */
[----:B------:R-:W-:Y:S02]  /*3b70*/  FADD.FTZ R121, R195, -R120 ;  /* 0x80000078c3797221 */ /* 0x000fe40000010000 */
[----:B------:R-:W-:Y:S02]  /*3b80*/  FADD.FTZ R123, R192, -R123 ;  /* 0x8000007bc07b7221 */ /* 0x000fe40000010000 */
[C---:B------:R-:W-:Y:S02]  /*3b90*/  FMUL.FTZ R121, R4.reuse, R121 ;  /* 0x0000007904797220 */ /* 0x040fe40000410000 */
[----:B------:R-:W-:-:S04]  /*3ba0*/  FMUL.FTZ R123, R4, R123 ;  /* 0x0000007b047b7220 */ /* 0x000fc80000410000 */
[----:B------:R-:W-:Y:S01]  /*3bb0*/  @P5 IMAD.MOV.U32 R122, RZ, RZ, R172 ;  /* 0x000000ffff7a5224 */ /* 0x000fe200078e00ac */
[--C-:B------:R-:W-:Y:S01]  /*3bc0*/  @P5 SHF.R.U32.HI R132, RZ, 0x10, R173.reuse ;  /* 0x00000010ff845819 */ /* 0x100fe200000116ad */
[----:B------:R-:W-:-:S03]  /*3bd0*/  @P5 IMAD.MOV.U32 R126, RZ, RZ, R173 ;  /* 0x000000ffff7e5224 */ /* 0x000fc600078e00ad */
[----:B------:R-:W-:Y:S01]  /*3be0*/  @P5 SHF.L.U32 R120, R122, 0x10, RZ ;  /* 0x000000107a785819 */ /* 0x000fe200000006ff */
[-CC-:B------:R-:W-:Y:S01]  /*3bf0*/  FFMA.FTZ R122, R193, R129.reuse, R130.reuse ;  /* 0x00000081c17a7223 */ /* 0x180fe20000010082 */
[----:B------:R-:W-:Y:S01]  /*3c00*/  FFMA.FTZ R130, R190, R129, R130 ;  /* 0x00000081be827223 */ /* 0x000fe20000010082 */
[----:B------:R-:W-:Y:S01]  /*3c10*/  @P5 IMAD.U32 R127, R126, 0x10000, RZ ;  /* 0x000100007e7f5824 */ /* 0x000fe200078e00ff */
[----:B------:R-:W-:Y:S01]  /*3c20*/  @P5 SHF.L.U32 R126, R132, 0x10, RZ ;  /* 0x00000010847e5819 */ /* 0x000fe200000006ff */
[----:B------:R-:W-:Y:S01]  /*3c30*/  @P5 FADD.FTZ R121, R121, R120 ;  /* 0x0000007879795221 */ /* 0x000fe20000010000 */
[----:B------:R-:W-:Y:S01]  /*3c40*/  @P5 SHF.R.U64 R120, R172, 0x10, R173 ;  /* 0x00000010ac785819 */ /* 0x000fe200000012ad */
[----:B------:R-:W-:Y:S01]  /*3c50*/  FADD.FTZ R125, R191, -R122 ;  /* 0x8000007abf7d7221 */ /* 0x000fe20000010000 */
[----:B------:R-:W-:Y:S01]  /*3c60*/  FADD.FTZ R131, R189, -R130 ;  /* 0x80000082bd837221 */ /* 0x000fe20000010000 */
[----:B------:R-:W-:Y:S01]  /*3c70*/  FMUL.FTZ R134, R121, UR17 ;  /* 0x0000001179867c20 */ /* 0x000fe20008410000 */
[----:B------:R-:W-:Y:S01]  /*3c80*/  @P5 SHF.L.U32 R120, R120, 0x10, RZ ;  /* 0x0000001078785819 */ /* 0x000fe200000006ff */
[C---:B------:R-:W-:Y:S01]  /*3c90*/  FMUL.FTZ R122, R4.reuse, R125 ;  /* 0x0000007d047a7220 */ /* 0x040fe20000410000 */
[----:B------:R-:W-:-:S02]  /*3ca0*/  FMUL.FTZ R133, R4, R131 ;  /* 0x0000008304857220 */ /* 0x000fc40000410000 */
[----:B------:R-:W-:Y:S01]  /*3cb0*/  FSEL R124, R134, RZ, P6 ;  /* 0x000000ff867c7208 */ /* 0x000fe20003000000 */
[----:B------:R-:W-:Y:S01]  /*3cc0*/  @P5 FADD.FTZ R123, R123, R120 ;  /* 0x000000787b7b5221 */ /* 0x000fe20000010000 */
[----:B------:R-:W-:Y:S01]  /*3cd0*/  @P5 FADD.FTZ R122, R122, R127 ;  /* 0x0000007f7a7a5221 */ /* 0x000fe20000010000 */
[----:B------:R-:W-:Y:S01]  /*3ce0*/  @P5 FADD.FTZ R133, R133, R126 ;  /* 0x0000007e85855221 */ /* 0x000fe20000010000 */
[----:B------:R-:W-:Y:S01]  /*3cf0*/  ISETP.NE.U32.AND P5, PT, RZ, UR6, PT ;  /* 0x00000006ff007c0c */ /* 0x000fe2000bfa5070 */
[----:B------:R-:W-:Y:S03]  /*3d00*/  F2F.BF16.F32 R187, R124 ;  /* 0x0000007c00bb7304 */ /* 0x000fe60000202000 */
        /* <DEDUP_REMOVED lines=17> */
[----:B------:R-:W-:Y:S02]  /*3e20*/  FSEL R125, R123, RZ, P6 ;  /* 0x000000ff7b7d7208 */ /* 0x000fe40003000000 */
        /* <DEDUP_REMOVED lines=9> */
[----:B------:R-:W1:Y:S01]  /*3ec0*/  LDC.64 R122, c[0x0][0x2f8] ;  /* 0x0000be00ff7a7b82 */ /* 0x000e620000000a00 */
[----:B0-----:R-:W-:Y:S02]  /*3ed0*/  IMAD.WIDE.U32 R120, R120, 0x10000, RZ ;  /* 0x0001000078787825 */ /* 0x001fe400078e00ff */
[----:B------:R-:W-:Y:S02]  /*3ee0*/  FSEL R127, R133, RZ, P6 ;  /* 0x000000ff857f7208 */ /* 0x000fe40003000000 */
[----:B------:R-:W-:Y:S02]  /*3ef0*/  @P5 LOP3.LUT P6, RZ, R147, 0xff000000, RZ, 0xc0, !PT ;  /* 0xff00000093ff5812 */ /* 0x000fe400078cc0ff */
[----:B------:R-:W-:-:S02]  /*3f00*/  LOP3.LUT R120, R120, R187, RZ, 0xfc, !PT ;  /* 0x000000bb78787212 */ /* 0x000fc400078efcff */
[----:B------:R-:W-:Y:S01]  /*3f10*/  @P5 FSEL R133, R133, RZ, P6 ;  /* 0x000000ff85855208 */ /* 0x000fe20003000000 */
[----:B------:R-:W0:Y:S01]  /*3f20*/  F2F.BF16.F32 R127, R127 ;  /* 0x0000007f007f7304 */ /* 0x000e220000202000 */
[----:B------:R-:W-:-:S04]  /*3f30*/  ISETP.NE.U32.AND P6, PT, RZ, UR6, PT ;  /* 0x00000006ff007c0c */ /* 0x000fc8000bfc5070 */
[----:B------:R-:W-:Y:S01]  /*3f40*/  ISETP.NE.AND.EX P6, PT, RZ, UR7, PT, P6 ;  /* 0x00000007ff007c0c */ /* 0x000fe2000bfc5360 */
[----:B-1----:R-:W-:-:S04]  /*3f50*/  IMAD.WIDE.U32 R122, R3, 0x8, R122 ;  /* 0x00000008037a7825 */ /* 0x002fc800078e007a */
[----:B0-----:R-:W-:-:S05]  /*3f60*/  IMAD.U32 R135, R127, 0x10000, RZ ;  /* 0x000100007f877824 */ /* 0x001fca00078e00ff */
        /* <DEDUP_REMOVED lines=10> */
.L_x_172:
        /* <DEDUP_REMOVED lines=11> */
[----:B------:R-:W-:Y:S02]  /*40c0*/  LEA R122, P5, R3, UR14, 0x3 ;  /* 0x0000000e037a7c11 */ /* 0x000fe4000f8a18ff */
[----:B0-----:R-:W-:Y:S01]  /*40d0*/  PRMT R125, R157, 0x5410, R158 ;  /* 0x000054109d7d7816 */ /* 0x001fe2000000009e */
[----:B------:R-:W-:Y:S01]  /*40e0*/  IMAD.WIDE.U32 R120, R120, 0x10000, RZ ;  /* 0x0001000078787825 */ /* 0x000fe200078e00ff */
[----:B------:R-:W-:-:S04]  /*40f0*/  LEA.HI.X R123, R3, UR15, RZ, 0x3, P5 ;  /* 0x0000000f037b7c11 */ /* 0x000fc8000a8f1cff */
[----:B------:R-:W-:Y:S02]  /*4100*/  LOP3.LUT R121, R125, R121, RZ, 0xfc, !PT ;  /* 0x000000797d797212 */ /* 0x000fe400078efcff */
[----:B------:R-:W-:-:S05]  /*4110*/  LOP3.LUT R120, R120, 0xffff, R155, 0xf8, !PT ;  /* 0x0000ffff78787812 */ /* 0x000fca00078ef89b */
[----:B------:R1:W-:Y:S02]  /*4120*/  STG.E.64 desc[UR4][R122.64], R120 ;  /* 0x000000787a007986 */ /* 0x0003e4000c101b04 */
.L_x_173:
[----:B------:R-:W-:-:S07]  /*4130*/  IADD3 R3, R3, 0x100, RZ ;  /* 0x0000010003037810 */ /* 0x000fce0007ffe0ff */
.L_x_171:
[----:B------:R-:W-:Y:S05]  /*4140*/  BSYNC B0 ;  /* 0x0000000000007941 */ /* 0x000fea0003800000 */
.L_x_170:
[----:B------:R-:W-:Y:S04]  /*4150*/  BSSY B0, `(.L_x_174) ;  /* 0x0000066000007945 */ /* 0x000fe80003800000 */
[----:B------:R-:W-:Y:S05]  /*4160*/  @!P3 BRA `(.L_x_175) ;  /* 0x000000040090b947 */ /* 0x000fea0003800000 */
[----:B------:R-:W-:Y:S02]  /*4170*/  ISETP.NE.AND P5, PT, R141, RZ, PT ;  /* 0x000000ff8d00720c */ /* 0x000fe40003fa5270 */
[----:B------:R-:W-:Y:S02]  /*4180*/  LOP3.LUT P6, RZ, R188, 0xff, RZ, 0xc0, !PT ;  /* 0x000000ffbcff7812 */ /* 0x000fe400078cc0ff */
[----:B0-----:R-:W-:Y:S02]  /*4190*/  FSEL R126, R128, RZ, !P5 ;  /* 0x000000ff807e7208 */ /* 0x001fe40006800000 */
[----:B------:R-:W-:-:S03]  /*41a0*/  ISETP.NE.U32.AND P5, PT, RZ, UR8, PT ;  /* 0x00000008ff007c0c */ /* 0x000fc6000bfa5070 */
[-CC-:B-1----:R-:W-:Y:S01]  /*41b0*/  FFMA.FTZ R120, R185, R129.reuse, R126.reuse ;  /* 0x00000081b9787223 */ /* 0x182fe2000001007e */
[----:B------:R-:W-:Y:S01]  /*41c0*/  ISETP.NE.AND.EX P5, PT, RZ, UR9, PT, P5 ;  /* 0x00000009ff007c0c */ /* 0x000fe2000bfa5350 */
[-CC-:B------:R-:W-:Y:S01]  /*41d0*/  FFMA.FTZ R123, R184, R129.reuse, R126.reuse ;  /* 0x00000081b87b7223 */ /* 0x180fe2000001007e */
[----:B------:R-:W-:Y:S01]  /*41e0*/  FFMA.FTZ R127, R180, R129, R126 ;  /* 0x00000081b47f7223 */ /* 0x000fe2000001007e */
[----:B------:R-:W-:Y:S02]  /*41f0*/  FADD.FTZ R121, R183, -R120 ;  /* 0x80000078b7797221 */ /* 0x000fe40000010000 */
[----:B------:R-:W-:Y:S01]  /*4200*/  FADD.FTZ R123, R182, -R123 ;  /* 0x8000007bb67b7221 */ /* 0x000fe20000010000 */
[----:B------:R-:W-:Y:S01]  /*4210*/  FADD.FTZ R131, R168, -R127 ;  /* 0x8000007fa8837221 */ /* 0x000fe20000010000 */
[C---:B------:R-:W-:Y:S02]  /*4220*/  FMUL.FTZ R121, R4.reuse, R121 ;  /* 0x0000007904797220 */ /* 0x040fe40000410000 */
[C---:B------:R-:W-:Y:S01]  /*4230*/  FMUL.FTZ R123, R4.reuse, R123 ;  /* 0x0000007b047b7220 */ /* 0x040fe20000410000 */
[----:B------:R-:W-:-:S03]  /*4240*/  FMUL.FTZ R133, R4, R131 ;  /* 0x0000008304857220 */ /* 0x000fc60000410000 */
[----:B------:R-:W-:Y:S01]  /*4250*/  @P5 IMAD.MOV.U32 R122, RZ, RZ, R170 ;  /* 0x000000ffff7a5224 */ /* 0x000fe200078e00aa */
[----:B------:R-:W-:-:S04]  /*4260*/  @P5 SHF.R.U32.HI R130, RZ, 0x10, R171 ;  /* 0x00000010ff825819 */ /* 0x000fc800000116ab */
[----:B------:R-:W-:Y:S01]  /*4270*/  @P5 SHF.L.U32 R120, R122, 0x10, RZ ;  /* 0x000000107a785819 */ /* 0x000fe200000006ff */
[----:B------:R-:W-:Y:S01]  /*4280*/  FFMA.FTZ R122, R181, R129, R126 ;  /* 0x00000081b57a7223 */ /* 0x000fe2000001007e */
[----:B------:R-:W-:-:S03]  /*4290*/  @P5 IMAD.MOV.U32 R126, RZ, RZ, R171 ;  /* 0x000000ffff7e5224 */ /* 0x000fc600078e00ab */
[----:B------:R-:W-:Y:S01]  /*42a0*/  @P5 FADD.FTZ R121, R121, R120 ;  /* 0x0000007879795221 */ /* 0x000fe20000010000 */
[----:B------:R-:W-:Y:S01]  /*42b0*/  @P5 SHF.R.U64 R120, R170, 0x10, R171 ;  /* 0x00000010aa785819 */ /* 0x000fe200000012ab */
[----:B------:R-:W-:Y:S01]  /*42c0*/  FADD.FTZ R125, R169, -R122 ;  /* 0x8000007aa97d7221 */ /* 0x000fe20000010000 */
[----:B------:R-:W-:Y:S01]  /*42d0*/  @P5 IMAD.U32 R127, R126, 0x10000, RZ ;  /* 0x000100007e7f5824 */ /* 0x000fe200078e00ff */
[----:B------:R-:W-:Y:S01]  /*42e0*/  @P5 SHF.L.U32 R126, R130, 0x10, RZ ;  /* 0x00000010827e5819 */ /* 0x000fe200000006ff */
[----:B------:R-:W-:Y:S01]  /*42f0*/  FMUL.FTZ R132, R121, UR17 ;  /* 0x0000001179847c20 */ /* 0x000fe20008410000 */
[----:B------:R-:W-:Y:S01]  /*4300*/  @P5 SHF.L.U32 R120, R120, 0x10, RZ ;  /* 0x0000001078785819 */ /* 0x000fe200000006ff */
[----:B------:R-:W-:Y:S02]  /*4310*/  FMUL.FTZ R122, R4, R125 ;  /* 0x0000007d047a7220 */ /* 0x000fe40000410000 */
[----:B------:R-:W-:Y:S01]  /*4320*/  @P5 FADD.FTZ R133, R133, R126 ;  /* 0x0000007e85855221 */ /* 0x000fe20000010000 */
[----:B------:R-:W-:Y:S01]  /*4330*/  FSEL R124, R132, RZ, P6 ;  /* 0x000000ff847c7208 */ /* 0x000fe20003000000 */
        /* <DEDUP_REMOVED lines=52> */
.L_x_176:
        /* <DEDUP_REMOVED lines=18> */
.L_x_177:
[----:B------:R-:W-:-:S07]  /*47a0*/  IADD3 R3, R3, 0x100, RZ ;  /* 0x0000010003037810 */ /* 0x000fce0007ffe0ff */
.L_x_175:
[----:B------:R-:W-:Y:S05]  /*47b0*/  BSYNC B0 ;  /* 0x0000000000007941 */ /* 0x000fea0003800000 */
.L_x_174:
[----:B------:R-:W-:Y:S01]  /*47c0*/  ISETP.NE.AND P5, PT, R149, RZ, PT ;  /* 0x000000ff9500720c */ /* 0x000fe20003fa5270 */
[----:B------:R-:W-:-:S12]  /*47d0*/  BSSY B0, `(.L_x_178) ;  /* 0x0000065000007945 */ /* 0x000fd80003800000 */
[----:B------:R-:W-:Y:S05]  /*47e0*/  @!P5 BRA `(.L_x_179) ;  /* 0x00000004008cd947 */ /* 0x000fea0003800000 */
[----:B------:R-:W-:-:S04]  /*47f0*/  ISETP.NE.AND P5, PT, R141, RZ, PT ;  /* 0x000000ff8d00720c */ /* 0x000fc80003fa5270 */
[----:B------:R-:W-:Y:S02]  /*4800*/  FSEL R128, R128, RZ, !P5 ;  /* 0x000000ff80807208 */ /* 0x000fe40006800000 */
[----:B------:R-:W-:-:S03]  /*4810*/  ISETP.NE.U32.AND P5, PT, RZ, UR8, PT ;  /* 0x00000008ff007c0c */ /* 0x000fc6000bfa5070 */
[-CC-:B01----:R-:W-:Y:S01]  /*4820*/  FFMA.FTZ R120, R167, R129.reuse, R128.reuse ;  /* 0x00000081a7787223 */ /* 0x183fe20000010080 */
[----:B------:R-:W-:Y:S01]  /*4830*/  ISETP.NE.AND.EX P5, PT, RZ, UR9, PT, P5 ;  /* 0x00000009ff007c0c */ /* 0x000fe2000bfa5350 */
[-CC-:B------:R-:W-:Y:S01]  /*4840*/  FFMA.FTZ R123, R164, R129.reuse, R128.reuse ;  /* 0x00000081a47b7223 */ /* 0x180fe20000010080 */
[-CC-:B------:R-:W-:Y:S01]  /*4850*/  FFMA.FTZ R124, R163, R129.reuse, R128.reuse ;  /* 0x00000081a37c7223 */ /* 0x180fe20000010080 */
        /* <DEDUP_REMOVED lines=8> */
[----:B------:R-:W-:-:S02]  /*48e0*/  FMUL.FTZ R127, R4, R127 ;  /* 0x0000007f047f7220 */ /* 0x000fc40000410000 */
[----:B------:R-:W-:Y:S01]  /*48f0*/  @P5 MOV R126, R179 ;  /* 0x000000b3007e5202 */ /* 0x000fe20000000f00 */
[----:B------:R-:W-:Y:S01]  /*4900*/  @P5 IMAD.MOV.U32 R122, RZ, RZ, R178 ;  /* 0x000000ffff7a5224 */ /* 0x000fe200078e00b2 */
[--C-:B------:R-:W-:Y:S02]  /*4910*/  @P5 SHF.R.U64 R130, R178, 0x10, R179.reuse ;  /* 0x00000010b2825819 */ /* 0x100fe400000012b3 */
[----:B------:R-:W-:Y:S01]  /*4920*/  @P5 SHF.R.U32.HI R129, RZ, 0x10, R179 ;  /* 0x00000010ff815819 */ /* 0x000fe200000116b3 */
[----:B------:R-:W-:Y:S01]  /*4930*/  @P5 IMAD.U32 R120, R122, 0x10000, RZ ;  /* 0x000100007a785824 */ /* 0x000fe200078e00ff */
[----:B------:R-:W-:Y:S01]  /*4940*/  @P5 SHF.L.U32 R122, R130, 0x10, RZ ;  /* 0x00000010827a5819 */ /* 0x000fe200000006ff */
[----:B------:R-:W-:Y:S01]  /*4950*/  @P5 IMAD.U32 R124, R126, 0x10000, RZ ;  /* 0x000100007e7c5824 */ /* 0x000fe200078e00ff */
[----:B------:R-:W-:Y:S01]  /*4960*/  @P5 SHF.L.U32 R126, R129, 0x10, RZ ;  /* 0x00000010817e5819 */ /* 0x000fe200000006ff */
[----:B------:R-:W-:Y:S02]  /*4970*/  @P5 FADD.FTZ R121, R121, R120 ;  /* 0x0000007879795221 */ /* 0x000fe40000010000 */
[----:B------:R-:W-:Y:S01]  /*4980*/  @P5 FADD.FTZ R123, R123, R122 ;  /* 0x0000007a7b7b5221 */ /* 0x000fe20000010000 */
[----:B------:R-:W-:Y:S01]  /*4990*/  @P5 FADD.FTZ R125, R125, R124 ;  /* 0x0000007c7d7d5221 */ /* 0x000fe20000010000 */
[----:B------:R-:W-:Y:S01]  /*49a0*/  @P5 FADD.FTZ R127, R127, R126 ;  /* 0x0000007e7f7f5221 */ /* 0x000fe20000010000 */
[----:B------:R-:W-:-:S04]  /*49b0*/  ISETP.NE.U32.AND P5, PT, RZ, UR6, PT ;  /* 0x00000006ff007c0c */ /* 0x000fc8000bfa5070 */
[----:B------:R-:W-:-:S13]  /*49c0*/  ISETP.NE.AND.EX P5, PT, RZ, UR7, PT, P5 ;  /* 0x00000007ff007c0c */ /* 0x000fda000bfa5350 */
[----:B------:R-:W-:Y:S01]  /*49d0*/  @P5 F2FP.BF16.F32.PACK_AB R4, RZ, R121 ;  /* 0x00000079ff04523e */ /* 0x000fe200000010ff */
[----:B------:R-:W-:Y:S01]  /*49e0*/  FMUL.FTZ R121, R121, UR17 ;  /* 0x0000001179797c20 */ /* 0x000fe20008410000 */
        /* <DEDUP_REMOVED lines=10> */
[----:B------:R-:W-:-:S04]  /*4a90*/  LOP3.LUT P5, RZ, R166, 0xff, RZ, 0xc0, !PT ;  /* 0x000000ffa6ff7812 */ /* 0x000fc800078ac0ff */
[----:B------:R-:W-:Y:S02]  /*4aa0*/  FSEL R4, R121, RZ, P5 ;  /* 0x000000ff79047208 */ /* 0x000fe40002800000 */
[----:B------:R-:W-:Y:S02]  /*4ab0*/  ISETP.NE.U32.AND P5, PT, RZ, UR14, PT ;  /* 0x0000000eff007c0c */ /* 0x000fe4000bfa5070 */
[----:B------:R-:W-:Y:S02]  /*4ac0*/  F2F.BF16.F32 R133, R4 ;  /* 0x0000000400857304 */ /* 0x000fe40000202000 */
[----:B------:R-:W-:-:S13]  /*4ad0*/  ISETP.NE.AND.EX P5, PT, RZ, UR15, PT, P5 ;  /* 0x0000000fff007c0c */ /* 0x000fda000bfa5350 */
[----:B------:R-:W-:-:S04]  /*4ae0*/  @P5 LOP3.LUT P6, RZ, R150, 0xff, RZ, 0xc0, !PT ;  /* 0x000000ff96ff5812 */ /* 0x000fc800078cc0ff */
[----:B------:R-:W-:Y:S02]  /*4af0*/  @P5 FSEL R128, R121, RZ, P6 ;  /* 0x000000ff79805208 */ /* 0x000fe40003000000 */
[----:B------:R-:W-:-:S04]  /*4b00*/  LOP3.LUT P6, RZ, R166, 0xff000000, RZ, 0xc0, !PT ;  /* 0xff000000a6ff7812 */ /* 0x000fc800078cc0ff */
[----:B------:R-:W-:Y:S02]  /*4b10*/  FSEL R131, R127, RZ, P6 ;  /* 0x000000ff7f837208 */ /* 0x000fe40003000000 */
[----:B------:R-:W-:-:S04]  /*4b20*/  @P5 LOP3.LUT P6, RZ, R150, 0xff000000, RZ, 0xc0, !PT ;  /* 0xff00000096ff5812 */ /* 0x000fc800078cc0ff */
[----:B------:R-:W-:Y:S02]  /*4b30*/  @P5 FSEL R132, R127, RZ, P6 ;  /* 0x000000ff7f845208 */ /* 0x000fe40003000000 */
[----:B------:R-:W-:Y:S01]  /*4b40*/  LOP3.LUT P6, RZ, R166, 0xff00, RZ, 0xc0, !PT ;  /* 0x0000ff00a6ff7812 */ /* 0x000fe200078cc0ff */
[----:B------:R-:W0:Y:S03]  /*4b50*/  LDC.64 R126, c[0x0][0x2f8] ;  /* 0x0000be00ff7e7b82 */ /* 0x000e260000000a00 */
[C---:B------:R-:W-:Y:S02]  /*4b60*/  FSEL R122, R123.reuse, RZ, P6 ;  /* 0x000000ff7b7a7208 */ /* 0x040fe40003000000 */
[----:B------:R-:W-:Y:S02]  /*4b70*/  @P5 LOP3.LUT P6, RZ, R150, 0xff00, RZ, 0xc0, !PT ;  /* 0x0000ff0096ff5812 */ /* 0x000fe400078cc0ff */
[----:B------:R-:W1:Y:S02]  /*4b80*/  F2F.BF16.F32 R120, R122 ;  /* 0x0000007a00787304 */ /* 0x000e640000202000 */
[----:B------:R-:W-:-:S02]  /*4b90*/  @P5 FSEL R129, R123, RZ, P6 ;  /* 0x000000ff7b815208 */ /* 0x000fc40003000000 */
[----:B------:R-:W-:-:S04]  /*4ba0*/  LOP3.LUT P6, RZ, R166, 0xff0000, RZ, 0xc0, !PT ;  /* 0x00ff0000a6ff7812 */ /* 0x000fc800078cc0ff */
[----:B------:R-:W-:Y:S02]  /*4bb0*/  FSEL R123, R125, RZ, P6 ;  /* 0x000000ff7d7b7208 */ /* 0x000fe40003000000 */
[----:B------:R-:W-:-:S04]  /*4bc0*/  @P5 LOP3.LUT P6, RZ, R150, 0xff0000, RZ, 0xc0, !PT ;  /* 0x00ff000096ff5812 */ /* 0x000fc800078cc0ff */
[----:B------:R-:W-:Y:S01]  /*4bd0*/  @P5 FSEL R130, R125, RZ, P6 ;  /* 0x000000ff7d825208 */ /* 0x000fe20003000000 */
[----:B------:R-:W-:Y:S01]  /*4be0*/  F2F.BF16.F32 R123, R123 ;  /* 0x0000007b007b7304 */ /* 0x000fe20000202000 */
[----:B------:R-:W-:Y:S01]  /*4bf0*/  ISETP.NE.U32.AND P6, PT, RZ, UR6, PT ;  /* 0x00000006ff007c0c */ /* 0x000fe2000bfc5070 */
[----:B-1----:R-:W-:-:S03]  /*4c00*/  IMAD.WIDE.U32 R120, R120, 0x10000, RZ ;  /* 0x0001000078787825 */ /* 0x002fc600078e00ff */
[----:B------:R-:W-:Y:S01]  /*4c10*/  ISETP.NE.AND.EX P6, PT, RZ, UR7, PT, P6 ;  /* 0x00000007ff007c0c */ /* 0x000fe2000bfc5360 */
[----:B0-----:R-:W-:Y:S01]  /*4c20*/  IMAD.WIDE.U32 R126, R3, 0x8, R126 ;  /* 0x00000008037e7825 */ /* 0x001fe200078e007e */
[----:B------:R-:W-:Y:S01]  /*4c30*/  LOP3.LUT R124, R120, R133, RZ, 0xfc, !PT ;  /* 0x00000085787c7212 */ /* 0x000fe200078efcff */
[----:B------:R-:W0:Y:S02]  /*4c40*/  F2F.BF16.F32 R125, R131 ;  /* 0x00000083007d7304 */ /* 0x000e240000202000 */
        /* <DEDUP_REMOVED lines=11> */
.L_x_180:
        /* <DEDUP_REMOVED lines=9> */
[----:B--2---:R-:W-:Y:S06]  /*4d90*/  @!P5 BRA `(.L_x_179) ;  /* 0x000000000020d947 */ /* 0x004fec0003800000 */
        /* <DEDUP_REMOVED lines=8> */
.L_x_179:
[----:B------:R-:W-:Y:S05]  /*4e20*/  BSYNC B0 ;  /* 0x0000000000007941 */ /* 0x000fea0003800000 */
.L_x_178:
[----:B------:R-:W-:Y:S02]  /*4e30*/  IADD3 R142, R142, UR18, RZ ;  /* 0x000000128e8e7c10 */ /* 0x000fe4000fffe0ff */
[----:B------:R-:W-:Y:S02]  /*4e40*/  SEL R133, RZ, 0x1, P4 ;  /* 0x00000001ff857807 */ /* 0x000fe40002000000 */
[----:B------:R-:W-:-:S13]  /*4e50*/  ISETP.GE.AND P5, PT, R142, UR19, PT ;  /* 0x000000138e007c0c */ /* 0x000fda000bfa6270 */
[----:B------:R-:W-:Y:S05]  /*4e60*/  @!P5 BRA `(.L_x_181) ;  /* 0xffffffbc0054d947 */ /* 0x000fea000383ffff */
.L_x_150:
[----:B------:R-:W3:Y:S01]  /*4e70*/  S2R R0, SR_TID.X ;  /* 0x0000000000007919 */ /* 0x000ee20000002100 */
[----:B------:R-:W3:Y:S01]  /*4e80*/  S2UR UR20, SR_CTAID.X ;  /* 0x00000000001479c3 */ /* 0x000ee20000002500 */
[----:B------:R-:W-:Y:S01]  /*4e90*/  BSSY B0, `(.L_x_182) ;  /* 0x0000013000007945 */ /* 0x000fe20003800000 */
[C---:B---3--:R-:W-:Y:S02]  /*4ea0*/  LEA.HI R2, R0.reuse, UR20, RZ, 0x18 ;  /* 0x0000001400027c11 */ /* 0x048fe4000f8fc0ff */
[----:B------:R-:W-:-:S03]  /*4eb0*/  LOP3.LUT R0, R0, 0xff, RZ, 0xc0, !PT ;  /* 0x000000ff00007812 */ /* 0x000fc600078ec0ff */
[----:B------:R-:W-:-:S05]  /*4ec0*/  IMAD R145, R2, R145, RZ ;  /* 0x0000009102917224 */ /* 0x000fca00078e02ff */
[----:B------:R-:W-:Y:S01]  /*4ed0*/  LEA.HI R145, R145, R0, RZ, 0x1e ;  /* 0x0000000091917211 */ /* 0x000fe200078ff0ff */
[----:B------:R-:W-:Y:S06]  /*4ee0*/  @!P0 BRA `(.L_x_183) ;  /* 0x0000000000348947 */ /* 0x000fec0003800000 */
[----:B------:R-:W3:Y:S08]  /*4ef0*/  LDC.64 R2, c[0x0][0x2d0] ;  /* 0x0000b400ff027b82 */ /* 0x000ef00000000a00 */
[----:B-----5:R-:W4:Y:S08]  /*4f00*/  LDC.64 R4, c[0x0][0x2d8] ;  /* 0x0000b600ff047b82 */ /* 0x020f300000000a00 */
[----:B------:R-:W0:Y:S08]  /*4f10*/  LDC.64 R6, c[0x0][0x2e0] ;  /* 0x0000b800ff067b82 */ /* 0x000e300000000a00 */
[----:B------:R-:W1:Y:S01]  /*4f20*/  LDC.64 R8, c[0x0][0x2e8] ;  /* 0x0000ba00ff087b82 */ /* 0x000e620000000a00 */
[----:B---3--:R-:W-:-:S05]  /*4f30*/  IMAD.WIDE.U32 R2, R145, 0x10, R2 ;  /* 0x0000001091027825 */ /* 0x008fca00078e0002 */
[----:B------:R3:W-:Y:S01]  /*4f40*/  STG.E.128 desc[UR4][R2.64], R96 ;  /* 0x0000006002007986 */ /* 0x0007e2000c101d04 */
[----:B----4-:R-:W-:-:S05]  /*4f50*/  IMAD.WIDE.U32 R4, R145, 0x10, R4 ;  /* 0x0000001091047825 */ /* 0x010fca00078e0004 */
[----:B------:R3:W-:Y:S01]  /*4f60*/  STG.E.128 desc[UR4][R4.64], R116 ;  /* 0x0000007404007986 */ /* 0x0007e2000c101d04 */
[----:B0-----:R-:W-:-:S05]  /*4f70*/  IMAD.WIDE.U32 R6, R145, 0x10, R6 ;  /* 0x0000001091067825 */ /* 0x001fca00078e0006 */
[----:B------:R3:W-:Y:S01]  /*4f80*/  STG.E.128 desc[UR4][R6.64], R56 ;  /* 0x0000003806007986 */ /* 0x0007e2000c101d04 */
[----:B-1----:R-:W-:-:S04]  /*4f90*/  IMAD.WIDE.U32 R8, R145, 0x10, R8 ;  /* 0x0000001091087825 */ /* 0x002fc800078e0008 */
[----:B------:R-:W-:Y:S01]  /*4fa0*/  VIADD R145, R145, 0x100 ;  /* 0x0000010091917836 */ /* 0x000fe20000000000 */
[----:B------:R3:W-:Y:S06]  /*4fb0*/  STG.E.128 desc[UR4][R8.64], R76 ;  /* 0x0000004c08007986 */ /* 0x0007ec000c101d04 */
.L_x_183:
[----:B------:R-:W-:Y:S05]  /*4fc0*/  BSYNC B0 ;  /* 0x0000000000007941 */ /* 0x000fea0003800000 */
.L_x_182:
[----:B------:R-:W-:Y:S04]  /*4fd0*/  BSSY B0, `(.L_x_184) ;  /* 0x000000f000007945 */ /* 0x000fe80003800000 */
[----:B------:R-:W-:Y:S05]  /*4fe0*/  @!P1 BRA `(.L_x_185) ;  /* 0x0000000000349947 */ /* 0x000fea0003800000 */
[----:B---3--:R-:W3:Y:S08]  /*4ff0*/  LDC.64 R2, c[0x0][0x2d0] ;  /* 0x0000b400ff027b82 */ /* 0x008ef00000000a00 */
        /* <DEDUP_REMOVED lines=9> */
[C---:B-1----:R-:W-:Y:S01]  /*5090*/  IMAD.WIDE.U32 R8, R145.reuse, 0x10, R8 ;  /* 0x0000001091087825 */ /* 0x042fe200078e0008 */
[----:B------:R-:W-:-:S04]  /*50a0*/  IADD3 R145, R145, 0x100, RZ ;  /* 0x0000010091917810 */ /* 0x000fc80007ffe0ff */
[----:B------:R3:W-:Y:S03]  /*50b0*/  STG.E.128 desc[UR4][R8.64], R72 ;  /* 0x0000004808007986 */ /* 0x0007e6000c101d04 */
.L_x_185:
[----:B------:R-:W-:Y:S05]  /*50c0*/  BSYNC B0 ;  /* 0x0000000000007941 */ /* 0x000fea0003800000 */
.L_x_184:
        /* <DEDUP_REMOVED lines=15> */
.L_x_187:
[----:B------:R-:W-:Y:S05]  /*51c0*/  BSYNC B0 ;  /* 0x0000000000007941 */ /* 0x000fea0003800000 */
.L_x_186:
        /* <DEDUP_REMOVED lines=15> */
.L_x_189:
[----:B------:R-:W-:Y:S05]  /*52c0*/  BSYNC B0 ;  /* 0x0000000000007941 */ /* 0x000fea0003800000 */
.L_x_188:
[----:B------:R-:W-:-:S13]  /*52d0*/  ISETP.NE.AND P0, PT, R149, RZ, PT ;  /* 0x000000ff9500720c */ /* 0x000fda0003f05270 */
[----:B------:R-:W-:Y:S05]  /*52e0*/  @!P0 EXIT ;  /* 0x000000000000894d */ /* 0x000fea0003800000 */
[----:B---3--:R-:W3:Y:S08]  /*52f0*/  LDC.64 R2, c[0x0][0x2d0] ;  /* 0x0000b400ff027b82 */ /* 0x008ef00000000a00 */
[----:B-----5:R-:W4:Y:S08]  /*5300*/  LDC.64 R4, c[0x0][0x2d8] ;  /* 0x0000b600ff047b82 */ /* 0x020f300000000a00 */
[----:B------:R-:W0:Y:S08]  /*5310*/  LDC.64 R6, c[0x0][0x2e0] ;  /* 0x0000b800ff067b82 */ /* 0x000e300000000a00 */
[----:B------:R-:W1:Y:S01]  /*5320*/  LDC.64 R8, c[0x0][0x2e8] ;  /* 0x0000ba00ff087b82 */ /* 0x000e620000000a00 */
[----:B---3--:R-:W-:-:S05]  /*5330*/  IMAD.WIDE.U32 R2, R145, 0x10, R2 ;  /* 0x0000001091027825 */ /* 0x008fca00078e0002 */
[----:B------:R-:W-:Y:S01]  /*5340*/  STG.E.128 desc[UR4][R2.64], R80 ;  /* 0x0000005002007986 */ /* 0x000fe2000c101d04 */
[----:B----4-:R-:W-:-:S05]  /*5350*/  IMAD.WIDE.U32 R4, R145, 0x10, R4 ;  /* 0x0000001091047825 */ /* 0x010fca00078e0004 */
[----:B------:R-:W-:Y:S01]  /*5360*/  STG.E.128 desc[UR4][R4.64], R100 ;  /* 0x0000006404007986 */ /* 0x000fe2000c101d04 */
[----:B0-----:R-:W-:-:S05]  /*5370*/  IMAD.WIDE.U32 R6, R145, 0x10, R6 ;  /* 0x0000001091067825 */ /* 0x001fca00078e0006 */
[----:B------:R-:W-:Y:S01]  /*5380*/  STG.E.128 desc[UR4][R6.64], R40 ;  /* 0x0000002806007986 */ /* 0x000fe2000c101d04 */
[----:B-1----:R-:W-:-:S05]  /*5390*/  IMAD.WIDE.U32 R8, R145, 0x10, R8 ;  /* 0x0000001091087825 */ /* 0x002fca00078e0008 */
[----:B------:R-:W-:Y:S01]  /*53a0*/  STG.E.128 desc[UR4][R8.64], R60 ;  /* 0x0000003c08007986 */ /* 0x000fe2000c101d04 */
[----:B------:R-:W-:Y:S05]  /*53b0*/  EXIT ;  /* 0x000000000000794d */ /* 0x000fea0003800000 */
.L_x_161:
[----:B-----5:R-:W-:Y:S01]  /*53c0*/  HFMA2.MMA R132, -RZ, RZ, 0, 9.5367431640625e-07 ;  /* 0x00000010ff847435 */ /* 0x020fe200000001ff */
[----:B------:R-:W-:Y:S01]  /*53d0*/  IMAD.MOV.U32 R131, RZ, RZ, R134 ;  /* 0x000000ffff837224 */ /* 0x000fe200078e0086 */
[----:B------:R-:W-:Y:S01]  /*53e0*/  MOV R130, 0xffffffff ;  /* 0xffffffff00827802 */ /* 0x000fe20000000f00 */
[----:B------:R-:W-:-:S08]  /*53f0*/  IMAD.MOV.U32 R133, RZ, RZ, 0x1f ;  /* 0x0000001fff857424 */ /* 0x000fd000078e00ff */
[----:B------:R-:W-:Y:S05]  /*5400*/  WARPSYNC.COLLECTIVE R130, `(.L_x_190) ;  /* 0x0000000082087348 */ /* 0x000fea0003c00000 */
[----:B------:R0:W1:Y:S02]  /*5410*/  SHFL.DOWN P6, R187, R131, R132, R133 ;  /* 0x0800008483bb7389 */ /* 0x00006400000c0085 */
[----:B01----:R-:W-:Y:S01]  /*5420*/  ENDCOLLECTIVE ;  /* 0x000000000000791b */ /* 0x003fe20003800000 */
.L_x_190:
[----:B------:R-:W-:Y:S01]  /*5430*/  MOV R131, R186 ;  /* 0x000000ba00837202 */ /* 0x000fe20000000f00 */
[----:B------:R-:W-:-:S07]  /*5440*/  IMAD.MOV.U32 R123, RZ, RZ, R187 ;  /* 0x000000ffff7b7224 */ /* 0x000fce00078e00bb */
[----:B------:R-:W-:Y:S05]  /*5450*/  WARPSYNC.COLLECTIVE R130, `(.L_x_191) ;  /* 0x0000000082087348 */ /* 0x000fea0003c00000 */
[----:B------:R0:W1:Y:S02]  /*5460*/  SHFL.DOWN P6, R187, R131, R132, R133 ;  /* 0x0800008483bb7389 */ /* 0x00006400000c0085 */
[----:B01----:R-:W-:Y:S01]  /*5470*/  ENDCOLLECTIVE ;  /* 0x000000000000791b */ /* 0x003fe20003800000 */
.L_x_191:
[----:B------:R-:W-:-:S05]  /*5480*/  FADD.FTZ R123, R123, R134 ;  /* 0x000000867b7b7221 */ /* 0x000fca0000010000 */
[----:B------:R-:W-:Y:S01]  /*5490*/  MOV R131, R123 ;  /* 0x0000007b00837202 */ /* 0x000fe20000000f00 */
[----:B------:R-:W-:Y:S02]  /*54a0*/  IMAD.MOV.U32 R132, RZ, RZ, 0x8 ;  /* 0x00000008ff847424 */ /* 0x000fe400078e00ff */
[----:B------:R-:W-:-:S07]  /*54b0*/  IMAD.MOV.U32 R125, RZ, RZ, R187 ;  /* 0x000000ffff7d7224 */ /* 0x000fce00078e00bb */
[----:B------:R-:W-:Y:S05]  /*54c0*/  WARPSYNC.COLLECTIVE R130, `(.L_x_192) ;  /* 0x0000000082087348 */ /* 0x000fea0003c00000 */
[----:B------:R0:W1:Y:S02]  /*54d0*/  SHFL.DOWN P6, R187, R131, R132, R133 ;  /* 0x0800008483bb7389 */ /* 0x00006400000c0085 */
[----:B01----:R-:W-:Y:S01]  /*54e0*/  ENDCOLLECTIVE ;  /* 0x000000000000791b */ /* 0x003fe20003800000 */
.L_x_192:
[----:B------:R-:W-:-:S04]  /*54f0*/  FADD.FTZ R125, R125, R186 ;  /* 0x000000ba7d7d7221 */ /* 0x000fc80000010000 */
[----:B------:R-:W-:Y:S01]  /*5500*/  IMAD.MOV.U32 R131, RZ, RZ, R125 ;  /* 0x000000ffff837224 */ /* 0x000fe200078e007d */
[----:B------:R-:W-:-:S07]  /*5510*/  MOV R122, R187 ;  /* 0x000000bb007a7202 */ /* 0x000fce0000000f00 */
[----:B------:R-:W-:Y:S05]  /*5520*/  WARPSYNC.COLLECTIVE R130, `(.L_x_193) ;  /* 0x0000000082087348 */ /* 0x000fea0003c00000 */
[----:B------:R0:W1:Y:S02]  /*5530*/  SHFL.DOWN P6, R187, R131, R132, R133 ;  /* 0x0800008483bb7389 */ /* 0x00006400000c0085 */
[----:B01----:R-:W-:Y:S01]  /*5540*/  ENDCOLLECTIVE ;  /* 0x000000000000791b */ /* 0x003fe20003800000 */
.L_x_193:
[----:B------:R-:W-:Y:S01]  /*5550*/  FADD.FTZ R122, R123, R122 ;  /* 0x0000007a7b7a7221 */ /* 0x000fe20000010000 */
[----:B------:R-:W-:-:S03]  /*5560*/  HFMA2.MMA R132, -RZ, RZ, 0, 2.384185791015625e-07 ;  /* 0x00000004ff847435 */ /* 0x000fc600000001ff */
[----:B------:R-:W-:Y:S01]  /*5570*/  IMAD.MOV.U32 R131, RZ, RZ, R122 ;  /* 0x000000ffff837224 */ /* 0x000fe200078e007a */
[----:B------:R-:W-:-:S07]  /*5580*/  MOV R124, R187 ;  /* 0x000000bb007c7202 */ /* 0x000fce0000000f00 */
[----:B------:R-:W-:Y:S05]  /*5590*/  WARPSYNC.COLLECTIVE R130, `(.L_x_194) ;  /* 0x0000000082087348 */ /* 0x000fea0003c00000 */
[----:B------:R0:W1:Y:S02]  /*55a0*/  SHFL.DOWN P6, R187, R131, R132, R133 ;  /* 0x0800008483bb7389 */ /* 0x00006400000c0085 */
[----:B01----:R-:W-:Y:S01]  /*55b0*/  ENDCOLLECTIVE ;  /* 0x000000000000791b */ /* 0x003fe20003800000 */
.L_x_194:
[----:B------:R-:W-:-:S05]  /*55c0*/  FADD.FTZ R124, R125, R124 ;  /* 0x0000007c7d7c7221 */ /* 0x000fca0000010000 */
[----:B------:R-:W-:Y:S01]  /*55d0*/  MOV R131, R124 ;  /* 0x0000007c00837202 */ /* 0x000fe20000000f00 */
[----:B------:R-:W-:-:S07]  /*55e0*/  IMAD.MOV.U32 R127, RZ, RZ, R187 ;  /* 0x000000ffff7f7224 */ /* 0x000fce00078e00bb */
[----:B------:R-:W-:Y:S05]  /*55f0*/  WARPSYNC.COLLECTIVE R130, `(.L_x_195) ;  /* 0x0000000082087348 */ /* 0x000fea0003c00000 */
[----:B------:R0:W1:Y:S02]  /*5600*/  SHFL.DOWN P6, R187, R131, R132, R133 ;  /* 0x0800008483bb7389 */ /* 0x00006400000c0085 */
[----:B01----:R-:W-:Y:S01]  /*5610*/  ENDCOLLECTIVE ;  /* 0x000000000000791b */ /* 0x003fe20003800000 */
.L_x_195:
[----:B------:R-:W-:-:S05]  /*5620*/  FADD.FTZ R127, R122, R127 ;  /* 0x0000007f7a7f7221 */ /* 0x000fca0000010000 */
[----:B------:R-:W-:Y:S01]  /*5630*/  MOV R131, R127 ;  /* 0x0000007f00837202 */ /* 0x000fe20000000f00 */
[----:B------:R-:W-:Y:S02]  /*5640*/  IMAD.MOV.U32 R132, RZ, RZ, 0x2 ;  /* 0x00000002ff847424 */ /* 0x000fe400078e00ff */
[----:B------:R-:W-:-:S07]  /*5650*/  IMAD.MOV.U32 R129, RZ, RZ, R187 ;  /* 0x000000ffff817224 */ /* 0x000fce00078e00bb */
[----:B------:R-:W-:Y:S05]  /*5660*/  WARPSYNC.COLLECTIVE R130, `(.L_x_196) ;  /* 0x0000000082087348 */ /* 0x000fea0003c00000 */
[----:B------:R0:W1:Y:S02]  /*5670*/  SHFL.DOWN P6, R187, R131, R132, R133 ;  /* 0x0800008483bb7389 */ /* 0x00006400000c0085 */
[----:B01----:R-:W-:Y:S01]  /*5680*/  ENDCOLLECTIVE ;  /* 0x000000000000791b */ /* 0x003fe20003800000 */
.L_x_196:
[----:B------:R-:W-:-:S04]  /*5690*/  FADD.FTZ R129, R124, R129 ;  /* 0x000000817c817221 */ /* 0x000fc80000010000 */
[----:B------:R-:W-:Y:S01]  /*56a0*/  IMAD.MOV.U32 R131, RZ, RZ, R129 ;  /* 0x000000ffff837224 */ /* 0x000fe200078e0081 */
[----:B------:R-:W-:-:S07]  /*56b0*/  MOV R126, R187 ;  /* 0x000000bb007e7202 */ /* 0x000fce0000000f00 */
[----:B------:R-:W-:Y:S05]  /*56c0*/  WARPSYNC.COLLECTIVE R130, `(.L_x_197) ;  /* 0x0000000082087348 */ /* 0x000fea0003c00000 */
[----:B------:R0:W1:Y:S02]  /*56d0*/  SHFL.DOWN P6, R187, R131, R132, R133 ;  /* 0x0800008483bb7389 */ /* 0x00006400000c0085 */
[----:B01----:R-:W-:Y:S01]  /*56e0*/  ENDCOLLECTIVE ;  /* 0x000000000000791b */ /* 0x003fe20003800000 */
.L_x_197:
[----:B------:R-:W-:Y:S01]  /*56f0*/  FADD.FTZ R126, R127, R126 ;  /* 0x0000007e7f7e7221 */ /* 0x000fe20000010000 */
[----:B------:R-:W-:-:S03]  /*5700*/  HFMA2.MMA R132, -RZ, RZ, 0, 5.9604644775390625e-08 ;  /* 0x00000001ff847435 */ /* 0x000fc600000001ff */
[----:B------:R-:W-:Y:S01]  /*5710*/  IMAD.MOV.U32 R131, RZ, RZ, R126 ;  /* 0x000000ffff837224 */ /* 0x000fe200078e007e */
[----:B------:R-:W-:-:S07]  /*5720*/  MOV R128, R187 ;  /* 0x000000bb00807202 */ /* 0x000fce0000000f00 */
[----:B------:R-:W-:Y:S05]  /*5730*/  WARPSYNC.COLLECTIVE R130, `(.L_x_198) ;  /* 0x0000000082087348 */ /* 0x000fea0003c00000 */
[----:B------:R0:W1:Y:S02]  /*5740*/  SHFL.DOWN P6, R187, R131, R132, R133 ;  /* 0x0800008483bb7389 */ /* 0x00006400000c0085 */
[----:B01----:R-:W-:Y:S01]  /*5750*/  ENDCOLLECTIVE ;  /* 0x000000000000791b */ /* 0x003fe20003800000 */
.L_x_198:
[----:B------:R-:W-:-:S05]  /*5760*/  FADD.FTZ R128, R129, R128 ;  /* 0x0000008081807221 */ /* 0x000fca0000010000 */
[----:B------:R-:W-:Y:S01]  /*5770*/  MOV R131, R128 ;  /* 0x0000008000837202 */ /* 0x000fe20000000f00 */
[----:B------:R-:W-:-:S07]  /*5780*/  IMAD.MOV.U32 R123, RZ, RZ, R187 ;  /* 0x000000ffff7b7224 */ /* 0x000fce00078e00bb */
[----:B------:R-:W-:Y:S05]  /*5790*/  WARPSYNC.COLLECTIVE R130, `(.L_x_199) ;  /* 0x0000000082087348 */ /* 0x000fea0003c00000 */
[----:B------:R0:W1:Y:S02]  /*57a0*/  SHFL.DOWN P6, R187, R131, R132, R133 ;  /* 0x0800008483bb7389 */ /* 0x00006400000c0085 */
[----:B01----:R-:W-:Y:S01]  /*57b0*/  ENDCOLLECTIVE ;  /* 0x000000000000791b */ /* 0x003fe20003800000 */
.L_x_199:
[----:B------:R-:W-:Y:S05]  /*57c0*/  BRA `(.L_x_200) ;  /* 0xffffffd400047947 */ /* 0x000fea000383ffff */
.L_x_201:
        /* <DEDUP_REMOVED lines=11> */
.L_x_3881:


//--------------------- .text._ZN10layer_norm31ln_parallel_residual_bwd_kernelINS_13Kernel_traitsI13__nv_bfloat16S2_S2_S2_fjLj5120ELj1ELj1ELj8ELj8ENS_18Kernel_traits_baseILj5120ES2_S2_S2_S2_fjLj256EEEEELb1ELb0ELb1EEEvNS_9BwdParamsE --------------------------
	.section	.text._ZN10layer_norm31ln_parallel_residual_bwd_kernelINS_13Kernel_traitsI13__nv_bfloat16S2_S2_S2_fjLj5120ELj1ELj1ELj8ELj8ENS_18Kernel_traits_baseILj5120ES2_S2_S2_S2_fjLj256EEEEELb1ELb0ELb1EEEvNS_9BwdParamsE,"ax",@progbits
	.align	128
        .global         _ZN10layer_norm31ln_parallel_residual_bwd_kernelINS_13Kernel_traitsI13__nv_bfloat16S2_S2_S2_fjLj5120ELj1ELj1ELj8ELj8ENS_18Kernel_traits_baseILj5120ES2_S2_S2_S2_fjLj256EEEEELb1ELb0ELb1EEEvNS_9BwdParamsE
        .type           _ZN10layer_norm31ln_parallel_residual_bwd_kernelINS_13Kernel_traitsI13__nv_bfloat16S2_S2_S2_fjLj5120ELj1ELj1ELj8ELj8ENS_18Kernel_traits_baseILj5120ES2_S2_S2_S2_fjLj256EEEEELb1ELb0ELb1EEEvNS_9BwdParamsE,@function
        .size           _ZN10layer_norm31ln_parallel_residual_bwd_kernelINS_13Kernel_traitsI13__nv_bfloat16S2_S2_S2_fjLj5120ELj1ELj1ELj8ELj8ENS_18Kernel_traits_baseILj5120ES2_S2_S2_S2_fjLj256EEEEELb1ELb0ELb1EEEvNS_9BwdParamsE,(.L_x_3882 - _ZN10layer_norm31ln_parallel_residual_bwd_kernelINS_13Kernel_traitsI13__nv_bfloat16S2_S2_S2_fjLj5120ELj1ELj1ELj8ELj8ENS_18Kernel_traits_baseILj5120ES2_S2_S2_S2_fjLj256EEEEELb1ELb0ELb1EEEvNS_9BwdParamsE)
        .other          _ZN10layer_norm31ln_parallel_residual_bwd_kernelINS_13Kernel_traitsI13__nv_bfloat16S2_S2_S2_fjLj5120ELj1ELj1ELj8ELj8ENS_18Kernel_traits_baseILj5120ES2_S2_S2_S2_fjLj256EEEEELb1ELb0ELb1EEEvNS_9BwdParamsE,@"STO_CUDA_ENTRY STV_DEFAULT"
_ZN10layer_norm31ln_parallel_residual_bwd_kernelINS_13Kernel_traitsI13__nv_bfloat16S2_S2_S2_fjLj5120ELj1ELj1ELj8ELj8ENS_18Kernel_traits_baseILj5120ES2_S2_S2_S2_fjLj256EEEEELb1ELb0ELb1EEEvNS_9BwdParamsE:
.text._ZN10layer_norm31ln_parallel_residual_bwd_kernelINS_13Kernel_traitsI13__nv_bfloat16S2_S2_S2_fjLj5120ELj1ELj1ELj8ELj8ENS_18Kernel_traits_baseILj5120ES2_S2_S2_S2_fjLj256EEEEELb1ELb0ELb1EEEvNS_9BwdParamsE:
[----:B------:R-:W-:Y:S01]  /*0000*/  LDC R1, c[0x0][0x28] ;  /* 0x00000a00ff017b82 */ /* 0x000fe20000000800 */
[----:B------:R-:W0:Y:S07]  /*0010*/  S2R R49, SR_TID.X ;  /* 0x0000000000317919 */ /* 0x000e2e0000002100 */
[----:B------:R-:W0:Y:S01]  /*0020*/  S2UR UR4, SR_CTAID.X ;  /* 0x00000000000479c3 */ /* 0x000e220000002500 */
[----:B------:R-:W-:Y:S01]  /*0030*/  ULDC.64 UR6, c[0x0][0x208] ;  /* 0x0000820000067ab9 */ /* 0x000fe20000000a00 */
[----:B------:R-:W-:Y:S01]  /*0040*/  ULDC UR8, c[0x0][0x218] ;  /* 0x0000860000087ab9 */ /* 0x000fe20000000800 */
[----:B------:R-:W-:Y:S01]  /*0050*/  ULDC.U8 UR9, c[0x0][0x2a0] ;  /* 0x0000a80000097ab9 */ /* 0x000fe20000000000 */
[----:B------:R-:W-:Y:S01]  /*0060*/  ULDC UR16, c[0x0][0x290] ;  /* 0x0000a40000107ab9 */ /* 0x000fe20000000800 */
[----:B------:R-:W-:Y:S01]  /*0070*/  ULDC UR17, c[0x0][0x298] ;  /* 0x0000a60000117ab9 */ /* 0x000fe20000000800 */
[----:B------:R-:W-:Y:S01]  /*0080*/  ULDC.64 UR10, c[0x0][0x210] ;  /* 0x00008400000a7ab9 */ /* 0x000fe20000000a00 */
[----:B------:R-:W-:Y:S01]  /*0090*/  ULDC.64 UR12, c[0x0][0x238] ;  /* 0x00008e00000c7ab9 */ /* 0x000fe20000000a00 */
        /* <DEDUP_REMOVED lines=48> */
.L_x_202:
[----:B------:R-:W-:Y:S01]  /*03a0*/  IMAD.SHL.U32 R0, R49, 0x8, RZ ;  /* 0x0000000831007824 */ /* 0x000fe200078e00ff */
[----:B------:R-:W-:-:S04]  /*03b0*/  ULDC.64 UR4, c[0x0][0x260] ;  /* 0x0000980000047ab9 */ /* 0x000fc80000000a00 */
[----:B------:R-:W-:-:S04]  /*03c0*/  LOP3.LUT R0, R0, 0x7f8, RZ, 0xc0, !PT ;  /* 0x000007f800007812 */ /* 0x000fc800078ec0ff */
[----:B------:R-:W-:-:S05]  /*03d0*/  IADD3 R2, P0, R0, UR4, RZ ;  /* 0x0000000400027c10 */ /* 0x000fca000ff1e0ff */
[----:B------:R-:W-:Y:S01]  /*03e0*/  IMAD.X R3, RZ, RZ, UR5, P0 ;  /* 0x00000005ff037e24 */ /* 0x000fe200080e06ff */
[----:B------:R-:W-:Y:S02]  /*03f0*/  ULDC.64 UR4, c[0x0][0x268] ;  /* 0x00009a0000047ab9 */ /* 0x000fe40000000a00 */
[----:B------:R-:W-:Y:S02]  /*0400*/  IADD3 R4, P0, R0, UR4, RZ ;  /* 0x0000000400047c10 */ /* 0x000fe4000ff1e0ff */
[----:B------:R-:W2:Y:S02]  /*0410*/  LDG.E.64 R188, desc[UR6][R2.64] ;  /* 0x0000000602bc7981 */ /* 0x000ea4000c1e1b00 */
[----:B------:R-:W-:Y:S01]  /*0420*/  IADD3.X R5, RZ, UR5, RZ, P0, !PT ;  /* 0x00000005ff057c10 */ /* 0x000fe200087fe4ff */
[----:B------:R-:W-:Y:S01]  /*0430*/  ULDC.64 UR4, c[0x0][0x2c8] ;  /* 0x0000b20000047ab9 */ /* 0x000fe20000000a00 */
[----:B------:R-:W3:Y:S04]  /*0440*/  LDG.E.64 R186, desc[UR6][R2.64+0x800] ;  /* 0x0008000602ba7981 */ /* 0x000ee8000c1e1b00 */
        /* <DEDUP_REMOVED lines=9> */
[----:B------:R-:W-:Y:S01]  /*04e0*/  HFMA2.MMA R97, -RZ, RZ, 0, 5.9604644775390625e-08 ;  /* 0x00000001ff617435 */ /* 0x000fe200000001ff */
[----:B------:R-:W-:Y:S01]  /*04f0*/  IMAD.MOV.U32 R48, RZ, RZ, RZ ;  /* 0x000000ffff307224 */ /* 0x000fe200078e00ff */
        /* <DEDUP_REMOVED lines=31> */
[----:B------:R-:W-:Y:S01]  /*06f0*/  CS2R R88, SRZ ;  /* 0x0000000000587805 */ /* 0x000fe2000001ff00 */
[----:B------:R-:W-:Y:S01]  /*0700*/  IMAD.MOV.U32 R96, RZ, RZ, RZ ;  /* 0x000000ffff607224 */ /* 0x000fe200078e00ff */
[----:B------:R-:W-:Y:S02]  /*0710*/  CS2R R92, SRZ ;  /* 0x00000000005c7805 */ /* 0x000fe4000001ff00 */
[----:B------:R-:W-:Y:S02]  /*0720*/  CS2R R10, SRZ ;  /* 0x00000000000a7805 */ /* 0x000fe4000001ff00 */
[----:B------:R-:W-:Y:S02]  /*0730*/  CS2R R8, SRZ ;  /* 0x0000000000087805 */ /* 0x000fe4000001ff00 */
[----:B------:R-:W-:Y:S02]  /*0740*/  CS2R R6, SRZ ;  /* 0x0000000000067805 */ /* 0x000fe4000001ff00 */
[----:B0-----:R-:W-:-:S02]  /*0750*/  CS2R R4, SRZ ;  /* 0x0000000000047805 */ /* 0x001fc4000001ff00 */
[----:B------:R-:W-:Y:S02]  /*0760*/  CS2R R2, SRZ ;  /* 0x0000000000027805 */ /* 0x000fe4000001ff00 */
[----:B------:R-:W-:Y:S02]  /*0770*/  MOV R0, RZ ;  /* 0x000000ff00007202 */ /* 0x000fe40000000f00 */
[----:B------:R-:W-:Y:S02]  /*0780*/  CS2R R60, SRZ ;  /* 0x00000000003c7805 */ /* 0x000fe4000001ff00 */
[----:B------:R-:W-:Y:S02]  /*0790*/  LOP3.LUT R169, R49, 0xff, RZ, 0xc0, !PT ;  /* 0x000000ff31a97812 */ /* 0x000fe400078ec0ff */
[C-C-:B--2---:R-:W-:Y:S01]  /*07a0*/  SHF.R.U64 R168, R188.reuse, 0x10, R189.reuse ;  /* 0x00000010bca87819 */ /* 0x144fe200000012bd */
[----:B------:R-:W-:Y:S01]  /*07b0*/  IMAD.U32 R190, R188, 0x10000, RZ ;  /* 0x00010000bcbe7824 */ /* 0x000fe200078e00ff */
[----:B------:R-:W-:Y:S01]  /*07c0*/  SHF.R.U32.HI R167, RZ, 0x10, R189 ;  /* 0x00000010ffa77819 */ /* 0x000fe200000116bd */
[----:B------:R-:W-:Y:S01]  /*07d0*/  IMAD.U32 R189, R189, 0x10000, RZ ;  /* 0x00010000bdbd7824 */ /* 0x000fe200078e00ff */
[----:B---3--:R-:W-:Y:S01]  /*07e0*/  SHF.R.U64 R166, R186, 0x10, R187 ;  /* 0x00000010baa67819 */ /* 0x008fe200000012bb */
[----:B------:R-:W-:Y:S01]  /*07f0*/  IMAD.U32 R168, R168, 0x10000, RZ ;  /* 0x00010000a8a87824 */ /* 0x000fe200078e00ff */
[----:B------:R-:W-:-:S02]  /*0800*/  SHF.L.U32 R188, R186, 0x10, RZ ;  /* 0x00000010babc7819 */ /* 0x000fc400000006ff */
[C---:B----4-:R-:W-:Y:S01]  /*0810*/  SHF.R.U64 R164, R184.reuse, 0x10, R185 ;  /* 0x00000010b8a47819 */ /* 0x050fe200000012b9 */
[----:B------:R-:W-:Y:S01]  /*0820*/  IMAD.U32 R186, R184, 0x10000, RZ ;  /* 0x00010000b8ba7824 */ /* 0x000fe200078e00ff */
[----:B------:R-:W-:Y:S01]  /*0830*/  SHF.R.U32.HI R165, RZ, 0x10, R187 ;  /* 0x00000010ffa57819 */ /* 0x000fe200000116bb */
[----:B------:R-:W-:Y:S01]  /*0840*/  IMAD.U32 R187, R187, 0x10000, RZ ;  /* 0x00010000bbbb7824 */ /* 0x000fe200078e00ff */
[C---:B-----5:R-:W-:Y:S01]  /*0850*/  SHF.R.U64 R162, R182.reuse, 0x10, R183 ;  /* 0x00000010b6a27819 */ /* 0x060fe200000012b7 */
[----:B------:R-:W-:Y:S01]  /*0860*/  IMAD.U32 R184, R182, 0x10000, RZ ;  /* 0x00010000b6b87824 */ /* 0x000fe200078e00ff */
[----:B------:R-:W-:Y:S01]  /*0870*/  SHF.R.U32.HI R163, RZ, 0x10, R185 ;  /* 0x00000010ffa37819 */ /* 0x000fe200000116b9 */
[----:B------:R-:W-:Y:S01]  /*0880*/  IMAD.U32 R166, R166, 0x10000, RZ ;  /* 0x00010000a6a67824 */ /* 0x000fe200078e00ff */
[C-C-:B------:R-:W-:Y:S01]  /*0890*/  SHF.R.U64 R160, R180.reuse, 0x10, R181.reuse ;  /* 0x00000010b4a07819 */ /* 0x140fe200000012b5 */
[----:B------:R-:W-:Y:S01]  /*08a0*/  IMAD.U32 R165, R165, 0x10000, RZ ;  /* 0x00010000a5a57824 */ /* 0x000fe200078e00ff */
[----:B------:R-:W-:Y:S01]  /*08b0*/  SHF.L.U32 R182, R180, 0x10, RZ ;  /* 0x00000010b4b67819 */ /* 0x000fe200000006ff */
[----:B------:R-:W-:Y:S01]  /*08c0*/  IMAD.U32 R163, R163, 0x10000, RZ ;  /* 0x00010000a3a37824 */ /* 0x000fe200078e00ff */
[----:B------:R-:W-:Y:S01]  /*08d0*/  SHF.R.U32.HI R159, RZ, 0x10, R181 ;  /* 0x00000010ff9f7819 */ /* 0x000fe200000116b5 */
[C---:B------:R-:W-:Y:S01]  /*08e0*/  IMAD.U32 R180, R178.reuse, 0x10000, RZ ;  /* 0x00010000b2b47824 */ /* 0x040fe200078e00ff */
[--C-:B------:R-:W-:Y:S01]  /*08f0*/  SHF.R.U64 R158, R178, 0x10, R179.reuse ;  /* 0x00000010b29e7819 */ /* 0x100fe200000012b3 */
[----:B------:R-:W-:Y:S01]  /*0900*/  IMAD.U32 R181, R181, 0x10000, RZ ;  /* 0x00010000b5b57824 */ /* 0x000fe200078e00ff */
[----:B------:R-:W-:Y:S01]  /*0910*/  SHF.R.U32.HI R157, RZ, 0x10, R179 ;  /* 0x00000010ff9d7819 */ /* 0x000fe200000116b3 */
[C---:B------:R-:W-:Y:S01]  /*0920*/  IMAD.U32 R178, R176.reuse, 0x10000, RZ ;  /* 0x00010000b0b27824 */ /* 0x040fe200078e00ff */
[----:B------:R-:W-:Y:S01]  /*0930*/  SHF.R.U64 R156, R176, 0x10, R177 ;  /* 0x00000010b09c7819 */ /* 0x000fe200000012b1 */
[----:B------:R-:W-:Y:S01]  /*0940*/  IMAD.U32 R162, R162, 0x10000, RZ ;  /* 0x00010000a2a27824 */ /* 0x000fe200078e00ff */
[--C-:B------:R-:W-:Y:S01]  /*0950*/  SHF.R.U64 R150, R174, 0x10, R175.reuse ;  /* 0x00000010ae967819 */ /* 0x100fe200000012af */
[----:B------:R-:W-:Y:S01]  /*0960*/  IMAD.U32 R160, R160, 0x10000, RZ ;  /* 0x00010000a0a07824 */ /* 0x000fe200078e00ff */
[----:B------:R-:W-:Y:S01]  /*0970*/  SHF.R.U32.HI R113, RZ, 0x10, R175 ;  /* 0x00000010ff717819 */ /* 0x000fe200000116af */
[----:B------:R-:W-:Y:S01]  /*0980*/  IMAD.U32 R175, R175, 0x10000, RZ ;  /* 0x00010000afaf7824 */ /* 0x000fe200078e00ff */
[----:B------:R-:W-:Y:S01]  /*0990*/  SHF.R.U32.HI R111, RZ, 0x10, R173 ;  /* 0x00000010ff6f7819 */ /* 0x000fe200000116ad */
[----:B------:R-:W-:Y:S01]  /*09a0*/  IMAD.U32 R159, R159, 0x10000, RZ ;  /* 0x000100009f9f7824 */ /* 0x000fe200078e00ff */
[----:B------:R-:W-:Y:S01]  /*09b0*/  SHF.R.U32.HI R161, RZ, 0x10, R183 ;  /* 0x00000010ffa17819 */ /* 0x000fe200000116b7 */
[----:B------:R-:W-:Y:S01]  /*09c0*/  IMAD.U32 R183, R183, 0x10000, RZ ;  /* 0x00010000b7b77824 */ /* 0x000fe200078e00ff */
[----:B------:R-:W-:Y:S01]  /*09d0*/  SHF.R.U64 R110, R170, 0x10, R171 ;  /* 0x00000010aa6e7819 */ /* 0x000fe200000012ab */
        /* <DEDUP_REMOVED lines=12> */
[----:B------:R-:W-:Y:S01]  /*0aa0*/  IMAD.MOV.U32 R170, RZ, RZ, RZ ;  /* 0x000000ffffaa7224 */ /* 0x000fe200078e00ff */
        /* <DEDUP_REMOVED lines=11> */
[----:B------:R-:W-:-:S07]  /*0b60*/  SHF.L.U32 R109, R109, 0x10, RZ ;  /* 0x000000106d6d7819 */ /* 0x000fce00000006ff */
.L_x_216:
[----:B---3--:R-:W-:Y:S01]  /*0b70*/  IMAD R56, R191, UR8, RZ ;  /* 0x00000008bf387c24 */ /* 0x008fe2000f8e02ff */
[----:B0-----:R-:W0:Y:S04]  /*0b80*/  LDC.64 R142, c[0x0][0x2c0] ;  /* 0x0000b000ff8e7b82 */ /* 0x001e280000000a00 */
[----:B------:R-:W-:-:S04]  /*0b90*/  SHF.R.S32.HI R57, RZ, 0x1f, R56 ;  /* 0x0000001fff397819 */ /* 0x000fc80000011438 */
[----:B-1----:R-:W1:Y:S01]  /*0ba0*/  LDC.64 R140, c[0x0][0x2b8] ;  /* 0x0000ae00ff8c7b82 */ /* 0x002e620000000a00 */
[----:B------:R-:W-:-:S04]  /*0bb0*/  LEA.HI R56, R57, R56, RZ, 0x2 ;  /* 0x0000003839387211 */ /* 0x000fc800078f10ff */
[----:B------:R-:W-:-:S03]  /*0bc0*/  LEA.HI.SX32 R209, R56, R169, 0x1e ;  /* 0x000000a938d17211 */ /* 0x000fc600078ff2ff */
[----:B--2---:R-:W2:Y:S02]  /*0bd0*/  LDC.64 R72, c[0x0][0x250] ;  /* 0x00009400ff487b82 */ /* 0x004ea40000000a00 */
[----:B------:R-:W-:-:S04]  /*0be0*/  VIADD R215, R209, 0x100 ;  /* 0x00000100d1d77836 */ /* 0x000fc80000000000 */
[C---:B------:R-:W-:Y:S01]  /*0bf0*/  IMAD.SHL.U32 R107, R215.reuse, 0x8, RZ ;  /* 0x00000008d76b7824 */ /* 0x040fe200078e00ff */
[----:B------:R-:W-:Y:S01]  /*0c00*/  SHF.R.U32.HI R108, RZ, 0x1d, R215 ;  /* 0x0000001dff6c7819 */ /* 0x000fe200000116d7 */
[----:B0-----:R-:W-:Y:S01]  /*0c10*/  IMAD.WIDE.U32 R64, R215, 0x8, R142 ;  /* 0x00000008d7407825 */ /* 0x001fe200078e008e */
[----:B------:R-:W0:Y:S02]  /*0c20*/  LDC.64 R66, c[0x0][0x258] ;  /* 0x00009600ff427b82 */ /* 0x000e240000000a00 */
[----:B------:R-:W-:-:S03]  /*0c30*/  IADD3 R56, P0, R107, UR12, RZ ;  /* 0x0000000c6b387c10 */ /* 0x000fc6000ff1e0ff */
[----:B------:R-:W3:Y:S01]  /*0c40*/  LDG.E.64 R64, desc[UR6][R64.64] ;  /* 0x0000000640407981 */ /* 0x000ee2000c1e1b00 */
[----:B------:R-:W-:Y:S01]  /*0c50*/  IADD3.X R57, R108, UR13, RZ, P0, !PT ;  /* 0x0000000d6c397c10 */ /* 0x000fe200087fe4ff */
[----:B-1----:R-:W-:Y:S01]  /*0c60*/  IMAD.WIDE.U32 R58, R215, 0x8, R140 ;  /* 0x00000008d73a7825 */ /* 0x002fe200078e008c */
[----:B------:R-:W-:Y:S01]  /*0c70*/  LOP3.LUT P4, RZ, R97, 0xff, RZ, 0xc0, !PT ;  /* 0x000000ff61ff7812 */ /* 0x000fe2000788c0ff */
[----:B------:R-:W1:Y:S03]  /*0c80*/  LDC.64 R114, c[0x0][0x300] ;  /* 0x0000c000ff727b82 */ /* 0x000e660000000a00 */
[----:B------:R-:W4:Y:S04]  /*0c90*/  LDG.E.64 R56, desc[UR6][R56.64] ;  /* 0x0000000638387981 */ /* 0x000f28000c1e1b00 */
[----:B------:R-:W4:Y:S01]  /*0ca0*/  LDG.E.64 R58, desc[UR6][R58.64] ;  /* 0x000000063a3a7981 */ /* 0x000f22000c1e1b00 */
[----:B------:R-:W-:Y:S01]  /*0cb0*/  IADD3 R213, R209, 0x200, RZ ;  /* 0x00000200d1d57810 */ /* 0x000fe20007ffe0ff */
[----:B--2---:R-:W-:Y:S01]  /*0cc0*/  IMAD.WIDE R86, R191, 0x4, R72 ;  /* 0x00000004bf567825 */ /* 0x004fe200078e0248 */
[----:B------:R-:W2:Y:S03]  /*0cd0*/  @P1 LDC.64 R134, c[0x0][0x2c8] ;  /* 0x0000b200ff861b82 */ /* 0x000ea60000000a00 */
[----:B------:R-:W-:Y:S01]  /*0ce0*/  IMAD.SHL.U32 R105, R213, 0x8, RZ ;  /* 0x00000008d5697824 */ /* 0x000fe200078e00ff */
[----:B------:R-:W-:Y:S01]  /*0cf0*/  SHF.R.U32.HI R104, RZ, 0x1d, R213 ;  /* 0x0000001dff687819 */ /* 0x000fe200000116d5 */
[----:B0-----:R-:W-:Y:S01]  /*0d00*/  IMAD.WIDE R84, R191, 0x4, R66 ;  /* 0x00000004bf547825 */ /* 0x001fe200078e0242 */
[----:B------:R-:W4:Y:S02]  /*0d10*/  LDG.E R208, desc[UR6][R86.64] ;  /* 0x0000000656d07981 */ /* 0x000f24000c1e1900 */
[----:B------:R-:W-:Y:S01]  /*0d20*/  IADD3 R66, P0, R105, UR12, RZ ;  /* 0x0000000c69427c10 */ /* 0x000fe2000ff1e0ff */
[C---:B------:R-:W-:Y:S01]  /*0d30*/  IMAD.WIDE.U32 R74, R213.reuse, 0x8, R142 ;  /* 0x00000008d54a7825 */ /* 0x040fe200078e008e */
[----:B------:R0:W4:Y:S02]  /*0d40*/  LDG.E R106, desc[UR6][R84.64] ;  /* 0x00000006546a7981 */ /* 0x000124000c1e1900 */
[----:B------:R-:W-:Y:S01]  /*0d50*/  IADD3.X R67, R104, UR13, RZ, P0, !PT ;  /* 0x0000000d68437c10 */ /* 0x000fe200087fe4ff */
[----:B------:R-:W-:-:S02]  /*0d60*/  IMAD.WIDE.U32 R72, R213, 0x8, R140 ;  /* 0x00000008d5487825 */ /* 0x000fc400078e008c */
[----:B------:R-:W4:Y:S04]  /*0d70*/  LDG.E.64 R74, desc[UR6][R74.64] ;  /* 0x000000064a4a7981 */ /* 0x000f28000c1e1b00 */
[----:B------:R-:W4:Y:S01]  /*0d80*/  LDG.E.64 R66, desc[UR6][R66.64] ;  /* 0x0000000642427981 */ /* 0x000f22000c1e1b00 */
[----:B------:R-:W-:-:S03]  /*0d90*/  VIADD R211, R209, 0x300 ;  /* 0x00000300d1d37836 */ /* 0x000fc60000000000 */
[----:B------:R-:W4:Y:S02]  /*0da0*/  LDG.E.64 R72, desc[UR6][R72.64] ;  /* 0x0000000648487981 */ /* 0x000f24000c1e1b00 */
[----:B------:R-:W-:Y:S02]  /*0db0*/  SHF.L.U32 R103, R211, 0x3, RZ ;  /* 0x00000003d3677819 */ /* 0x000fe400000006ff */
[----:B------:R-:W-:Y:S02]  /*0dc0*/  SHF.R.U32.HI R102, RZ, 0x1d, R211 ;  /* 0x0000001dff667819 */ /* 0x000fe400000116d3 */
[----:B0-----:R-:W-:-:S04]  /*0dd0*/  IADD3 R84, P0, R103, UR12, RZ ;  /* 0x0000000c67547c10 */ /* 0x001fc8000ff1e0ff */
[----:B------:R-:W-:Y:S01]  /*0de0*/  IADD3.X R85, R102, UR13, RZ, P0, !PT ;  /* 0x0000000d66557c10 */ /* 0x000fe200087fe4ff */
[----:B------:R-:W-:-:S05]  /*0df0*/  IMAD.WIDE.U32 R126, R211, 0x8, R142 ;  /* 0x00000008d37e7825 */ /* 0x000fca00078e008e */
[----:B------:R-:W4:Y:S01]  /*0e00*/  LDG.E.64 R84, desc[UR6][R84.64] ;  /* 0x0000000654547981 */ /* 0x000f22000c1e1b00 */
[----:B------:R-:W-:-:S03]  /*0e10*/  IMAD.WIDE.U32 R86, R211, 0x8, R140 ;  /* 0x00000008d3567825 */ /* 0x000fc600078e008c */
[----:B------:R-:W4:Y:S01]  /*0e20*/  LDG.E.64 R126, desc[UR6][R126.64] ;  /* 0x000000067e7e7981 */ /* 0x000f22000c1e1b00 */
[----:B------:R-:W-:-:S03]  /*0e30*/  IMAD.SHL.U32 R101, R209, 0x8, RZ ;  /* 0x00000008d1657824 */ /* 0x000fc600078e00ff */
[----:B------:R-:W4:Y:S01]  /*0e40*/  LDG.E.64 R86, desc[UR6][R86.64] ;  /* 0x0000000656567981 */ /* 0x000f22000c1e1b00 */
[----:B------:R-:W-:Y:S02]  /*0e50*/  SHF.R.U32.HI R100, RZ, 0x1d, R209 ;  /* 0x0000001dff647819 */ /* 0x000fe400000116d1 */
[----:B------:R-:W-:Y:S01]  /*0e60*/  IADD3 R130, P0, R101, UR12, RZ ;  /* 0x0000000c65827c10 */ /* 0x000fe2000ff1e0ff */
[----:B------:R-:W-:-:S03]  /*0e70*/  IMAD.WIDE.U32 R128, R209, 0x8, R140 ;  /* 0x00000008d1807825 */ /* 0x000fc600078e008c */
[----:B------:R-:W-:Y:S01]  /*0e80*/  IADD3.X R131, R100, UR13, RZ, P0, !PT ;  /* 0x0000000d64837c10 */ /* 0x000fe200087fe4ff */
[C---:B------:R-:W-:Y:S02]  /*0e90*/  IMAD.WIDE.U32 R132, R209.reuse, 0x8, R142 ;  /* 0x00000008d1847825 */ /* 0x040fe400078e008e */
[----:B------:R-:W4:Y:S04]  /*0ea0*/  LDG.E.64 R128, desc[UR6][R128.64] ;  /* 0x0000000680807981 */ /* 0x000f28000c1e1b00 */
[----:B------:R-:W4:Y:S01]  /*0eb0*/  LDG.E.64 R130, desc[UR6][R130.64] ;  /* 0x0000000682827981 */ /* 0x000f22000c1e1b00 */
[----:B------:R-:W-:-:S03]  /*0ec0*/  IMAD.SHL.U32 R149, R209, 0x4, RZ ;  /* 0x00000004d1957824 */ /* 0x000fc600078e00ff */
[----:B------:R-:W4:Y:S01]  /*0ed0*/  LDG.E.64 R132, desc[UR6][R132.64] ;  /* 0x0000000684847981 */ /* 0x000f22000c1e1b00 */
[----:B------:R-:W-:Y:S02]  /*0ee0*/  IADD3 R207, R209, 0x400, RZ ;  /* 0x00000400d1cf7810 */ /* 0x000fe40007ffe0ff */
[----:B------:R-:W-:Y:S02]  /*0ef0*/  SHF.R.U32.HI R216, RZ, 0x1e, R209 ;  /* 0x0000001effd87819 */ /* 0x000fe400000116d1 */
[----:B------:R-:W-:Y:S01]  /*0f00*/  IADD3 R146, P2, R149, UR14, RZ ;  /* 0x0000000e95927c10 */ /* 0x000fe2000ff5e0ff */
[----:B------:R-:W-:Y:S01]  /*0f10*/  IMAD.SHL.U32 R97, R207, 0x8, RZ ;  /* 0x00000008cf617824 */ /* 0x000fe200078e00ff */
[----:B------:R-:W-:Y:S02]  /*0f20*/  SHF.R.U32.HI R98, RZ, 0x1d, R207 ;  /* 0x0000001dff627819 */ /* 0x000fe400000116cf */
[----:B------:R-:W-:Y:S02]  /*0f30*/  IADD3.X R147, R216, UR15, RZ, P2, !PT ;  /* 0x0000000fd8937c10 */ /* 0x000fe400097fe4ff */
[----:B------:R-:W-:Y:S01]  /*0f40*/  IADD3 R144, P2, R97, UR12, RZ ;  /* 0x0000000c61907c10 */ /* 0x000fe2000ff5e0ff */
[C---:B------:R-:W-:Y:S01]  /*0f50*/  IMAD.WIDE.U32 R140, R207.reuse, 0x8, R140 ;  /* 0x00000008cf8c7825 */ /* 0x040fe200078e008c */
[----:B-1----:R-:W-:Y:S01]  /*0f60*/  ISETP.NE.U32.AND P0, PT, R114, RZ, PT ;  /* 0x000000ff7200720c */ /* 0x002fe20003f05070 */
[----:B------:R0:W5:Y:S01]  /*0f70*/  LDG.E R99, desc[UR6][R146.64] ;  /* 0x0000000692637981 */ /* 0x000162000c1e1900 */
[----:B------:R-:W-:Y:S01]  /*0f80*/  IADD3.X R145, R98, UR13, RZ, P2, !PT ;  /* 0x0000000d62917c10 */ /* 0x000fe200097fe4ff */
[----:B------:R-:W-:-:S02]  /*0f90*/  IMAD.WIDE.U32 R142, R207, 0x8, R142 ;  /* 0x00000008cf8e7825 */ /* 0x000fc400078e008e */
[----:B------:R-:W4:Y:S04]  /*0fa0*/  LDG.E.64 R140, desc[UR6][R140.64] ;  /* 0x000000068c8c7981 */ /* 0x000f28000c1e1b00 */
[----:B------:R-:W4:Y:S04]  /*0fb0*/  LDG.E.64 R144, desc[UR6][R144.64] ;  /* 0x0000000690907981 */ /* 0x000f28000c1e1b00 */
[----:B------:R-:W4:Y:S01]  /*0fc0*/  LDG.E.64 R142, desc[UR6][R142.64] ;  /* 0x000000068e8e7981 */ /* 0x000f22000c1e1b00 */
[----:B------:R-:W-:Y:S01]  /*0fd0*/  ISETP.NE.AND.EX P0, PT, R115, RZ, PT, P0 ;  /* 0x000000ff7300720c */ /* 0x000fe20003f05300 */
[----:B------:R-:W-:-:S12]  /*0fe0*/  IMAD.SHL.U32 R223, R215, 0x4, RZ ;  /* 0x00000004d7df7824 */ /* 0x000fd800078e00ff */
[----:B------:R-:W1:Y:S08]  /*0ff0*/  @P0 LDC.64 R136, c[0x0][0x248] ;  /* 0x00009200ff880b82 */ /* 0x000e700000000a00 */
[----:B------:R-:W2:Y:S01]  /*1000*/  @P0 LDC.64 R138, c[0x0][0x248] ;  /* 0x00009200ff8a0b82 */ /* 0x000ea20000000a00 */
[----:B------:R-:W-:Y:S01]  /*1010*/  SHF.R.U32.HI R218, RZ, 0x1e, R215 ;  /* 0x0000001effda7819 */ /* 0x000fe200000116d7 */
[----:B------:R-:W-:Y:S01]  /*1020*/  IMAD.SHL.U32 R219, R211, 0x4, RZ ;  /* 0x00000004d3db7824 */ /* 0x000fe200078e00ff */
[----:B------:R-:W-:-:S02]  /*1030*/  IADD3 R154, P2, R223, UR14, RZ ;  /* 0x0000000edf9a7c10 */ /* 0x000fc4000ff5e0ff */
[----:B------:R-:W-:Y:S02]  /*1040*/  SHF.R.U32.HI R214, RZ, 0x1e, R211 ;  /* 0x0000001effd67819 */ /* 0x000fe400000116d3 */
[----:B------:R-:W-:Y:S02]  /*1050*/  IADD3.X R155, R218, UR15, RZ, P2, !PT ;  /* 0x0000000fda9b7c10 */ /* 0x000fe400097fe4ff */
[----:B0-----:R-:W-:-:S03]  /*1060*/  IADD3 R146, P2, R219, UR14, RZ ;  /* 0x0000000edb927c10 */ /* 0x001fc6000ff5e0ff */
[----:B------:R2:W5:Y:S01]  /*1070*/  LDG.E R205, desc[UR6][R154.64] ;  /* 0x000000069acd7981 */ /* 0x000562000c1e1900 */
[----:B------:R-:W-:Y:S02]  /*1080*/  IADD3.X R147, R214, UR15, RZ, P2, !PT ;  /* 0x0000000fd6937c10 */ /* 0x000fe400097fe4ff */
[----:B-1----:R-:W-:Y:S02]  /*1090*/  @P0 IADD3 R136, P2, R149, R136, RZ ;  /* 0x0000008895880210 */ /* 0x002fe40007f5e0ff */
[----:B------:R-:W-:Y:S01]  /*10a0*/  SHF.L.U32 R221, R213, 0x2, RZ ;  /* 0x00000002d5dd7819 */ /* 0x000fe200000006ff */
[----:B------:R0:W5:Y:S01]  /*10b0*/  LDG.E R206, desc[UR6][R146.64] ;  /* 0x0000000692ce7981 */ /* 0x000162000c1e1900 */
[----:B------:R-:W-:Y:S02]  /*10c0*/  @P0 IADD3.X R137, R216, R137, RZ, P2, !PT ;  /* 0x00000089d8890210 */ /* 0x000fe400017fe4ff */
[----:B--2---:R-:W-:Y:S02]  /*10d0*/  @P0 IADD3 R154, P2, R223, R138, RZ ;  /* 0x0000008adf9a0210 */ /* 0x004fe40007f5e0ff */
[----:B------:R-:W-:Y:S01]  /*10e0*/  SHF.R.U32.HI R212, RZ, 0x1e, R213 ;  /* 0x0000001effd47819 */ /* 0x000fe200000116d5 */
[----:B------:R-:W-:Y:S01]  /*10f0*/  IMAD.SHL.U32 R217, R207, 0x4, RZ ;  /* 0x00000004cfd97824 */ /* 0x000fe200078e00ff */
[----:B------:R-:W-:Y:S01]  /*1100*/  IADD3 R152, P3, R221, UR14, RZ ;  /* 0x0000000edd987c10 */ /* 0x000fe2000ff7e0ff */
[----:B------:R-:W-:Y:S01]  /*1110*/  @P0 IMAD.X R155, R218, 0x1, R139, P2 ;  /* 0x00000001da9b0824 */ /* 0x000fe200010e068b */
[----:B0-----:R-:W0:Y:S01]  /*1120*/  @P0 LDC.64 R146, c[0x0][0x248] ;  /* 0x00009200ff920b82 */ /* 0x001e220000000a00 */
[----:B------:R-:W-:Y:S01]  /*1130*/  SHF.R.U32.HI R210, RZ, 0x1e, R207 ;  /* 0x0000001effd27819 */ /* 0x000fe200000116cf */
[----:B------:R1:W5:Y:S01]  /*1140*/  @P0 LDG.E R192, desc[UR6][R136.64] ;  /* 0x0000000688c00981 */ /* 0x000362000c1e1900 */
[----:B------:R-:W-:-:S05]  /*1150*/  IADD3.X R153, R212, UR15, RZ, P3, !PT ;  /* 0x0000000fd4997c10 */ /* 0x000fca0009ffe4ff */
[----:B------:R-:W2:Y:S01]  /*1160*/  @P1 LDC.64 R138, c[0x0][0x2c8] ;  /* 0x0000b200ff8a1b82 */ /* 0x000ea20000000a00 */
[----:B------:R-:W-:Y:S01]  /*1170*/  @P1 LEA R134, P3, R215, R134, 0x3 ;  /* 0x00000086d7861211 */ /* 0x000fe200078618ff */
[----:B------:R-:W5:Y:S01]  /*1180*/  LDG.E R152, desc[UR6][R152.64] ;  /* 0x0000000698987981 */ /* 0x000f62000c1e1900 */
[----:B------:R-:W-:Y:S02]  /*1190*/  IADD3 R148, P5, R217, UR14, RZ ;  /* 0x0000000ed9947c10 */ /* 0x000fe4000ffbe0ff */
[----:B------:R-:W-:Y:S01]  /*11a0*/  @P1 LEA.HI.X R135, R215, R135, RZ, 0x3, P3 ;  /* 0x00000087d7871211 */ /* 0x000fe200018f1cff */
[----:B------:R-:W5:Y:S02]  /*11b0*/  @P0 LDG.E R193, desc[UR6][R154.64] ;  /* 0x000000069ac10981 */ /* 0x000f64000c1e1900 */
[----:B-1----:R-:W1:Y:S01]  /*11c0*/  @P1 LDC.64 R136, c[0x0][0x2c8] ;  /* 0x0000b200ff881b82 */ /* 0x002e620000000a00 */
[----:B------:R-:W-:Y:S01]  /*11d0*/  IADD3.X R149, R210, UR15, RZ, P5, !PT ;  /* 0x0000000fd2957c10 */ /* 0x000fe2000affe4ff */
[----:B------:R0:W5:Y:S04]  /*11e0*/  @P1 LDG.E.64 R116, desc[UR6][R134.64] ;  /* 0x0000000686741981 */ /* 0x000168000c1e1b00 */
[----:B------:R4:W5:Y:S02]  /*11f0*/  LDG.E R148, desc[UR6][R148.64] ;  /* 0x0000000694947981 */ /* 0x000964000c1e1900 */
[----:B0-----:R-:W0:Y:S01]  /*1200*/  @P0 LDC.64 R134, c[0x0][0x248] ;  /* 0x00009200ff860b82 */ /* 0x001e220000000a00 */
[----:B--2---:R-:W-:-:S04]  /*1210*/  @P1 LEA R138, P3, R213, R138, 0x3 ;  /* 0x0000008ad58a1211 */ /* 0x004fc800078618ff */
[----:B------:R-:W-:Y:S02]  /*1220*/  @P1 LEA.HI.X R139, R213, R139, RZ, 0x3, P3 ;  /* 0x0000008bd58b1211 */ /* 0x000fe400018f1cff */
[----:B------:R-:W-:Y:S02]  /*1230*/  @P0 IADD3 R146, P3, R221, R146, RZ ;  /* 0x00000092dd920210 */ /* 0x000fe40007f7e0ff */
[----:B------:R-:W-:Y:S01]  /*1240*/  ISETP.NE.AND P2, PT, RZ, UR9, PT ;  /* 0x00000009ff007c0c */ /* 0x000fe2000bf45270 */
[----:B------:R-:W5:Y:S02]  /*1250*/  @P1 LDG.E.64 R118, desc[UR6][R138.64] ;  /* 0x000000068a761981 */ /* 0x000f64000c1e1b00 */
[----:B------:R-:W-:Y:S01]  /*1260*/  @P0 IMAD.X R147, R212, 0x1, R147, P3 ;  /* 0x00000001d4930824 */ /* 0x000fe200018e0693 */
[----:B-1----:R-:W-:-:S04]  /*1270*/  @P1 LEA R136, P3, R211, R136, 0x3 ;  /* 0x00000088d3881211 */ /* 0x002fc800078618ff */
[----:B------:R-:W-:Y:S01]  /*1280*/  @P1 LEA.HI.X R137, R211, R137, RZ, 0x3, P3 ;  /* 0x00000089d3891211 */ /* 0x000fe200018f1cff */
[----:B------:R-:W5:Y:S01]  /*1290*/  @P0 LDG.E R194, desc[UR6][R146.64] ;  /* 0x0000000692c20981 */ /* 0x000f62000c1e1900 */
[----:B0-----:R-:W-:-:S03]  /*12a0*/  @P0 IADD3 R134, P5, R219, R134, RZ ;  /* 0x00000086db860210 */ /* 0x001fc60007fbe0ff */
[----:B------:R0:W5:Y:S01]  /*12b0*/  @P1 LDG.E.64 R120, desc[UR6][R136.64] ;  /* 0x0000000688781981 */ /* 0x000162000c1e1b00 */
[----:B------:R-:W-:-:S05]  /*12c0*/  @P0 IADD3.X R135, R214, R135, RZ, P5, !PT ;  /* 0x00000087d6870210 */ /* 0x000fca0002ffe4ff */
[----:B------:R-:W5:Y:S01]  /*12d0*/  @P0 LDG.E R195, desc[UR6][R134.64] ;  /* 0x0000000686c30981 */ /* 0x000f62000c1e1900 */
[----:B---3--:R-:W-:Y:S01]  /*12e0*/  MOV R223, R64 ;  /* 0x0000004000df7202 */ /* 0x008fe20000000f00 */
[--C-:B------:R-:W-:Y:S01]  /*12f0*/  IMAD.MOV.U32 R220, RZ, RZ, R65.reuse ;  /* 0x000000ffffdc7224 */ /* 0x100fe200078e0041 */
[--C-:B------:R-:W-:Y:S02]  /*1300*/  SHF.R.U64 R225, R64, 0x10, R65.reuse ;  /* 0x0000001040e17819 */ /* 0x100fe40000001241 */
[----:B------:R-:W-:Y:S02]  /*1310*/  SHF.R.U32.HI R224, RZ, 0x10, R65 ;  /* 0x00000010ffe07819 */ /* 0x000fe40000011641 */
[----:B------:R-:W1:Y:S01]  /*1320*/  @P1 LDC.64 R64, c[0x0][0x2c8] ;  /* 0x0000b200ff401b82 */ /* 0x000e620000000a00 */
[----:B----4-:R-:W-:Y:S01]  /*1330*/  IMAD.MOV.U32 R153, RZ, RZ, R56 ;  /* 0x000000ffff997224 */ /* 0x010fe200078e0038 */
[--C-:B------:R-:W-:Y:S02]  /*1340*/  SHF.R.U64 R227, R56, 0x10, R57.reuse ;  /* 0x0000001038e37819 */ /* 0x100fe40000001239 */
[----:B------:R-:W-:Y:S01]  /*1350*/  MOV R215, R57 ;  /* 0x0000003900d77202 */ /* 0x000fe20000000f00 */
[----:B------:R-:W-:Y:S01]  /*1360*/  IMAD.MOV.U32 R149, RZ, RZ, R58 ;  /* 0x000000ffff957224 */ /* 0x000fe200078e003a */
[----:B------:R-:W-:Y:S01]  /*1370*/  SHF.R.U32.HI R216, RZ, 0x10, R57 ;  /* 0x00000010ffd87819 */ /* 0x000fe20000011639 */
[--C-:B------:R-:W-:Y:S01]  /*1380*/  IMAD.MOV.U32 R218, RZ, RZ, R59.reuse ;  /* 0x000000ffffda7224 */ /* 0x100fe200078e003b */
[--C-:B------:R-:W-:Y:S01]  /*1390*/  SHF.R.U64 R226, R58, 0x10, R59.reuse ;  /* 0x000000103ae27819 */ /* 0x100fe2000000123b */
[----:B------:R-:W2:Y:S01]  /*13a0*/  @P1 LDC.64 R56, c[0x0][0x2c8] ;  /* 0x0000b200ff381b82 */ /* 0x000ea20000000a00 */
[----:B------:R-:W-:-:S07]  /*13b0*/  SHF.R.U32.HI R222, RZ, 0x10, R59 ;  /* 0x00000010ffde7819 */ /* 0x000fce000001163b */
[----:B------:R-:W3:Y:S01]  /*13c0*/  @P0 LDC.64 R58, c[0x0][0x248] ;  /* 0x00009200ff3a0b82 */ /* 0x000ee20000000a00 */
[----:B------:R-:W-:Y:S01]  /*13d0*/  FSEL R208, R208, RZ, !P2 ;  /* 0x000000ffd0d07208 */ /* 0x000fe20005000000 */
[----:B------:R-:W-:Y:S01]  /*13e0*/  IMAD.U32 R153, R153, 0x10000, RZ ;  /* 0x0001000099997824 */ /* 0x000fe200078e00ff */
[----:B-1----:R-:W-:-:S04]  /*13f0*/  @P1 LEA R64, P3, R209, R64, 0x3 ;  /* 0x00000040d1401211 */ /* 0x002fc800078618ff */
[----:B------:R-:W-:Y:S01]  /*1400*/  @P1 LEA.HI.X R65, R209, R65, RZ, 0x3, P3 ;  /* 0x00000041d1411211 */ /* 0x000fe200018f1cff */
[----:B------:R-:W-:Y:S01]  /*1410*/  FADD.FTZ R153, -R208, R153 ;  /* 0x00000099d0997221 */ /* 0x000fe20000010100 */
[----:B--2---:R-:W-:Y:S02]  /*1420*/  @P1 LEA R56, P5, R207, R56, 0x3 ;  /* 0x00000038cf381211 */ /* 0x004fe400078a18ff */
[----:B------:R-:W-:Y:S01]  /*1430*/  SHF.L.U32 R223, R223, 0x10, RZ ;  /* 0x00000010dfdf7819 */ /* 0x000fe200000006ff */
[----:B------:R-:W-:Y:S01]  /*1440*/  IMAD.U32 R227, R227, 0x10000, RZ ;  /* 0x00010000e3e37824 */ /* 0x000fe200078e00ff */
[----:B------:R-:W-:Y:S01]  /*1450*/  @P1 LEA.HI.X R57, R207, R57, RZ, 0x3, P5 ;  /* 0x00000039cf391211 */ /* 0x000fe200028f1cff */
[----:B0-----:R-:W-:Y:S01]  /*1460*/  IMAD.U32 R137, R216, 0x10000, RZ ;  /* 0x00010000d8897824 */ /* 0x001fe200078e00ff */
[----:B------:R-:W-:Y:S01]  /*1470*/  SHF.L.U32 R220, R220, 0x10, RZ ;  /* 0x00000010dcdc7819 */ /* 0x000fe200000006ff */
[----:B------:R0:W5:Y:S01]  /*1480*/  @P1 LDG.E.64 R122, desc[UR6][R64.64] ;  /* 0x00000006407a1981 */ /* 0x000162000c1e1b00 */
[----:B---3--:R-:W-:Y:S01]  /*1490*/  @P0 IADD3 R58, P3, R217, R58, RZ ;  /* 0x0000003ad93a0210 */ /* 0x008fe20007f7e0ff */
[----:B------:R-:W-:-:S02]  /*14a0*/  IMAD.U32 R149, R149, 0x10000, RZ ;  /* 0x0001000095957824 */ /* 0x000fc400078e00ff */
[----:B------:R-:W-:Y:S01]  /*14b0*/  FMUL.FTZ R153, R106, R153 ;  /* 0x000000996a997220 */ /* 0x000fe20000410000 */
[----:B------:R-:W-:Y:S01]  /*14c0*/  FMUL.FTZ R155, R178, R223 ;  /* 0x000000dfb29b7220 */ /* 0x000fe20000410000 */
[----:B------:R1:W5:Y:S01]  /*14d0*/  @P1 LDG.E.64 R124, desc[UR6][R56.64] ;  /* 0x00000006387c1981 */ /* 0x000362000c1e1b00 */
[----:B------:R-:W-:Y:S01]  /*14e0*/  @P0 IMAD.X R59, R210, 0x1, R59, P3 ;  /* 0x00000001d23b0824 */ /* 0x000fe200018e063b */
[----:B------:R-:W-:Y:S01]  /*14f0*/  SHF.L.U32 R218, R218, 0x10, RZ ;  /* 0x00000010dada7819 */ /* 0x000fe200000006ff */
[C---:B------:R-:W-:Y:S01]  /*1500*/  FADD.FTZ R227, -R208.reuse, R227 ;  /* 0x000000e3d0e37221 */ /* 0x040fe20000010100 */
[----:B0-----:R-:W-:Y:S01]  /*1510*/  IMAD.MOV.U32 R64, RZ, RZ, R66 ;  /* 0x000000ffff407224 */ /* 0x001fe200078e0042 */
[----:B------:R-:W-:Y:S01]  /*1520*/  SHF.L.U32 R225, R225, 0x10, RZ ;  /* 0x00000010e1e17819 */ /* 0x000fe200000006ff */
[----:B------:R-:W-:Y:S01]  /*1530*/  FADD.FTZ R137, -R208, R137 ;  /* 0x00000089d0897221 */ /* 0x000fe20000010100 */
[----:B------:R0:W5:Y:S01]  /*1540*/  @P0 LDG.E R196, desc[UR6][R58.64] ;  /* 0x000000063ac40981 */ /* 0x000162000c1e1900 */
[----:B-1----:R-:W-:Y:S01]  /*1550*/  FMUL.FTZ R56, R177, R220 ;  /* 0x000000dcb1387220 */ /* 0x002fe20000410000 */
[----:B------:R-:W-:Y:S01]  /*1560*/  FADD.FTZ R68, R149, R68 ;  /* 0x0000004495447221 */ /* 0x000fe20000010000 */
[----:B------:R-:W-:Y:S01]  /*1570*/  FFMA.FTZ R60, R153, R149, R60 ;  /* 0x00000095993c7223 */ /* 0x000fe2000001003c */
[----:B------:R-:W-:-:S02]  /*1580*/  IMAD.U32 R65, R64, 0x10000, RZ ;  /* 0x0001000040417824 */ /* 0x000fc400078e00ff */
[----:B------:R-:W-:Y:S01]  /*1590*/  FFMA.FTZ R149, R188, R149, R155 ;  /* 0x00000095bc957223 */ /* 0x000fe2000001009b */
[----:B------:R-:W-:Y:S02]  /*15a0*/  IMAD.U32 R155, R226, 0x10000, RZ ;  /* 0x00010000e29b7824 */ /* 0x000fe400078e00ff */
[C---:B------:R-:W-:Y:S01]  /*15b0*/  FMUL.FTZ R154, R106.reuse, R227 ;  /* 0x000000e36a9a7220 */ /* 0x040fe20000410000 */
[----:B0-----:R-:W-:Y:S01]  /*15c0*/  MOV R58, R74 ;  /* 0x0000004a003a7202 */ /* 0x001fe20000000f00 */
[----:B------:R-:W-:Y:S01]  /*15d0*/  FMUL.FTZ R212, R106, R137 ;  /* 0x000000896ad47220 */ /* 0x000fe20000410000 */
[----:B------:R-:W-:Y:S01]  /*15e0*/  FFMA.FTZ R147, R187, R218, R56 ;  /* 0x000000dabb937223 */ /* 0x000fe20000010038 */
[----:B------:R-:W-:Y:S01]  /*15f0*/  FMUL.FTZ R213, R156, R225 ;  /* 0x000000e19cd57220 */ /* 0x000fe20000410000 */
[----:B------:R-:W-:Y:S01]  /*1600*/  IMAD.MOV.U32 R56, RZ, RZ, R72 ;  /* 0x000000ffff387224 */ /* 0x000fe200078e0048 */
[--C-:B------:R-:W-:Y:S01]  /*1610*/  SHF.R.U64 R217, R72, 0x10, R73.reuse ;  /* 0x0000001048d97819 */ /* 0x100fe20000001249 */
[--C-:B------:R-:W-:Y:S01]  /*1620*/  IMAD.MOV.U32 R57, RZ, RZ, R73.reuse ;  /* 0x000000ffff397224 */ /* 0x100fe200078e0049 */
[----:B------:R-:W-:Y:S01]  /*1630*/  SHF.R.U32.HI R137, RZ, 0x10, R73 ;  /* 0x00000010ff897819 */ /* 0x000fe20000011649 */
[----:B------:R-:W-:Y:S01]  /*1640*/  FADD.FTZ R65, -R208, R65 ;  /* 0x00000041d0417221 */ /* 0x000fe20000010100 */
[----:B------:R-:W-:Y:S01]  /*1650*/  SHF.L.U32 R73, R58, 0x10, RZ ;  /* 0x000000103a497819 */ /* 0x000fe200000006ff */
[----:B------:R-:W-:Y:S01]  /*1660*/  FADD.FTZ R69, R155, R69 ;  /* 0x000000459b457221 */ /* 0x000fe20000010000 */
[-C--:B------:R-:W-:Y:S01]  /*1670*/  FFMA.FTZ R61, R154, R155.reuse, R61 ;  /* 0x0000009b9a3d7223 */ /* 0x080fe2000001003d */
[----:B------:R-:W-:Y:S01]  /*1680*/  SHF.R.U64 R134, R66, 0x10, R67 ;  /* 0x0000001042867819 */ /* 0x000fe20000001243 */
[----:B------:R-:W-:Y:S01]  /*1690*/  FFMA.FTZ R155, R166, R155, R213 ;  /* 0x0000009ba69b7223 */ /* 0x000fe200000100d5 */
[----:B------:R-:W-:Y:S01]  /*16a0*/  IMAD.U32 R215, R215, 0x10000, RZ ;  /* 0x00010000d7d77824 */ /* 0x000fe200078e00ff */
[----:B------:R-:W-:Y:S01]  /*16b0*/  MOV R136, R67 ;  /* 0x0000004300887202 */ /* 0x000fe20000000f00 */
[----:B------:R-:W-:Y:S01]  /*16c0*/  FMUL.FTZ R213, R106, R65 ;  /* 0x000000416ad57220 */ /* 0x000fe20000410000 */
[----:B------:R-:W-:Y:S01]  /*16d0*/  SHF.R.U32.HI R66, RZ, 0x10, R67 ;  /* 0x00000010ff427819 */ /* 0x000fe20000011643 */
[----:B------:R-:W-:Y:S01]  /*16e0*/  FMUL.FTZ R65, R176, R73 ;  /* 0x00000049b0417220 */ /* 0x000fe20000410000 */
[----:B------:R-:W-:Y:S01]  /*16f0*/  SHF.L.U32 R67, R56, 0x10, RZ ;  /* 0x0000001038437819 */ /* 0x000fe200000006ff */
[----:B------:R-:W-:Y:S01]  /*1700*/  FADD.FTZ R215, -R208, R215 ;  /* 0x000000d7d0d77221 */ /* 0x000fe20000010100 */
[--C-:B------:R-:W-:Y:S01]  /*1710*/  SHF.R.U64 R74, R74, 0x10, R75.reuse ;  /* 0x000000104a4a7819 */ /* 0x100fe2000000124b */
[--C-:B------:R-:W-:Y:S01]  /*1720*/  IMAD.MOV.U32 R59, RZ, RZ, R75.reuse ;  /* 0x000000ffff3b7224 */ /* 0x100fe200078e004b */
[----:B------:R-:W-:Y:S01]  /*1730*/  SHF.R.U32.HI R72, RZ, 0x10, R75 ;  /* 0x00000010ff487819 */ /* 0x000fe2000001164b */
[----:B------:R-:W-:-:S02]  /*1740*/  IMAD.U32 R75, R134, 0x10000, RZ ;  /* 0x00010000864b7824 */ /* 0x000fc400078e00ff */
[----:B------:R-:W-:Y:S01]  /*1750*/  FADD.FTZ R14, R67, R14 ;  /* 0x0000000e430e7221 */ /* 0x000fe20000010000 */
[-C--:B------:R-:W-:Y:S01]  /*1760*/  FFMA.FTZ R2, R213, R67.reuse, R2 ;  /* 0x00000043d5027223 */ /* 0x080fe20000010002 */
[----:B------:R-:W-:Y:S01]  /*1770*/  FFMA.FTZ R134, R186, R67, R65 ;  /* 0x00000043ba867223 */ /* 0x000fe20000010041 */
[----:B------:R-:W-:Y:S02]  /*1780*/  IMAD.U32 R67, R66, 0x10000, RZ ;  /* 0x0001000042437824 */ /* 0x000fe400078e00ff */
[----:B------:R-:W-:Y:S01]  /*1790*/  FMUL.FTZ R215, R106, R215 ;  /* 0x000000d76ad77220 */ /* 0x000fe20000410000 */
[----:B------:R-:W-:Y:S01]  /*17a0*/  FADD.FTZ R75, -R208, R75 ;  /* 0x0000004bd04b7221 */ /* 0x000fe20000010100 */
[----:B------:R-:W-:Y:S02]  /*17b0*/  IMAD.U32 R56, R74, 0x10000, RZ ;  /* 0x000100004a387824 */ /* 0x000fe400078e00ff */
[----:B------:R-:W-:Y:S01]  /*17c0*/  FADD.FTZ R67, -R208, R67 ;  /* 0x00000043d0437221 */ /* 0x000fe20000010100 */
[----:B------:R-:W-:-:S02]  /*17d0*/  IMAD.U32 R66, R72, 0x10000, RZ ;  /* 0x0001000048427824 */ /* 0x000fc400078e00ff */
[----:B------:R-:W-:Y:S01]  /*17e0*/  FADD.FTZ R70, R218, R70 ;  /* 0x00000046da467221 */ /* 0x000fe20000010000 */
[----:B------:R-:W-:Y:S01]  /*17f0*/  FFMA.FTZ R62, R215, R218, R62 ;  /* 0x000000dad73e7223 */ /* 0x000fe2000001003e */
[----:B------:R-:W-:Y:S02]  /*1800*/  IMAD.U32 R217, R217, 0x10000, RZ ;  /* 0x00010000d9d97824 */ /* 0x000fe400078e00ff */
[----:B------:R-:W-:Y:S01]  /*1810*/  FMUL.FTZ R218, R106, R75 ;  /* 0x0000004b6ada7220 */ /* 0x000fe20000410000 */
[----:B------:R-:W-:Y:S01]  /*1820*/  FMUL.FTZ R135, R150, R56 ;  /* 0x0000003896877220 */ /* 0x000fe20000410000 */
[----:B------:R-:W-:Y:S01]  /*1830*/  SHF.L.U32 R59, R59, 0x10, RZ ;  /* 0x000000103b3b7819 */ /* 0x000fe200000006ff */
[----:B------:R-:W-:Y:S02]  /*1840*/  IMAD.U32 R65, R136, 0x10000, RZ ;  /* 0x0001000088417824 */ /* 0x000fe400078e00ff */
[----:B------:R-:W-:Y:S01]  /*1850*/  FMUL.FTZ R72, R113, R66 ;  /* 0x0000004271487220 */ /* 0x000fe20000410000 */
[----:B------:R-:W-:-:S02]  /*1860*/  IMAD.U32 R64, R137, 0x10000, RZ ;  /* 0x0001000089407824 */ /* 0x000fc400078e00ff */
[----:B------:R-:W-:Y:S01]  /*1870*/  FMUL.FTZ R210, R106, R67 ;  /* 0x000000436ad27220 */ /* 0x000fe20000410000 */
[----:B------:R-:W-:Y:S01]  /*1880*/  FADD.FTZ R42, R73, R42 ;  /* 0x0000002a492a7221 */ /* 0x000fe20000010000 */
[----:B------:R-:W-:Y:S01]  /*1890*/  FFMA.FTZ R26, R213, R73, R26 ;  /* 0x00000049d51a7223 */ /* 0x000fe2000001001a */
[----:B------:R-:W-:Y:S01]  /*18a0*/  SHF.R.U64 R73, R84, 0x10, R85 ;  /* 0x0000001054497819 */ /* 0x000fe20000001255 */
[----:B------:R-:W-:Y:S01]  /*18b0*/  FADD.FTZ R13, R217, R13 ;  /* 0x0000000dd90d7221 */ /* 0x000fe20000010000 */
[-C--:B------:R-:W-:Y:S01]  /*18c0*/  FFMA.FTZ R0, R218, R217.reuse, R0 ;  /* 0x000000d9da007223 */ /* 0x080fe20000010000 */
[----:B------:R-:W-:Y:S01]  /*18d0*/  FFMA.FTZ R217, R164, R217, R135 ;  /* 0x000000d9a4d97223 */ /* 0x000fe20000010087 */
[----:B------:R-:W-:Y:S01]  /*18e0*/  SHF.L.U32 R57, R57, 0x10, RZ ;  /* 0x0000001039397819 */ /* 0x000fe200000006ff */
[----:B------:R-:W-:Y:S01]  /*18f0*/  FADD.FTZ R65, -R208, R65 ;  /* 0x00000041d0417221 */ /* 0x000fe20000010100 */
[----:B------:R-:W-:Y:S01]  /*1900*/  FMUL.FTZ R58, R175, R59 ;  /* 0x0000003baf3a7220 */ /* 0x000fe20000410000 */
[----:B------:R-:W-:Y:S01]  /*1910*/  FADD.FTZ R15, R64, R15 ;  /* 0x0000000f400f7221 */ /* 0x000fe20000010000 */
[-C--:B------:R-:W-:Y:S01]  /*1920*/  FFMA.FTZ R3, R210, R64.reuse, R3 ;  /* 0x00000040d2037223 */ /* 0x080fe20000010003 */
[----:B------:R-:W-:Y:S01]  /*1930*/  FFMA.FTZ R135, R163, R64, R72 ;  /* 0x00000040a3877223 */ /* 0x000fe20000010048 */
[----:B------:R-:W-:-:S02]  /*1940*/  IMAD.MOV.U32 R64, RZ, RZ, R84 ;  /* 0x000000ffff407224 */ /* 0x000fc400078e0054 */
[----:B------:R-:W-:Y:S02]  /*1950*/  IMAD.U32 R73, R73, 0x10000, RZ ;  /* 0x0001000049497824 */ /* 0x000fe400078e00ff */
[----:B------:R-:W-:Y:S01]  /*1960*/  FMUL.FTZ R211, R106, R65 ;  /* 0x000000416ad37220 */ /* 0x000fe20000410000 */
[----:B------:R-:W-:Y:S01]  /*1970*/  FFMA.FTZ R209, R185, R57, R58 ;  /* 0x00000039b9d17223 */ /* 0x000fe2000001003a */
[----:B------:R-:W-:Y:S01]  /*1980*/  MOV R58, R126 ;  /* 0x0000007e003a7202 */ /* 0x000fe20000000f00 */
[----:B------:R-:W-:Y:S02]  /*1990*/  IMAD.U32 R65, R64, 0x10000, RZ ;  /* 0x0001000040417824 */ /* 0x000fe400078e00ff */
[----:B------:R-:W-:Y:S01]  /*19a0*/  FADD.FTZ R43, R56, R43 ;  /* 0x0000002b382b7221 */ /* 0x000fe20000010000 */
[----:B------:R-:W-:Y:S01]  /*19b0*/  FFMA.FTZ R25, R218, R56, R25 ;  /* 0x00000038da197223 */ /* 0x000fe20000010019 */
[----:B------:R-:W-:Y:S01]  /*19c0*/  SHF.R.U32.HI R72, RZ, 0x10, R85 ;  /* 0x00000010ff487819 */ /* 0x000fe20000011655 */
[----:B------:R-:W-:Y:S01]  /*19d0*/  FADD.FTZ R73, -R208, R73 ;  /* 0x00000049d0497221 */ /* 0x000fe20000010100 */
[----:B------:R-:W-:Y:S01]  /*19e0*/  IMAD.MOV.U32 R56, RZ, RZ, R86 ;  /* 0x000000ffff387224 */ /* 0x000fe200078e0056 */
[----:B------:R-:W-:Y:S01]  /*19f0*/  SHF.L.U32 R67, R58, 0x10, RZ ;  /* 0x000000103a437819 */ /* 0x000fe200000006ff */
[----:B------:R-:W-:Y:S01]  /*1a00*/  FADD.FTZ R65, -R208, R65 ;  /* 0x00000041d0417221 */ /* 0x000fe20000010100 */
[----:B------:R-:W-:Y:S01]  /*1a10*/  FMUL.FTZ R216, R106, R73 ;  /* 0x000000496ad87220 */ /* 0x000fe20000410000 */
[----:B------:R-:W-:Y:S01]  /*1a20*/  IMAD.U32 R73, R72, 0x10000, RZ ;  /* 0x0001000048497824 */ /* 0x000fe200078e00ff */
[----:B------:R-:W-:Y:S01]  /*1a30*/  SHF.L.U32 R139, R56, 0x10, RZ ;  /* 0x00000010388b7819 */ /* 0x000fe200000006ff */
[----:B------:R-:W-:Y:S01]  /*1a40*/  FADD.FTZ R41, R66, R41 ;  /* 0x0000002942297221 */ /* 0x000fe20000010000 */
[----:B------:R-:W-:Y:S01]  /*1a50*/  FFMA.FTZ R27, R210, R66, R27 ;  /* 0x00000042d21b7223 */ /* 0x000fe2000001001b */
[----:B------:R-:W-:Y:S01]  /*1a60*/  FMUL.FTZ R207, R106, R65 ;  /* 0x000000416acf7220 */ /* 0x000fe20000410000 */
[----:B------:R-:W-:Y:S01]  /*1a70*/  MOV R66, R85 ;  /* 0x0000005500427202 */ /* 0x000fe20000000f00 */
[----:B------:R-:W-:Y:S01]  /*1a80*/  FMUL.FTZ R65, R174, R67 ;  /* 0x00000043ae417220 */ /* 0x000fe20000410000 */
[----:B------:R-:W-:Y:S01]  /*1a90*/  SHF.R.U32.HI R74, RZ, 0x10, R127 ;  /* 0x00000010ff4a7819 */ /* 0x000fe2000001167f */
[----:B------:R-:W-:Y:S01]  /*1aa0*/  FADD.FTZ R73, -R208, R73 ;  /* 0x00000049d0497221 */ /* 0x000fe20000010100 */
[----:B------:R-:W-:Y:S01]  /*1ab0*/  FADD.FTZ R18, R139, R18 ;  /* 0x000000128b127221 */ /* 0x000fe20000010000 */
[-C--:B------:R-:W-:Y:S01]  /*1ac0*/  FFMA.FTZ R6, R207, R139.reuse, R6 ;  /* 0x0000008bcf067223 */ /* 0x080fe20000010006 */
[----:B------:R-:W-:Y:S01]  /*1ad0*/  SHF.R.U32.HI R84, RZ, 0x10, R87 ;  /* 0x00000010ff547819 */ /* 0x000fe20000011657 */
[----:B------:R-:W-:Y:S01]  /*1ae0*/  FFMA.FTZ R139, R184, R139, R65 ;  /* 0x0000008bb88b7223 */ /* 0x000fe20000010041 */
[----:B------:R-:W-:-:S02]  /*1af0*/  IMAD.U32 R65, R66, 0x10000, RZ ;  /* 0x0001000042417824 */ /* 0x000fc400078e00ff */
[----:B------:R-:W-:Y:S01]  /*1b00*/  FMUL.FTZ R138, R106, R73 ;  /* 0x000000496a8a7220 */ /* 0x000fe20000410000 */
[----:B------:R-:W-:Y:S01]  /*1b10*/  IMAD.U32 R64, R74, 0x10000, RZ ;  /* 0x000100004a407824 */ /* 0x000fe200078e00ff */
[----:B------:R-:W-:Y:S01]  /*1b20*/  SHF.R.U64 R75, R126, 0x10, R127 ;  /* 0x000000107e4b7819 */ /* 0x000fe2000000127f */
[----:B------:R-:W-:Y:S02]  /*1b30*/  IMAD.U32 R58, R84, 0x10000, RZ ;  /* 0x00010000543a7824 */ /* 0x000fe400078e00ff */
[----:B------:R-:W-:Y:S01]  /*1b40*/  FADD.FTZ R65, -R208, R65 ;  /* 0x00000041d0417221 */ /* 0x000fe20000010100 */
[-C--:B------:R-:W-:Y:S01]  /*1b50*/  FMUL.FTZ R66, R111, R64.reuse ;  /* 0x000000406f427220 */ /* 0x080fe20000410000 */
[----:B------:R-:W-:Y:S01]  /*1b60*/  FADD.FTZ R37, R64, R37 ;  /* 0x0000002540257221 */ /* 0x000fe20000010000 */
[----:B------:R-:W-:Y:S01]  /*1b70*/  FFMA.FTZ R31, R138, R64, R31 ;  /* 0x000000408a1f7223 */ /* 0x000fe2000001001f */
[----:B------:R-:W-:Y:S02]  /*1b80*/  IMAD.MOV.U32 R64, RZ, RZ, R130 ;  /* 0x000000ffff407224 */ /* 0x000fe400078e0082 */
[----:B------:R-:W-:Y:S01]  /*1b90*/  FADD.FTZ R40, R59, R40 ;  /* 0x000000283b287221 */ /* 0x000fe20000010000 */
[----:B------:R-:W-:Y:S01]  /*1ba0*/  FFMA.FTZ R28, R211, R59, R28 ;  /* 0x0000003bd31c7223 */ /* 0x000fe2000001001c */
[----:B------:R-:W-:-:S02]  /*1bb0*/  IMAD.U32 R56, R75, 0x10000, RZ ;  /* 0x000100004b387824 */ /* 0x000fc400078e00ff */
[----:B------:R-:W-:Y:S01]  /*1bc0*/  FADD.FTZ R38, R67, R38 ;  /* 0x0000002643267221 */ /* 0x000fe20000010000 */
[----:B------:R-:W-:Y:S01]  /*1bd0*/  FFMA.FTZ R30, R207, R67, R30 ;  /* 0x00000043cf1e7223 */ /* 0x000fe2000001001e */
[----:B------:R-:W-:Y:S01]  /*1be0*/  SHF.R.U64 R214, R86, 0x10, R87 ;  /* 0x0000001056d67819 */ /* 0x000fe20000001257 */
[----:B------:R-:W-:Y:S01]  /*1bf0*/  IMAD.MOV.U32 R59, RZ, RZ, R127 ;  /* 0x000000ffff3b7224 */ /* 0x000fe200078e007f */
[----:B------:R-:W-:Y:S01]  /*1c00*/  SHF.R.U64 R67, R128, 0x10, R129 ;  /* 0x0000001080437819 */ /* 0x000fe20000001281 */
[----:B------:R-:W-:Y:S01]  /*1c10*/  FMUL.FTZ R137, R106, R65 ;  /* 0x000000416a897220 */ /* 0x000fe20000410000 */
[----:B------:R-:W-:Y:S01]  /*1c20*/  FADD.FTZ R19, R58, R19 ;  /* 0x000000133a137221 */ /* 0x000fe20000010000 */
[-C--:B------:R-:W-:Y:S01]  /*1c30*/  FFMA.FTZ R7, R138, R58.reuse, R7 ;  /* 0x0000003a8a077223 */ /* 0x080fe20000010007 */
[----:B------:R-:W-:Y:S01]  /*1c40*/  FFMA.FTZ R127, R161, R58, R66 ;  /* 0x0000003aa17f7223 */ /* 0x000fe20000010042 */
[----:B------:R-:W-:Y:S01]  /*1c50*/  MOV R58, R132 ;  /* 0x00000084003a7202 */ /* 0x000fe20000000f00 */
[----:B------:R-:W-:-:S02]  /*1c60*/  IMAD.U32 R65, R64, 0x10000, RZ ;  /* 0x0001000040417824 */ /* 0x000fc400078e00ff */
[-C--:B------:R-:W-:Y:S01]  /*1c70*/  FMUL.FTZ R75, R112, R56.reuse ;  /* 0x00000038704b7220 */ /* 0x080fe20000410000 */
[----:B------:R-:W-:Y:S01]  /*1c80*/  FADD.FTZ R39, R56, R39 ;  /* 0x0000002738277221 */ /* 0x000fe20000010000 */
[----:B------:R-:W-:Y:S01]  /*1c90*/  FFMA.FTZ R29, R216, R56, R29 ;  /* 0x00000038d81d7223 */ /* 0x000fe2000001001d */
[----:B------:R-:W-:Y:S01]  /*1ca0*/  IMAD.MOV.U32 R56, RZ, RZ, R128 ;  /* 0x000000ffff387224 */ /* 0x000fe200078e0080 */
[--C-:B------:R-:W-:Y:S01]  /*1cb0*/  SHF.R.U64 R73, R130, 0x10, R131.reuse ;  /* 0x0000001082497819 */ /* 0x100fe20000001283 */
[--C-:B------:R-:W-:Y:S01]  /*1cc0*/  IMAD.MOV.U32 R66, RZ, RZ, R131.reuse ;  /* 0x000000ffff427224 */ /* 0x100fe200078e0083 */
[----:B------:R-:W-:Y:S01]  /*1cd0*/  SHF.R.U32.HI R72, RZ, 0x10, R131 ;  /* 0x00000010ff487819 */ /* 0x000fe20000011683 */
[----:B------:R-:W-:Y:S02]  /*1ce0*/  IMAD.U32 R214, R214, 0x10000, RZ ;  /* 0x00010000d6d67824 */ /* 0x000fe400078e00ff */
[----:B------:R-:W-:Y:S01]  /*1cf0*/  FADD.FTZ R65, -R208, R65 ;  /* 0x00000041d0417221 */ /* 0x000fe20000010100 */
[----:B------:R-:W-:Y:S01]  /*1d00*/  IMAD.U32 R131, R67, 0x10000, RZ ;  /* 0x0001000043837824 */ /* 0x000fe200078e00ff */
[----:B------:R-:W-:Y:S01]  /*1d10*/  SHF.L.U32 R67, R58, 0x10, RZ ;  /* 0x000000103a437819 */ /* 0x000fe200000006ff */
[----:B------:R-:W-:Y:S01]  /*1d20*/  FADD.FTZ R80, R223, R80 ;  /* 0x00000050df507221 */ /* 0x000fe20000010000 */
[----:B------:R-:W-:Y:S01]  /*1d30*/  FFMA.FTZ R76, R153, R223, R76 ;  /* 0x000000df994c7223 */ /* 0x000fe2000001004c */
[----:B------:R-:W-:Y:S01]  /*1d40*/  FADD.FTZ R17, R214, R17 ;  /* 0x00000011d6117221 */ /* 0x000fe20000010000 */
[-C--:B------:R-:W-:Y:S01]  /*1d50*/  FFMA.FTZ R5, R216, R214.reuse, R5 ;  /* 0x000000d6d8057223 */ /* 0x080fe20000010005 */
[----:B------:R-:W-:Y:S01]  /*1d60*/  SHF.L.U32 R223, R56, 0x10, RZ ;  /* 0x0000001038df7819 */ /* 0x000fe200000006ff */
[----:B------:R-:W-:Y:S01]  /*1d70*/  FFMA.FTZ R214, R162, R214, R75 ;  /* 0x000000d6a2d67223 */ /* 0x000fe2000001004b */
[----:B------:R-:W-:Y:S01]  /*1d80*/  FMUL.FTZ R126, R106, R65 ;  /* 0x000000416a7e7220 */ /* 0x000fe20000410000 */
[----:B------:R-:W-:Y:S01]  /*1d90*/  SHF.R.U64 R75, R132, 0x10, R133 ;  /* 0x00000010844b7819 */ /* 0x000fe20000001285 */
[----:B------:R-:W-:-:S02]  /*1da0*/  IMAD.U32 R73, R73, 0x10000, RZ ;  /* 0x0001000049497824 */ /* 0x000fc400078e00ff */
[----:B------:R-:W-:Y:S01]  /*1db0*/  FMUL.FTZ R65, R180, R67 ;  /* 0x00000043b4417220 */ /* 0x000fe20000410000 */
[----:B------:R-:W-:Y:S01]  /*1dc0*/  SHF.R.U32.HI R74, RZ, 0x10, R133 ;  /* 0x00000010ff4a7819 */ /* 0x000fe20000011685 */
[----:B------:R-:W-:Y:S01]  /*1dd0*/  FADD.FTZ R96, R223, R96 ;  /* 0x00000060df607221 */ /* 0x000fe20000010000 */
[-C--:B------:R-:W-:Y:S01]  /*1de0*/  FFMA.FTZ R170, R126, R223.reuse, R170 ;  /* 0x000000df7eaa7223 */ /* 0x080fe200000100aa */
[----:B------:R-:W-:Y:S01]  /*1df0*/  FADD.FTZ R73, -R208, R73 ;  /* 0x00000049d0497221 */ /* 0x000fe20000010100 */
[----:B------:R-:W-:Y:S01]  /*1e00*/  FFMA.FTZ R223, R190, R223, R65 ;  /* 0x000000dfbedf7223 */ /* 0x000fe20000010041 */
[----:B------:R-:W-:Y:S02]  /*1e10*/  IMAD.U32 R75, R75, 0x10000, RZ ;  /* 0x000100004b4b7824 */ /* 0x000fe400078e00ff */
[----:B------:R-:W-:Y:S01]  /*1e20*/  FADD.FTZ R16, R57, R16 ;  /* 0x0000001039107221 */ /* 0x000fe20000010000 */
[----:B------:R-:W-:Y:S02]  /*1e30*/  IMAD.U32 R65, R66, 0x10000, RZ ;  /* 0x0001000042417824 */ /* 0x000fe400078e00ff */
[----:B------:R-:W-:Y:S01]  /*1e40*/  FFMA.FTZ R4, R211, R57, R4 ;  /* 0x00000039d3047223 */ /* 0x000fe20000010004 */
[----:B------:R-:W-:Y:S01]  /*1e50*/  IMAD.MOV.U32 R57, RZ, RZ, R87 ;  /* 0x000000ffff397224 */ /* 0x000fe200078e0057 */
[----:B------:R-:W-:Y:S01]  /*1e60*/  SHF.L.U32 R59, R59, 0x10, RZ ;  /* 0x000000103b3b7819 */ /* 0x000fe200000006ff */
[----:B------:R-:W-:Y:S01]  /*1e70*/  IMAD.U32 R224, R224, 0x10000, RZ ;  /* 0x00010000e0e07824 */ /* 0x000fe200078e00ff */
[----:B------:R-:W-:Y:S01]  /*1e80*/  SHF.R.U32.HI R84, RZ, 0x10, R129 ;  /* 0x00000010ff547819 */ /* 0x000fe20000011681 */
[----:B------:R-:W-:Y:S01]  /*1e90*/  FMUL.FTZ R132, R106, R73 ;  /* 0x000000496a847220 */ /* 0x000fe20000410000 */
[----:B------:R-:W-:-:S02]  /*1ea0*/  IMAD.U32 R64, R74, 0x10000, RZ ;  /* 0x000100004a407824 */ /* 0x000fc400078e00ff */
[----:B------:R-:W-:Y:S01]  /*1eb0*/  FMUL.FTZ R85, R158, R75 ;  /* 0x0000004b9e557220 */ /* 0x000fe20000410000 */
[----:B------:R-:W-:Y:S01]  /*1ec0*/  FADD.FTZ R65, -R208, R65 ;  /* 0x00000041d0417221 */ /* 0x000fe20000010100 */
[-C--:B------:R-:W-:Y:S01]  /*1ed0*/  FMUL.FTZ R146, R151, R224.reuse ;  /* 0x000000e097927220 */ /* 0x080fe20000410000 */
[----:B------:R-:W-:Y:S01]  /*1ee0*/  FADD.FTZ R50, R224, R50 ;  /* 0x00000032e0327221 */ /* 0x000fe20000010000 */
[----:B------:R-:W-:Y:S01]  /*1ef0*/  FFMA.FTZ R51, R212, R224, R51 ;  /* 0x000000e0d4337223 */ /* 0x000fe20000010033 */
[----:B------:R-:W-:Y:S01]  /*1f00*/  SHF.L.U32 R57, R57, 0x10, RZ ;  /* 0x0000001039397819 */ /* 0x000fe200000006ff */
[-C--:B------:R-:W-:Y:S01]  /*1f10*/  FMUL.FTZ R136, R173, R59.reuse ;  /* 0x0000003bad887220 */ /* 0x080fe20000410000 */
[----:B------:R-:W-:Y:S01]  /*1f20*/  FADD.FTZ R36, R59, R36 ;  /* 0x000000243b247221 */ /* 0x000fe20000010000 */
[----:B------:R-:W-:Y:S01]  /*1f30*/  FFMA.FTZ R48, R137, R59, R48 ;  /* 0x0000003b89307223 */ /* 0x000fe20000010030 */
[----:B------:R-:W-:Y:S01]  /*1f40*/  FADD.FTZ R92, R131, R92 ;  /* 0x0000005c835c7221 */ /* 0x000fe20000010000 */
[----:B------:R-:W-:Y:S01]  /*1f50*/  FFMA.FTZ R93, R132, R131, R93 ;  /* 0x00000083845d7223 */ /* 0x000fe2000001005d */
[----:B------:R-:W-:-:S02]  /*1f60*/  IMAD.U32 R58, R84, 0x10000, RZ ;  /* 0x00010000543a7824 */ /* 0x000fc400078e00ff */
[----:B------:R-:W-:Y:S01]  /*1f70*/  FMUL.FTZ R66, R157, R64 ;  /* 0x000000409d427220 */ /* 0x000fe20000410000 */
[----:B------:R-:W-:Y:S02]  /*1f80*/  IMAD.MOV.U32 R59, RZ, RZ, R133 ;  /* 0x000000ffff3b7224 */ /* 0x000fe400078e0085 */
[----:B------:R-:W-:Y:S01]  /*1f90*/  FFMA.FTZ R131, R168, R131, R85 ;  /* 0x00000083a8837223 */ /* 0x000fe20000010055 */
[----:B------:R-:W-:Y:S02]  /*1fa0*/  IMAD.U32 R73, R72, 0x10000, RZ ;  /* 0x0001000048497824 */ /* 0x000fe400078e00ff */
[----:B------:R-:W-:Y:S01]  /*1fb0*/  FMUL.FTZ R224, R106, R65 ;  /* 0x000000416ae07220 */ /* 0x000fe20000410000 */
[----:B------:R-:W-:Y:S01]  /*1fc0*/  IMAD.MOV.U32 R65, RZ, RZ, R140 ;  /* 0x000000ffff417224 */ /* 0x000fe200078e008c */
[----:B------:R-:W-:Y:S01]  /*1fd0*/  SHF.R.U64 R85, R144, 0x10, R145 ;  /* 0x0000001090557819 */ /* 0x000fe20000001291 */
[----:B------:R-:W-:Y:S02]  /*1fe0*/  IMAD.U32 R222, R222, 0x10000, RZ ;  /* 0x00010000dede7824 */ /* 0x000fe400078e00ff */
[----:B------:R-:W-:Y:S01]  /*1ff0*/  FFMA.FTZ R133, R167, R58, R66 ;  /* 0x0000003aa7857223 */ /* 0x000fe20000010042 */
[----:B------:R-:W-:Y:S01]  /*2000*/  FADD.FTZ R20, R57, R20 ;  /* 0x0000001439147221 */ /* 0x000fe20000010000 */
[-C--:B------:R-:W-:Y:S01]  /*2010*/  FFMA.FTZ R8, R137, R57.reuse, R8 ;  /* 0x0000003989087223 */ /* 0x080fe20000010008 */
[----:B------:R-:W-:Y:S01]  /*2020*/  FFMA.FTZ R136, R183, R57, R136 ;  /* 0x00000039b7887223 */ /* 0x000fe20000010088 */
[----:B------:R-:W-:Y:S01]  /*2030*/  FADD.FTZ R73, -R208, R73 ;  /* 0x00000049d0497221 */ /* 0x000fe20000010100 */
[----:B------:R-:W-:Y:S01]  /*2040*/  FADD.FTZ R94, R67, R94 ;  /* 0x0000005e435e7221 */ /* 0x000fe20000010000 */
[----:B------:R-:W-:Y:S01]  /*2050*/  FFMA.FTZ R95, R126, R67, R95 ;  /* 0x000000437e5f7223 */ /* 0x000fe2000001005f */
[----:B------:R-:W-:Y:S01]  /*2060*/  IMAD.MOV.U32 R66, RZ, RZ, R142 ;  /* 0x000000ffff427224 */ /* 0x000fe200078e008e */
[----:B------:R-:W-:Y:S01]  /*2070*/  MOV R57, R129 ;  /* 0x0000008100397202 */ /* 0x000fe20000000f00 */
[----:B------:R-:W-:Y:S01]  /*2080*/  IMAD.U32 R67, R65, 0x10000, RZ ;  /* 0x0001000041437824 */ /* 0x000fe200078e00ff */
[----:B------:R-:W-:Y:S01]  /*2090*/  SHF.L.U32 R59, R59, 0x10, RZ ;  /* 0x000000103b3b7819 */ /* 0x000fe200000006ff */
[----:B------:R-:W-:-:S02]  /*20a0*/  IMAD.U32 R65, R85, 0x10000, RZ ;  /* 0x0001000055417824 */ /* 0x000fc400078e00ff */
[----:B------:R-:W-:Y:S01]  /*20b0*/  FADD.FTZ R52, R222, R52 ;  /* 0x00000034de347221 */ /* 0x000fe20000010000 */
[-C--:B------:R-:W-:Y:S01]  /*20c0*/  FFMA.FTZ R53, R212, R222.reuse, R53 ;  /* 0x000000ded4357223 */ /* 0x080fe20000010035 */
[----:B------:R-:W-:Y:S01]  /*20d0*/  FFMA.FTZ R146, R165, R222, R146 ;  /* 0x000000dea5927223 */ /* 0x000fe20000010092 */
[----:B------:R-:W-:Y:S01]  /*20e0*/  FMUL.FTZ R222, R106, R73 ;  /* 0x000000496ade7220 */ /* 0x000fe20000410000 */
[----:B------:R-:W-:Y:S01]  /*20f0*/  SHF.L.U32 R57, R57, 0x10, RZ ;  /* 0x0000001039397819 */ /* 0x000fe200000006ff */
[----:B------:R-:W-:Y:S01]  /*2100*/  FMUL.FTZ R56, R179, R59 ;  /* 0x0000003bb3387220 */ /* 0x000fe20000410000 */
[----:B------:R-:W-:Y:S01]  /*2110*/  SHF.L.U32 R73, R66, 0x10, RZ ;  /* 0x0000001042497819 */ /* 0x000fe200000006ff */
[----:B------:R-:W-:Y:S01]  /*2120*/  FADD.FTZ R66, RZ, R223 ;  /* 0x000000dfff427221 */ /* 0x000fe20000010000 */
[----:B------:R-:W-:Y:S01]  /*2130*/  FADD.FTZ R85, -R208, R65 ;  /* 0x00000041d0557221 */ /* 0x000fe20000010100 */
[----:B------:R-:W-:Y:S01]  /*2140*/  FFMA.FTZ R65, R126, R223, RZ ;  /* 0x000000df7e417223 */ /* 0x000fe200000100ff */
[-C--:B------:R-:W-:Y:S01]  /*2150*/  FFMA.FTZ R221, R189, R57.reuse, R56 ;  /* 0x00000039bddd7223 */ /* 0x080fe20000010038 */
[----:B------:R-:W-:Y:S01]  /*2160*/  FADD.FTZ R66, R131, R66 ;  /* 0x0000004283427221 */ /* 0x000fe20000010000 */
[----:B------:R-:W-:Y:S01]  /*2170*/  FADD.FTZ R88, R57, R88 ;  /* 0x0000005839587221 */ /* 0x000fe20000010000 */
[----:B------:R-:W-:Y:S01]  /*2180*/  FFMA.FTZ R89, R224, R57, R89 ;  /* 0x00000039e0597223 */ /* 0x000fe20000010059 */
[----:B------:R-:W-:Y:S01]  /*2190*/  FFMA.FTZ R65, R132, R131, R65 ;  /* 0x0000008384417223 */ /* 0x000fe20000010041 */
[----:B------:R-:W-:Y:S01]  /*21a0*/  MOV R57, R144 ;  /* 0x0000009000397202 */ /* 0x000fe20000000f00 */
[----:B------:R-:W-:-:S02]  /*21b0*/  IMAD.MOV.U32 R72, RZ, RZ, R145 ;  /* 0x000000ffff487224 */ /* 0x000fc400078e0091 */
[----:B------:R-:W-:Y:S01]  /*21c0*/  FADD.FTZ R90, R75, R90 ;  /* 0x0000005a4b5a7221 */ /* 0x000fe20000010000 */
[----:B------:R-:W-:Y:S01]  /*21d0*/  FFMA.FTZ R91, R132, R75, R91 ;  /* 0x0000004b845b7223 */ /* 0x000fe2000001005b */
[----:B------:R-:W-:Y:S01]  /*21e0*/  FADD.FTZ R66, R221, R66 ;  /* 0x00000042dd427221 */ /* 0x000fe20000010000 */
[----:B------:R-:W-:Y:S01]  /*21f0*/  SHF.R.U32.HI R75, RZ, 0x10, R145 ;  /* 0x00000010ff4b7819 */ /* 0x000fe20000011691 */
[----:B------:R-:W-:Y:S01]  /*2200*/  FFMA.FTZ R65, R224, R221, R65 ;  /* 0x000000dde0417223 */ /* 0x000fe20000010041 */
[----:B------:R-:W-:Y:S01]  /*2210*/  IMAD.U32 R57, R57, 0x10000, RZ ;  /* 0x0001000039397824 */ /* 0x000fe200078e00ff */
[----:B------:R-:W-:Y:S01]  /*2220*/  SHF.L.U32 R219, R72, 0x10, RZ ;  /* 0x0000001048db7819 */ /* 0x000fe200000006ff */
[----:B------:R-:W-:Y:S01]  /*2230*/  FADD.FTZ R66, R133, R66 ;  /* 0x0000004285427221 */ /* 0x000fe20000010000 */
[----:B------:R-:W-:Y:S01]  /*2240*/  FADD.FTZ R55, R64, R55 ;  /* 0x0000003740377221 */ /* 0x000fe20000010000 */
[C---:B------:R-:W-:Y:S01]  /*2250*/  FFMA.FTZ R63, R222.reuse, R64, R63 ;  /* 0x00000040de3f7223 */ /* 0x040fe2000001003f */
[----:B------:R-:W-:Y:S01]  /*2260*/  FFMA.FTZ R72, R222, R133, R65 ;  /* 0x00000085de487223 */ /* 0x000fe20000010041 */
[----:B------:R-:W-:Y:S01]  /*2270*/  SHF.R.U64 R74, R140, 0x10, R141 ;  /* 0x000000108c4a7819 */ /* 0x000fe2000000128d */
[----:B------:R-:W-:Y:S01]  /*2280*/  IMAD.U32 R75, R75, 0x10000, RZ ;  /* 0x000100004b4b7824 */ /* 0x000fe200078e00ff */
[----:B------:R-:W-:-:S02]  /*2290*/  MOV R64, R141 ;  /* 0x0000008d00407202 */ /* 0x000fc40000000f00 */
[----:B------:R-:W-:Y:S01]  /*22a0*/  SHF.R.U32.HI R56, RZ, 0x10, R141 ;  /* 0x00000010ff387819 */ /* 0x000fe2000001168d */
[C---:B------:R-:W-:Y:S01]  /*22b0*/  FADD.FTZ R141, -R208.reuse, R57 ;  /* 0x00000039d08d7221 */ /* 0x040fe20000010100 */
[----:B------:R-:W-:Y:S01]  /*22c0*/  FADD.FTZ R66, R149, R66 ;  /* 0x0000004295427221 */ /* 0x000fe20000010000 */
[----:B------:R-:W-:Y:S01]  /*22d0*/  FFMA.FTZ R65, R153, R149, R72 ;  /* 0x0000009599417223 */ /* 0x000fe20000010048 */
[----:B------:R-:W-:Y:S01]  /*22e0*/  FADD.FTZ R57, -R208, R75 ;  /* 0x0000004bd0397221 */ /* 0x000fe20000010100 */
        /* <DEDUP_REMOVED lines=8> */
[----:B------:R-:W-:Y:S01]  /*2370*/  FFMA.FTZ R65, R215, R147, R66 ;  /* 0x00000093d7417223 */ /* 0x000fe20000010042 */
[----:B------:R-:W-:-:S02]  /*2380*/  SHF.R.U64 R84, R142, 0x10, R143 ;  /* 0x000000108e547819 */ /* 0x000fc4000000128f */
[----:B------:R-:W-:Y:S01]  /*2390*/  FADD.FTZ R67, R146, R67 ;  /* 0x0000004392437221 */ /* 0x000fe20000010000 */
[----:B------:R-:W-:Y:S01]  /*23a0*/  FFMA.FTZ R72, R212, R146, R65 ;  /* 0x00000092d4487223 */ /* 0x000fe20000010041 */
[----:B------:R-:W-:Y:S02]  /*23b0*/  FADD.FTZ R82, R59, R82 ;  /* 0x000000523b527221 */ /* 0x000fe40000010000 */
[----:B------:R-:W-:Y:S01]  /*23c0*/  FADD.FTZ R66, R134, R67 ;  /* 0x0000004386427221 */ /* 0x000fe20000010000 */
[----:B------:R-:W-:Y:S01]  /*23d0*/  FFMA.FTZ R65, R213, R134, R72 ;  /* 0x00000086d5417223 */ /* 0x000fe20000010048 */
[----:B------:R-:W-:Y:S01]  /*23e0*/  FFMA.FTZ R83, R224, R59, R83 ;  /* 0x0000003be0537223 */ /* 0x000fe20000010053 */
[----:B------:R-:W-:Y:S01]  /*23f0*/  SHF.L.U32 R75, R84, 0x10, RZ ;  /* 0x00000010544b7819 */ /* 0x000fe200000006ff */
[----:B------:R-:W-:Y:S02]  /*2400*/  IMAD.MOV.U32 R59, RZ, RZ, R143 ;  /* 0x000000ffff3b7224 */ /* 0x000fe400078e008f */
[----:B------:R-:W-:Y:S01]  /*2410*/  FADD.FTZ R66, R217, R66 ;  /* 0x00000042d9427221 */ /* 0x000fe20000010000 */
[----:B------:R-:W-:-:S02]  /*2420*/  IMAD.U32 R67, R64, 0x10000, RZ ;  /* 0x0001000040437824 */ /* 0x000fc400078e00ff */
[----:B------:R-:W-:Y:S01]  /*2430*/  FFMA.FTZ R64, R218, R217, R65 ;  /* 0x000000d9da407223 */ /* 0x000fe20000010041 */
[----:B------:R-:W-:Y:S02]  /*2440*/  IMAD.U32 R74, R74, 0x10000, RZ ;  /* 0x000100004a4a7824 */ /* 0x000fe400078e00ff */
        /* <DEDUP_REMOVED lines=9> */
[----:B------:R-:W-:Y:S01]  /*24e0*/  FADD.FTZ R66, R135, R66 ;  /* 0x0000004287427221 */ /* 0x000fe20000010000 */
[----:B------:R-:W-:Y:S01]  /*24f0*/  FFMA.FTZ R56, R210, R135, R59 ;  /* 0x00000087d2387223 */ /* 0x000fe2000001003b */
[----:B------:R-:W-:Y:S01]  /*2500*/  FADD.FTZ R71, R58, R71 ;  /* 0x000000473a477221 */ /* 0x000fe20000010000 */
[----:B------:R-:W-:Y:S01]  /*2510*/  FFMA.FTZ R79, R222, R58, R79 ;  /* 0x0000003ade4f7223 */ /* 0x000fe2000001004f */
[----:B------:R-:W-:Y:S01]  /*2520*/  FADD.FTZ R65, R139, R66 ;  /* 0x000000428b417221 */ /* 0x000fe20000010000 */
[----:B------:R-:W-:Y:S01]  /*2530*/  FFMA.FTZ R59, R207, R139, R56 ;  /* 0x0000008bcf3b7223 */ /* 0x000fe20000010038 */
[----:B------:R-:W-:Y:S02]  /*2540*/  SHF.R.U32.HI R58, RZ, 0x10, R143 ;  /* 0x00000010ff3a7819 */ /* 0x000fe4000001168f */
[----:B------:R-:W-:Y:S01]  /*2550*/  FADD.FTZ R65, R214, R65 ;  /* 0x00000041d6417221 */ /* 0x000fe20000010000 */
[----:B------:R-:W-:Y:S02]  /*2560*/  FFMA.FTZ R56, R216, R214, R59 ;  /* 0x000000d6d8387223 */ /* 0x000fe4000001003b */
[----:B------:R-:W-:-:S02]  /*2570*/  IMAD.U32 R64, R58, 0x10000, RZ ;  /* 0x000100003a407824 */ /* 0x000fc400078e00ff */
[----:B------:R-:W-:Y:S01]  /*2580*/  FADD.FTZ R58, R136, R65 ;  /* 0x00000041883a7221 */ /* 0x000fe20000010000 */
[----:B------:R-:W-:Y:S01]  /*2590*/  FFMA.FTZ R59, R137, R136, R56 ;  /* 0x00000088893b7223 */ /* 0x000fe20000010038 */
[----:B------:R-:W-:Y:S01]  /*25a0*/  FADD.FTZ R54, R220, R54 ;  /* 0x00000036dc367221 */ /* 0x000fe20000010000 */
[----:B------:R-:W-:Y:S01]  /*25b0*/  FFMA.FTZ R78, R215, R220, R78 ;  /* 0x000000dcd74e7223 */ /* 0x000fe2000001004e */
[----:B------:R-:W-:Y:S01]  /*25c0*/  FMUL.FTZ R220, R106, R57 ;  /* 0x000000396adc7220 */ /* 0x000fe20000410000 */
[----:B------:R-:W-:Y:S01]  /*25d0*/  FADD.FTZ R57, R127, R58 ;  /* 0x0000003a7f397221 */ /* 0x000fe20000010000 */
[----:B------:R-:W-:Y:S01]  /*25e0*/  FFMA.FTZ R58, R138, R127, R59 ;  /* 0x0000007f8a3a7223 */ /* 0x000fe2000001003b */
[----:B------:R-:W-:Y:S01]  /*25f0*/  FADD.FTZ R56, R72, R32 ;  /* 0x0000002048387221 */ /* 0x000fe20000010000 */
[----:B------:R-:W-:Y:S01]  /*2600*/  FADD.FTZ R219, -R208, R219 ;  /* 0x000000dbd0db7221 */ /* 0x000fe20000010100 */
[----:B------:R-:W-:Y:S01]  /*2610*/  FADD.FTZ R32, R128, R57 ;  /* 0x0000003980207221 */ /* 0x000fe20000010000 */
[----:B------:R-:W-:Y:S01]  /*2620*/  FMUL.FTZ R208, R171, R72 ;  /* 0x00000048abd07220 */ /* 0x000fe20000410000 */
[----:B------:R-:W-:Y:S01]  /*2630*/  FFMA.FTZ R57, R141, R128, R58 ;  /* 0x000000808d397223 */ /* 0x000fe2000001003a */
[----:B------:R-:W-:Y:S01]  /*2640*/  FMUL.FTZ R219, R106, R219 ;  /* 0x000000db6adb7220 */ /* 0x000fe20000410000 */
[----:B------:R-:W-:Y:S01]  /*2650*/  FADD.FTZ R59, R32, R129 ;  /* 0x00000081203b7221 */ /* 0x000fe20000010000 */
[----:B------:R-:W-:Y:S01]  /*2660*/  FFMA.FTZ R208, R181, R67, R208 ;  /* 0x00000043b5d07223 */ /* 0x000fe200000100d0 */
[----:B------:R-:W-:Y:S01]  /*2670*/  FMUL.FTZ R130, R109, R64 ;  /* 0x000000406d827220 */ /* 0x000fe20000410000 */
[----:B------:R-:W-:Y:S01]  /*2680*/  FFMA.FTZ R32, R140, R129, R57 ;  /* 0x000000818c207223 */ /* 0x000fe20000010039 */
[----:B------:R-:W-:Y:S01]  /*2690*/  VIADD R191, R191, UR10 ;  /* 0x0000000abfbf7c36 */ /* 0x000fe20008000000 */
[----:B------:R-:W-:Y:S01]  /*26a0*/  UMOV UR4, 0xffffffff ;  /* 0xffffffff00047882 */ /* 0x000fe20000000000 */
        /* <DEDUP_REMOVED lines=12> */
[----:B------:R-:W-:Y:S01]  /*2770*/  FFMA.FTZ R11, R220, R74, R11 ;  /* 0x0000004adc0b7223 */ /* 0x000fe2000001000b */
        /* <DEDUP_REMOVED lines=27> */
.L_x_227:
[----:B-1----:R-:W-:Y:S01]  /*2930*/  FADD.FTZ R56, R57, R58 ;  /* 0x0000003a39387221 */ /* 0x002fe20000010000 */
[----:B0-2---:R-:W-:Y:S01]  /*2940*/  FADD.FTZ R57, R59, R72 ;  /* 0x000000483b397221 */ /* 0x005fe20000010000 */
[----:B------:R-:W-:Y:S06]  /*2950*/  @P5 BRA `(.L_x_205) ;  /* 0x0000000000245947 */ /* 0x000fec0003800000 */
[----:B------:R-:W0:Y:S01]  /*2960*/  S2UR UR5, SR_CgaCtaId ;  /* 0x00000000000579c3 */ /* 0x000e220000008800 */
[----:B------:R-:W-:Y:S01]  /*2970*/  SHF.R.U32.HI R58, RZ, 0x5, R49 ;  /* 0x00000005ff3a7819 */ /* 0x000fe20000011631 */
[----:B------:R-:W-:-:S03]  /*2980*/  UMOV UR4, 0x400 ;  /* 0x0000040000047882 */ /* 0x000fc60000000000 */
[----:B------:R-:W-:-:S05]  /*2990*/  LOP3.LUT R59, R58, 0x7fffff8, RZ, 0xc0, !PT ;  /* 0x07fffff83a3b7812 */ /* 0x000fca00078ec0ff */
[----:B------:R-:W-:-:S05]  /*29a0*/  @!P4 VIADD R59, R59, 0x8 ;  /* 0x000000083b3bc836 */ /* 0x000fca0000000000 */
[----:B------:R-:W-:Y:S01]  /*29b0*/  LOP3.LUT R58, R59, 0x7, R58, 0xf8, !PT ;  /* 0x000000073b3a7812 */ /* 0x000fe200078ef83a */
[----:B0-----:R-:W-:-:S06]  /*29c0*/  ULEA UR4, UR5, UR4, 0x18 ;  /* 0x0000000405047291 */ /* 0x001fcc000f8ec03f */
[----:B------:R-:W-:-:S05]  /*29d0*/  LEA R58, R58, UR4, 0x3 ;  /* 0x000000043a3a7c11 */ /* 0x000fca000f8e18ff */
[----:B------:R0:W-:Y:S02]  /*29e0*/  STS.64 [R58+0x5000], R56 ;  /* 0x005000383a007388 */ /* 0x0001e40000000a00 */
.L_x_205:
[----:B------:R-:W-:Y:S05]  /*29f0*/  WARPSYNC.ALL ;  /* 0x0000000000007948 */ /* 0x000fea0003800000 */
[----:B------:R-:W1:Y:S08]  /*2a00*/  S2UR UR5, SR_CgaCtaId ;  /* 0x00000000000579c3 */ /* 0x000e700000008800 */
[----:B------:R-:W-:Y:S01]  /*2a10*/  BAR.SYNC.DEFER_BLOCKING 0x0 ;  /* 0x0000000000007b1d */ /* 0x000fe20000010000 */
[----:B0-----:R-:W-:-:S02]  /*2a20*/  SHF.R.U32.HI R56, RZ, 0x5, R49 ;  /* 0x00000005ff387819 */ /* 0x001fc40000011631 */
[----:B-----5:R-:W-:Y:S02]  /*2a30*/  LOP3.LUT P6, RZ, R99, 0xff, RZ, 0xc0, !PT ;  /* 0x000000ff63ff7812 */ /* 0x020fe400078cc0ff */
[----:B------:R-:W-:Y:S01]  /*2a40*/  LOP3.LUT R56, R56, 0x7fffff8, RZ, 0xc0, !PT ;  /* 0x07fffff838387812 */ /* 0x000fe200078ec0ff */
[----:B------:R-:W-:Y:S01]  /*2a50*/  UMOV UR4, 0x400 ;  /* 0x0000040000047882 */ /* 0x000fe20000000000 */
[----:B------:R-:W-:-:S03]  /*2a60*/  @P0 LOP3.LUT P5, RZ, R192, 0xff, RZ, 0xc0, !PT ;  /* 0x000000ffc0ff0812 */ /* 0x000fc600078ac0ff */
[----:B------:R-:W-:Y:S01]  /*2a70*/  @!P4 VIADD R56, R56, 0x8 ;  /* 0x000000083838c836 */ /* 0x000fe20000000000 */
[----:B-1----:R-:W-:-:S06]  /*2a80*/  ULEA UR4, UR5, UR4, 0x18 ;  /* 0x0000000405047291 */ /* 0x002fcc000f8ec03f */
[----:B------:R-:W-:-:S05]  /*2a90*/  LEA R142, R56, UR4, 0x3 ;  /* 0x00000004388e7c11 */ /* 0x000fca000f8e18ff */
[----:B------:R-:W0:Y:S04]  /*2aa0*/  LDS.128 R56, [R142+0x5000] ;  /* 0x005000008e387984 */ /* 0x000e280000000c00 */
[----:B------:R-:W1:Y:S04]  /*2ab0*/  LDS.128 R64, [R142+0x5010] ;  /* 0x005010008e407984 */ /* 0x000e680000000c00 */
[----:B------:R-:W2:Y:S04]  /*2ac0*/  LDS.128 R72, [R142+0x5020] ;  /* 0x005020008e487984 */ /* 0x000ea80000000c00 */
[----:B------:R3:W4:Y:S02]  /*2ad0*/  LDS.128 R84, [R142+0x5030] ;  /* 0x005030008e547984 */ /* 0x0007240000000c00 */
[----:B---3--:R-:W-:Y:S01]  /*2ae0*/  @P1 SHF.R.U64 R142, R118, 0x10, R119 ;  /* 0x00000010768e1819 */ /* 0x008fe20000001277 */
[----:B0-----:R-:W-:Y:S01]  /*2af0*/  FADD.FTZ R143, RZ, R56 ;  /* 0x00000038ff8f7221 */ /* 0x001fe20000010000 */
[----:B------:R-:W-:-:S03]  /*2b00*/  FADD.FTZ R56, RZ, R57 ;  /* 0x00000039ff387221 */ /* 0x000fc60000010000 */
[----:B------:R-:W-:Y:S01]  /*2b10*/  FADD.FTZ R143, R58, R143 ;  /* 0x0000008f3a8f7221 */ /* 0x000fe20000010000 */
[----:B------:R-:W-:Y:S01]  /*2b20*/  FADD.FTZ R56, R59, R56 ;  /* 0x000000383b387221 */ /* 0x000fe20000010000 */
[----:B------:R-:W-:Y:S02]  /*2b30*/  @P1 SHF.R.U64 R59, R122, 0x10, R123 ;  /* 0x000000107a3b1819 */ /* 0x000fe4000000127b */
[----:B-1----:R-:W-:Y:S01]  /*2b40*/  FADD.FTZ R143, R143, R64 ;  /* 0x000000408f8f7221 */ /* 0x002fe20000010000 */
[----:B------:R-:W-:Y:S01]  /*2b50*/  FADD.FTZ R56, R56, R65 ;  /* 0x0000004138387221 */ /* 0x000fe20000010000 */
[----:B------:R-:W-:Y:S02]  /*2b60*/  @P1 SHF.L.U32 R59, R59, 0x10, RZ ;  /* 0x000000103b3b1819 */ /* 0x000fe400000006ff */
[----:B------:R-:W-:Y:S01]  /*2b70*/  FADD.FTZ R143, R66, R143 ;  /* 0x0000008f428f7221 */ /* 0x000fe20000010000 */
[----:B------:R-:W-:Y:S01]  /*2b80*/  FADD.FTZ R56, R67, R56 ;  /* 0x0000003843387221 */ /* 0x000fe20000010000 */
[----:B------:R-:W-:-:S02]  /*2b90*/  @P1 IMAD.MOV.U32 R66, RZ, RZ, R123 ;  /* 0x000000ffff421224 */ /* 0x000fc400078e007b */
[----:B--2---:R-:W-:Y:S01]  /*2ba0*/  FADD.FTZ R143, R143, R72 ;  /* 0x000000488f8f7221 */ /* 0x004fe20000010000 */
[----:B------:R-:W-:Y:S01]  /*2bb0*/  FADD.FTZ R56, R56, R73 ;  /* 0x0000004938387221 */ /* 0x000fe20000010000 */
[----:B------:R-:W-:Y:S01]  /*2bc0*/  @P1 IMAD.U32 R67, R66, 0x10000, RZ ;  /* 0x0001000042431824 */ /* 0x000fe200078e00ff */
[----:B------:R-:W-:Y:S01]  /*2bd0*/  @P1 SHF.R.U32.HI R72, RZ, 0x10, R123 ;  /* 0x00000010ff481819 */ /* 0x000fe2000001167b */
[----:B------:R-:W-:Y:S01]  /*2be0*/  FADD.FTZ R143, R74, R143 ;  /* 0x0000008f4a8f7221 */ /* 0x000fe20000010000 */
[----:B------:R-:W-:-:S03]  /*2bf0*/  FADD.FTZ R56, R75, R56 ;  /* 0x000000384b387221 */ /* 0x000fc60000010000 */
[----:B----4-:R-:W-:Y:S01]  /*2c00*/  FADD.FTZ R143, R143, R84 ;  /* 0x000000548f8f7221 */ /* 0x010fe20000010000 */
[----:B------:R-:W-:Y:S01]  /*2c10*/  FADD.FTZ R56, R56, R85 ;  /* 0x0000005538387221 */ /* 0x000fe20000010000 */
[----:B------:R-:W-:Y:S02]  /*2c20*/  @P1 IMAD.U32 R72, R72, 0x10000, RZ ;  /* 0x0001000048481824 */ /* 0x000fe400078e00ff */
[----:B------:R-:W-:Y:S01]  /*2c30*/  FADD.FTZ R86, R86, R143 ;  /* 0x0000008f56567221 */ /* 0x000fe20000010000 */
[----:B------:R-:W-:-:S03]  /*2c40*/  FADD.FTZ R56, R87, R56 ;  /* 0x0000003857387221 */ /* 0x000fc60000010000 */
[----:B------:R-:W-:Y:S01]  /*2c50*/  FMUL.FTZ R65, R86, UR16 ;  /* 0x0000001056417c20 */ /* 0x000fe20008410000 */
[----:B------:R-:W-:Y:S01]  /*2c60*/  FMUL.FTZ R64, R56, UR16 ;  /* 0x0000001038407c20 */ /* 0x000fe20008410000 */
[----:B------:R-:W-:-:S03]  /*2c70*/  @P1 MOV R56, R122 ;  /* 0x0000007a00381202 */ /* 0x000fc60000000f00 */
[----:B------:R-:W-:Y:S02]  /*2c80*/  FSEL R65, R65, RZ, !P2 ;  /* 0x000000ff41417208 */ /* 0x000fe40005000000 */
[----:B------:R-:W-:Y:S01]  /*2c90*/  @P1 IMAD.U32 R57, R56, 0x10000, RZ ;  /* 0x0001000038391824 */ /* 0x000fe200078e00ff */
[----:B------:R-:W-:Y:S02]  /*2ca0*/  LOP3.LUT P2, RZ, R99, 0xff00, RZ, 0xc0, !PT ;  /* 0x0000ff0063ff7812 */ /* 0x000fe4000784c0ff */
[-CC-:B------:R-:W-:Y:S01]  /*2cb0*/  FFMA.FTZ R126, R126, R64.reuse, R65.reuse ;  /* 0x000000407e7e7223 */ /* 0x180fe20000010041 */
[-CC-:B------:R-:W-:Y:S01]  /*2cc0*/  FFMA.FTZ R132, R132, R64.reuse, R65.reuse ;  /* 0x0000004084847223 */ /* 0x180fe20000010041 */
[-CC-:B------:R-:W-:Y:S01]  /*2cd0*/  FFMA.FTZ R224, R224, R64.reuse, R65.reuse ;  /* 0x00000040e0e07223 */ /* 0x180fe20000010041 */
[-CC-:B------:R-:W-:Y:S01]  /*2ce0*/  FFMA.FTZ R222, R222, R64.reuse, R65.reuse ;  /* 0x00000040dede7223 */ /* 0x180fe20000010041 */
[----:B------:R-:W-:Y:S01]  /*2cf0*/  FADD.FTZ R223, R223, -R126 ;  /* 0x8000007edfdf7221 */ /* 0x000fe20000010000 */
[----:B------:R-:W-:Y:S01]  /*2d00*/  FADD.FTZ R131, R131, -R132 ;  /* 0x8000008483837221 */ /* 0x000fe20000010000 */
[----:B------:R-:W-:Y:S01]  /*2d10*/  FADD.FTZ R221, R221, -R224 ;  /* 0x800000e0dddd7221 */ /* 0x000fe20000010000 */
[-CC-:B------:R-:W-:Y:S01]  /*2d20*/  FFMA.FTZ R126, R215, R64.reuse, R65.reuse ;  /* 0x00000040d77e7223 */ /* 0x180fe20000010041 */
[C---:B------:R-:W-:Y:S01]  /*2d30*/  FMUL.FTZ R56, R106.reuse, R223 ;  /* 0x000000df6a387220 */ /* 0x040fe20000410000 */
[C---:B------:R-:W-:Y:S01]  /*2d40*/  FMUL.FTZ R58, R106.reuse, R131 ;  /* 0x000000836a3a7220 */ /* 0x040fe20000410000 */
[----:B------:R-:W-:Y:S01]  /*2d50*/  FMUL.FTZ R66, R106, R221 ;  /* 0x000000dd6a427220 */ /* 0x000fe20000410000 */
[-C--:B------:R-:W-:Y:S01]  /*2d60*/  FFMA.FTZ R154, R154, R64.reuse, R65 ;  /* 0x000000409a9a7223 */ /* 0x080fe20000010041 */
[----:B------:R-:W-:Y:S01]  /*2d70*/  @P1 FADD.FTZ R56, R56, R57 ;  /* 0x0000003938381221 */ /* 0x000fe20000010000 */
[----:B------:R-:W-:Y:S01]  /*2d80*/  @P1 FADD.FTZ R58, R58, R59 ;  /* 0x0000003b3a3a1221 */ /* 0x000fe20000010000 */
[----:B------:R-:W-:Y:S01]  /*2d90*/  FADD.FTZ R73, R133, -R222 ;  /* 0x800000de85497221 */ /* 0x000fe20000010000 */
[----:B------:R-:W-:Y:S01]  /*2da0*/  FADD.FTZ R85, R147, -R126 ;  /* 0x8000007e93557221 */ /* 0x000fe20000010000 */
[----:B------:R-:W-:Y:S01]  /*2db0*/  FMUL.FTZ R57, R56, UR17 ;  /* 0x0000001138397c20 */ /* 0x000fe20008410000 */
[----:B------:R-:W-:Y:S01]  /*2dc0*/  @P1 FADD.FTZ R66, R66, R67 ;  /* 0x0000004342421221 */ /* 0x000fe20000010000 */
[-C--:B------:R-:W-:Y:S01]  /*2dd0*/  FFMA.FTZ R126, R153, R64.reuse, R65 ;  /* 0x00000040997e7223 */ /* 0x080fe20000010041 */
[--C-:B------:R-:W-:Y:S01]  /*2de0*/  @P1 SHF.R.U64 R59, R116, 0x10, R117.reuse ;  /* 0x00000010743b1819 */ /* 0x100fe20000001275 */
[----:B------:R-:W-:Y:S01]  /*2df0*/  FMUL.FTZ R67, R58, UR17 ;  /* 0x000000113a437c20 */ /* 0x000fe20008410000 */
[----:B------:R-:W-:Y:S01]  /*2e00*/  FSEL R87, R57, RZ, P6 ;  /* 0x000000ff39577208 */ /* 0x000fe20003000000 */
[----:B------:R-:W-:Y:S01]  /*2e10*/  FADD.FTZ R155, R155, -R154 ;  /* 0x8000009a9b9b7221 */ /* 0x000fe20000010000 */
[----:B------:R-:W-:Y:S01]  /*2e20*/  @P0 FSEL R57, R57, RZ, P5 ;  /* 0x000000ff39390208 */ /* 0x000fe20002800000 */
[----:B------:R-:W-:Y:S01]  /*2e30*/  FMUL.FTZ R73, R106, R73 ;  /* 0x000000496a497220 */ /* 0x000fe20000410000 */
[----:B------:R-:W-:Y:S01]  /*2e40*/  LOP3.LUT P6, RZ, R99, 0xff0000, RZ, 0xc0, !PT ;  /* 0x00ff000063ff7812 */ /* 0x000fe200078cc0ff */
[----:B------:R-:W-:Y:S01]  /*2e50*/  FADD.FTZ R149, R149, -R126 ;  /* 0x8000007e95957221 */ /* 0x000fe20000010000 */
[----:B------:R-:W-:Y:S01]  /*2e60*/  LOP3.LUT P5, RZ, R99, 0xff000000, RZ, 0xc0, !PT ;  /* 0xff00000063ff7812 */ /* 0x000fe200078ac0ff */
[----:B------:R-:W-:Y:S01]  /*2e70*/  @P1 IMAD.MOV.U32 R99, RZ, RZ, R117 ;  /* 0x000000ffff631224 */ /* 0x000fe200078e0075 */
[----:B------:R-:W-:Y:S01]  /*2e80*/  @P1 SHF.L.U32 R59, R59, 0x10, RZ ;  /* 0x000000103b3b1819 */ /* 0x000fe200000006ff */
[-CC-:B------:R-:W-:Y:S01]  /*2e90*/  FFMA.FTZ R143, R212, R64.reuse, R65.reuse ;  /* 0x00000040d48f7223 */ /* 0x180fe20000010041 */
[----:B------:R-:W-:Y:S01]  /*2ea0*/  FFMA.FTZ R218, R218, R64, R65 ;  /* 0x00000040dada7223 */ /* 0x000fe20000010041 */
[----:B------:R-:W-:-:S02]  /*2eb0*/  @P1 IMAD.U32 R126, R99, 0x10000, RZ ;  /* 0x00010000637e1824 */ /* 0x000fc400078e00ff */
[C---:B------:R-:W-:Y:S01]  /*2ec0*/  FMUL.FTZ R84, R106.reuse, R155 ;  /* 0x0000009b6a547220 */ /* 0x040fe20000410000 */
[----:B------:R-:W-:Y:S01]  /*2ed0*/  FSEL R74, R67, RZ, P2 ;  /* 0x000000ff434a7208 */ /* 0x000fe20001000000 */
[----:B------:R-:W-:Y:S01]  /*2ee0*/  FMUL.FTZ R85, R106, R85 ;  /* 0x000000556a557220 */ /* 0x000fe20000410000 */
[----:B------:R-:W-:Y:S01]  /*2ef0*/  @P1 MOV R99, R116 ;  /* 0x0000007400631202 */ /* 0x000fe20000000f00 */
[----:B------:R-:W-:Y:S01]  /*2f00*/  @P1 FADD.FTZ R73, R73, R72 ;  /* 0x0000004849491221 */ /* 0x000fe20000010000 */
[----:B------:R-:W-:Y:S01]  /*2f10*/  @P0 LOP3.LUT P2, RZ, R192, 0xff00, RZ, 0xc0, !PT ;  /* 0x0000ff00c0ff0812 */ /* 0x000fe2000784c0ff */
[----:B------:R-:W-:Y:S01]  /*2f20*/  FADD.FTZ R143, R146, -R143 ;  /* 0x8000008f928f7221 */ /* 0x000fe20000010000 */
[----:B------:R-:W-:Y:S01]  /*2f30*/  @P1 SHF.R.U32.HI R132, RZ, 0x10, R117 ;  /* 0x00000010ff841819 */ /* 0x000fe20000011675 */
[----:B------:R-:W-:Y:S01]  /*2f40*/  FADD.FTZ R217, R217, -R218 ;  /* 0x800000dad9d97221 */ /* 0x000fe20000010000 */
[----:B------:R-:W-:Y:S01]  /*2f50*/  FMUL.FTZ R72, R66, UR17 ;  /* 0x0000001142487c20 */ /* 0x000fe20008410000 */
[----:B------:R-:W-:Y:S01]  /*2f60*/  @P1 FADD.FTZ R84, R84, R59 ;  /* 0x0000003b54541221 */ /* 0x000fe20000010000 */
[----:B------:R-:W-:Y:S01]  /*2f70*/  @P1 FADD.FTZ R85, R85, R126 ;  /* 0x0000007e55551221 */ /* 0x000fe20000010000 */
[----:B------:R-:W-:Y:S01]  /*2f80*/  @P0 FSEL R67, R67, RZ, P2 ;  /* 0x000000ff43430208 */ /* 0x000fe20001000000 */
[----:B------:R-:W-:Y:S01]  /*2f90*/  FMUL.FTZ R59, R73, UR17 ;  /* 0x00000011493b7c20 */ /* 0x000fe20008410000 */
[----:B------:R-:W-:Y:S01]  /*2fa0*/  @P1 IMAD.U32 R126, R99, 0x10000, RZ ;  /* 0x00010000637e1824 */ /* 0x000fe200078e00ff */
[----:B------:R-:W-:Y:S01]  /*2fb0*/  @P0 LOP3.LUT P2, RZ, R192, 0xff0000, RZ, 0xc0, !PT ;  /* 0x00ff0000c0ff0812 */ /* 0x000fe2000784c0ff */
[----:B------:R-:W-:Y:S01]  /*2fc0*/  @P1 IMAD.U32 R132, R132, 0x10000, RZ ;  /* 0x0001000084841824 */ /* 0x000fe200078e00ff */
[----:B------:R-:W-:Y:S01]  /*2fd0*/  @P1 SHF.L.U32 R99, R142, 0x10, RZ ;  /* 0x000000108e631819 */ /* 0x000fe200000006ff */
[C---:B------:R-:W-:Y:S01]  /*2fe0*/  FMUL.FTZ R155, R106.reuse, R149 ;  /* 0x000000956a9b7220 */ /* 0x040fe20000410000 */
[C---:B------:R-:W-:Y:S01]  /*2ff0*/  FMUL.FTZ R147, R106.reuse, R143 ;  /* 0x0000008f6a937220 */ /* 0x040fe20000410000 */
[----:B------:R-:W-:Y:S01]  /*3000*/  FMUL.FTZ R146, R106, R217 ;  /* 0x000000d96a927220 */ /* 0x000fe20000410000 */
[----:B------:R-:W-:Y:S01]  /*3010*/  FSEL R75, R72, RZ, P6 ;  /* 0x000000ff484b7208 */ /* 0x000fe20003000000 */
[----:B------:R-:W-:Y:S01]  /*3020*/  FMUL.FTZ R133, R84, UR17 ;  /* 0x0000001154857c20 */ /* 0x000fe20008410000 */
[----:B------:R-:W-:Y:S01]  /*3030*/  @P0 FSEL R72, R72, RZ, P2 ;  /* 0x000000ff48480208 */ /* 0x000fe20001000000 */
[----:B------:R-:W-:Y:S01]  /*3040*/  FMUL.FTZ R154, R85, UR17 ;  /* 0x00000011559a7c20 */ /* 0x000fe20008410000 */
[----:B------:R-:W-:Y:S01]  /*3050*/  FSEL R86, R59, RZ, P5 ;  /* 0x000000ff3b567208 */ /* 0x000fe20002800000 */
[----:B------:R-:W-:Y:S01]  /*3060*/  @P1 FADD.FTZ R155, R155, R126 ;  /* 0x0000007e9b9b1221 */ /* 0x000fe20000010000 */
[----:B------:R-:W-:Y:S01]  /*3070*/  @P0 LOP3.LUT P6, RZ, R192, 0xff000000, RZ, 0xc0, !PT ;  /* 0xff000000c0ff0812 */ /* 0x000fe200078cc0ff */
[----:B------:R-:W-:Y:S01]  /*3080*/  @P1 FADD.FTZ R147, R147, R132 ;  /* 0x0000008493931221 */ /* 0x000fe20000010000 */
[C---:B------:R-:W-:Y:S01]  /*3090*/  LOP3.LUT P2, RZ, R205.reuse, 0xff00, RZ, 0xc0, !PT ;  /* 0x0000ff00cdff7812 */ /* 0x040fe2000784c0ff */
[----:B------:R-:W-:Y:S01]  /*30a0*/  @P1 FADD.FTZ R146, R146, R99 ;  /* 0x0000006392921221 */ /* 0x000fe20000010000 */
[----:B------:R-:W-:Y:S01]  /*30b0*/  LOP3.LUT P5, RZ, R205, 0xff0000, RZ, 0xc0, !PT ;  /* 0x00ff0000cdff7812 */ /* 0x000fe200078ac0ff */
[-C--:B------:R-:W-:Y:S01]  /*30c0*/  FFMA.FTZ R142, R211, R64.reuse, R65 ;  /* 0x00000040d38e7223 */ /* 0x080fe20000010041 */
[----:B------:R-:W-:Y:S01]  /*30d0*/  @P0 FSEL R59, R59, RZ, P6 ;  /* 0x000000ff3b3b0208 */ /* 0x000fe20003000000 */
[----:B------:R-:W-:Y:S01]  /*30e0*/  FMUL.FTZ R153, R155, UR17 ;  /* 0x000000119b997c20 */ /* 0x000fe20008410000 */
[----:B------:R-:W-:Y:S01]  /*30f0*/  FSEL R131, R133, RZ, P2 ;  /* 0x000000ff85837208 */ /* 0x000fe20001000000 */
[----:B------:R-:W-:Y:S01]  /*3100*/  FMUL.FTZ R149, R147, UR17 ;  /* 0x0000001193957c20 */ /* 0x000fe20008410000 */
[----:B------:R-:W-:Y:S01]  /*3110*/  FSEL R126, R154, RZ, P5 ;  /* 0x000000ff9a7e7208 */ /* 0x000fe20002800000 */
[----:B------:R-:W-:Y:S01]  /*3120*/  FMUL.FTZ R132, R146, UR17 ;  /* 0x0000001192847c20 */ /* 0x000fe20008410000 */
[C---:B------:R-:W-:Y:S01]  /*3130*/  LOP3.LUT P6, RZ, R205.reuse, 0xff, RZ, 0xc0, !PT ;  /* 0x000000ffcdff7812 */ /* 0x040fe200078cc0ff */
[----:B------:R-:W-:Y:S01]  /*3140*/  @P1 IMAD.MOV.U32 R143, RZ, RZ, R119 ;  /* 0x000000ffff8f1224 */ /* 0x000fe200078e0077 */
[----:B------:R-:W-:Y:S01]  /*3150*/  LOP3.LUT P2, RZ, R205, 0xff000000, RZ, 0xc0, !PT ;  /* 0xff000000cdff7812 */ /* 0x000fe2000784c0ff */
[-CC-:B------:R-:W-:Y:S01]  /*3160*/  FFMA.FTZ R210, R210, R64.reuse, R65.reuse ;  /* 0x00000040d2d27223 */ /* 0x180fe20000010041 */
[----:B------:R-:W-:Y:S01]  /*3170*/  LOP3.LUT P5, RZ, R152, 0xff00, RZ, 0xc0, !PT ;  /* 0x0000ff0098ff7812 */ /* 0x000fe200078ac0ff */
[----:B------:R-:W-:Y:S01]  /*3180*/  FADD.FTZ R209, R209, -R142 ;  /* 0x8000008ed1d17221 */ /* 0x000fe20000010000 */
[-CC-:B------:R-:W-:Y:S01]  /*3190*/  FFMA.FTZ R213, R213, R64.reuse, R65.reuse ;  /* 0x00000040d5d57223 */ /* 0x180fe20000010041 */
[----:B------:R-:W-:Y:S01]  /*31a0*/  FSEL R99, R153, RZ, P6 ;  /* 0x000000ff99637208 */ /* 0x000fe20003000000 */
[----:B------:R-:W-:Y:S01]  /*31b0*/  FADD.FTZ R215, R135, -R210 ;  /* 0x800000d287d77221 */ /* 0x000fe20000010000 */
[----:B------:R-:W-:Y:S01]  /*31c0*/  FSEL R205, R149, RZ, P2 ;  /* 0x000000ff95cd7208 */ /* 0x000fe20001000000 */
[-C--:B------:R-:W-:Y:S01]  /*31d0*/  FFMA.FTZ R145, R216, R64.reuse, R65 ;  /* 0x00000040d8917223 */ /* 0x080fe20000010041 */
[----:B------:R-:W-:Y:S01]  /*31e0*/  FSEL R212, R132, RZ, P5 ;  /* 0x000000ff84d47208 */ /* 0x000fe20002800000 */
[----:B------:R-:W-:Y:S01]  /*31f0*/  @P1 IMAD.MOV.U32 R135, RZ, RZ, R118 ;  /* 0x000000ffff871224 */ /* 0x000fe200078e0076 */
[----:B------:R-:W-:Y:S01]  /*3200*/  LOP3.LUT P6, RZ, R152, 0xff0000, RZ, 0xc0, !PT ;  /* 0x00ff000098ff7812 */ /* 0x000fe200078cc0ff */
[----:B------:R-:W-:Y:S01]  /*3210*/  FADD.FTZ R213, R134, -R213 ;  /* 0x800000d586d57221 */ /* 0x000fe20000010000 */
[----:B------:R-:W-:Y:S01]  /*3220*/  LOP3.LUT P2, RZ, R152, 0xff, RZ, 0xc0, !PT ;  /* 0x000000ff98ff7812 */ /* 0x000fe2000784c0ff */
[----:B------:R-:W-:Y:S01]  /*3230*/  FADD.FTZ R217, R214, -R145 ;  /* 0x80000091d6d97221 */ /* 0x000fe20000010000 */
[----:B------:R-:W-:Y:S01]  /*3240*/  LOP3.LUT P5, RZ, R152, 0xff000000, RZ, 0xc0, !PT ;  /* 0xff00000098ff7812 */ /* 0x000fe200078ac0ff */
[----:B------:R-:W-:Y:S01]  /*3250*/  FMUL.FTZ R152, R106, R209 ;  /* 0x000000d16a987220 */ /* 0x000fe20000410000 */
[----:B------:R-:W-:Y:S01]  /*3260*/  @P1 SHF.L.U32 R143, R143, 0x10, RZ ;  /* 0x000000108f8f1819 */ /* 0x000fe200000006ff */
[----:B------:R-:W-:Y:S01]  /*3270*/  FFMA.FTZ R137, R137, R64, R65 ;  /* 0x0000004089897223 */ /* 0x000fe20000010041 */
[----:B------:R-:W-:-:S02]  /*3280*/  @P1 IMAD.U32 R134, R135, 0x10000, RZ ;  /* 0x0001000087861824 */ /* 0x000fc400078e00ff */
[----:B------:R-:W-:Y:S01]  /*3290*/  FMUL.FTZ R145, R106, R213 ;  /* 0x000000d56a917220 */ /* 0x000fe20000410000 */
[-C--:B------:R-:W-:Y:S01]  /*32a0*/  FFMA.FTZ R216, R138, R64.reuse, R65 ;  /* 0x000000408ad87223 */ /* 0x080fe20000010041 */
[----:B------:R-:W-:Y:S01]  /*32b0*/  @P1 FADD.FTZ R152, R152, R143 ;  /* 0x0000008f98981221 */ /* 0x000fe20000010000 */
[----:B------:R-:W-:Y:S01]  /*32c0*/  @P1 SHF.R.U32.HI R143, RZ, 0x10, R119 ;  /* 0x00000010ff8f1819 */ /* 0x000fe20000011677 */
[-CC-:B------:R-:W-:Y:S01]  /*32d0*/  FFMA.FTZ R138, R207, R64.reuse, R65.reuse ;  /* 0x00000040cf8a7223 */ /* 0x180fe20000010041 */
[-CC-:B------:R-:W-:Y:S01]  /*32e0*/  FFMA.FTZ R140, R140, R64.reuse, R65.reuse ;  /* 0x000000408c8c7223 */ /* 0x180fe20000010041 */
[-CC-:B------:R-:W-:Y:S01]  /*32f0*/  FFMA.FTZ R219, R219, R64.reuse, R65.reuse ;  /* 0x00000040dbdb7223 */ /* 0x180fe20000010041 */
[-CC-:B------:R-:W-:Y:S01]  /*3300*/  FFMA.FTZ R221, R141, R64.reuse, R65.reuse ;  /* 0x000000408ddd7223 */ /* 0x180fe20000010041 */
[----:B------:R-:W-:Y:S01]  /*3310*/  FFMA.FTZ R223, R220, R64, R65 ;  /* 0x00000040dcdf7223 */ /* 0x000fe20000010041 */
[----:B------:R-:W-:Y:S01]  /*3320*/  FADD.FTZ R137, R136, -R137 ;  /* 0x8000008988897221 */ /* 0x000fe20000010000 */
[----:B------:R-:W-:-:S02]  /*3330*/  @P1 IMAD.MOV.U32 R64, RZ, RZ, R121 ;  /* 0x000000ffff401224 */ /* 0x000fc400078e0079 */
[----:B------:R-:W-:Y:S01]  /*3340*/  @P1 FADD.FTZ R145, R145, R134 ;  /* 0x0000008691911221 */ /* 0x000fe20000010000 */
[----:B------:R-:W-:Y:S02]  /*3350*/  @P1 IMAD.U32 R143, R143, 0x10000, RZ ;  /* 0x000100008f8f1824 */ /* 0x000fe400078e00ff */
[----:B------:R-:W-:Y:S01]  /*3360*/  FMUL.FTZ R134, R106, R215 ;  /* 0x000000d76a867220 */ /* 0x000fe20000410000 */
[----:B------:R-:W-:Y:S01]  /*3370*/  @P1 SHF.R.U64 R142, R120, 0x10, R121 ;  /* 0x00000010788e1819 */ /* 0x000fe20000001279 */
[----:B------:R-:W-:Y:S01]  /*3380*/  FMUL.FTZ R144, R152, UR17 ;  /* 0x0000001198907c20 */ /* 0x000fe20008410000 */
[----:B------:R0:W1:Y:S01]  /*3390*/  F2F.BF16.F32 R210, R205 ;  /* 0x000000cd00d27304 */ /* 0x0000620000202000 */
[----:B------:R-:W-:Y:S02]  /*33a0*/  @P1 IMAD.U32 R136, R64, 0x10000, RZ ;  /* 0x0001000040881824 */ /* 0x000fe400078e00ff */
[----:B------:R-:W-:Y:S01]  /*33b0*/  @P1 FADD.FTZ R134, R134, R143 ;  /* 0x0000008f86861221 */ /* 0x000fe20000010000 */
[----:B------:R-:W-:Y:S01]  /*33c0*/  @P1 SHF.L.U32 R142, R142, 0x10, RZ ;  /* 0x000000108e8e1819 */ /* 0x000fe200000006ff */
[----:B------:R-:W-:Y:S01]  /*33d0*/  FMUL.FTZ R143, R145, UR17 ;  /* 0x00000011918f7c20 */ /* 0x000fe20008410000 */
[----:B------:R-:W-:Y:S01]  /*33e0*/  FADD.FTZ R139, R139, -R138 ;  /* 0x8000008a8b8b7221 */ /* 0x000fe20000010000 */
[C---:B------:R-:W-:Y:S01]  /*33f0*/  FMUL.FTZ R135, R106.reuse, R217 ;  /* 0x000000d96a877220 */ /* 0x040fe20000410000 */
[----:B------:R-:W-:Y:S01]  /*3400*/  @P1 MOV R64, R120 ;  /* 0x0000007800401202 */ /* 0x000fe20000000f00 */
[----:B------:R2:W-:Y:S01]  /*3410*/  F2F.BF16.F32 R211, R126 ;  /* 0x0000007e00d37304 */ /* 0x0005e20000202000 */
[C---:B0-----:R-:W-:Y:S01]  /*3420*/  FMUL.FTZ R205, R106.reuse, R137 ;  /* 0x000000896acd7220 */ /* 0x041fe20000410000 */
[----:B------:R-:W-:Y:S01]  /*3430*/  @P1 SHF.R.U32.HI R65, RZ, 0x10, R121 ;  /* 0x00000010ff411819 */ /* 0x000fe20000011679 */
[----:B------:R-:W-:Y:S01]  /*3440*/  FADD.FTZ R127, R127, -R216 ;  /* 0x800000d87f7f7221 */ /* 0x000fe20000010000 */
[----:B------:R-:W-:Y:S01]  /*3450*/  FADD.FTZ R129, R129, -R140 ;  /* 0x8000008c81817221 */ /* 0x000fe20000010000 */
[----:B------:R-:W-:Y:S01]  /*3460*/  @P1 FADD.FTZ R205, R205, R136 ;  /* 0x00000088cdcd1221 */ /* 0x000fe20000010000 */
[----:B------:R-:W-:Y:S01]  /*3470*/  FMUL.FTZ R141, R106, R139 ;  /* 0x0000008b6a8d7220 */ /* 0x000fe20000410000 */
[----:B------:R-:W-:Y:S01]  /*3480*/  @P1 FADD.FTZ R135, R135, R142 ;  /* 0x0000008e87871221 */ /* 0x000fe20000010000 */
[----:B------:R-:W-:Y:S01]  /*3490*/  FSEL R215, R143, RZ, P2 ;  /* 0x000000ff8fd77208 */ /* 0x000fe20001000000 */
[----:B------:R-:W-:Y:S01]  /*34a0*/  FADD.FTZ R219, R208, -R219 ;  /* 0x800000dbd0db7221 */ /* 0x000fe20000010000 */
[----:B--2---:R-:W-:Y:S01]  /*34b0*/  FSEL R126, R144, RZ, P6 ;  /* 0x000000ff907e7208 */ /* 0x004fe20003000000 */
[----:B------:R-:W-:Y:S01]  /*34c0*/  FMUL.FTZ R139, R205, UR17 ;  /* 0x00000011cd8b7c20 */ /* 0x000fe20008410000 */
[----:B------:R-:W-:Y:S01]  /*34d0*/  LOP3.LUT P2, RZ, R206, 0xff0000, RZ, 0xc0, !PT ;  /* 0x00ff0000ceff7812 */ /* 0x000fe2000784c0ff */
[----:B------:R-:W-:Y:S01]  /*34e0*/  @P1 IMAD.U32 R64, R64, 0x10000, RZ ;  /* 0x0001000040401824 */ /* 0x000fe200078e00ff */
[----:B------:R0:W-:Y:S01]  /*34f0*/  F2F.BF16.F32 R207, R126 ;  /* 0x0000007e00cf7304 */ /* 0x0001e20000202000 */
[----:B------:R-:W-:Y:S01]  /*3500*/  @P1 SHF.R.U64 R136, R124, 0x10, R125 ;  /* 0x000000107c881819 */ /* 0x000fe2000000127d */
[----:B------:R-:W-:-:S02]  /*3510*/  @P1 IMAD.U32 R65, R65, 0x10000, RZ ;  /* 0x0001000041411824 */ /* 0x000fc400078e00ff */
[C---:B------:R-:W-:Y:S01]  /*3520*/  FMUL.FTZ R140, R106.reuse, R127 ;  /* 0x0000007f6a8c7220 */ /* 0x040fe20000410000 */
[----:B------:R-:W-:Y:S01]  /*3530*/  FMUL.FTZ R138, R106, R129 ;  /* 0x000000816a8a7220 */ /* 0x000fe20000410000 */
[----:B------:R-:W-:Y:S01]  /*3540*/  FMUL.FTZ R142, R134, UR17 ;  /* 0x00000011868e7c20 */ /* 0x000fe20008410000 */
[----:B------:R-:W-:Y:S01]  /*3550*/  FMUL.FTZ R129, R106, R219 ;  /* 0x000000db6a817220 */ /* 0x000fe20000410000 */
[----:B------:R-:W-:Y:S01]  /*3560*/  LOP3.LUT P6, RZ, R206, 0xff00, RZ, 0xc0, !PT ;  /* 0x0000ff00ceff7812 */ /* 0x000fe200078cc0ff */
[----:B------:R2:W-:Y:S01]  /*3570*/  F2F.BF16.F32 R209, R131 ;  /* 0x0000008300d17304 */ /* 0x0005e20000202000 */
[----:B0-----:R-:W-:Y:S01]  /*3580*/  @P1 MOV R126, R125 ;  /* 0x0000007d007e1202 */ /* 0x001fe20000000f00 */
[----:B------:R-:W-:Y:S01]  /*3590*/  @P1 FADD.FTZ R141, R141, R64 ;  /* 0x000000408d8d1221 */ /* 0x000fe20000010000 */
[----:B------:R-:W-:Y:S01]  /*35a0*/  @P1 FADD.FTZ R140, R140, R65 ;  /* 0x000000418c8c1221 */ /* 0x000fe20000010000 */
[----:B------:R-:W-:Y:S01]  /*35b0*/  FSEL R219, R139, RZ, P2 ;  /* 0x000000ff8bdb7208 */ /* 0x000fe20001000000 */
[----:B------:R-:W-:Y:S01]  /*35c0*/  @P1 IMAD.U32 R65, R136, 0x10000, RZ ;  /* 0x0001000088411824 */ /* 0x000fe200078e00ff */
[----:B------:R-:W-:Y:S01]  /*35d0*/  ISETP.NE.U32.AND P2, PT, RZ, UR18, PT ;  /* 0x00000012ff007c0c */ /* 0x000fe2000bf45070 */
[----:B------:R-:W-:-:S02]  /*35e0*/  @P1 IMAD.U32 R64, R126, 0x10000, RZ ;  /* 0x000100007e401824 */ /* 0x000fc400078e00ff */
[----:B------:R-:W-:Y:S01]  /*35f0*/  FADD.FTZ R221, R128, -R221 ;  /* 0x800000dd80dd7221 */ /* 0x000fe20000010000 */
[----:B--2---:R-:W-:Y:S01]  /*3600*/  FMUL.FTZ R131, R135, UR17 ;  /* 0x0000001187837c20 */ /* 0x004fe20008410000 */
[----:B------:R-:W-:Y:S01]  /*3610*/  @P1 SHF.R.U32.HI R216, RZ, 0x10, R125 ;  /* 0x00000010ffd81819 */ /* 0x000fe2000001167d */
[----:B------:R-:W-:Y:S01]  /*3620*/  FADD.FTZ R223, R130, -R223 ;  /* 0x800000df82df7221 */ /* 0x000fe20000010000 */
[----:B------:R0:W-:Y:S01]  /*3630*/  F2F.BF16.F32 R213, R99 ;  /* 0x0000006300d57304 */ /* 0x0001e20000202000 */
[----:B------:R-:W-:Y:S01]  /*3640*/  FSEL R214, R142, RZ, P5 ;  /* 0x000000ff8ed67208 */ /* 0x000fe20002800000 */
[----:B------:R-:W-:Y:S01]  /*3650*/  FMUL.FTZ R137, R141, UR17 ;  /* 0x000000118d897c20 */ /* 0x000fe20008410000 */
[----:B------:R-:W-:Y:S01]  /*3660*/  FMUL.FTZ R136, R140, UR17 ;  /* 0x000000118c887c20 */ /* 0x000fe20008410000 */
[----:B------:R-:W-:Y:S01]  /*3670*/  LOP3.LUT P5, RZ, R206, 0xff, RZ, 0xc0, !PT ;  /* 0x000000ffceff7812 */ /* 0x000fe200078ac0ff */
[----:B------:R-:W-:Y:S01]  /*3680*/  @P1 FADD.FTZ R138, R138, R65 ;  /* 0x000000418a8a1221 */ /* 0x000fe20000010000 */
[----:B------:R-:W-:Y:S01]  /*3690*/  @P1 FADD.FTZ R129, R129, R64 ;  /* 0x0000004081811221 */ /* 0x000fe20000010000 */
[----:B------:R-:W-:Y:S01]  /*36a0*/  ISETP.NE.AND.EX P2, PT, RZ, UR19, PT, P2 ;  /* 0x00000013ff007c0c */ /* 0x000fe2000bf45320 */
[C---:B------:R-:W-:Y:S01]  /*36b0*/  FMUL.FTZ R128, R106.reuse, R221 ;  /* 0x000000dd6a807220 */ /* 0x040fe20000410000 */
[----:B0-----:R-:W-:Y:S01]  /*36c0*/  FSEL R99, R131, RZ, P6 ;  /* 0x000000ff83637208 */ /* 0x001fe20003000000 */
[----:B------:R-:W-:Y:S01]  /*36d0*/  FMUL.FTZ R130, R106, R223 ;  /* 0x000000df6a827220 */ /* 0x000fe20000410000 */
[----:B------:R-:W-:Y:S01]  /*36e0*/  LOP3.LUT P6, RZ, R206, 0xff000000, RZ, 0xc0, !PT ;  /* 0xff000000ceff7812 */ /* 0x000fe200078cc0ff */
[----:B------:R-:W-:Y:S01]  /*36f0*/  @P1 IMAD.U32 R221, R216, 0x10000, RZ ;  /* 0x00010000d8dd1824 */ /* 0x000fe200078e00ff */
[----:B------:R-:W-:Y:S01]  /*3700*/  @P1 MOV R65, R124 ;  /* 0x0000007c00411202 */ /* 0x000fe20000000f00 */
[----:B------:R-:W-:Y:S01]  /*3710*/  F2F.BF16.F32 R206, R212 ;  /* 0x000000d400ce7304 */ /* 0x000fe20000202000 */
[----:B------:R-:W-:Y:S01]  /*3720*/  FSEL R217, R137, RZ, P5 ;  /* 0x000000ff89d97208 */ /* 0x000fe20002800000 */
[----:B------:R-:W-:Y:S01]  /*3730*/  FMUL.FTZ R126, R129, UR17 ;  /* 0x00000011817e7c20 */ /* 0x000fe20008410000 */
[----:B------:R-:W-:Y:S01]  /*3740*/  FSEL R64, R136, RZ, P6 ;  /* 0x000000ff88407208 */ /* 0x000fe20003000000 */
[----:B------:R-:W-:Y:S01]  /*3750*/  @P1 FADD.FTZ R130, R130, R221 ;  /* 0x000000dd82821221 */ /* 0x000fe20000010000 */
[C---:B------:R-:W-:Y:S01]  /*3760*/  LOP3.LUT P5, RZ, R148.reuse, 0xff00, RZ, 0xc0, !PT ;  /* 0x0000ff0094ff7812 */ /* 0x040fe200078ac0ff */
[----:B------:R-:W-:Y:S01]  /*3770*/  @P1 IMAD.U32 R65, R65, 0x10000, RZ ;  /* 0x0001000041411824 */ /* 0x000fe200078e00ff */
[----:B------:R-:W-:Y:S01]  /*3780*/  LOP3.LUT P6, RZ, R148, 0xff0000, RZ, 0xc0, !PT ;  /* 0x00ff000094ff7812 */ /* 0x000fe200078cc0ff */
[----:B------:R0:W-:Y:S01]  /*3790*/  F2F.BF16.F32 R212, R99 ;  /* 0x0000006300d47304 */ /* 0x0001e20000202000 */
[----:B------:R-:W-:Y:S01]  /*37a0*/  FMUL.FTZ R106, R130, UR17 ;  /* 0x00000011826a7c20 */ /* 0x000fe20008410000 */
[----:B------:R-:W-:Y:S01]  /*37b0*/  @P1 FADD.FTZ R128, R128, R65 ;  /* 0x0000004180801221 */ /* 0x000fe20000010000 */
[----:B------:R-:W-:Y:S01]  /*37c0*/  @P2 F2FP.BF16.F32.PACK_AB R56, RZ, R56 ;  /* 0x00000038ff38223e */ /* 0x000fe200000010ff */
[----:B-1----:R-:W-:Y:S01]  /*37d0*/  IMAD.U32 R210, R210, 0x10000, RZ ;  /* 0x00010000d2d27824 */ /* 0x002fe200078e00ff */
[----:B------:R-:W-:-:S02]  /*37e0*/  @P0 F2FP.BF16.F32.PACK_AB R57, RZ, R57 ;  /* 0x00000039ff39023e */ /* 0x000fc400000010ff */
[----:B------:R-:W-:Y:S01]  /*37f0*/  @P2 PRMT R197, R56, 0x7610, R197 ;  /* 0x0000761038c52816 */ /* 0x000fe200000000c5 */
[----:B------:R1:W2:Y:S01]  /*3800*/  F2F.BF16.F32 R208, R214 ;  /* 0x000000d600d07304 */ /* 0x0002a20000202000 */
[----:B0-----:R-:W-:Y:S01]  /*3810*/  FMUL.FTZ R99, R138, UR17 ;  /* 0x000000118a637c20 */ /* 0x001fe20008410000 */
[----:B------:R-:W-:Y:S02]  /*3820*/  @P0 F2FP.BF16.F32.PACK_AB R56, RZ, R72 ;  /* 0x00000048ff38023e */ /* 0x000fe400000010ff */
[----:B------:R-:W-:Y:S02]  /*3830*/  @P2 F2FP.BF16.F32.PACK_AB R58, RZ, R58 ;  /* 0x0000003aff3a223e */ /* 0x000fe400000010ff */
[----:B------:R-:W-:Y:S02]  /*3840*/  FSEL R127, R99, RZ, P5 ;  /* 0x000000ff637f7208 */ /* 0x000fe40002800000 */
[----:B------:R-:W0:Y:S01]  /*3850*/  F2F.BF16.F32 R74, R74 ;  /* 0x0000004a004a7304 */ /* 0x000e220000202000 */
[----:B-1----:R-:W-:-:S02]  /*3860*/  FSEL R214, R126, RZ, P6 ;  /* 0x000000ff7ed67208 */ /* 0x002fc40003000000 */
[C---:B------:R-:W-:Y:S02]  /*3870*/  LOP3.LUT P6, RZ, R148.reuse, 0xff000000, RZ, 0xc0, !PT ;  /* 0xff00000094ff7812 */ /* 0x040fe400078cc0ff */
[----:B------:R-:W-:Y:S02]  /*3880*/  LOP3.LUT P5, RZ, R148, 0xff, RZ, 0xc0, !PT ;  /* 0x000000ff94ff7812 */ /* 0x000fe400078ac0ff */
[----:B------:R-:W-:Y:S01]  /*3890*/  @P0 PRMT R200, R57, 0x7610, R200 ;  /* 0x0000761039c80816 */ /* 0x000fe200000000c8 */
[----:B------:R-:W1:Y:S01]  /*38a0*/  F2F.BF16.F32 R86, R86 ;  /* 0x0000005600567304 */ /* 0x000e620000202000 */
[----:B------:R-:W-:Y:S01]  /*38b0*/  @P0 F2FP.BF16.F32.PACK_AB R57, RZ, R59 ;  /* 0x0000003bff39023e */ /* 0x000fe200000010ff */
[----:B--2---:R-:W-:Y:S01]  /*38c0*/  IMAD.U32 R208, R208, 0x10000, RZ ;  /* 0x00010000d0d07824 */ /* 0x004fe200078e00ff */
[----:B------:R-:W-:Y:S02]  /*38d0*/  @P2 PRMT R198, R58, 0x7610, R198 ;  /* 0x000076103ac62816 */ /* 0x000fe400000000c6 */
[----:B------:R-:W-:Y:S01]  /*38e0*/  @P0 PRMT R202, R56, 0x7610, R202 ;  /* 0x0000761038ca0816 */ /* 0x000fe200000000ca */
[----:B0-----:R-:W-:-:S02]  /*38f0*/  IMAD.WIDE.U32 R58, R74, 0x10000, RZ ;  /* 0x000100004a3a7825 */ /* 0x001fc400078e00ff */
[----:B------:R0:W2:Y:S01]  /*3900*/  F2F.BF16.F32 R148, R64 ;  /* 0x0000004000947304 */ /* 0x0000a20000202000 */
[----:B------:R-:W-:Y:S02]  /*3910*/  @P0 PRMT R203, R57, 0x7610, R203 ;  /* 0x0000761039cb0816 */ /* 0x000fe400000000cb */
[----:B------:R-:W-:Y:S01]  /*3920*/  @P2 F2FP.BF16.F32.PACK_AB R66, RZ, R66 ;  /* 0x00000042ff42223e */ /* 0x000fe200000010ff */
[----:B------:R-:W-:Y:S01]  /*3930*/  IMAD.WIDE.U32 R56, R209, 0x10000, RZ ;  /* 0x00010000d1387825 */ /* 0x000fe200078e00ff */
[----:B------:R-:W-:Y:S02]  /*3940*/  @P0 F2FP.BF16.F32.PACK_AB R67, RZ, R67 ;  /* 0x00000043ff43023e */ /* 0x000fe400000010ff */
[----:B-1----:R-:W-:Y:S01]  /*3950*/  SHF.L.U32 R86, R86, 0x10, RZ ;  /* 0x0000001056567819 */ /* 0x002fe200000006ff */
[----:B------:R1:W3:Y:S01]  /*3960*/  F2F.BF16.F32 R216, R127 ;  /* 0x0000007f00d87304 */ /* 0x0002e20000202000 */
[----:B0-----:R-:W-:Y:S02]  /*3970*/  FSEL R64, R106, RZ, P6 ;  /* 0x000000ff6a407208 */ /* 0x001fe40003000000 */
[----:B------:R-:W-:-:S02]  /*3980*/  @P2 PRMT R199, R66, 0x7610, R199 ;  /* 0x0000761042c72816 */ /* 0x000fc400000000c7 */
[----:B------:R-:W-:Y:S02]  /*3990*/  @P0 PRMT R201, R67, 0x7610, R201 ;  /* 0x0000761043c90816 */ /* 0x000fe400000000c9 */
[----:B------:R-:W-:Y:S01]  /*39a0*/  LOP3.LUT R67, R57, R210, R211, 0xfe, !PT ;  /* 0x000000d239437212 */ /* 0x000fe200078efed3 */
[----:B------:R-:W0:Y:S01]  /*39b0*/  F2F.BF16.F32 R87, R87 ;  /* 0x0000005700577304 */ /* 0x000e220000202000 */
[----:B-1----:R-:W-:Y:S01]  /*39c0*/  FMUL.FTZ R127, R128, UR17 ;  /* 0x00000011807f7c20 */ /* 0x002fe20008410000 */
[----:B------:R-:W-:Y:S02]  /*39d0*/  LOP3.LUT R66, R56, R213, RZ, 0xfc, !PT ;  /* 0x000000d538427212 */ /* 0x000fe400078efcff */
[----:B--2---:R-:W-:Y:S02]  /*39e0*/  SHF.L.U32 R148, R148, 0x10, RZ ;  /* 0x0000001094947819 */ /* 0x004fe400000006ff */
[----:B------:R-:W-:Y:S01]  /*39f0*/  FSEL R72, R127, RZ, P5 ;  /* 0x000000ff7f487208 */ /* 0x000fe20002800000 */
[----:B---3--:R-:W-:Y:S01]  /*3a00*/  IMAD.WIDE.U32 R56, R216, 0x10000, RZ ;  /* 0x00010000d8387825 */ /* 0x008fe200078e00ff */
[----:B------:R-:W1:Y:S01]  /*3a10*/  F2F.BF16.F32 R75, R75 ;  /* 0x0000004b004b7304 */ /* 0x000e620000202000 */
[----:B------:R-:W-:-:S02]  /*3a20*/  @P0 LOP3.LUT P6, RZ, R193, 0xff00, RZ, 0xc0, !PT ;  /* 0x0000ff00c1ff0812 */ /* 0x000fc400078cc0ff */
[----:B0-----:R-:W-:-:S05]  /*3a30*/  LOP3.LUT R74, R58, R87, RZ, 0xfc, !PT ;  /* 0x000000573a4a7212 */ /* 0x001fca00078efcff */
[----:B------:R0:W2:Y:S01]  /*3a40*/  F2F.BF16.F32 R218, R64 ;  /* 0x0000004000da7304 */ /* 0x0000a20000202000 */
[----:B-1----:R-:W-:-:S07]  /*3a50*/  LOP3.LUT R75, R59, R86, R75, 0xfe, !PT ;  /* 0x000000563b4b7212 */ /* 0x002fce00078efe4b */
[----:B------:R-:W1:Y:S01]  /*3a60*/  F2F.BF16.F32 R219, R219 ;  /* 0x000000db00db7304 */ /* 0x000e620000202000 */
[----:B------:R-:W-:Y:S01]  /*3a70*/  IMAD.WIDE.U32 R58, R212, 0x10000, RZ ;  /* 0x00010000d43a7825 */ /* 0x000fe200078e00ff */
[----:B------:R-:W-:-:S03]  /*3a80*/  @P2 F2FP.BF16.F32.PACK_AB R86, RZ, R73 ;  /* 0x00000049ff56223e */ /* 0x000fc600000010ff */
[----:B0-----:R-:W-:Y:S01]  /*3a90*/  IMAD.WIDE.U32 R64, R206, 0x10000, RZ ;  /* 0x00010000ce407825 */ /* 0x001fe200078e00ff */
[----:B------:R-:W-:Y:S02]  /*3aa0*/  @P2 F2FP.BF16.F32.PACK_AB R206, RZ, R85 ;  /* 0x00000055ffce223e */ /* 0x000fe400000010ff */
[----:B------:R-:W0:Y:S01]  /*3ab0*/  F2F.BF16.F32 R215, R215 ;  /* 0x000000d700d77304 */ /* 0x000e220000202000 */
[----:B--2---:R-:W-:Y:S01]  /*3ac0*/  IMAD.U32 R87, R218, 0x10000, RZ ;  /* 0x00010000da577824 */ /* 0x004fe200078e00ff */
[----:B------:R-:W-:Y:S02]  /*3ad0*/  LOP3.LUT R65, R65, R208, R207, 0xfe, !PT ;  /* 0x000000d041417212 */ /* 0x000fe400078efecf */
[----:B------:R-:W-:Y:S02]  /*3ae0*/  @P2 PRMT R204, R86, 0x7610, R204 ;  /* 0x0000761056cc2816 */ /* 0x000fe400000000cc */
[----:B-1----:R-:W-:Y:S02]  /*3af0*/  LOP3.LUT R59, R59, R148, R219, 0xfe, !PT ;  /* 0x000000943b3b7212 */ /* 0x002fe400078efedb */
[----:B------:R-:W1:Y:S01]  /*3b00*/  F2F.BF16.F32 R217, R217 ;  /* 0x000000d900d97304 */ /* 0x000e620000202000 */
[----:B------:R-:W-:-:S02]  /*3b10*/  @P2 F2FP.BF16.F32.PACK_AB R148, RZ, R84 ;  /* 0x00000054ff94223e */ /* 0x000fc400000010ff */
[----:B0-----:R-:W-:-:S05]  /*3b20*/  LOP3.LUT R64, R64, R215, RZ, 0xfc, !PT ;  /* 0x000000d740407212 */ /* 0x001fca00078efcff */
[----:B------:R-:W0:Y:S01]  /*3b30*/  F2F.BF16.F32 R214, R214 ;  /* 0x000000d600d67304 */ /* 0x000e220000202000 */
[----:B-1----:R-:W-:-:S07]  /*3b40*/  LOP3.LUT R58, R58, R217, RZ, 0xfc, !PT ;  /* 0x000000d93a3a7212 */ /* 0x002fce00078efcff */
[----:B------:R1:W2:Y:S01]  /*3b50*/  F2F.BF16.F32 R221, R72 ;  /* 0x0000004800dd7304 */ /* 0x0002a20000202000 */
[----:B0-----:R-:W-:Y:S02]  /*3b60*/  LOP3.LUT R57, R57, R87, R214, 0xfe, !PT ;  /* 0x0000005739397212 */ /* 0x001fe400078efed6 */
[----:B-1----:R-:W-:-:S04]  /*3b70*/  IADD3 R72, P5, R101, UR20, RZ ;  /* 0x0000001465487c10 */ /* 0x002fc8000ffbe0ff */
[----:B------:R-:W-:Y:S02]  /*3b80*/  IADD3.X R73, R100, UR21, RZ, P5, !PT ;  /* 0x0000001564497c10 */ /* 0x000fe4000affe4ff */
[----:B--2---:R-:W-:Y:S01]  /*3b90*/  LOP3.LUT R56, R56, R221, RZ, 0xfc, !PT ;  /* 0x000000dd38387212 */ /* 0x004fe200078efcff */
[----:B------:R-:W-:Y:S06]  /*3ba0*/  @!P2 BRA `(.L_x_206) ;  /* 0x000000000020a947 */ /* 0x000fec0003800000 */
[----:B------:R-:W-:Y:S02]  /*3bb0*/  LOP3.LUT R86, R198, 0xffff, RZ, 0xc0, !PT ;  /* 0x0000ffffc6567812 */ /* 0x000fe400078ec0ff */
[----:B------:R-:W-:Y:S02]  /*3bc0*/  IADD3 R84, P5, R101, UR18, RZ ;  /* 0x0000001265547c10 */ /* 0x000fe4000ffbe0ff */
[----:B------:R-:W-:Y:S01]  /*3bd0*/  PRMT R207, R199, 0x5410, R204 ;  /* 0x00005410c7cf7816 */ /* 0x000fe200000000cc */
[----:B------:R-:W-:Y:S01]  /*3be0*/  IMAD.WIDE.U32 R86, R86, 0x10000, RZ ;  /* 0x0001000056567825 */ /* 0x000fe200078e00ff */
[----:B------:R-:W-:-:S04]  /*3bf0*/  IADD3.X R85, R100, UR19, RZ, P5, !PT ;  /* 0x0000001364557c10 */ /* 0x000fc8000affe4ff */
[----:B------:R-:W-:Y:S02]  /*3c00*/  LOP3.LUT R87, R207, R87, RZ, 0xfc, !PT ;  /* 0x00000057cf577212 */ /* 0x000fe400078efcff */
[----:B------:R-:W-:-:S05]  /*3c10*/  LOP3.LUT R86, R86, 0xffff, R197, 0xf8, !PT ;  /* 0x0000ffff56567812 */ /* 0x000fca00078ef8c5 */
[----:B------:R0:W-:Y:S02]  /*3c20*/  STG.E.64 desc[UR6][R84.64], R86 ;  /* 0x0000005654007986 */ /* 0x0001e4000c101b06 */
.L_x_206:
[----:B------:R1:W-:Y:S01]  /*3c30*/  STG.E.64 desc[UR6][R72.64], R74 ;  /* 0x0000004a48007986 */ /* 0x0003e2000c101b06 */
[----:B------:R-:W-:Y:S02]  /*3c40*/  @P2 PRMT R198, R148, 0x7610, R198 ;  /* 0x0000761094c62816 */ /* 0x000fe400000000c6 */
[----:B------:R-:W-:Y:S01]  /*3c50*/  @P2 PRMT R199, R206, 0x7610, R199 ;  /* 0x00007610cec72816 */ /* 0x000fe200000000c7 */
[----:B------:R-:W-:Y:S06]  /*3c60*/  @!P0 BRA `(.L_x_207) ;  /* 0x0000000000208947 */ /* 0x000fec0003800000 */
[----:B-1----:R-:W-:Y:S02]  /*3c70*/  LOP3.LUT R74, R201, 0xffff, RZ, 0xc0, !PT ;  /* 0x0000ffffc94a7812 */ /* 0x002fe400078ec0ff */
[----:B------:R-:W-:Y:S02]  /*3c80*/  IADD3 R72, P5, R101, R114, RZ ;  /* 0x0000007265487210 */ /* 0x000fe40007fbe0ff */
[----:B0-----:R-:W-:Y:S01]  /*3c90*/  PRMT R85, R202, 0x5410, R203 ;  /* 0x00005410ca557816 */ /* 0x001fe200000000cb */
[----:B------:R-:W-:-:S04]  /*3ca0*/  IMAD.WIDE.U32 R74, R74, 0x10000, RZ ;  /* 0x000100004a4a7825 */ /* 0x000fc800078e00ff */
[----:B------:R-:W-:Y:S01]  /*3cb0*/  IMAD.X R73, R100, 0x1, R115, P5 ;  /* 0x0000000164497824 */ /* 0x000fe200028e0673 */
[----:B------:R-:W-:Y:S02]  /*3cc0*/  LOP3.LUT R75, R85, R75, RZ, 0xfc, !PT ;  /* 0x0000004b554b7212 */ /* 0x000fe400078efcff */
[----:B------:R-:W-:-:S05]  /*3cd0*/  LOP3.LUT R74, R74, 0xffff, R200, 0xf8, !PT ;  /* 0x0000ffff4a4a7812 */ /* 0x000fca00078ef8c8 */
[----:B------:R2:W-:Y:S02]  /*3ce0*/  STG.E.64 desc[UR6][R72.64], R74 ;  /* 0x0000004a48007986 */ /* 0x0005e4000c101b06 */
.L_x_207:
[----:B------:R-:W-:Y:S02]  /*3cf0*/  @P0 LOP3.LUT P5, RZ, R193, 0xff0000, RZ, 0xc0, !PT ;  /* 0x00ff0000c1ff0812 */ /* 0x000fe400078ac0ff */
[----:B------:R-:W-:Y:S02]  /*3d00*/  @P0 FSEL R133, R133, RZ, P6 ;  /* 0x000000ff85850208 */ /* 0x000fe40003000000 */
[----:B------:R-:W-:Y:S02]  /*3d10*/  @P0 FSEL R154, R154, RZ, P5 ;  /* 0x000000ff9a9a0208 */ /* 0x000fe40002800000 */
[C---:B------:R-:W-:Y:S02]  /*3d20*/  @P0 LOP3.LUT P6, RZ, R193.reuse, 0xff, RZ, 0xc0, !PT ;  /* 0x000000ffc1ff0812 */ /* 0x040fe400078cc0ff */
[----:B------:R-:W-:Y:S02]  /*3d30*/  @P0 LOP3.LUT P5, RZ, R193, 0xff000000, RZ, 0xc0, !PT ;  /* 0xff000000c1ff0812 */ /* 0x000fe400078ac0ff */
[----:B------:R-:W-:-:S02]  /*3d40*/  @P0 FSEL R153, R153, RZ, P6 ;  /* 0x000000ff99990208 */ /* 0x000fc40003000000 */
[----:B------:R-:W-:Y:S02]  /*3d50*/  @P0 FSEL R149, R149, RZ, P5 ;  /* 0x000000ff95950208 */ /* 0x000fe40002800000 */
[----:B------:R-:W-:Y:S02]  /*3d60*/  @P2 F2FP.BF16.F32.PACK_AB R155, RZ, R155 ;  /* 0x0000009bff9b223e */ /* 0x000fe400000010ff */
[----:B------:R-:W-:Y:S02]  /*3d70*/  @P0 F2FP.BF16.F32.PACK_AB R133, RZ, R133 ;  /* 0x00000085ff85023e */ /* 0x000fe400000010ff */
[----:B------:R-:W-:Y:S02]  /*3d80*/  @P0 F2FP.BF16.F32.PACK_AB R154, RZ, R154 ;  /* 0x0000009aff9a023e */ /* 0x000fe400000010ff */
[----:B------:R-:W-:Y:S02]  /*3d90*/  @P0 F2FP.BF16.F32.PACK_AB R153, RZ, R153 ;  /* 0x00000099ff99023e */ /* 0x000fe400000010ff */
[----:B------:R-:W-:-:S02]  /*3da0*/  @P0 F2FP.BF16.F32.PACK_AB R149, RZ, R149 ;  /* 0x00000095ff95023e */ /* 0x000fc400000010ff */
[----:B-12---:R-:W-:Y:S02]  /*3db0*/  IADD3 R74, P5, R107, UR20, RZ ;  /* 0x000000146b4a7c10 */ /* 0x006fe4000ffbe0ff */
[----:B------:R-:W-:Y:S02]  /*3dc0*/  @P2 F2FP.BF16.F32.PACK_AB R147, RZ, R147 ;  /* 0x00000093ff93223e */ /* 0x000fe400000010ff */
[----:B------:R-:W-:Y:S02]  /*3dd0*/  @P2 PRMT R197, R155, 0x7610, R197 ;  /* 0x000076109bc52816 */ /* 0x000fe400000000c5 */
[----:B------:R-:W-:Y:S02]  /*3de0*/  @P0 PRMT R201, R133, 0x7610, R201 ;  /* 0x0000761085c90816 */ /* 0x000fe400000000c9 */
[----:B------:R-:W-:Y:S02]  /*3df0*/  @P0 PRMT R202, R154, 0x7610, R202 ;  /* 0x000076109aca0816 */ /* 0x000fe400000000ca */
[----:B------:R-:W-:-:S02]  /*3e00*/  @P0 PRMT R200, R153, 0x7610, R200 ;  /* 0x0000761099c80816 */ /* 0x000fc400000000c8 */
[----:B------:R-:W-:Y:S02]  /*3e10*/  @P0 LOP3.LUT P6, RZ, R194, 0xff00, RZ, 0xc0, !PT ;  /* 0x0000ff00c2ff0812 */ /* 0x000fe400078cc0ff */
[----:B------:R-:W-:Y:S02]  /*3e20*/  @P0 PRMT R203, R149, 0x7610, R203 ;  /* 0x0000761095cb0816 */ /* 0x000fe400000000cb */
[----:B------:R-:W-:Y:S02]  /*3e30*/  @P2 F2FP.BF16.F32.PACK_AB R146, RZ, R146 ;  /* 0x00000092ff92223e */ /* 0x000fe400000010ff */
[----:B------:R-:W-:Y:S02]  /*3e40*/  @P2 F2FP.BF16.F32.PACK_AB R152, RZ, R152 ;  /* 0x00000098ff98223e */ /* 0x000fe400000010ff */
[----:B------:R-:W-:Y:S02]  /*3e50*/  IADD3.X R75, R108, UR21, RZ, P5, !PT ;  /* 0x000000156c4b7c10 */ /* 0x000fe4000affe4ff */
[----:B------:R-:W-:Y:S01]  /*3e60*/  @P2 PRMT R204, R147, 0x7610, R204 ;  /* 0x0000761093cc2816 */ /* 0x000fe200000000cc */
[----:B------:R-:W-:Y:S06]  /*3e70*/  @!P2 BRA `(.L_x_208) ;  /* 0x000000000020a947 */ /* 0x000fec0003800000 */
[----:B------:R-:W-:Y:S02]  /*3e80*/  LOP3.LUT R72, R198, 0xffff, RZ, 0xc0, !PT ;  /* 0x0000ffffc6487812 */ /* 0x000fe400078ec0ff */
[----:B0-----:R-:W-:Y:S02]  /*3e90*/  IADD3 R84, P5, R107, UR18, RZ ;  /* 0x000000126b547c10 */ /* 0x001fe4000ffbe0ff */
[----:B------:R-:W-:Y:S01]  /*3ea0*/  PRMT R87, R199, 0x5410, R204 ;  /* 0x00005410c7577816 */ /* 0x000fe200000000cc */
[----:B------:R-:W-:Y:S01]  /*3eb0*/  IMAD.WIDE.U32 R72, R72, 0x10000, RZ ;  /* 0x0001000048487825 */ /* 0x000fe200078e00ff */
[----:B------:R-:W-:-:S04]  /*3ec0*/  IADD3.X R85, R108, UR19, RZ, P5, !PT ;  /* 0x000000136c557c10 */ /* 0x000fc8000affe4ff */
[----:B------:R-:W-:Y:S02]  /*3ed0*/  LOP3.LUT R73, R87, R73, RZ, 0xfc, !PT ;  /* 0x0000004957497212 */ /* 0x000fe400078efcff */
[----:B------:R-:W-:-:S05]  /*3ee0*/  LOP3.LUT R72, R72, 0xffff, R197, 0xf8, !PT ;  /* 0x0000ffff48487812 */ /* 0x000fca00078ef8c5 */
[----:B------:R1:W-:Y:S02]  /*3ef0*/  STG.E.64 desc[UR6][R84.64], R72 ;  /* 0x0000004854007986 */ /* 0x0003e4000c101b06 */
.L_x_208:
[----:B------:R2:W-:Y:S01]  /*3f00*/  STG.E.64 desc[UR6][R74.64], R66 ;  /* 0x000000424a007986 */ /* 0x0005e2000c101b06 */
[----:B------:R-:W-:Y:S02]  /*3f10*/  @P2 PRMT R198, R146, 0x7610, R198 ;  /* 0x0000761092c62816 */ /* 0x000fe400000000c6 */
[----:B------:R-:W-:Y:S01]  /*3f20*/  @P2 PRMT R199, R152, 0x7610, R199 ;  /* 0x0000761098c72816 */ /* 0x000fe200000000c7 */
[----:B------:R-:W-:Y:S06]  /*3f30*/  @!P0 BRA `(.L_x_209) ;  /* 0x0000000000208947 */ /* 0x000fec0003800000 */
[----:B--2---:R-:W-:Y:S02]  /*3f40*/  LOP3.LUT R66, R201, 0xffff, RZ, 0xc0, !PT ;  /* 0x0000ffffc9427812 */ /* 0x004fe400078ec0ff */
[----:B-1----:R-:W-:Y:S02]  /*3f50*/  IADD3 R72, P5, R107, R114, RZ ;  /* 0x000000726b487210 */ /* 0x002fe40007fbe0ff */
[----:B------:R-:W-:Y:S01]  /*3f60*/  PRMT R75, R202, 0x5410, R203 ;  /* 0x00005410ca4b7816 */ /* 0x000fe200000000cb */
[----:B------:R-:W-:Y:S01]  /*3f70*/  IMAD.WIDE.U32 R66, R66, 0x10000, RZ ;  /* 0x0001000042427825 */ /* 0x000fe200078e00ff */
[----:B------:R-:W-:-:S04]  /*3f80*/  IADD3.X R73, R108, R115, RZ, P5, !PT ;  /* 0x000000736c497210 */ /* 0x000fc80002ffe4ff */
[----:B------:R-:W-:Y:S02]  /*3f90*/  LOP3.LUT R67, R75, R67, RZ, 0xfc, !PT ;  /* 0x000000434b437212 */ /* 0x000fe400078efcff */
[----:B------:R-:W-:-:S05]  /*3fa0*/  LOP3.LUT R66, R66, 0xffff, R200, 0xf8, !PT ;  /* 0x0000ffff42427812 */ /* 0x000fca00078ef8c8 */
[----:B------:R3:W-:Y:S02]  /*3fb0*/  STG.E.64 desc[UR6][R72.64], R66 ;  /* 0x0000004248007986 */ /* 0x0007e4000c101b06 */
.L_x_209:
        /* <DEDUP_REMOVED lines=12> */
[----:B-1-3--:R-:W-:Y:S02]  /*4080*/  IADD3 R72, P5, R105, UR20, RZ ;  /* 0x0000001469487c10 */ /* 0x00afe4000ffbe0ff */
        /* <DEDUP_REMOVED lines=12> */
[----:B--2---:R-:W-:Y:S02]  /*4150*/  LOP3.LUT R66, R198, 0xffff, RZ, 0xc0, !PT ;  /* 0x0000ffffc6427812 */ /* 0x004fe400078ec0ff */
[----:B------:R-:W-:Y:S02]  /*4160*/  IADD3 R74, P5, R105, UR18, RZ ;  /* 0x00000012694a7c10 */ /* 0x000fe4000ffbe0ff */
[----:B0-----:R-:W-:Y:S01]  /*4170*/  PRMT R85, R199, 0x5410, R204 ;  /* 0x00005410c7557816 */ /* 0x001fe200000000cc */
[----:B------:R-:W-:Y:S01]  /*4180*/  IMAD.WIDE.U32 R66, R66, 0x10000, RZ ;  /* 0x0001000042427825 */ /* 0x000fe200078e00ff */
[----:B------:R-:W-:-:S04]  /*4190*/  IADD3.X R75, R104, UR19, RZ, P5, !PT ;  /* 0x00000013684b7c10 */ /* 0x000fc8000affe4ff */
[----:B------:R-:W-:Y:S02]  /*41a0*/  LOP3.LUT R67, R85, R67, RZ, 0xfc, !PT ;  /* 0x0000004355437212 */ /* 0x000fe400078efcff */
[----:B------:R-:W-:-:S05]  /*41b0*/  LOP3.LUT R66, R66, 0xffff, R197, 0xf8, !PT ;  /* 0x0000ffff42427812 */ /* 0x000fca00078ef8c5 */
[----:B------:R1:W-:Y:S02]  /*41c0*/  STG.E.64 desc[UR6][R74.64], R66 ;  /* 0x000000424a007986 */ /* 0x0003e4000c101b06 */
.L_x_210:
[----:B------:R3:W-:Y:S01]  /*41d0*/  STG.E.64 desc[UR6][R72.64], R64 ;  /* 0x0000004048007986 */ /* 0x0007e2000c101b06 */
[----:B------:R-:W-:Y:S02]  /*41e0*/  @P2 PRMT R198, R135, 0x7610, R198 ;  /* 0x0000761087c62816 */ /* 0x000fe400000000c6 */
[----:B------:R-:W-:Y:S01]  /*41f0*/  @P2 PRMT R199, R205, 0x7610, R199 ;  /* 0x00007610cdc72816 */ /* 0x000fe200000000c7 */
[----:B------:R-:W-:Y:S06]  /*4200*/  @!P0 BRA `(.L_x_211) ;  /* 0x0000000000208947 */ /* 0x000fec0003800000 */
[----:B---3--:R-:W-:Y:S02]  /*4210*/  LOP3.LUT R64, R201, 0xffff, RZ, 0xc0, !PT ;  /* 0x0000ffffc9407812 */ /* 0x008fe400078ec0ff */
[----:B-12---:R-:W-:Y:S02]  /*4220*/  IADD3 R66, P5, R105, R114, RZ ;  /* 0x0000007269427210 */ /* 0x006fe40007fbe0ff */
[----:B------:R-:W-:Y:S01]  /*4230*/  PRMT R73, R202, 0x5410, R203 ;  /* 0x00005410ca497816 */ /* 0x000fe200000000cb */
[----:B------:R-:W-:-:S04]  /*4240*/  IMAD.WIDE.U32 R64, R64, 0x10000, RZ ;  /* 0x0001000040407825 */ /* 0x000fc800078e00ff */
[----:B------:R-:W-:Y:S01]  /*4250*/  IMAD.X R67, R104, 0x1, R115, P5 ;  /* 0x0000000168437824 */ /* 0x000fe200028e0673 */
[----:B------:R-:W-:Y:S02]  /*4260*/  LOP3.LUT R65, R73, R65, RZ, 0xfc, !PT ;  /* 0x0000004149417212 */ /* 0x000fe400078efcff */
[----:B------:R-:W-:-:S05]  /*4270*/  LOP3.LUT R64, R64, 0xffff, R200, 0xf8, !PT ;  /* 0x0000ffff40407812 */ /* 0x000fca00078ef8c8 */
[----:B------:R4:W-:Y:S02]  /*4280*/  STG.E.64 desc[UR6][R66.64], R64 ;  /* 0x0000004042007986 */ /* 0x0009e4000c101b06 */
.L_x_211:
        /* <DEDUP_REMOVED lines=12> */
[----:B------:R-:W-:Y:S02]  /*4350*/  @P2 F2FP.BF16.F32.PACK_AB R140, RZ, R140 ;  /* 0x0000008cff8c223e */ /* 0x000fe400000010ff */
[----:B------:R-:W-:Y:S02]  /*4360*/  @P2 PRMT R197, R141, 0x7610, R197 ;  /* 0x000076108dc52816 */ /* 0x000fe400000000c5 */
[----:B------:R-:W-:Y:S02]  /*4370*/  @P0 PRMT R201, R131, 0x7610, R201 ;  /* 0x0000761083c90816 */ /* 0x000fe400000000c9 */
[----:B------:R-:W-:Y:S02]  /*4380*/  @P0 PRMT R202, R139, 0x7610, R202 ;  /* 0x000076108bca0816 */ /* 0x000fe400000000ca */
[----:B------:R-:W-:Y:S02]  /*4390*/  @P0 PRMT R200, R137, 0x7610, R200 ;  /* 0x0000761089c80816 */ /* 0x000fe400000000c8 */
[----:B------:R-:W-:-:S02]  /*43a0*/  @P0 PRMT R203, R136, 0x7610, R203 ;  /* 0x0000761088cb0816 */ /* 0x000fc400000000cb */
[----:B------:R-:W-:Y:S02]  /*43b0*/  @P2 F2FP.BF16.F32.PACK_AB R138, RZ, R138 ;  /* 0x0000008aff8a223e */ /* 0x000fe400000010ff */
[----:B------:R-:W-:Y:S01]  /*43c0*/  @P2 PRMT R204, R140, 0x7610, R204 ;  /* 0x000076108ccc2816 */ /* 0x000fe200000000cc */
[----:B------:R-:W-:Y:S06]  /*43d0*/  @!P2 BRA `(.L_x_212) ;  /* 0x000000000020a947 */ /* 0x000fec0003800000 */
[----:B---34-:R-:W-:Y:S02]  /*43e0*/  LOP3.LUT R64, R198, 0xffff, RZ, 0xc0, !PT ;  /* 0x0000ffffc6407812 */ /* 0x018fe400078ec0ff */
[----:B-12---:R-:W-:Y:S02]  /*43f0*/  IADD3 R66, P5, R103, UR18, RZ ;  /* 0x0000001267427c10 */ /* 0x006fe4000ffbe0ff */
[----:B------:R-:W-:Y:S01]  /*4400*/  PRMT R73, R199, 0x5410, R204 ;  /* 0x00005410c7497816 */ /* 0x000fe200000000cc */
[----:B------:R-:W-:Y:S01]  /*4410*/  IMAD.WIDE.U32 R64, R64, 0x10000, RZ ;  /* 0x0001000040407825 */ /* 0x000fe200078e00ff */
[----:B------:R-:W-:-:S04]  /*4420*/  IADD3.X R67, R102, UR19, RZ, P5, !PT ;  /* 0x0000001366437c10 */ /* 0x000fc8000affe4ff */
[----:B------:R-:W-:Y:S02]  /*4430*/  LOP3.LUT R65, R73, R65, RZ, 0xfc, !PT ;  /* 0x0000004149417212 */ /* 0x000fe400078efcff */
[----:B------:R-:W-:-:S05]  /*4440*/  LOP3.LUT R64, R64, 0xffff, R197, 0xf8, !PT ;  /* 0x0000ffff40407812 */ /* 0x000fca00078ef8c5 */
[----:B------:R1:W-:Y:S02]  /*4450*/  STG.E.64 desc[UR6][R66.64], R64 ;  /* 0x0000004042007986 */ /* 0x0003e4000c101b06 */
.L_x_212:
[----:B-12-4-:R-:W-:Y:S02]  /*4460*/  IADD3 R66, P6, R103, UR20, RZ ;  /* 0x0000001467427c10 */ /* 0x016fe4000ffde0ff */
[----:B------:R-:W-:Y:S02]  /*4470*/  @P2 F2FP.BF16.F32.PACK_AB R129, RZ, R129 ;  /* 0x00000081ff81223e */ /* 0x000fe400000010ff */
[----:B------:R-:W-:Y:S02]  /*4480*/  IADD3.X R67, R102, UR21, RZ, P6, !PT ;  /* 0x0000001566437c10 */ /* 0x000fe4000b7fe4ff */
[----:B------:R-:W-:Y:S02]  /*4490*/  @P2 F2FP.BF16.F32.PACK_AB R128, RZ, R128 ;  /* 0x00000080ff80223e */ /* 0x000fe400000010ff */
[----:B------:R-:W-:Y:S01]  /*44a0*/  @P2 F2FP.BF16.F32.PACK_AB R130, RZ, R130 ;  /* 0x00000082ff82223e */ /* 0x000fe200000010ff */
[----:B------:R1:W-:Y:S01]  /*44b0*/  STG.E.64 desc[UR6][R66.64], R58 ;  /* 0x0000003a42007986 */ /* 0x0003e2000c101b06 */
[----:B---3--:R-:W-:-:S02]  /*44c0*/  IADD3 R64, P6, R97, UR20, RZ ;  /* 0x0000001461407c10 */ /* 0x008fc4000ffde0ff */
[----:B------:R-:W-:Y:S02]  /*44d0*/  @P2 PRMT R198, R138, 0x7610, R198 ;  /* 0x000076108ac62816 */ /* 0x000fe400000000c6 */
[----:B------:R-:W-:Y:S02]  /*44e0*/  @P0 LOP3.LUT P5, RZ, R196, 0xff00, RZ, 0xc0, !PT ;  /* 0x0000ff00c4ff0812 */ /* 0x000fe400078ac0ff */
[----:B------:R-:W-:Y:S02]  /*44f0*/  @P2 PRMT R199, R129, 0x7610, R199 ;  /* 0x0000761081c72816 */ /* 0x000fe400000000c7 */
[----:B------:R-:W-:Y:S02]  /*4500*/  @P2 PRMT R197, R128, 0x7610, R197 ;  /* 0x0000761080c52816 */ /* 0x000fe400000000c5 */
[----:B------:R-:W-:Y:S02]  /*4510*/  @P2 PRMT R204, R130, 0x7610, R204 ;  /* 0x0000761082cc2816 */ /* 0x000fe400000000cc */
[----:B------:R-:W-:Y:S01]  /*4520*/  IADD3.X R65, R98, UR21, RZ, P6, !PT ;  /* 0x0000001562417c10 */ /* 0x000fe2000b7fe4ff */
[----:B-1----:R-:W-:Y:S06]  /*4530*/  @!P0 BRA `(.L_x_213) ;  /* 0x0000000000208947 */ /* 0x002fec0003800000 */
[----:B------:R-:W-:Y:S02]  /*4540*/  LOP3.LUT R58, R201, 0xffff, RZ, 0xc0, !PT ;  /* 0x0000ffffc93a7812 */ /* 0x000fe400078ec0ff */
[----:B------:R-:W-:Y:S02]  /*4550*/  IADD3 R66, P6, R103, R114, RZ ;  /* 0x0000007267427210 */ /* 0x000fe40007fde0ff */
[----:B------:R-:W-:Y:S01]  /*4560*/  PRMT R73, R202, 0x5410, R203 ;  /* 0x00005410ca497816 */ /* 0x000fe200000000cb */
[----:B------:R-:W-:-:S04]  /*4570*/  IMAD.WIDE.U32 R58, R58, 0x10000, RZ ;  /* 0x000100003a3a7825 */ /* 0x000fc800078e00ff */
[----:B------:R-:W-:Y:S01]  /*4580*/  IMAD.X R67, R102, 0x1, R115, P6 ;  /* 0x0000000166437824 */ /* 0x000fe200030e0673 */
[----:B------:R-:W-:Y:S02]  /*4590*/  LOP3.LUT R59, R73, R59, RZ, 0xfc, !PT ;  /* 0x0000003b493b7212 */ /* 0x000fe400078efcff */
[----:B------:R-:W-:-:S05]  /*45a0*/  LOP3.LUT R58, R58, 0xffff, R200, 0xf8, !PT ;  /* 0x0000ffff3a3a7812 */ /* 0x000fca00078ef8c8 */
[----:B------:R1:W-:Y:S02]  /*45b0*/  STG.E.64 desc[UR6][R66.64], R58 ;  /* 0x0000003a42007986 */ /* 0x0003e4000c101b06 */
.L_x_213:
[----:B------:R-:W-:Y:S05]  /*45c0*/  @!P2 BRA `(.L_x_214) ;  /* 0x000000000020a947 */ /* 0x000fea0003800000 */
[----:B-1----:R-:W-:Y:S02]  /*45d0*/  LOP3.LUT R58, R198, 0xffff, RZ, 0xc0, !PT ;  /* 0x0000ffffc63a7812 */ /* 0x002fe400078ec0ff */
[----:B------:R-:W-:Y:S02]  /*45e0*/  IADD3 R66, P2, R97, UR18, RZ ;  /* 0x0000001261427c10 */ /* 0x000fe4000ff5e0ff */
[----:B------:R-:W-:Y:S01]  /*45f0*/  PRMT R73, R199, 0x5410, R204 ;  /* 0x00005410c7497816 */ /* 0x000fe200000000cc */
[----:B------:R-:W-:Y:S01]  /*4600*/  IMAD.WIDE.U32 R58, R58, 0x10000, RZ ;  /* 0x000100003a3a7825 */ /* 0x000fe200078e00ff */
[----:B------:R-:W-:-:S04]  /*4610*/  IADD3.X R67, R98, UR19, RZ, P2, !PT ;  /* 0x0000001362437c10 */ /* 0x000fc800097fe4ff */
[----:B------:R-:W-:Y:S02]  /*4620*/  LOP3.LUT R59, R73, R59, RZ, 0xfc, !PT ;  /* 0x0000003b493b7212 */ /* 0x000fe400078efcff */
[----:B------:R-:W-:-:S05]  /*4630*/  LOP3.LUT R58, R58, 0xffff, R197, 0xf8, !PT ;  /* 0x0000ffff3a3a7812 */ /* 0x000fca00078ef8c5 */
[----:B------:R2:W-:Y:S02]  /*4640*/  STG.E.64 desc[UR6][R66.64], R58 ;  /* 0x0000003a42007986 */ /* 0x0005e4000c101b06 */
.L_x_214:
[----:B------:R3:W-:Y:S01]  /*4650*/  STG.E.64 desc[UR6][R64.64], R56 ;  /* 0x0000003840007986 */ /* 0x0007e2000c101b06 */
[----:B------:R-:W-:Y:S02]  /*4660*/  @P0 FSEL R99, R99, RZ, P5 ;  /* 0x000000ff63630208 */ /* 0x000fe40002800000 */
[C---:B------:R-:W-:Y:S02]  /*4670*/  @P0 LOP3.LUT P6, RZ, R196.reuse, 0xff0000, RZ, 0xc0, !PT ;  /* 0x00ff0000c4ff0812 */ /* 0x040fe400078cc0ff */
[C---:B------:R-:W-:Y:S02]  /*4680*/  @P0 LOP3.LUT P2, RZ, R196.reuse, 0xff, RZ, 0xc0, !PT ;  /* 0x000000ffc4ff0812 */ /* 0x040fe4000784c0ff */
[----:B------:R-:W-:Y:S02]  /*4690*/  @P0 LOP3.LUT P5, RZ, R196, 0xff000000, RZ, 0xc0, !PT ;  /* 0xff000000c4ff0812 */ /* 0x000fe400078ac0ff */
[----:B------:R-:W-:Y:S02]  /*46a0*/  @P0 FSEL R126, R126, RZ, P6 ;  /* 0x000000ff7e7e0208 */ /* 0x000fe40003000000 */
[----:B------:R-:W-:-:S02]  /*46b0*/  @P0 FSEL R127, R127, RZ, P2 ;  /* 0x000000ff7f7f0208 */ /* 0x000fc40001000000 */
[----:B------:R-:W-:Y:S02]  /*46c0*/  @P0 FSEL R106, R106, RZ, P5 ;  /* 0x000000ff6a6a0208 */ /* 0x000fe40002800000 */
[----:B------:R-:W-:Y:S02]  /*46d0*/  @P0 F2FP.BF16.F32.PACK_AB R99, RZ, R99 ;  /* 0x00000063ff63023e */ /* 0x000fe400000010ff */
[----:B------:R-:W-:Y:S02]  /*46e0*/  @P0 F2FP.BF16.F32.PACK_AB R126, RZ, R126 ;  /* 0x0000007eff7e023e */ /* 0x000fe400000010ff */
[----:B------:R-:W-:Y:S02]  /*46f0*/  @P0 F2FP.BF16.F32.PACK_AB R127, RZ, R127 ;  /* 0x0000007fff7f023e */ /* 0x000fe400000010ff */
[----:B------:R-:W-:Y:S02]  /*4700*/  @P0 F2FP.BF16.F32.PACK_AB R106, RZ, R106 ;  /* 0x0000006aff6a023e */ /* 0x000fe400000010ff */
[----:B------:R-:W-:-:S02]  /*4710*/  @P0 PRMT R201, R99, 0x7610, R201 ;  /* 0x0000761063c90816 */ /* 0x000fc400000000c9 */
[----:B------:R-:W-:Y:S02]  /*4720*/  @P0 PRMT R202, R126, 0x7610, R202 ;  /* 0x000076107eca0816 */ /* 0x000fe400000000ca */
[----:B------:R-:W-:Y:S02]  /*4730*/  @P0 PRMT R200, R127, 0x7610, R200 ;  /* 0x000076107fc80816 */ /* 0x000fe400000000c8 */
[----:B------:R-:W-:Y:S01]  /*4740*/  @P0 PRMT R203, R106, 0x7610, R203 ;  /* 0x000076106acb0816 */ /* 0x000fe200000000cb */
[----:B---3--:R-:W-:Y:S06]  /*4750*/  @!P0 BRA `(.L_x_215) ;  /* 0x0000000000208947 */ /* 0x008fec0003800000 */
[----:B------:R-:W-:Y:S02]  /*4760*/  LOP3.LUT R56, R201, 0xffff, RZ, 0xc0, !PT ;  /* 0x0000ffffc9387812 */ /* 0x000fe400078ec0ff */
[----:B------:R-:W-:Y:S02]  /*4770*/  IADD3 R114, P0, R97, R114, RZ ;  /* 0x0000007261727210 */ /* 0x000fe40007f1e0ff */
[----:B-12---:R-:W-:Y:S01]  /*4780*/  PRMT R59, R202, 0x5410, R203 ;  /* 0x00005410ca3b7816 */ /* 0x006fe200000000cb */
[----:B------:R-:W-:Y:S01]  /*4790*/  IMAD.WIDE.U32 R56, R56, 0x10000, RZ ;  /* 0x0001000038387825 */ /* 0x000fe200078e00ff */
[----:B------:R-:W-:-:S04]  /*47a0*/  IADD3.X R115, R98, R115, RZ, P0, !PT ;  /* 0x0000007362737210 */ /* 0x000fc800007fe4ff */
[----:B------:R-:W-:Y:S02]  /*47b0*/  LOP3.LUT R57, R59, R57, RZ, 0xfc, !PT ;  /* 0x000000393b397212 */ /* 0x000fe400078efcff */
[----:B------:R-:W-:-:S05]  /*47c0*/  LOP3.LUT R56, R56, 0xffff, R200, 0xf8, !PT ;  /* 0x0000ffff38387812 */ /* 0x000fca00078ef8c8 */
[----:B------:R3:W-:Y:S02]  /*47d0*/  STG.E.64 desc[UR6][R114.64], R56 ;  /* 0x0000003872007986 */ /* 0x0007e4000c101b06 */
.L_x_215:
[----:B------:R-:W-:Y:S01]  /*47e0*/  SEL R97, RZ, 0x1, P4 ;  /* 0x00000001ff617807 */ /* 0x000fe20002000000 */
[----:B------:R-:W-:Y:S06]  /*47f0*/  @!P3 BRA `(.L_x_216) ;  /* 0xffffffc000dcb947 */ /* 0x000fec000383ffff */
        /* <DEDUP_REMOVED lines=12> */
[----:B-12---:R-:W-:Y:S01]  /*48c0*/  IMAD.MOV.U32 R67, RZ, RZ, R71 ;  /* 0x000000ffff437224 */ /* 0x006fe200078e0047 */
        /* <DEDUP_REMOVED lines=9> */
[----:B---3--:R-:W-:Y:S01]  /*4960*/  IMAD.MOV.U32 R57, RZ, RZ, R93 ;  /* 0x000000ffff397224 */ /* 0x008fe200078e005d */
        /* <DEDUP_REMOVED lines=25> */
[----:B------:R-:W-:-:S02]  /*4b00*/  IMAD.MOV.U32 R88, RZ, RZ, R14 ;  /* 0x000000ffff587224 */ /* 0x000fc400078e000e */
[----:B------:R-:W-:Y:S02]  /*4b10*/  IMAD.MOV.U32 R53, RZ, RZ, R0 ;  /* 0x000000ffff357224 */ /* 0x000fe400078e0000 */
[----:B------:R-:W-:Y:S02]  /*4b20*/  IMAD.MOV.U32 R93, RZ, RZ, R25 ;  /* 0x000000ffff5d7224 */ /* 0x000fe400078e0019 */
[----:B------:R-:W-:Y:S02]  /*4b30*/  IMAD.MOV.U32 R55, RZ, RZ, R3 ;  /* 0x000000ffff377224 */ /* 0x000fe400078e0003 */
[----:B------:R-:W-:Y:S02]  /*4b40*/  IMAD.MOV.U32 R91, RZ, RZ, R15 ;  /* 0x000000ffff5b7224 */ /* 0x000fe400078e000f */
[----:B------:R-:W-:Y:S02]  /*4b50*/  IMAD.MOV.U32 R6, RZ, RZ, R8 ;  /* 0x000000ffff067224 */ /* 0x000fe400078e0008 */
[----:B------:R-:W-:-:S02]  /*4b60*/  IMAD.MOV.U32 R30, RZ, RZ, R48 ;  /* 0x000000ffff1e7224 */ /* 0x000fc400078e0030 */
[----:B------:R-:W-:Y:S02]  /*4b70*/  IMAD.MOV.U32 R104, RZ, RZ, R34 ;  /* 0x000000ffff687224 */ /* 0x000fe400078e0022 */
[----:B------:R-:W-:Y:S02]  /*4b80*/  IMAD.MOV.U32 R101, RZ, RZ, R47 ;  /* 0x000000ffff657224 */ /* 0x000fe400078e002f */
[----:B------:R-:W-:Y:S02]  /*4b90*/  IMAD.MOV.U32 R38, RZ, RZ, R12 ;  /* 0x000000ffff267224 */ /* 0x000fe400078e000c */
[----:B------:R-:W-:Y:S02]  /*4ba0*/  IMAD.MOV.U32 R102, RZ, RZ, R44 ;  /* 0x000000ffff667224 */ /* 0x000fe400078e002c */
[----:B------:R-:W-:Y:S02]  /*4bb0*/  IMAD.MOV.U32 R39, RZ, RZ, R11 ;  /* 0x000000ffff277224 */ /* 0x000fe400078e000b */
[----:B------:R-:W-:-:S07]  /*4bc0*/  IMAD.MOV.U32 R107, RZ, RZ, R33 ;  /* 0x000000ffff6b7224 */ /* 0x000fce00078e0021 */
.L_x_203:
        /* <DEDUP_REMOVED lines=35> */
.L_x_204:
[----:B------:R-:W-:Y:S01]  /*4e00*/  HFMA2.MMA R84, -RZ, RZ, 0, 1.847743988037109375e-06 ;  /* 0x0000001fff547435 */ /* 0x000fe200000001ff */
[----:B------:R-:W-:Y:S01]  /*4e10*/  MOV R74, R59 ;  /* 0x0000003b004a7202 */ /* 0x000fe20000000f00 */
[----:B------:R-:W-:Y:S02]  /*4e20*/  IMAD.MOV.U32 R75, RZ, RZ, 0x10 ;  /* 0x00000010ff4b7424 */ /* 0x000fe400078e00ff */
[----:B------:R-:W-:-:S07]  /*4e30*/  IMAD.MOV.U32 R73, RZ, RZ, -0x1 ;  /* 0xffffffffff497424 */ /* 0x000fce00078e00ff */
[----:B-----5:R-:W-:Y:S05]  /*4e40*/  WARPSYNC.COLLECTIVE R73, `(.L_x_217) ;  /* 0x0000000049087348 */ /* 0x020fea0003c00000 */
[----:B------:R0:W1:Y:S02]  /*4e50*/  SHFL.DOWN P6, R72, R74, R75, R84 ;  /* 0x0800004b4a487389 */ /* 0x00006400000c0054 */
[----:B01---5:R-:W-:Y:S01]  /*4e60*/  ENDCOLLECTIVE ;  /* 0x000000000000791b */ /* 0x023fe20003800000 */
.L_x_217:
[----:B------:R-:W-:Y:S01]  /*4e70*/  IMAD.MOV.U32 R74, RZ, RZ, R57 ;  /* 0x000000ffff4a7224 */ /* 0x000fe200078e0039 */
[----:B------:R-:W-:-:S07]  /*4e80*/  MOV R32, R72 ;  /* 0x0000004800207202 */ /* 0x000fce0000000f00 */
[----:B------:R-:W-:Y:S05]  /*4e90*/  WARPSYNC.COLLECTIVE R73, `(.L_x_218) ;  /* 0x0000000049087348 */ /* 0x000fea0003c00000 */
[----:B------:R0:W1:Y:S02]  /*4ea0*/  SHFL.DOWN P6, R72, R74, R75, R84 ;  /* 0x0800004b4a487389 */ /* 0x00006400000c0054 */
[----:B01----:R-:W-:Y:S01]  /*4eb0*/  ENDCOLLECTIVE ;  /* 0x000000000000791b */ /* 0x003fe20003800000 */
.L_x_218:
[----:B------:R-:W-:Y:S01]  /*4ec0*/  FADD.FTZ R32, R59, R32 ;  /* 0x000000203b207221 */ /* 0x000fe20000010000 */
[----:B------:R-:W-:-:S03]  /*4ed0*/  HFMA2.MMA R75, -RZ, RZ, 0, 4.76837158203125e-07 ;  /* 0x00000008ff4b7435 */ /* 0x000fc600000001ff */
[----:B------:R-:W-:Y:S01]  /*4ee0*/  IMAD.MOV.U32 R74, RZ, RZ, R32 ;  /* 0x000000ffff4a7224 */ /* 0x000fe200078e0020 */
[----:B------:R-:W-:-:S07]  /*4ef0*/  MOV R58, R72 ;  /* 0x00000048003a7202 */ /* 0x000fce0000000f00 */
[----:B------:R-:W-:Y:S05]  /*4f00*/  WARPSYNC.COLLECTIVE R73, `(.L_x_219) ;  /* 0x0000000049087348 */ /* 0x000fea0003c00000 */
[----:B------:R0:W1:Y:S02]  /*4f10*/  SHFL.DOWN P6, R72, R74, R75, R84 ;  /* 0x0800004b4a487389 */ /* 0x00006400000c0054 */
[----:B01----:R-:W-:Y:S01]  /*4f20*/  ENDCOLLECTIVE ;  /* 0x000000000000791b */ /* 0x003fe20003800000 */
.L_x_219:
[----:B------:R-:W-:-:S05]  /*4f30*/  FADD.FTZ R58, R57, R58 ;  /* 0x0000003a393a7221 */ /* 0x000fca0000010000 */
[----:B------:R-:W-:Y:S01]  /*4f40*/  MOV R74, R58 ;  /* 0x0000003a004a7202 */ /* 0x000fe20000000f00 */
[----:B------:R-:W-:-:S07]  /*4f50*/  IMAD.MOV.U32 R65, RZ, RZ, R72 ;  /* 0x000000ffff417224 */ /* 0x000fce00078e0048 */
[----:B------:R-:W-:Y:S05]  /*4f60*/  WARPSYNC.COLLECTIVE R73, `(.L_x_220) ;  /* 0x0000000049087348 */ /* 0x000fea0003c00000 */
[----:B------:R0:W1:Y:S02]  /*4f70*/  SHFL.DOWN P6, R72, R74, R75, R84 ;  /* 0x0800004b4a487389 */ /* 0x00006400000c0054 */
[----:B01----:R-:W-:Y:S01]  /*4f80*/  ENDCOLLECTIVE ;  /* 0x000000000000791b */ /* 0x003fe20003800000 */
.L_x_220:
[----:B------:R-:W-:Y:S01]  /*4f90*/  FADD.FTZ R65, R32, R65 ;  /* 0x0000004120417221 */ /* 0x000fe20000010000 */
[----:B------:R-:W-:-:S04]  /*4fa0*/  MOV R32, R56 ;  /* 0x0000003800207202 */ /* 0x000fc80000000f00 */
[----:B------:R-:W-:Y:S01]  /*4fb0*/  MOV R74, R65 ;  /* 0x00000041004a7202 */ /* 0x000fe20000000f00 */
[----:B------:R-:W-:Y:S02]  /*4fc0*/  IMAD.MOV.U32 R75, RZ, RZ, 0x4 ;  /* 0x00000004ff4b7424 */ /* 0x000fe400078e00ff */
[----:B------:R-:W-:-:S07]  /*4fd0*/  IMAD.MOV.U32 R67, RZ, RZ, R72 ;  /* 0x000000ffff437224 */ /* 0x000fce00078e0048 */
[----:B------:R-:W-:Y:S05]  /*4fe0*/  WARPSYNC.COLLECTIVE R73, `(.L_x_221) ;  /* 0x0000000049087348 */ /* 0x000fea0003c00000 */
[----:B------:R0:W1:Y:S02]  /*4ff0*/  SHFL.DOWN P6, R72, R74, R75, R84 ;  /* 0x0800004b4a487389 */ /* 0x00006400000c0054 */
[----:B01----:R-:W-:Y:S01]  /*5000*/  ENDCOLLECTIVE ;  /* 0x000000000000791b */ /* 0x003fe20003800000 */
.L_x_221:
[----:B------:R-:W-:-:S04]  /*5010*/  FADD.FTZ R67, R58, R67 ;  /* 0x000000433a437221 */ /* 0x000fc80000010000 */
[----:B------:R-:W-:Y:S01]  /*5020*/  IMAD.MOV.U32 R74, RZ, RZ, R67 ;  /* 0x000000ffff4a7224 */ /* 0x000fe200078e0043 */
[----:B------:R-:W-:-:S07]  /*5030*/  MOV R64, R72 ;  /* 0x0000004800407202 */ /* 0x000fce0000000f00 */
[----:B------:R-:W-:Y:S05]  /*5040*/  WARPSYNC.COLLECTIVE R73, `(.L_x_222) ;  /* 0x0000000049087348 */ /* 0x000fea0003c00000 */
[----:B------:R0:W1:Y:S02]  /*5050*/  SHFL.DOWN P6, R72, R74, R75, R84 ;  /* 0x0800004b4a487389 */ /* 0x00006400000c0054 */
[----:B01----:R-:W-:Y:S01]  /*5060*/  ENDCOLLECTIVE ;  /* 0x000000000000791b */ /* 0x003fe20003800000 */
.L_x_222:
[----:B------:R-:W-:Y:S01]  /*5070*/  FADD.FTZ R64, R65, R64 ;  /* 0x0000004041407221 */ /* 0x000fe20000010000 */
[----:B------:R-:W-:-:S03]  /*5080*/  HFMA2.MMA R75, -RZ, RZ, 0, 1.1920928955078125e-07 ;  /* 0x00000002ff4b7435 */ /* 0x000fc600000001ff */
[----:B------:R-:W-:Y:S01]  /*5090*/  IMAD.MOV.U32 R74, RZ, RZ, R64 ;  /* 0x000000ffff4a7224 */ /* 0x000fe200078e0040 */
[----:B------:R-:W-:-:S07]  /*50a0*/  MOV R66, R72 ;  /* 0x0000004800427202 */ /* 0x000fce0000000f00 */
[----:B------:R-:W-:Y:S05]  /*50b0*/  WARPSYNC.COLLECTIVE R73, `(.L_x_223) ;  /* 0x0000000049087348 */ /* 0x000fea0003c00000 */
[----:B------:R0:W1:Y:S02]  /*50c0*/  SHFL.DOWN P6, R72, R74, R75, R84 ;  /* 0x0800004b4a487389 */ /* 0x00006400000c0054 */
[----:B01----:R-:W-:Y:S01]  /*50d0*/  ENDCOLLECTIVE ;  /* 0x000000000000791b */ /* 0x003fe20003800000 */
.L_x_223:
[----:B------:R-:W-:-:S05]  /*50e0*/  FADD.FTZ R66, R67, R66 ;  /* 0x0000004243427221 */ /* 0x000fca0000010000 */
[----:B------:R-:W-:Y:S01]  /*50f0*/  MOV R74, R66 ;  /* 0x00000042004a7202 */ /* 0x000fe20000000f00 */
[----:B------:R-:W-:-:S07]  /*5100*/  IMAD.MOV.U32 R57, RZ, RZ, R72 ;  /* 0x000000ffff397224 */ /* 0x000fce00078e0048 */
[----:B------:R-:W-:Y:S05]  /*5110*/  WARPSYNC.COLLECTIVE R73, `(.L_x_224) ;  /* 0x0000000049087348 */ /* 0x000fea0003c00000 */
[----:B------:R0:W1:Y:S02]  /*5120*/  SHFL.DOWN P6, R72, R74, R75, R84 ;  /* 0x0800004b4a487389 */ /* 0x00006400000c0054 */
[----:B01----:R-:W-:Y:S01]  /*5130*/  ENDCOLLECTIVE ;  /* 0x000000000000791b */ /* 0x003fe20003800000 */
.L_x_224:
[----:B------:R-:W-:-:S05]  /*5140*/  FADD.FTZ R57, R64, R57 ;  /* 0x0000003940397221 */ /* 0x000fca0000010000 */
[----:B------:R-:W-:Y:S01]  /*5150*/  MOV R74, R57 ;  /* 0x00000039004a7202 */ /* 0x000fe20000000f00 */
[----:B------:R-:W-:Y:S02]  /*5160*/  IMAD.MOV.U32 R75, RZ, RZ, 0x1 ;  /* 0x00000001ff4b7424 */ /* 0x000fe400078e00ff */
[----:B------:R-:W-:-:S07]  /*5170*/  IMAD.MOV.U32 R59, RZ, RZ, R72 ;  /* 0x000000ffff3b7224 */ /* 0x000fce00078e0048 */
[----:B------:R-:W-:Y:S05]  /*5180*/  WARPSYNC.COLLECTIVE R73, `(.L_x_225) ;  /* 0x0000000049087348 */ /* 0x000fea0003c00000 */
[----:B------:R0:W1:Y:S02]  /*5190*/  SHFL.DOWN P6, R72, R74, R75, R84 ;  /* 0x0800004b4a487389 */ /* 0x00006400000c0054 */
[----:B01----:R-:W-:Y:S01]  /*51a0*/  ENDCOLLECTIVE ;  /* 0x000000000000791b */ /* 0x003fe20003800000 */
.L_x_225:
[----:B------:R-:W-:-:S04]  /*51b0*/  FADD.FTZ R59, R66, R59 ;  /* 0x0000003b423b7221 */ /* 0x000fc80000010000 */
[----:B------:R-:W-:Y:S01]  /*51c0*/  IMAD.MOV.U32 R74, RZ, RZ, R59 ;  /* 0x000000ffff4a7224 */ /* 0x000fe200078e003b */
[----:B------:R-:W-:-:S07]  /*51d0*/  MOV R58, R72 ;  /* 0x00000048003a7202 */ /* 0x000fce0000000f00 */
[----:B------:R-:W-:Y:S05]  /*51e0*/  WARPSYNC.COLLECTIVE R73, `(.L_x_226) ;  /* 0x0000000049087348 */ /* 0x000fea0003c00000 */
[----:B------:R0:W1:Y:S02]  /*51f0*/  SHFL.DOWN P6, R72, R74, R75, R84 ;  /* 0x0800004b4a487389 */ /* 0x00006400000c0054 */
[----:B01----:R-:W-:Y:S01]  /*5200*/  ENDCOLLECTIVE ;  /* 0x000000000000791b */ /* 0x003fe20003800000 */
.L_x_226:
[----:B------:R-:W-:Y:S05]  /*5210*/  BRA `(.L_x_227) ;  /* 0xffffffd400c47947 */ /* 0x000fea000383ffff */
.L_x_228:
        /* <DEDUP_REMOVED lines=14> */
.L_x_3882:


//--------------------- .text._ZN10layer_norm22ln_bwd_finalize_kernelINS_22Kernel_traits_finalizeILj5120E13__nv_bfloat16S2_S2_S2_fjLb0ELj1024ELj4ENS_18Kernel_traits_baseILj5120ES2_S2_S2_S2_fjLj1024EEEEELb0ELb0EEEvNS_9BwdParamsE --------------------------
	.section	.text._ZN10layer_norm22ln_bwd_finalize_kernelINS_22Kernel_traits_finalizeILj5120E13__nv_bfloat16S2_S2_S2_fjLb0ELj1024ELj4ENS_18Kernel_traits_baseILj5120ES2_S2_S2_S2_fjLj1024EEEEELb0ELb0EEEvNS_9BwdParamsE,"ax",@progbits
	.align	128
        .global         _ZN10layer_norm22ln_bwd_finalize_kernelINS_22Kernel_traits_finalizeILj5120E13__nv_bfloat16S2_S2_S2_fjLb0ELj1024ELj4ENS_18Kernel_traits_baseILj5120ES2_S2_S2_S2_fjLj1024EEEEELb0ELb0EEEvNS_9BwdParamsE
        .type           _ZN10layer_norm22ln_bwd_finalize_kernelINS_22Kernel_traits_finalizeILj5120E13__nv_bfloat16S2_S2_S2_fjLb0ELj1024ELj4ENS_18Kernel_traits_baseILj5120ES2_S2_S2_S2_fjLj1024EEEEELb0ELb0EEEvNS_9BwdParamsE,@function
        .size           _ZN10layer_norm22ln_bwd_finalize_kernelINS_22Kernel_traits_finalizeILj5120E13__nv_bfloat16S2_S2_S2_fjLb0ELj1024ELj4ENS_18Kernel_traits_baseILj5120ES2_S2_S2_S2_fjLj1024EEEEELb0ELb0EEEvNS_9BwdParamsE,(.L_x_3883 - _ZN10layer_norm22ln_bwd_finalize_kernelINS_22Kernel_traits_finalizeILj5120E13__nv_bfloat16S2_S2_S2_fjLb0ELj1024ELj4ENS_18Kernel_traits_baseILj5120ES2_S2_S2_S2_fjLj1024EEEEELb0ELb0EEEvNS_9BwdParamsE)
        .other          _ZN10layer_norm22ln_bwd_finalize_kernelINS_22Kernel_traits_finalizeILj5120E13__nv_bfloat16S2_S2_S2_fjLb0ELj1024ELj4ENS_18Kernel_traits_baseILj5120ES2_S2_S2_S2_fjLj1024EEEEELb0ELb0EEEvNS_9BwdParamsE,@"STO_CUDA_ENTRY STV_DEFAULT"
_ZN10layer_norm22ln_bwd_finalize_kernelINS_22Kernel_traits_finalizeILj5120E13__nv_bfloat16S2_S2_S2_fjLb0ELj1024ELj4ENS_18Kernel_traits_baseILj5120ES2_S2_S2_S2_fjLj1024EEEEELb0ELb0EEEvNS_9BwdParamsE:
.text._ZN10layer_norm22ln_bwd_finalize_kernelINS_22Kernel_traits_finalizeILj5120E13__nv_bfloat16S2_S2_S2_fjLb0ELj1024ELj4ENS_18Kernel_traits_baseILj5120ES2_S2_S2_S2_fjLj1024EEEEELb0ELb0EEEvNS_9BwdParamsE:
[----:B------:R-:W-:Y:S01]  /*0000*/  LDC R1, c[0x0][0x28] ;  /* 0x00000a00ff017b82 */ /* 0x000fe20000000800 */
[----:B------:R-:W0:Y:S01]  /*0010*/  S2R R0, SR_TID.X ;  /* 0x0000000000007919 */ /* 0x000e220000002100 */
[----:B------:R-:W1:Y:S01]  /*0020*/  S2R R6, SR_CTAID.X ;  /* 0x0000000000067919 */ /* 0x000e620000002500 */
[----:B0-----:R-:W-:Y:S02]  /*0030*/  LOP3.LUT R2, R0, 0x1f, RZ, 0xc0, !PT ;  /* 0x0000001f00027812 */ /* 0x001fe400078ec0ff */
[----:B-1----:R-:W-:-:S04]  /*0040*/  SHF.L.U32 R3, R6, 0x5, RZ ;  /* 0x0000000506037819 */ /* 0x002fc800000006ff */
[----:B------:R-:W-:-:S04]  /*0050*/  LOP3.LUT R3, R3, 0xffffffe0, R2, 0xe2, !PT ;  /* 0xffffffe003037812 */ /* 0x000fc800078ee202 */
[----:B------:R-:W-:-:S13]  /*0060*/  ISETP.GT.U32.AND P0, PT, R3, 0x13ff, PT ;  /* 0x000013ff0300780c */ /* 0x000fda0003f04070 */
[----:B------:R-:W-:Y:S05]  /*0070*/  @P0 EXIT ;  /* 0x000000000000094d */ /* 0x000fea0003800000 */
[----:B------:R-:W0:Y:S01]  /*0080*/  S2UR UR5, SR_CgaCtaId ;  /* 0x00000000000579c3 */ /* 0x000e220000008800 */
[--C-:B------:R-:W-:Y:S01]  /*0090*/  SHF.R.U32.HI R5, RZ, 0x5, R0.reuse ;  /* 0x00000005ff057819 */ /* 0x100fe20000011600 */
[----:B------:R-:W-:Y:S01]  /*00a0*/  UMOV UR4, 0x400 ;  /* 0x0000040000047882 */ /* 0x000fe20000000000 */
[----:B------:R-:W-:Y:S01]  /*00b0*/  LOP3.LUT R4, R0, 0x3fffffe0, RZ, 0xc0, !PT ;  /* 0x3fffffe000047812 */ /* 0x000fe200078ec0ff */
[----:B------:R-:W-:Y:S01]  /*00c0*/  ULDC.64 UR6, c[0x0][0x208] ;  /* 0x0000820000067ab9 */ /* 0x000fe20000000a00 */
[C---:B------:R-:W-:Y:S02]  /*00d0*/  LOP3.LUT R7, R5.reuse, 0x1f, R0, 0x78, !PT ;  /* 0x0000001f05077812 */ /* 0x040fe400078e7800 */
[----:B------:R-:W-:Y:S02]  /*00e0*/  SHF.L.U32 R6, R6, 0x4, RZ ;  /* 0x0000000406067819 */ /* 0x000fe400000006ff */
[----:B------:R-:W-:Y:S01]  /*00f0*/  IADD3 R8, R4, R7, RZ ;  /* 0x0000000704087210 */ /* 0x000fe20007ffe0ff */
[----:B------:R-:W-:Y:S01]  /*0100*/  IMAD R9, R2, 0x20, R7 ;  /* 0x0000002002097824 */ /* 0x000fe200078e0207 */
[----:B------:R-:W-:-:S02]  /*0110*/  ISETP.NE.AND P0, PT, R5, 0x1f, PT ;  /* 0x0000001f0500780c */ /* 0x000fc40003f05270 */
[----:B------:R-:W-:Y:S02]  /*0120*/  LOP3.LUT R11, R6, 0x7ffffff0, RZ, 0xc0, !PT ;  /* 0x7ffffff0060b7812 */ /* 0x000fe400078ec0ff */
[C---:B------:R-:W-:Y:S02]  /*0130*/  ISETP.GT.U32.OR P0, PT, R2.reuse, 0xf, P0 ;  /* 0x0000000f0200780c */ /* 0x040fe40000704470 */
[----:B------:R-:W-:Y:S01]  /*0140*/  IADD3 R4, R2, R11, RZ ;  /* 0x0000000b02047210 */ /* 0x000fe20007ffe0ff */
[----:B0-----:R-:W-:-:S06]  /*0150*/  ULEA UR4, UR5, UR4, 0x18 ;  /* 0x0000000405047291 */ /* 0x001fcc000f8ec03f */
[----:B------:R-:W-:Y:S02]  /*0160*/  LEA R7, R8, UR4, 0x2 ;  /* 0x0000000408077c11 */ /* 0x000fe4000f8e10ff */
[----:B------:R-:W-:Y:S02]  /*0170*/  LEA R6, R5, UR4, 0x2 ;  /* 0x0000000405067c11 */ /* 0x000fe4000f8e10ff */
[----:B------:R-:W-:-:S07]  /*0180*/  LEA R8, R9, UR4, 0x2 ;  /* 0x0000000409087c11 */ /* 0x000fce000f8e10ff */
.L_x_241:
[----:B0-2---:R-:W0:Y:S01]  /*0190*/  LDC R10, c[0x0][0x210] ;  /* 0x00008400ff0a7b82 */ /* 0x005e220000000800 */
[----:B------:R-:W-:Y:S01]  /*01a0*/  BSSY B0, `(.L_x_229) ;  /* 0x0000068000007945 */ /* 0x000fe20003800000 */
[----:B------:R-:W-:Y:S01]  /*01b0*/  HFMA2.MMA R22, -RZ, RZ, 0, 0 ;  /* 0x00000000ff167435 */ /* 0x000fe200000001ff */
[----:B------:R-:W-:-:S05]  /*01c0*/  MOV R11, RZ ;  /* 0x000000ff000b7202 */ /* 0x000fca0000000f00 */
[----:B-1----:R-:W1:Y:S01]  /*01d0*/  LDC R12, c[0x0][0x218] ;  /* 0x00008600ff0c7b82 */ /* 0x002e620000000800 */
[----:B0-----:R-:W-:-:S04]  /*01e0*/  ISETP.GE.U32.AND P1, PT, R5, R10, PT ;  /* 0x0000000a0500720c */ /* 0x001fc80003f26070 */
[----:B-1----:R-:W-:-:S13]  /*01f0*/  ISETP.GE.U32.OR P1, PT, R3, R12, P1 ;  /* 0x0000000c0300720c */ /* 0x002fda0000f26470 */
[----:B------:R-:W-:Y:S05]  /*0200*/  @P1 BRA `(.L_x_230) ;  /* 0x0000000400841947 */ /* 0x000fea0003800000 */
[----:B------:R-:W-:Y:S01]  /*0210*/  ISETP.GE.U32.AND P2, PT, R5, R10, PT ;  /* 0x0000000a0500720c */ /* 0x000fe20003f46070 */
[----:B------:R-:W-:-:S12]  /*0220*/  IMAD.MOV.U32 R21, RZ, RZ, R5 ;  /* 0x000000ffff157224 */ /* 0x000fd800078e0005 */
[----:B------:R-:W0:Y:S01]  /*0230*/  @P2 LDC.64 R16, c[0x0][0x2d0] ;  /* 0x0000b400ff102b82 */ /* 0x000e220000000a00 */
[----:B------:R-:W-:-:S07]  /*0240*/  @P2 IMAD R9, R21, R12, R3 ;  /* 0x0000000c15092224 */ /* 0x000fce00078e0203 */
[----:B------:R-:W1:Y:S01]  /*0250*/  @P2 LDC.64 R14, c[0x0][0x2d8] ;  /* 0x0000b600ff0e2b82 */ /* 0x000e620000000a00 */
[----:B0-----:R-:W-:-:S06]  /*0260*/  @P2 IMAD.WIDE.U32 R16, R9, 0x4, R16 ;  /* 0x0000000409102825 */ /* 0x001fcc00078e0010 */
[----:B------:R-:W2:Y:S01]  /*0270*/  @P2 LDG.E R16, desc[UR6][R16.64] ;  /* 0x0000000610102981 */ /* 0x000ea2000c1e1900 */
[----:B-1----:R-:W-:-:S06]  /*0280*/  @P2 IMAD.WIDE.U32 R14, R9, 0x4, R14 ;  /* 0x00000004090e2825 */ /* 0x002fcc00078e000e */
[----:B------:R-:W3:Y:S01]  /*0290*/  @P2 LDG.E R15, desc[UR6][R14.64] ;  /* 0x000000060e0f2981 */ /* 0x000ee2000c1e1900 */
[----:B------:R-:W-:-:S04]  /*02a0*/  @P2 IADD3 R21, R21, 0x20, RZ ;  /* 0x0000002015152810 */ /* 0x000fc80007ffe0ff */
[CC--:B------:R-:W-:Y:S02]  /*02b0*/  ISETP.GE.U32.AND P1, PT, R21.reuse, R10.reuse, PT ;  /* 0x0000000a1500720c */ /* 0x0c0fe40003f26070 */
[----:B------:R-:W-:-:S04]  /*02c0*/  IADD3 R9, -R21, R10, RZ ;  /* 0x0000000a15097210 */ /* 0x000fc80007ffe1ff */
[----:B------:R-:W-:Y:S01]  /*02d0*/  ISETP.LE.U32.OR P1, PT, R9, 0x60, P1 ;  /* 0x000000600900780c */ /* 0x000fe20000f23470 */
[----:B------:R-:W-:Y:S01]  /*02e0*/  IMAD.MOV.U32 R22, RZ, RZ, RZ ;  /* 0x000000ffff167224 */ /* 0x000fe200078e00ff */
[----:B------:R-:W-:Y:S01]  /*02f0*/  MOV R11, RZ ;  /* 0x000000ff000b7202 */ /* 0x000fe20000000f00 */
[----:B------:R-:W-:Y:S04]  /*0300*/  BSSY B1, `(.L_x_231) ;  /* 0x000002b000017945 */ /* 0x000fe80003800000 */
[----:B--2---:R-:W-:Y:S01]  /*0310*/  @P2 FADD.FTZ R11, R11, R16 ;  /* 0x000000100b0b2221 */ /* 0x004fe20000010000 */
[----:B---3--:R-:W-:Y:S01]  /*0320*/  @P2 FADD.FTZ R22, R22, R15 ;  /* 0x0000000f16162221 */ /* 0x008fe20000010000 */
[----:B------:R-:W-:-:S04]  /*0330*/  PLOP3.LUT P2, PT, P2, PT, PT, 0x8, 0x0 ;  /* 0x000000000000781c */ /* 0x000fc8000174e170 */
[----:B------:R-:W-:Y:S09]  /*0340*/  @P1 BRA `(.L_x_232) ;  /* 0x0000000000981947 */ /* 0x000ff20003800000 */
[----:B------:R-:W-:Y:S02]  /*0350*/  PLOP3.LUT P2, PT, PT, PT, PT, 0x8, 0x0 ;  /* 0x000000000000781c */ /* 0x000fe40003f4e170 */
[----:B------:R-:W-:-:S11]  /*0360*/  IADD3 R13, R10, -0x60, RZ ;  /* 0xffffffa00a0d7810 */ /* 0x000fd60007ffe0ff */
.L_x_233:
[----:B------:R-:W0:Y:S01]  /*0370*/  LDC.64 R18, c[0x0][0x2d0] ;  /* 0x0000b400ff127b82 */ /* 0x000e220000000a00 */
[C---:B------:R-:W-:Y:S01]  /*0380*/  IADD3 R25, R21.reuse, 0x20, RZ ;  /* 0x0000002015197810 */ /* 0x040fe20007ffe0ff */
[C---:B------:R-:W-:Y:S01]  /*0390*/  IMAD R23, R21.reuse, R12, R3 ;  /* 0x0000000c15177224 */ /* 0x040fe200078e0203 */
[----:B------:R-:W-:-:S03]  /*03a0*/  IADD3 R17, R21, 0x40, RZ ;  /* 0x0000004015117810 */ /* 0x000fc60007ffe0ff */
[-CC-:B------:R-:W-:Y:S02]  /*03b0*/  IMAD R25, R25, R12.reuse, R3.reuse ;  /* 0x0000000c19197224 */ /* 0x180fe400078e0203 */
[----:B------:R-:W1:Y:S01]  /*03c0*/  LDC.64 R14, c[0x0][0x2d8] ;  /* 0x0000b600ff0e7b82 */ /* 0x000e620000000a00 */
[----:B------:R-:W-:Y:S02]  /*03d0*/  IMAD R17, R17, R12, R3 ;  /* 0x0000000c11117224 */ /* 0x000fe400078e0203 */
[----:B------:R-:W-:Y:S02]  /*03e0*/  VIADD R16, R21, 0x60 ;  /* 0x0000006015107836 */ /* 0x000fe40000000000 */
[----:B0-----:R-:W-:-:S04]  /*03f0*/  IMAD.WIDE.U32 R26, R23, 0x4, R18 ;  /* 0x00000004171a7825 */ /* 0x001fc800078e0012 */
[--C-:B------:R-:W-:Y:S01]  /*0400*/  IMAD.WIDE.U32 R28, R25, 0x4, R18.reuse ;  /* 0x00000004191c7825 */ /* 0x100fe200078e0012 */
[----:B------:R0:W2:Y:S04]  /*0410*/  LDG.E R24, desc[UR6][R26.64] ;  /* 0x000000061a187981 */ /* 0x0000a8000c1e1900 */
[----:B------:R1:W3:Y:S01]  /*0420*/  LDG.E R9, desc[UR6][R28.64] ;  /* 0x000000061c097981 */ /* 0x0002e2000c1e1900 */
[----:B0-----:R-:W-:-:S04]  /*0430*/  IMAD.WIDE.U32 R26, R17, 0x4, R18 ;  /* 0x00000004111a7825 */ /* 0x001fc800078e0012 */
[--C-:B-1----:R-:W-:Y:S01]  /*0440*/  IMAD.WIDE.U32 R28, R23, 0x4, R14.reuse ;  /* 0x00000004171c7825 */ /* 0x102fe200078e000e */
[----:B------:R0:W4:Y:S04]  /*0450*/  LDG.E R20, desc[UR6][R26.64] ;  /* 0x000000061a147981 */ /* 0x000128000c1e1900 */
[----:B------:R-:W5:Y:S01]  /*0460*/  LDG.E R23, desc[UR6][R28.64] ;  /* 0x000000061c177981 */ /* 0x000f62000c1e1900 */
[----:B0-----:R-:W-:-:S04]  /*0470*/  IMAD.WIDE.U32 R26, R25, 0x4, R14 ;  /* 0x00000004191a7825 */ /* 0x001fc800078e000e */
[----:B------:R-:W-:Y:S02]  /*0480*/  IMAD R25, R16, R12, R3 ;  /* 0x0000000c10197224 */ /* 0x000fe400078e0203 */
[----:B------:R-:W-:Y:S01]  /*0490*/  IMAD.WIDE.U32 R16, R17, 0x4, R14 ;  /* 0x0000000411107825 */ /* 0x000fe200078e000e */
[----:B------:R-:W4:Y:S03]  /*04a0*/  LDG.E R26, desc[UR6][R26.64] ;  /* 0x000000061a1a7981 */ /* 0x000f26000c1e1900 */
[C---:B------:R-:W-:Y:S02]  /*04b0*/  IMAD.WIDE.U32 R18, R25.reuse, 0x4, R18 ;  /* 0x0000000419127825 */ /* 0x040fe400078e0012 */
[----:B------:R-:W4:Y:S02]  /*04c0*/  LDG.E R16, desc[UR6][R16.64] ;  /* 0x0000000610107981 */ /* 0x000f24000c1e1900 */
[----:B------:R-:W-:-:S02]  /*04d0*/  IMAD.WIDE.U32 R14, R25, 0x4, R14 ;  /* 0x00000004190e7825 */ /* 0x000fc400078e000e */
[----:B------:R-:W4:Y:S04]  /*04e0*/  LDG.E R18, desc[UR6][R18.64] ;  /* 0x0000000612127981 */ /* 0x000f28000c1e1900 */
[----:B------:R-:W4:Y:S01]  /*04f0*/  LDG.E R14, desc[UR6][R14.64] ;  /* 0x000000060e0e7981 */ /* 0x000f22000c1e1900 */
[----:B------:R-:W-:-:S04]  /*0500*/  IADD3 R21, R21, 0x80, RZ ;  /* 0x0000008015157810 */ /* 0x000fc80007ffe0ff */
[----:B------:R-:W-:Y:S01]  /*0510*/  ISETP.GE.U32.AND P1, PT, R21, R13, PT ;  /* 0x0000000d1500720c */ /* 0x000fe20003f26070 */
[----:B--2---:R-:W-:-:S04]  /*0520*/  FADD.FTZ R24, R24, R11 ;  /* 0x0000000b18187221 */ /* 0x004fc80000010000 */
[----:B---3--:R-:W-:Y:S01]  /*0530*/  FADD.FTZ R9, R24, R9 ;  /* 0x0000000918097221 */ /* 0x008fe20000010000 */
[----:B-----5:R-:W-:-:S03]  /*0540*/  FADD.FTZ R23, R23, R22 ;  /* 0x0000001617177221 */ /* 0x020fc60000010000 */
[----:B----4-:R-:W-:Y:S01]  /*0550*/  FADD.FTZ R9, R9, R20 ;  /* 0x0000001409097221 */ /* 0x010fe20000010000 */
[----:B------:R-:W-:-:S04]  /*0560*/  FADD.FTZ R23, R23, R26 ;  /* 0x0000001a17177221 */ /* 0x000fc80000010000 */
[----:B------:R-:W-:Y:S01]  /*0570*/  FADD.FTZ R23, R23, R16 ;  /* 0x0000001017177221 */ /* 0x000fe20000010000 */
[----:B------:R-:W-:-:S03]  /*0580*/  FADD.FTZ R11, R9, R18 ;  /* 0x00000012090b7221 */ /* 0x000fc60000010000 */
[----:B------:R-:W-:Y:S01]  /*0590*/  FADD.FTZ R22, R23, R14 ;  /* 0x0000000e17167221 */ /* 0x000fe20000010000 */
[----:B------:R-:W-:Y:S06]  /*05a0*/  @!P1 BRA `(.L_x_233) ;  /* 0xfffffffc00709947 */ /* 0x000fec000383ffff */
.L_x_232:
[----:B------:R-:W-:Y:S05]  /*05b0*/  BSYNC B1 ;  /* 0x0000000000017941 */ /* 0x000fea0003800000 */
.L_x_231:
[CC--:B------:R-:W-:Y:S01]  /*05c0*/  ISETP.GE.U32.AND P1, PT, R21.reuse, R10.reuse, PT ;  /* 0x0000000a1500720c */ /* 0x0c0fe20003f26070 */
[----:B------:R-:W-:Y:S01]  /*05d0*/  BSSY B1, `(.L_x_234) ;  /* 0x0000017000017945 */ /* 0x000fe20003800000 */
[----:B------:R-:W-:-:S04]  /*05e0*/  IADD3 R9, -R21, R10, RZ ;  /* 0x0000000a15097210 */ /* 0x000fc80007ffe1ff */
[----:B------:R-:W-:-:S13]  /*05f0*/  ISETP.LE.U32.OR P1, PT, R9, 0x20, P1 ;  /* 0x000000200900780c */ /* 0x000fda0000f23470 */
[----:B------:R-:W-:Y:S05]  /*0600*/  @P1 BRA `(.L_x_235) ;  /* 0x00000000004c1947 */ /* 0x000fea0003800000 */
[----:B------:R-:W0:Y:S01]  /*0610*/  LDC.64 R24, c[0x0][0x2d0] ;  /* 0x0000b400ff187b82 */ /* 0x000e220000000a00 */
[C---:B------:R-:W-:Y:S01]  /*0620*/  IMAD R15, R21.reuse, R12, R3 ;  /* 0x0000000c150f7224 */ /* 0x040fe200078e0203 */
[----:B------:R-:W-:-:S05]  /*0630*/  IADD3 R9, R21, 0x20, RZ ;  /* 0x0000002015097810 */ /* 0x000fca0007ffe0ff */
[----:B------:R-:W-:Y:S01]  /*0640*/  IMAD R9, R9, R12, R3 ;  /* 0x0000000c09097224 */ /* 0x000fe200078e0203 */
[----:B------:R-:W1:Y:S01]  /*0650*/  LDC.64 R16, c[0x0][0x2d8] ;  /* 0x0000b600ff107b82 */ /* 0x000e620000000a00 */
[----:B0-----:R-:W-:-:S04]  /*0660*/  IMAD.WIDE.U32 R18, R15, 0x4, R24 ;  /* 0x000000040f127825 */ /* 0x001fc800078e0018 */
[----:B------:R-:W-:Y:S02]  /*0670*/  IMAD.WIDE.U32 R24, R9, 0x4, R24 ;  /* 0x0000000409187825 */ /* 0x000fe400078e0018 */
[----:B------:R-:W2:Y:S02]  /*0680*/  LDG.E R18, desc[UR6][R18.64] ;  /* 0x0000000612127981 */ /* 0x000ea4000c1e1900 */
[--C-:B-1----:R-:W-:Y:S02]  /*0690*/  IMAD.WIDE.U32 R14, R15, 0x4, R16.reuse ;  /* 0x000000040f0e7825 */ /* 0x102fe400078e0010 */
[----:B------:R-:W3:Y:S02]  /*06a0*/  LDG.E R24, desc[UR6][R24.64] ;  /* 0x0000000618187981 */ /* 0x000ee4000c1e1900 */
[----:B------:R-:W-:Y:S02]  /*06b0*/  IMAD.WIDE.U32 R16, R9, 0x4, R16 ;  /* 0x0000000409107825 */ /* 0x000fe400078e0010 */
[----:B------:R-:W4:Y:S04]  /*06c0*/  LDG.E R15, desc[UR6][R14.64] ;  /* 0x000000060e0f7981 */ /* 0x000f28000c1e1900 */
[----:B------:R-:W5:Y:S01]  /*06d0*/  LDG.E R17, desc[UR6][R16.64] ;  /* 0x0000000610117981 */ /* 0x000f62000c1e1900 */
[----:B------:R-:W-:Y:S01]  /*06e0*/  PLOP3.LUT P2, PT, PT, PT, PT, 0x8, 0x0 ;  /* 0x000000000000781c */ /* 0x000fe20003f4e170 */
[----:B------:R-:W-:-:S02]  /*06f0*/  VIADD R21, R21, 0x40 ;  /* 0x0000004015157836 */ /* 0x000fc40000000000 */
[----:B--2---:R-:W-:-:S04]  /*0700*/  FADD.FTZ R11, R11, R18 ;  /* 0x000000120b0b7221 */ /* 0x004fc80000010000 */
[----:B---3--:R-:W-:Y:S01]  /*0710*/  FADD.FTZ R11, R11, R24 ;  /* 0x000000180b0b7221 */ /* 0x008fe20000010000 */
[----:B----4-:R-:W-:-:S04]  /*0720*/  FADD.FTZ R22, R22, R15 ;  /* 0x0000000f16167221 */ /* 0x010fc80000010000 */
[----:B-----5:R-:W-:-:S07]  /*0730*/  FADD.FTZ R22, R22, R17 ;  /* 0x0000001116167221 */ /* 0x020fce0000010000 */
.L_x_235:
[----:B------:R-:W-:Y:S05]  /*0740*/  BSYNC B1 ;  /* 0x0000000000017941 */ /* 0x000fea0003800000 */
.L_x_234:
[----:B------:R-:W-:Y:S01]  /*0750*/  ISETP.LT.U32.OR P2, PT, R21, R10, P2 ;  /* 0x0000000a1500720c */ /* 0x000fe20001741470 */
[----:B------:R-:W-:-:S12]  /*0760*/  BSSY B1, `(.L_x_230) ;  /* 0x000000b000017945 */ /* 0x000fd80003800000 */
[----:B------:R-:W-:Y:S05]  /*0770*/  @!P2 BRA `(.L_x_236) ;  /* 0x000000000024a947 */ /* 0x000fea0003800000 */
[----:B------:R-:W0:Y:S01]  /*0780*/  LDC.64 R16, c[0x0][0x2d0] ;  /* 0x0000b400ff107b82 */ /* 0x000e220000000a00 */
[----:B------:R-:W-:-:S07]  /*0790*/  IMAD R9, R21, R12, R3 ;  /* 0x0000000c15097224 */ /* 0x000fce00078e0203 */
[----:B------:R-:W1:Y:S01]  /*07a0*/  LDC.64 R14, c[0x0][0x2d8] ;  /* 0x0000b600ff0e7b82 */ /* 0x000e620000000a00 */
[----:B0-----:R-:W-:-:S06]  /*07b0*/  IMAD.WIDE.U32 R16, R9, 0x4, R16 ;  /* 0x0000000409107825 */ /* 0x001fcc00078e0010 */
[----:B------:R-:W2:Y:S01]  /*07c0*/  LDG.E R16, desc[UR6][R16.64] ;  /* 0x0000000610107981 */ /* 0x000ea2000c1e1900 */
[----:B-1----:R-:W-:-:S06]  /*07d0*/  IMAD.WIDE.U32 R14, R9, 0x4, R14 ;  /* 0x00000004090e7825 */ /* 0x002fcc00078e000e */
[----:B------:R-:W3:Y:S01]  /*07e0*/  LDG.E R15, desc[UR6][R14.64] ;  /* 0x000000060e0f7981 */ /* 0x000ee2000c1e1900 */
[----:B--2---:R-:W-:Y:S01]  /*07f0*/  FADD.FTZ R11, R11, R16 ;  /* 0x000000100b0b7221 */ /* 0x004fe20000010000 */
[----:B---3--:R-:W-:-:S07]  /*0800*/  FADD.FTZ R22, R22, R15 ;  /* 0x0000000f16167221 */ /* 0x008fce0000010000 */
.L_x_236:
[----:B------:R-:W-:Y:S05]  /*0810*/  BSYNC B1 ;  /* 0x0000000000017941 */ /* 0x000fea0003800000 */
.L_x_230:
[----:B------:R-:W-:Y:S05]  /*0820*/  BSYNC B0 ;  /* 0x0000000000007941 */ /* 0x000fea0003800000 */
.L_x_229:
[----:B------:R-:W-:Y:S01]  /*0830*/  ISETP.GT.U32.AND P1, PT, R0, 0x3ff, PT ;  /* 0x000003ff0000780c */ /* 0x000fe20003f24070 */
[----:B------:R0:W-:Y:S01]  /*0840*/  STS [R7], R22 ;  /* 0x0000001607007388 */ /* 0x0001e20000000800 */
[----:B------:R-:W-:Y:S05]  /*0850*/  WARPSYNC.ALL ;  /* 0x0000000000007948 */ /* 0x000fea0003800000 */
[----:B------:R0:W-:Y:S01]  /*0860*/  STS [R7+0x1000], R11 ;  /* 0x0010000b07007388 */ /* 0x0001e20000000800 */
[----:B------:R-:W-:Y:S06]  /*0870*/  BAR.SYNC.DEFER_BLOCKING 0x0 ;  /* 0x0000000000007b1d */ /* 0x000fec0000010000 */
[----:B------:R-:W-:Y:S05]  /*0880*/  @P1 BRA `(.L_x_237) ;  /* 0x00000000006c1947 */ /* 0x000fea0003800000 */
[----:B------:R1:W2:Y:S01]  /*0890*/  LDS R9, [R8] ;  /* 0x0000000008097984 */ /* 0x0002a20000000800 */
[----:B------:R-:W-:Y:S01]  /*08a0*/  UMOV UR5, 0xffffffff ;  /* 0xffffffff00057882 */ /* 0x000fe20000000000 */
[----:B------:R-:W-:Y:S02]  /*08b0*/  ISETP.NE.AND P1, PT, R2, RZ, PT ;  /* 0x000000ff0200720c */ /* 0x000fe40003f25270 */
[----:B------:R1:W3:Y:S01]  /*08c0*/  LDS R10, [R8+0x1000] ;  /* 0x00100000080a7984 */ /* 0x0002e20000000800 */
[----:B------:R-:W-:Y:S10]  /*08d0*/  BRA.DIV UR5, `(.L_x_238) ;  /* 0x0000000205b87947 */ /* 0x000ff4000b800000 */
[----:B0--3--:R-:W0:Y:S04]  /*08e0*/  SHFL.BFLY PT, R11, R10, 0x1, 0x1f ;  /* 0x0c201f000a0b7f89 */ /* 0x009e2800000e0000 */
[----:B--2---:R-:W2:Y:S01]  /*08f0*/  SHFL.BFLY PT, R14, R9, 0x1, 0x1f ;  /* 0x0c201f00090e7f89 */ /* 0x004ea200000e0000 */
[----:B0-----:R-:W-:Y:S01]  /*0900*/  FADD.FTZ R11, R10, R11 ;  /* 0x0000000b0a0b7221 */ /* 0x001fe20000010000 */
[----:B--2---:R-:W-:-:S04]  /*0910*/  FADD.FTZ R15, R9, R14 ;  /* 0x0000000e090f7221 */ /* 0x004fc80000010000 */
[----:B------:R-:W0:Y:S04]  /*0920*/  SHFL.BFLY PT, R14, R11, 0x2, 0x1f ;  /* 0x0c401f000b0e7f89 */ /* 0x000e2800000e0000 */
[----:B------:R-:W2:Y:S01]  /*0930*/  SHFL.BFLY PT, R16, R15, 0x2, 0x1f ;  /* 0x0c401f000f107f89 */ /* 0x000ea200000e0000 */
        /* <DEDUP_REMOVED lines=10> */
[----:B------:R0:W2:Y:S04]  /*09e0*/  SHFL.BFLY PT, R11, R10, 0x10, 0x1f ;  /* 0x0e001f000a0b7f89 */ /* 0x0000a800000e0000 */
[----:B------:R0:W3:Y:S02]  /*09f0*/  SHFL.BFLY PT, R9, R18, 0x10, 0x1f ;  /* 0x0e001f0012097f89 */ /* 0x0000e400000e0000 */
.L_x_252:
[----:B---3--:R-:W-:Y:S01]  /*0a00*/  FADD.FTZ R9, R18, R9 ;  /* 0x0000000912097221 */ /* 0x008fe20000010000 */
[----:B--2---:R-:W-:-:S04]  /*0a10*/  FADD.FTZ R11, R10, R11 ;  /* 0x0000000b0a0b7221 */ /* 0x004fc80000010000 */
[----:B------:R2:W-:Y:S04]  /*0a20*/  @!P1 STS [R6+0x2000], R9 ;  /* 0x0020000906009388 */ /* 0x0005e80000000800 */
[----:B------:R2:W-:Y:S02]  /*0a30*/  @!P1 STS [R6+0x2080], R11 ;  /* 0x0020800b06009388 */ /* 0x0005e40000000800 */
.L_x_237:
[----:B--2---:R-:W-:Y:S01]  /*0a40*/  SHF.L.U32 R9, R4, 0x1, RZ ;  /* 0x0000000104097819 */ /* 0x004fe200000006ff */
[----:B------:R-:W-:Y:S05]  /*0a50*/  WARPSYNC.ALL ;  /* 0x0000000000007948 */ /* 0x000fea0003800000 */
[----:B------:R-:W-:Y:S01]  /*0a60*/  BAR.SYNC.DEFER_BLOCKING 0x0 ;  /* 0x0000000000007b1d */ /* 0x000fe20000010000 */
[----:B------:R-:W-:-:S05]  /*0a70*/  ISETP.GE.U32.OR P1, PT, R9, R12, P0 ;  /* 0x0000000c0900720c */ /* 0x000fca0000726470 */
[----:B------:R-:W-:Y:S08]  /*0a80*/  BSSY B0, `(.L_x_239) ;  /* 0x000000e000007945 */ /* 0x000ff00003800000 */
[----:B------:R-:W-:Y:S05]  /*0a90*/  @P1 BRA `(.L_x_240) ;  /* 0x0000000000301947 */ /* 0x000fea0003800000 */
[----:B------:R-:W-:Y:S01]  /*0aa0*/  SHF.L.U32 R9, R0, 0x3, RZ ;  /* 0x0000000300097819 */ /* 0x000fe200000006ff */
[----:B------:R-:W2:Y:S03]  /*0ab0*/  LDC.64 R12, c[0x0][0x318] ;  /* 0x0000c600ff0c7b82 */ /* 0x000ea60000000a00 */
[----:B------:R-:W-:-:S05]  /*0ac0*/  LOP3.LUT R9, R9, 0xf8, RZ, 0xc0, !PT ;  /* 0x000000f809097812 */ /* 0x000fca00078ec0ff */
[----:B------:R-:W3:Y:S01]  /*0ad0*/  LDS.64 R14, [R9+UR4+0x2000] ;  /* 0x00200004090e7984 */ /* 0x000ee20008000a00 */
[----:B0-----:R-:W0:Y:S03]  /*0ae0*/  LDC.64 R10, c[0x0][0x310] ;  /* 0x0000c400ff0a7b82 */ /* 0x001e260000000a00 */
[----:B------:R-:W4:Y:S01]  /*0af0*/  LDS.64 R16, [R9+UR4+0x2080] ;  /* 0x0020800409107984 */ /* 0x000f220008000a00 */
[----:B--2---:R-:W-:-:S04]  /*0b00*/  IMAD.WIDE.U32 R12, R4, 0x4, R12 ;  /* 0x00000004040c7825 */ /* 0x004fc800078e000c */
[----:B0-----:R-:W-:Y:S01]  /*0b10*/  IMAD.WIDE.U32 R10, R4, 0x4, R10 ;  /* 0x00000004040a7825 */ /* 0x001fe200078e000a */
[----:B---3--:R-:W-:Y:S02]  /*0b20*/  F2FP.BF16.F32.PACK_AB R15, R15, R14 ;  /* 0x0000000e0f0f723e */ /* 0x008fe400000010ff */
[----:B----4-:R-:W-:-:S03]  /*0b30*/  F2FP.BF16.F32.PACK_AB R17, R17, R16 ;  /* 0x000000101111723e */ /* 0x010fc600000010ff */
[----:B------:R2:W-:Y:S04]  /*0b40*/  STG.E desc[UR6][R12.64], R15 ;  /* 0x0000000f0c007986 */ /* 0x0005e8000c101906 */
[----:B------:R2:W-:Y:S02]  /*0b50*/  STG.E desc[UR6][R10.64], R17 ;  /* 0x000000110a007986 */ /* 0x0005e4000c101906 */
.L_x_240:
[----:B------:R-:W-:Y:S05]  /*0b60*/  BSYNC B0 ;  /* 0x0000000000007941 */ /* 0x000fea0003800000 */
.L_x_239:
[C---:B------:R-:W-:Y:S01]  /*0b70*/  ISETP.GT.U32.AND P1, PT, R3.reuse, -0x1401, PT ;  /* 0xffffebff0300780c */ /* 0x040fe20003f24070 */
[----:B------:R-:W-:Y:S01]  /*0b80*/  VIADD R4, R4, 0xa00 ;  /* 0x00000a0004047836 */ /* 0x000fe20000000000 */
[----:B------:R-:W-:-:S11]  /*0b90*/  IADD3 R3, R3, 0x1400, RZ ;  /* 0x0000140003037810 */ /* 0x000fd60007ffe0ff */
[----:B------:R-:W-:Y:S05]  /*0ba0*/  @P1 BRA `(.L_x_241) ;  /* 0xfffffff400781947 */ /* 0x000fea000383ffff */
[----:B------:R-:W-:Y:S05]  /*0bb0*/  EXIT ;  /* 0x000000000000794d */ /* 0x000fea0003800000 */
.L_x_238:
[----:B------:R-:W-:Y:S01]  /*0bc0*/  HFMA2.MMA R21, -RZ, RZ, 0, 5.9604644775390625e-08 ;  /* 0x00000001ff157435 */ /* 0x000fe200000001ff */
[----:B0--3--:R-:W-:Y:S01]  /*0bd0*/  MOV R22, R10 ;  /* 0x0000000a00167202 */ /* 0x009fe20000000f00 */
[----:B------:R-:W-:Y:S01]  /*0be0*/  IMAD.MOV.U32 R19, RZ, RZ, -0x1 ;  /* 0xffffffffff137424 */ /* 0x000fe200078e00ff */
[----:B------:R-:W-:-:S08]  /*0bf0*/  MOV R24, 0x1f ;  /* 0x0000001f00187802 */ /* 0x000fd00000000f00 */
[----:B-12---:R-:W-:Y:S05]  /*0c00*/  WARPSYNC.COLLECTIVE R19, `(.L_x_242) ;  /* 0x0000000013087348 */ /* 0x006fea0003c00000 */
[----:B------:R0:W3:Y:S02]  /*0c10*/  SHFL.BFLY P2, R20, R22, R21, R24 ;  /* 0x0c00001516147389 */ /* 0x0000e40000040018 */
[----:B0123--:R-:W-:Y:S01]  /*0c20*/  ENDCOLLECTIVE ;  /* 0x000000000000791b */ /* 0x00ffe20003800000 */
.L_x_242:
[----:B------:R-:W-:Y:S01]  /*0c30*/  HFMA2.MMA R21, -RZ, RZ, 0, 1.1920928955078125e-07 ;  /* 0x00000002ff157435 */ /* 0x000fe200000001ff */
[----:B------:R-:W-:-:S05]  /*0c40*/  MOV R11, R20 ;  /* 0x00000014000b7202 */ /* 0x000fca0000000f00 */
[----:B------:R-:W-:-:S05]  /*0c50*/  FADD.FTZ R11, R10, R11 ;  /* 0x0000000b0a0b7221 */ /* 0x000fca0000010000 */
[----:B------:R-:W-:-:S07]  /*0c60*/  MOV R22, R11 ;  /* 0x0000000b00167202 */ /* 0x000fce0000000f00 */
[----:B------:R-:W-:Y:S05]  /*0c70*/  WARPSYNC.COLLECTIVE R19, `(.L_x_243) ;  /* 0x0000000013087348 */ /* 0x000fea0003c00000 */
[----:B------:R0:W1:Y:S02]  /*0c80*/  SHFL.BFLY P2, R20, R22, R21, R24 ;  /* 0x0c00001516147389 */ /* 0x0000640000040018 */
[----:B01----:R-:W-:Y:S01]  /*0c90*/  ENDCOLLECTIVE ;  /* 0x000000000000791b */ /* 0x003fe20003800000 */
.L_x_243:
[----:B------:R-:W-:Y:S01]  /*0ca0*/  HFMA2.MMA R21, -RZ, RZ, 0, 2.384185791015625e-07 ;  /* 0x00000004ff157435 */ /* 0x000fe200000001ff */
[----:B------:R-:W-:-:S04]  /*0cb0*/  IMAD.MOV.U32 R14, RZ, RZ, R20 ;  /* 0x000000ffff0e7224 */ /* 0x000fc800078e0014 */
[----:B------:R-:W-:-:S05]  /*0cc0*/  FADD.FTZ R14, R11, R14 ;  /* 0x0000000e0b0e7221 */ /* 0x000fca0000010000 */
[----:B------:R-:W-:-:S07]  /*0cd0*/  MOV R22, R14 ;  /* 0x0000000e00167202 */ /* 0x000fce0000000f00 */
[----:B------:R-:W-:Y:S05]  /*0ce0*/  WARPSYNC.COLLECTIVE R19, `(.L_x_244) ;  /* 0x0000000013087348 */ /* 0x000fea0003c00000 */
[----:B------:R0:W1:Y:S02]  /*0cf0*/  SHFL.BFLY P2, R20, R22, R21, R24 ;  /* 0x0c00001516147389 */ /* 0x0000640000040018 */
[----:B01----:R-:W-:Y:S01]  /*0d00*/  ENDCOLLECTIVE ;  /* 0x000000000000791b */ /* 0x003fe20003800000 */
.L_x_244:
[----:B------:R-:W-:Y:S01]  /*0d10*/  HFMA2.MMA R21, -RZ, RZ, 0, 4.76837158203125e-07 ;  /* 0x00000008ff157435 */ /* 0x000fe200000001ff */
[----:B------:R-:W-:-:S05]  /*0d20*/  MOV R13, R20 ;  /* 0x00000014000d7202 */ /* 0x000fca0000000f00 */
[----:B------:R-:W-:-:S04]  /*0d30*/  FADD.FTZ R13, R14, R13 ;  /* 0x0000000d0e0d7221 */ /* 0x000fc80000010000 */
[----:B------:R-:W-:-:S07]  /*0d40*/  IMAD.MOV.U32 R22, RZ, RZ, R13 ;  /* 0x000000ffff167224 */ /* 0x000fce00078e000d */
[----:B------:R-:W-:Y:S05]  /*0d50*/  WARPSYNC.COLLECTIVE R19, `(.L_x_245) ;  /* 0x0000000013087348 */ /* 0x000fea0003c00000 */
[----:B------:R0:W1:Y:S02]  /*0d60*/  SHFL.BFLY P2, R20, R22, R21, R24 ;  /* 0x0c00001516147389 */ /* 0x0000640000040018 */
[----:B01----:R-:W-:Y:S01]  /*0d70*/  ENDCOLLECTIVE ;  /* 0x000000000000791b */ /* 0x003fe20003800000 */
.L_x_245:
[----:B------:R-:W-:Y:S01]  /*0d80*/  IMAD.MOV.U32 R21, RZ, RZ, 0x10 ;  /* 0x00000010ff157424 */ /* 0x000fe200078e00ff */
[----:B------:R-:W-:-:S05]  /*0d90*/  MOV R10, R20 ;  /* 0x00000014000a7202 */ /* 0x000fca0000000f00 */
[----:B------:R-:W-:-:S05]  /*0da0*/  FADD.FTZ R10, R13, R10 ;  /* 0x0000000a0d0a7221 */ /* 0x000fca0000010000 */
[----:B------:R-:W-:-:S07]  /*0db0*/  MOV R22, R10 ;  /* 0x0000000a00167202 */ /* 0x000fce0000000f00 */
[----:B------:R-:W-:Y:S05]  /*0dc0*/  WARPSYNC.COLLECTIVE R19, `(.L_x_246) ;  /* 0x0000000013087348 */ /* 0x000fea0003c00000 */
[----:B------:R0:W1:Y:S02]  /*0dd0*/  SHFL.BFLY P2, R20, R22, R21, R24 ;  /* 0x0c00001516147389 */ /* 0x0000640000040018 */
[----:B01----:R-:W-:Y:S01]  /*0de0*/  ENDCOLLECTIVE ;  /* 0x000000000000791b */ /* 0x003fe20003800000 */
.L_x_246:
[----:B------:R-:W-:Y:S01]  /*0df0*/  HFMA2.MMA R21, -RZ, RZ, 0, 5.9604644775390625e-08 ;  /* 0x00000001ff157435 */ /* 0x000fe200000001ff */
[----:B------:R-:W-:Y:S02]  /*0e00*/  MOV R22, R9 ;  /* 0x0000000900167202 */ /* 0x000fe40000000f00 */
[----:B------:R-:W-:-:S08]  /*0e10*/  MOV R11, R20 ;  /* 0x00000014000b7202 */ /* 0x000fd00000000f00 */
[----:B------:R-:W-:Y:S05]  /*0e20*/  WARPSYNC.COLLECTIVE R19, `(.L_x_247) ;  /* 0x0000000013087348 */ /* 0x000fea0003c00000 */
[----:B------:R0:W1:Y:S02]  /*0e30*/  SHFL.BFLY P2, R20, R22, R21, R24 ;  /* 0x0c00001516147389 */ /* 0x0000640000040018 */
[----:B01----:R-:W-:Y:S01]  /*0e40*/  ENDCOLLECTIVE ;  /* 0x000000000000791b */ /* 0x003fe20003800000 */
.L_x_247:
[----:B------:R-:W-:Y:S01]  /*0e50*/  HFMA2.MMA R21, -RZ, RZ, 0, 1.1920928955078125e-07 ;  /* 0x00000002ff157435 */ /* 0x000fe200000001ff */
[----:B------:R-:W-:-:S04]  /*0e60*/  IMAD.MOV.U32 R14, RZ, RZ, R20 ;  /* 0x000000ffff0e7224 */ /* 0x000fc800078e0014 */
[----:B------:R-:W-:-:S05]  /*0e70*/  FADD.FTZ R15, R9, R14 ;  /* 0x0000000e090f7221 */ /* 0x000fca0000010000 */
[----:B------:R-:W-:-:S07]  /*0e80*/  MOV R22, R15 ;  /* 0x0000000f00167202 */ /* 0x000fce0000000f00 */
[----:B------:R-:W-:Y:S05]  /*0e90*/  WARPSYNC.COLLECTIVE R19, `(.L_x_248) ;  /* 0x0000000013087348 */ /* 0x000fea0003c00000 */
[----:B------:R0:W1:Y:S02]  /*0ea0*/  SHFL.BFLY P2, R20, R22, R21, R24 ;  /* 0x0c00001516147389 */ /* 0x0000640000040018 */
[----:B01----:R-:W-:Y:S01]  /*0eb0*/  ENDCOLLECTIVE ;  /* 0x000000000000791b */ /* 0x003fe20003800000 */
.L_x_248:
[----:B------:R-:W-:Y:S01]  /*0ec0*/  HFMA2.MMA R21, -RZ, RZ, 0, 2.384185791015625e-07 ;  /* 0x00000004ff157435 */ /* 0x000fe200000001ff */
[----:B------:R-:W-:-:S05]  /*0ed0*/  MOV R16, R20 ;  /* 0x0000001400107202 */ /* 0x000fca0000000f00 */
[----:B------:R-:W-:-:S04]  /*0ee0*/  FADD.FTZ R16, R15, R16 ;  /* 0x000000100f107221 */ /* 0x000fc80000010000 */
[----:B------:R-:W-:-:S07]  /*0ef0*/  IMAD.MOV.U32 R22, RZ, RZ, R16 ;  /* 0x000000ffff167224 */ /* 0x000fce00078e0010 */
[----:B------:R-:W-:Y:S05]  /*0f00*/  WARPSYNC.COLLECTIVE R19, `(.L_x_249) ;  /* 0x0000000013087348 */ /* 0x000fea0003c00000 */
[----:B------:R0:W1:Y:S02]  /*0f10*/  SHFL.BFLY P2, R20, R22, R21, R24 ;  /* 0x0c00001516147389 */ /* 0x0000640000040018 */
[----:B01----:R-:W-:Y:S01]  /*0f20*/  ENDCOLLECTIVE ;  /* 0x000000000000791b */ /* 0x003fe20003800000 */
.L_x_249:
[----:B------:R-:W-:Y:S01]  /*0f30*/  IMAD.MOV.U32 R21, RZ, RZ, 0x8 ;  /* 0x00000008ff157424 */ /* 0x000fe200078e00ff */
[----:B------:R-:W-:-:S05]  /*0f40*/  MOV R17, R20 ;  /* 0x0000001400117202 */ /* 0x000fca0000000f00 */
[----:B------:R-:W-:-:S05]  /*0f50*/  FADD.FTZ R17, R16, R17 ;  /* 0x0000001110117221 */ /* 0x000fca0000010000 */
[----:B------:R-:W-:-:S07]  /*0f60*/  MOV R22, R17 ;  /* 0x0000001100167202 */ /* 0x000fce0000000f00 */
[----:B------:R-:W-:Y:S05]  /*0f70*/  WARPSYNC.COLLECTIVE R19, `(.L_x_250) ;  /* 0x0000000013087348 */ /* 0x000fea0003c00000 */
[----:B------:R0:W1:Y:S02]  /*0f80*/  SHFL.BFLY P2, R20, R22, R21, R24 ;  /* 0x0c00001516147389 */ /* 0x0000640000040018 */
[----:B01----:R-:W-:Y:S01]  /*0f90*/  ENDCOLLECTIVE ;  /* 0x000000000000791b */ /* 0x003fe20003800000 */
.L_x_250:
[----:B------:R-:W-:Y:S01]  /*0fa0*/  HFMA2.MMA R21, -RZ, RZ, 0, 9.5367431640625e-07 ;  /* 0x00000010ff157435 */ /* 0x000fe200000001ff */
[----:B------:R-:W-:-:S05]  /*0fb0*/  MOV R18, R20 ;  /* 0x0000001400127202 */ /* 0x000fca0000000f00 */
[----:B------:R-:W-:-:S05]  /*0fc0*/  FADD.FTZ R18, R17, R18 ;  /* 0x0000001211127221 */ /* 0x000fca0000010000 */
[----:B------:R-:W-:-:S07]  /*0fd0*/  MOV R22, R18 ;  /* 0x0000001200167202 */ /* 0x000fce0000000f00 */
[----:B------:R-:W-:Y:S05]  /*0fe0*/  WARPSYNC.COLLECTIVE R19, `(.L_x_251) ;  /* 0x0000000013087348 */ /* 0x000fea0003c00000 */
[----:B------:R0:W1:Y:S02]  /*0ff0*/  SHFL.BFLY P2, R20, R22, R21, R24 ;  /* 0x0c00001516147389 */ /* 0x0000640000040018 */
[----:B01----:R-:W-:Y:S01]  /*1000*/  ENDCOLLECTIVE ;  /* 0x000000000000791b */ /* 0x003fe20003800000 */
.L_x_251:
[----:B------:R-:W-:Y:S01]  /*1010*/  MOV R9, R20 ;  /* 0x0000001400097202 */ /* 0x000fe20000000f00 */
[----:B------:R-:W-:Y:S06]  /*1020*/  BRA `(.L_x_252) ;  /* 0xfffffff800747947 */ /* 0x000fec000383ffff */
.L_x_253:
        /* <DEDUP_REMOVED lines=13> */
.L_x_3883:


//--------------------- .text._ZN10layer_norm40ln_parallel_residual_bwd_finalize_kernelINS_22Kernel_traits_finalizeILj5120E13__nv_bfloat16S2_S2_S2_fjLb0ELj1024ELj4ENS_18Kernel_traits_baseILj5120ES2_S2_S2_S2_fjLj1024EEEEELb0EEEvNS_9BwdParamsE --------------------------
	.section	.text._ZN10layer_norm40ln_parallel_residual_bwd_finalize_kernelINS_22Kernel_traits_finalizeILj5120E13__nv_bfloat16S2_S2_S2_fjLb0ELj1024ELj4ENS_18Kernel_traits_baseILj5120ES2_S2_S2_S2_fjLj1024EEEEELb0EEEvNS_9BwdParamsE,"ax",@progbits
	.align	128
        .global         _ZN10layer_norm40ln_parallel_residual_bwd_finalize_kernelINS_22Kernel_traits_finalizeILj5120E13__nv_bfloat16S2_S2_S2_fjLb0ELj1024ELj4ENS_18Kernel_traits_baseILj5120ES2_S2_S2_S2_fjLj1024EEEEELb0EEEvNS_9BwdParamsE
        .type           _ZN10layer_norm40ln_parallel_residual_bwd_finalize_kernelINS_22Kernel_traits_finalizeILj5120E13__nv_bfloat16S2_S2_S2_fjLb0ELj1024ELj4ENS_18Kernel_traits_baseILj5120ES2_S2_S2_S2_fjLj1024EEEEELb0EEEvNS_9BwdParamsE,@function
        .size           _ZN10layer_norm40ln_parallel_residual_bwd_finalize_kernelINS_22Kernel_traits_finalizeILj5120E13__nv_bfloat16S2_S2_S2_fjLb0ELj1024ELj4ENS_18Kernel_traits_baseILj5120ES2_S2_S2_S2_fjLj1024EEEEELb0EEEvNS_9BwdParamsE,(.L_x_3884 - _ZN10layer_norm40ln_parallel_residual_bwd_finalize_kernelINS_22Kernel_traits_finalizeILj5120E13__nv_bfloat16S2_S2_S2_fjLb0ELj1024ELj4ENS_18Kernel_traits_baseILj5120ES2_S2_S2_S2_fjLj1024EEEEELb0EEEvNS_9BwdParamsE)
        .other          _ZN10layer_norm40ln_parallel_residual_bwd_finalize_kernelINS_22Kernel_traits_finalizeILj5120E13__nv_bfloat16S2_S2_S2_fjLb0ELj1024ELj4ENS_18Kernel_traits_baseILj5120ES2_S2_S2_S2_fjLj1024EEEEELb0EEEvNS_9BwdParamsE,@"STO_CUDA_ENTRY STV_DEFAULT"
_ZN10layer_norm40ln_parallel_residual_bwd_finalize_kernelINS_22Kernel_traits_finalizeILj5120E13__nv_bfloat16S2_S2_S2_fjLb0ELj1024ELj4ENS_18Kernel_traits_baseILj5120ES2_S2_S2_S2_fjLj1024EEEEELb0EEEvNS_9BwdParamsE:
.text._ZN10layer_norm40ln_parallel_residual_bwd_finalize_kernelINS_22Kernel_traits_finalizeILj5120E13__nv_bfloat16S2_S2_S2_fjLb0ELj1024ELj4ENS_18Kernel_traits_baseILj5120ES2_S2_S2_S2_fjLj1024EEEEELb0EEEvNS_9BwdParamsE:
        /* <DEDUP_REMOVED lines=11> */
[----:B------:R-:W-:Y:S01]  /*00b0*/  SHF.L.U32 R7, R7, 0x4, RZ ;  /* 0x0000000407077819 */ /* 0x000fe200000006ff */
[----:B------:R-:W-:Y:S01]  /*00c0*/  ULDC.64 UR6, c[0x0][0x208] ;  /* 0x0000820000067ab9 */ /* 0x000fe20000000a00 */
[----:B------:R-:W-:Y:S02]  /*00d0*/  LOP3.LUT R5, R0, 0x3fffffe0, RZ, 0xc0, !PT ;  /* 0x3fffffe000057812 */ /* 0x000fe400078ec0ff */
[C---:B------:R-:W-:Y:S02]  /*00e0*/  LOP3.LUT R6, R3.reuse, 0x1f, R0, 0x78, !PT ;  /* 0x0000001f03067812 */ /* 0x040fe400078e7800 */
[----:B------:R-:W-:Y:S02]  /*00f0*/  ISETP.NE.AND P0, PT, R3, 0x1f, PT ;  /* 0x0000001f0300780c */ /* 0x000fe40003f05270 */
[----:B------:R-:W-:-:S02]  /*0100*/  LOP3.LUT R7, R7, 0x7ffffff0, RZ, 0xc0, !PT ;  /* 0x7ffffff007077812 */ /* 0x000fc400078ec0ff */
[----:B------:R-:W-:Y:S02]  /*0110*/  IADD3 R6, R5, R6, RZ ;  /* 0x0000000605067210 */ /* 0x000fe40007ffe0ff */
[C---:B------:R-:W-:Y:S02]  /*0120*/  ISETP.GT.U32.OR P0, PT, R2.reuse, 0xf, P0 ;  /* 0x0000000f0200780c */ /* 0x040fe40000704470 */
[----:B------:R-:W-:Y:S01]  /*0130*/  IADD3 R5, R2, R7, RZ ;  /* 0x0000000702057210 */ /* 0x000fe20007ffe0ff */
[----:B0-----:R-:W-:-:S06]  /*0140*/  ULEA UR4, UR5, UR4, 0x18 ;  /* 0x0000000405047291 */ /* 0x001fcc000f8ec03f */
[----:B------:R-:W-:-:S07]  /*0150*/  LEA R6, R6, UR4, 0x2 ;  /* 0x0000000406067c11 */ /* 0x000fce000f8e10ff */
.L_x_266:
[----:B01----:R-:W0:Y:S01]  /*0160*/  LDC R8, c[0x0][0x210] ;  /* 0x00008400ff087b82 */ /* 0x003e220000000800 */
[----:B------:R-:W-:Y:S01]  /*0170*/  BSSY B0, `(.L_x_254) ;  /* 0x00000a4000007945 */ /* 0x000fe20003800000 */
[----:B------:R-:W-:Y:S01]  /*0180*/  HFMA2.MMA R11, -RZ, RZ, 0, 0 ;  /* 0x00000000ff0b7435 */ /* 0x000fe200000001ff */
[----:B------:R-:W-:Y:S01]  /*0190*/  MOV R22, RZ ;  /* 0x000000ff00167202 */ /* 0x000fe20000000f00 */
[----:B------:R-:W-:Y:S01]  /*01a0*/  HFMA2.MMA R20, -RZ, RZ, 0, 0 ;  /* 0x00000000ff147435 */ /* 0x000fe200000001ff */
[----:B------:R-:W-:-:S03]  /*01b0*/  MOV R19, RZ ;  /* 0x000000ff00137202 */ /* 0x000fc60000000f00 */
[----:B------:R-:W1:Y:S01]  /*01c0*/  LDC R7, c[0x0][0x218] ;  /* 0x00008600ff077b82 */ /* 0x000e620000000800 */
[----:B0-----:R-:W-:-:S04]  /*01d0*/  ISETP.GE.U32.AND P1, PT, R3, R8, PT ;  /* 0x000000080300720c */ /* 0x001fc80003f26070 */
[----:B-1----:R-:W-:-:S13]  /*01e0*/  ISETP.GE.U32.OR P1, PT, R4, R7, P1 ;  /* 0x000000070400720c */ /* 0x002fda0000f26470 */
[----:B------:R-:W-:Y:S05]  /*01f0*/  @P1 BRA `(.L_x_255) ;  /* 0x00000008006c1947 */ /* 0x000fea0003800000 */
[----:B------:R-:W-:Y:S02]  /*0200*/  ISETP.GE.U32.AND P2, PT, R3, R8, PT ;  /* 0x000000080300720c */ /* 0x000fe40003f46070 */
[----:B------:R-:W-:-:S11]  /*0210*/  MOV R23, R3 ;  /* 0x0000000300177202 */ /* 0x000fd60000000f00 */
[----:B------:R-:W0:Y:S01]  /*0220*/  @P2 LDC.64 R10, c[0x0][0x2d0] ;  /* 0x0000b400ff0a2b82 */ /* 0x000e220000000a00 */
[----:B------:R-:W-:-:S07]  /*0230*/  @P2 IMAD R9, R23, R7, R4 ;  /* 0x0000000717092224 */ /* 0x000fce00078e0204 */
[----:B------:R-:W1:Y:S08]  /*0240*/  @P2 LDC.64 R14, c[0x0][0x2d8] ;  /* 0x0000b600ff0e2b82 */ /* 0x000e700000000a00 */
[----:B------:R-:W2:Y:S08]  /*0250*/  @P2 LDC.64 R16, c[0x0][0x2e0] ;  /* 0x0000b800ff102b82 */ /* 0x000eb00000000a00 */
[----:B------:R-:W3:Y:S01]  /*0260*/  @P2 LDC.64 R12, c[0x0][0x2e8] ;  /* 0x0000ba00ff0c2b82 */ /* 0x000ee20000000a00 */
[----:B0-----:R-:W-:-:S06]  /*0270*/  @P2 IMAD.WIDE.U32 R10, R9, 0x4, R10 ;  /* 0x00000004090a2825 */ /* 0x001fcc00078e000a */
[----:B------:R0:W4:Y:S01]  /*0280*/  @P2 LDG.E R10, desc[UR6][R10.64] ;  /* 0x000000060a0a2981 */ /* 0x000122000c1e1900 */
[----:B-1----:R-:W-:-:S06]  /*0290*/  @P2 IMAD.WIDE.U32 R14, R9, 0x4, R14 ;  /* 0x00000004090e2825 */ /* 0x002fcc00078e000e */
[----:B------:R-:W5:Y:S01]  /*02a0*/  @P2 LDG.E R15, desc[UR6][R14.64] ;  /* 0x000000060e0f2981 */ /* 0x000f62000c1e1900 */
[----:B--2---:R-:W-:-:S06]  /*02b0*/  @P2 IMAD.WIDE.U32 R16, R9, 0x4, R16 ;  /* 0x0000000409102825 */ /* 0x004fcc00078e0010 */
[----:B------:R-:W2:Y:S01]  /*02c0*/  @P2 LDG.E R17, desc[UR6][R16.64] ;  /* 0x0000000610112981 */ /* 0x000ea2000c1e1900 */
[----:B---3--:R-:W-:-:S06]  /*02d0*/  @P2 IMAD.WIDE.U32 R12, R9, 0x4, R12 ;  /* 0x00000004090c2825 */ /* 0x008fcc00078e000c */
[----:B------:R-:W3:Y:S01]  /*02e0*/  @P2 LDG.E R12, desc[UR6][R12.64] ;  /* 0x000000060c0c2981 */ /* 0x000ee2000c1e1900 */
[----:B------:R-:W-:-:S04]  /*02f0*/  @P2 IADD3 R23, R23, 0x20, RZ ;  /* 0x0000002017172810 */ /* 0x000fc80007ffe0ff */
[CC--:B------:R-:W-:Y:S02]  /*0300*/  ISETP.GE.U32.AND P1, PT, R23.reuse, R8.reuse, PT ;  /* 0x000000081700720c */ /* 0x0c0fe40003f26070 */
[----:B------:R-:W-:-:S04]  /*0310*/  IADD3 R9, -R23, R8, RZ ;  /* 0x0000000817097210 */ /* 0x000fc80007ffe1ff */
[----:B------:R-:W-:Y:S02]  /*0320*/  ISETP.LE.U32.OR P1, PT, R9, 0x60, P1 ;  /* 0x000000600900780c */ /* 0x000fe40000f23470 */
[----:B------:R-:W-:Y:S02]  /*0330*/  MOV R19, RZ ;  /* 0x000000ff00137202 */ /* 0x000fe40000000f00 */
[----:B------:R-:W-:Y:S02]  /*0340*/  MOV R20, RZ ;  /* 0x000000ff00147202 */ /* 0x000fe40000000f00 */
[----:B------:R-:W-:Y:S02]  /*0350*/  MOV R22, RZ ;  /* 0x000000ff00167202 */ /* 0x000fe40000000f00 */
[----:B0-----:R-:W-:Y:S01]  /*0360*/  MOV R11, RZ ;  /* 0x000000ff000b7202 */ /* 0x001fe20000000f00 */
[----:B------:R-:W-:Y:S01]  /*0370*/  BSSY B1, `(.L_x_256) ;  /* 0x0000047000017945 */ /* 0x000fe20003800000 */
[----:B----4-:R-:W-:Y:S01]  /*0380*/  @P2 FADD.FTZ R19, R19, R10 ;  /* 0x0000000a13132221 */ /* 0x010fe20000010000 */
[----:B-----5:R-:W-:Y:S01]  /*0390*/  @P2 FADD.FTZ R20, R20, R15 ;  /* 0x0000000f14142221 */ /* 0x020fe20000010000 */
[----:B--2---:R-:W-:Y:S01]  /*03a0*/  @P2 FADD.FTZ R22, R22, R17 ;  /* 0x0000001116162221 */ /* 0x004fe20000010000 */
[----:B---3--:R-:W-:Y:S01]  /*03b0*/  @P2 FADD.FTZ R11, R11, R12 ;  /* 0x0000000c0b0b2221 */ /* 0x008fe20000010000 */
[----:B------:R-:W-:Y:S01]  /*03c0*/  PLOP3.LUT P2, PT, P2, PT, PT, 0x8, 0x0 ;  /* 0x000000000000781c */ /* 0x000fe2000174e170 */
[----:B------:R-:W-:-:S12]  /*03d0*/  @P1 BRA `(.L_x_257) ;  /* 0x0000000400001947 */ /* 0x000fd80003800000 */
[----:B------:R-:W-:Y:S02]  /*03e0*/  PLOP3.LUT P2, PT, PT, PT, PT, 0x8, 0x0 ;  /* 0x000000000000781c */ /* 0x000fe40003f4e170 */
[----:B------:R-:W-:-:S11]  /*03f0*/  IADD3 R12, R8, -0x60, RZ ;  /* 0xffffffa0080c7810 */ /* 0x000fd60007ffe0ff */
.L_x_258:
[----:B------:R-:W0:Y:S01]  /*0400*/  LDC.64 R16, c[0x0][0x2d0] ;  /* 0x0000b400ff107b82 */ /* 0x000e220000000a00 */
[C---:B------:R-:W-:Y:S01]  /*0410*/  IADD3 R25, R23.reuse, 0x20, RZ ;  /* 0x0000002017197810 */ /* 0x040fe20007ffe0ff */
[C---:B------:R-:W-:Y:S01]  /*0420*/  IMAD R21, R23.reuse, R7, R4 ;  /* 0x0000000717157224 */ /* 0x040fe200078e0204 */
[----:B------:R-:W-:-:S03]  /*0430*/  IADD3 R9, R23, 0x40, RZ ;  /* 0x0000004017097810 */ /* 0x000fc60007ffe0ff */
[-CC-:B------:R-:W-:Y:S02]  /*0440*/  IMAD R25, R25, R7.reuse, R4.reuse ;  /* 0x0000000719197224 */ /* 0x180fe400078e0204 */
[----:B------:R-:W-:Y:S02]  /*0450*/  IMAD R9, R9, R7, R4 ;  /* 0x0000000709097224 */ /* 0x000fe400078e0204 */
[----:B0-----:R-:W-:-:S04]  /*0460*/  IMAD.WIDE.U32 R28, R21, 0x4, R16 ;  /* 0x00000004151c7825 */ /* 0x001fc800078e0010 */
[--C-:B------:R-:W-:Y:S01]  /*0470*/  IMAD.WIDE.U32 R14, R25, 0x4, R16.reuse ;  /* 0x00000004190e7825 */ /* 0x100fe200078e0010 */
[----:B------:R-:W2:Y:S03]  /*0480*/  LDG.E R24, desc[UR6][R28.64] ;  /* 0x000000061c187981 */ /* 0x000ea6000c1e1900 */
[----:B------:R-:W-:Y:S01]  /*0490*/  IMAD.WIDE.U32 R26, R9, 0x4, R16 ;  /* 0x00000004091a7825 */ /* 0x000fe200078e0010 */
[----:B------:R0:W3:Y:S04]  /*04a0*/  LDG.E R10, desc[UR6][R14.64] ;  /* 0x000000060e0a7981 */ /* 0x0000e8000c1e1900 */
[----:B------:R1:W4:Y:S01]  /*04b0*/  LDG.E R18, desc[UR6][R26.64] ;  /* 0x000000061a127981 */ /* 0x000322000c1e1900 */
[----:B0-----:R-:W0:Y:S02]  /*04c0*/  LDC.64 R14, c[0x0][0x2d8] ;  /* 0x0000b600ff0e7b82 */ /* 0x001e240000000a00 */
[----:B0-----:R-:W-:-:S06]  /*04d0*/  IMAD.WIDE.U32 R28, R21, 0x4, R14 ;  /* 0x00000004151c7825 */ /* 0x001fcc00078e000e */
[----:B------:R-:W5:Y:S01]  /*04e0*/  LDG.E R29, desc[UR6][R28.64] ;  /* 0x000000061c1d7981 */ /* 0x000f62000c1e1900 */
[----:B------:R-:W-:-:S05]  /*04f0*/  IADD3 R13, R23, 0x60, RZ ;  /* 0x00000060170d7810 */ /* 0x000fca0007ffe0ff */
[----:B-1----:R-:W-:-:S04]  /*0500*/  IMAD R27, R13, R7, R4 ;  /* 0x000000070d1b7224 */ /* 0x002fc800078e0204 */
[----:B------:R-:W-:-:S05]  /*0510*/  IMAD.WIDE.U32 R16, R27, 0x4, R16 ;  /* 0x000000041b107825 */ /* 0x000fca00078e0010 */
[----:B------:R0:W5:Y:S02]  /*0520*/  LDG.E R13, desc[UR6][R16.64] ;  /* 0x00000006100d7981 */ /* 0x000164000c1e1900 */
[----:B0-----:R-:W-:-:S04]  /*0530*/  IMAD.WIDE.U32 R16, R25, 0x4, R14 ;  /* 0x0000000419107825 */ /* 0x001fc800078e000e */
[----:B--2---:R-:W-:Y:S02]  /*0540*/  FADD.FTZ R19, R24, R19 ;  /* 0x0000001318137221 */ /* 0x004fe40000010000 */
[----:B------:R0:W2:Y:S02]  /*0550*/  LDG.E R24, desc[UR6][R16.64] ;  /* 0x0000000610187981 */ /* 0x0000a4000c1e1900 */
[----:B---3--:R-:W-:-:S04]  /*0560*/  FADD.FTZ R19, R19, R10 ;  /* 0x0000000a13137221 */ /* 0x008fc80000010000 */
[----:B----4-:R-:W-:Y:S01]  /*0570*/  FADD.FTZ R18, R19, R18 ;  /* 0x0000001213127221 */ /* 0x010fe20000010000 */
[----:B0-----:R-:W-:-:S05]  /*0580*/  IMAD.WIDE.U32 R16, R9, 0x4, R14 ;  /* 0x0000000409107825 */ /* 0x001fca00078e000e */
[----:B------:R0:W3:Y:S02]  /*0590*/  LDG.E R19, desc[UR6][R16.64] ;  /* 0x0000000610137981 */ /* 0x0000e4000c1e1900 */
[----:B0-----:R-:W0:Y:S01]  /*05a0*/  LDC.64 R16, c[0x0][0x2e0] ;  /* 0x0000b800ff107b82 */ /* 0x001e220000000a00 */
[----:B-----5:R-:W-:Y:S01]  /*05b0*/  FADD.FTZ R20, R29, R20 ;  /* 0x000000141d147221 */ /* 0x020fe20000010000 */
[----:B0-----:R-:W-:-:S05]  /*05c0*/  IMAD.WIDE.U32 R28, R21, 0x4, R16 ;  /* 0x00000004151c7825 */ /* 0x001fca00078e0010 */
[----:B------:R0:W4:Y:S02]  /*05d0*/  LDG.E R26, desc[UR6][R28.64] ;  /* 0x000000061c1a7981 */ /* 0x000124000c1e1900 */
[----:B0-----:R-:W-:-:S06]  /*05e0*/  IMAD.WIDE.U32 R28, R25, 0x4, R16 ;  /* 0x00000004191c7825 */ /* 0x001fcc00078e0010 */
[----:B------:R-:W5:Y:S01]  /*05f0*/  LDG.E R29, desc[UR6][R28.64] ;  /* 0x000000061c1d7981 */ /* 0x000f62000c1e1900 */
[----:B------:R-:W-:-:S05]  /*0600*/  IMAD.WIDE.U32 R14, R27, 0x4, R14 ;  /* 0x000000041b0e7825 */ /* 0x000fca00078e000e */
[----:B------:R0:W3:Y:S02]  /*0610*/  LDG.E R10, desc[UR6][R14.64] ;  /* 0x000000060e0a7981 */ /* 0x0000e4000c1e1900 */
[----:B0-----:R-:W-:-:S04]  /*0620*/  IMAD.WIDE.U32 R14, R9, 0x4, R16 ;  /* 0x00000004090e7825 */ /* 0x001fc800078e0010 */
[----:B------:R-:W-:-:S06]  /*0630*/  IMAD.WIDE.U32 R16, R27, 0x4, R16 ;  /* 0x000000041b107825 */ /* 0x000fcc00078e0010 */
[----:B------:R-:W3:Y:S01]  /*0640*/  LDG.E R16, desc[UR6][R16.64] ;  /* 0x0000000610107981 */ /* 0x000ee2000c1e1900 */
[----:B--2---:R-:W-:-:S03]  /*0650*/  FADD.FTZ R20, R20, R24 ;  /* 0x0000001814147221 */ /* 0x004fc60000010000 */
[----:B------:R0:W2:Y:S02]  /*0660*/  LDG.E R24, desc[UR6][R14.64] ;  /* 0x000000060e187981 */ /* 0x0000a4000c1e1900 */
[----:B0-----:R-:W0:Y:S01]  /*0670*/  LDC.64 R14, c[0x0][0x2e8] ;  /* 0x0000ba00ff0e7b82 */ /* 0x001e220000000a00 */
[----:B----4-:R-:W-:-:S04]  /*0680*/  FADD.FTZ R22, R26, R22 ;  /* 0x000000161a167221 */ /* 0x010fc80000010000 */
[----:B-----5:R-:W-:Y:S01]  /*0690*/  FADD.FTZ R22, R22, R29 ;  /* 0x0000001d16167221 */ /* 0x020fe20000010000 */
[----:B0-----:R-:W-:-:S05]  /*06a0*/  IMAD.WIDE.U32 R28, R21, 0x4, R14 ;  /* 0x00000004151c7825 */ /* 0x001fca00078e000e */
[----:B------:R0:W4:Y:S02]  /*06b0*/  LDG.E R26, desc[UR6][R28.64] ;  /* 0x000000061c1a7981 */ /* 0x000124000c1e1900 */
[----:B0-----:R-:W-:-:S05]  /*06c0*/  IMAD.WIDE.U32 R28, R25, 0x4, R14 ;  /* 0x00000004191c7825 */ /* 0x001fca00078e000e */
[----:B------:R0:W5:Y:S02]  /*06d0*/  LDG.E R21, desc[UR6][R28.64] ;  /* 0x000000061c157981 */ /* 0x000164000c1e1900 */
[----:B0-----:R-:W-:-:S04]  /*06e0*/  IMAD.WIDE.U32 R28, R9, 0x4, R14 ;  /* 0x00000004091c7825 */ /* 0x001fc800078e000e */
[----:B------:R-:W-:Y:S01]  /*06f0*/  IMAD.WIDE.U32 R14, R27, 0x4, R14 ;  /* 0x000000041b0e7825 */ /* 0x000fe200078e000e */
[----:B------:R-:W5:Y:S05]  /*0700*/  LDG.E R25, desc[UR6][R28.64] ;  /* 0x000000061c197981 */ /* 0x000f6a000c1e1900 */
[----:B------:R-:W5:Y:S01]  /*0710*/  LDG.E R14, desc[UR6][R14.64] ;  /* 0x000000060e0e7981 */ /* 0x000f62000c1e1900 */
[----:B------:R-:W-:-:S04]  /*0720*/  IADD3 R23, R23, 0x80, RZ ;  /* 0x0000008017177810 */ /* 0x000fc80007ffe0ff */
[----:B------:R-:W-:Y:S01]  /*0730*/  ISETP.GE.U32.AND P1, PT, R23, R12, PT ;  /* 0x0000000c1700720c */ /* 0x000fe20003f26070 */
[----:B---3--:R-:W-:Y:S01]  /*0740*/  FADD.FTZ R9, R20, R19 ;  /* 0x0000001314097221 */ /* 0x008fe20000010000 */
[----:B------:R-:W-:-:S03]  /*0750*/  FADD.FTZ R19, R18, R13 ;  /* 0x0000000d12137221 */ /* 0x000fc60000010000 */
[----:B------:R-:W-:Y:S01]  /*0760*/  FADD.FTZ R20, R9, R10 ;  /* 0x0000000a09147221 */ /* 0x000fe20000010000 */
[----:B----4-:R-:W-:Y:S01]  /*0770*/  FADD.FTZ R26, R26, R11 ;  /* 0x0000000b1a1a7221 */ /* 0x010fe20000010000 */
[----:B--2---:R-:W-:-:S04]  /*0780*/  FADD.FTZ R11, R22, R24 ;  /* 0x00000018160b7221 */ /* 0x004fc80000010000 */
[----:B------:R-:W-:Y:S01]  /*0790*/  FADD.FTZ R22, R11, R16 ;  /* 0x000000100b167221 */ /* 0x000fe20000010000 */
[----:B-----5:R-:W-:-:S04]  /*07a0*/  FADD.FTZ R21, R26, R21 ;  /* 0x000000151a157221 */ /* 0x020fc80000010000 */
[----:B------:R-:W-:-:S04]  /*07b0*/  FADD.FTZ R21, R21, R25 ;  /* 0x0000001915157221 */ /* 0x000fc80000010000 */
[----:B------:R-:W-:Y:S01]  /*07c0*/  FADD.FTZ R11, R21, R14 ;  /* 0x0000000e150b7221 */ /* 0x000fe20000010000 */
[----:B------:R-:W-:Y:S06]  /*07d0*/  @!P1 BRA `(.L_x_258) ;  /* 0xfffffffc00089947 */ /* 0x000fec000383ffff */
.L_x_257:
[----:B------:R-:W-:Y:S05]  /*07e0*/  BSYNC B1 ;  /* 0x0000000000017941 */ /* 0x000fea0003800000 */
.L_x_256:
[----:B------:R-:W-:Y:S01]  /*07f0*/  IMAD.IADD R9, R8, 0x1, -R23 ;  /* 0x0000000108097824 */ /* 0x000fe200078e0a17 */
[----:B------:R-:W-:Y:S01]  /*0800*/  ISETP.GE.U32.AND P1, PT, R23, R8, PT ;  /* 0x000000081700720c */ /* 0x000fe20003f26070 */
[----:B------:R-:W-:Y:S03]  /*0810*/  BSSY B1, `(.L_x_259) ;  /* 0x0000024000017945 */ /* 0x000fe60003800000 */
[----:B------:R-:W-:-:S13]  /*0820*/  ISETP.LE.U32.OR P1, PT, R9, 0x20, P1 ;  /* 0x000000200900780c */ /* 0x000fda0000f23470 */
[----:B------:R-:W-:Y:S05]  /*0830*/  @P1 BRA `(.L_x_260) ;  /* 0x0000000000841947 */ /* 0x000fea0003800000 */
[----:B------:R-:W0:Y:S01]  /*0840*/  LDC.64 R12, c[0x0][0x2d0] ;  /* 0x0000b400ff0c7b82 */ /* 0x000e220000000a00 */
[C---:B------:R-:W-:Y:S01]  /*0850*/  IADD3 R29, R23.reuse, 0x20, RZ ;  /* 0x00000020171d7810 */ /* 0x040fe20007ffe0ff */
[----:B------:R-:W-:-:S04]  /*0860*/  IMAD R18, R23, R7, R4 ;  /* 0x0000000717127224 */ /* 0x000fc800078e0204 */
[----:B------:R-:W-:Y:S02]  /*0870*/  IMAD R29, R29, R7, R4 ;  /* 0x000000071d1d7224 */ /* 0x000fe400078e0204 */
[----:B------:R-:W1:Y:S08]  /*0880*/  LDC.64 R16, c[0x0][0x2e0] ;  /* 0x0000b800ff107b82 */ /* 0x000e700000000a00 */
[----:B------:R-:W2:Y:S08]  /*0890*/  LDC.64 R24, c[0x0][0x2d8] ;  /* 0x0000b600ff187b82 */ /* 0x000eb00000000a00 */
[----:B------:R-:W3:Y:S01]  /*08a0*/  LDC.64 R14, c[0x0][0x2e8] ;  /* 0x0000ba00ff0e7b82 */ /* 0x000ee20000000a00 */
[----:B0-----:R-:W-:-:S04]  /*08b0*/  IMAD.WIDE.U32 R26, R18, 0x4, R12 ;  /* 0x00000004121a7825 */ /* 0x001fc800078e000c */
[----:B------:R-:W-:Y:S01]  /*08c0*/  IMAD.WIDE.U32 R12, R29, 0x4, R12 ;  /* 0x000000041d0c7825 */ /* 0x000fe200078e000c */
[----:B------:R2:W4:Y:S04]  /*08d0*/  LDG.E R10, desc[UR6][R26.64] ;  /* 0x000000061a0a7981 */ /* 0x000528000c1e1900 */
[----:B------:R1:W5:Y:S01]  /*08e0*/  LDG.E R9, desc[UR6][R12.64] ;  /* 0x000000060c097981 */ /* 0x000362000c1e1900 */
[----:B--2---:R-:W-:-:S04]  /*08f0*/  IMAD.WIDE.U32 R26, R18, 0x4, R24 ;  /* 0x00000004121a7825 */ /* 0x004fc800078e0018 */
[----:B-1----:R-:W-:Y:S02]  /*0900*/  IMAD.WIDE.U32 R12, R18, 0x4, R16 ;  /* 0x00000004120c7825 */ /* 0x002fe400078e0010 */
[----:B------:R-:W2:Y:S04]  /*0910*/  LDG.E R27, desc[UR6][R26.64] ;  /* 0x000000061a1b7981 */ /* 0x000ea8000c1e1900 */
[----:B------:R3:W2:Y:S01]  /*0920*/  LDG.E R21, desc[UR6][R12.64] ;  /* 0x000000060c157981 */ /* 0x0006a2000c1e1900 */
[----:B------:R-:W-:-:S04]  /*0930*/  IMAD.WIDE.U32 R24, R29, 0x4, R24 ;  /* 0x000000041d187825 */ /* 0x000fc800078e0018 */
[C---:B------:R-:W-:Y:S02]  /*0940*/  IMAD.WIDE.U32 R16, R29.reuse, 0x4, R16 ;  /* 0x000000041d107825 */ /* 0x040fe400078e0010 */
[----:B------:R-:W2:Y:S02]  /*0950*/  LDG.E R25, desc[UR6][R24.64] ;  /* 0x0000000618197981 */ /* 0x000ea4000c1e1900 */
[--C-:B---3--:R-:W-:Y:S02]  /*0960*/  IMAD.WIDE.U32 R12, R18, 0x4, R14.reuse ;  /* 0x00000004120c7825 */ /* 0x108fe400078e000e */
[----:B------:R-:W3:Y:S02]  /*0970*/  LDG.E R16, desc[UR6][R16.64] ;  /* 0x0000000610107981 */ /* 0x000ee4000c1e1900 */
[----:B------:R-:W-:Y:S02]  /*0980*/  IMAD.WIDE.U32 R14, R29, 0x4, R14 ;  /* 0x000000041d0e7825 */ /* 0x000fe400078e000e */
[----:B------:R-:W3:Y:S04]  /*0990*/  LDG.E R18, desc[UR6][R12.64] ;  /* 0x000000060c127981 */ /* 0x000ee8000c1e1900 */
[----:B------:R-:W3:Y:S01]  /*09a0*/  LDG.E R14, desc[UR6][R14.64] ;  /* 0x000000060e0e7981 */ /* 0x000ee2000c1e1900 */
[----:B------:R-:W-:-:S02]  /*09b0*/  PLOP3.LUT P2, PT, PT, PT, PT, 0x8, 0x0 ;  /* 0x000000000000781c */ /* 0x000fc40003f4e170 */
[----:B------:R-:W-:Y:S01]  /*09c0*/  IADD3 R23, R23, 0x40, RZ ;  /* 0x0000004017177810 */ /* 0x000fe20007ffe0ff */
[----:B----4-:R-:W-:-:S04]  /*09d0*/  FADD.FTZ R10, R19, R10 ;  /* 0x0000000a130a7221 */ /* 0x010fc80000010000 */
[----:B-----5:R-:W-:Y:S01]  /*09e0*/  FADD.FTZ R19, R10, R9 ;  /* 0x000000090a137221 */ /* 0x020fe20000010000 */
[----:B--2---:R-:W-:Y:S01]  /*09f0*/  FADD.FTZ R20, R20, R27 ;  /* 0x0000001b14147221 */ /* 0x004fe20000010000 */
[----:B------:R-:W-:-:S03]  /*0a00*/  FADD.FTZ R21, R22, R21 ;  /* 0x0000001516157221 */ /* 0x000fc60000010000 */
[----:B------:R-:W-:Y:S01]  /*0a10*/  FADD.FTZ R20, R20, R25 ;  /* 0x0000001914147221 */ /* 0x000fe20000010000 */
[----:B---3--:R-:W-:Y:S01]  /*0a20*/  FADD.FTZ R22, R21, R16 ;  /* 0x0000001015167221 */ /* 0x008fe20000010000 */
[----:B------:R-:W-:-:S04]  /*0a30*/  FADD.FTZ R11, R11, R18 ;  /* 0x000000120b0b7221 */ /* 0x000fc80000010000 */
[----:B------:R-:W-:-:S07]  /*0a40*/  FADD.FTZ R11, R11, R14 ;  /* 0x0000000e0b0b7221 */ /* 0x000fce0000010000 */
.L_x_260:
[----:B------:R-:W-:Y:S05]  /*0a50*/  BSYNC B1 ;  /* 0x0000000000017941 */ /* 0x000fea0003800000 */
.L_x_259:
[----:B------:R-:W-:Y:S01]  /*0a60*/  ISETP.LT.U32.OR P2, PT, R23, R8, P2 ;  /* 0x000000081700720c */ /* 0x000fe20001741470 */
[----:B------:R-:W-:-:S12]  /*0a70*/  BSSY B1, `(.L_x_255) ;  /* 0x0000013000017945 */ /* 0x000fd80003800000 */
[----:B------:R-:W-:Y:S05]  /*0a80*/  @!P2 BRA `(.L_x_261) ;  /* 0x000000000044a947 */ /* 0x000fea0003800000 */
[----:B------:R-:W0:Y:S01]  /*0a90*/  LDC.64 R16, c[0x0][0x2d0] ;  /* 0x0000b400ff107b82 */ /* 0x000e220000000a00 */
[----:B------:R-:W-:-:S07]  /*0aa0*/  IMAD R21, R23, R7, R4 ;  /* 0x0000000717157224 */ /* 0x000fce00078e0204 */
[----:B------:R-:W1:Y:S08]  /*0ab0*/  LDC.64 R14, c[0x0][0x2d8] ;  /* 0x0000b600ff0e7b82 */ /* 0x000e700000000a00 */
[----:B------:R-:W2:Y:S08]  /*0ac0*/  LDC.64 R8, c[0x0][0x2e0] ;  /* 0x0000b800ff087b82 */ /* 0x000eb00000000a00 */
[----:B------:R-:W3:Y:S01]  /*0ad0*/  LDC.64 R12, c[0x0][0x2e8] ;  /* 0x0000ba00ff0c7b82 */ /* 0x000ee20000000a00 */
[----:B0-----:R-:W-:-:S06]  /*0ae0*/  IMAD.WIDE.U32 R16, R21, 0x4, R16 ;  /* 0x0000000415107825 */ /* 0x001fcc00078e0010 */
[----:B------:R-:W4:Y:S01]  /*0af0*/  LDG.E R16, desc[UR6][R16.64] ;  /* 0x0000000610107981 */ /* 0x000f22000c1e1900 */
[----:B-1----:R-:W-:-:S06]  /*0b00*/  IMAD.WIDE.U32 R14, R21, 0x4, R14 ;  /* 0x00000004150e7825 */ /* 0x002fcc00078e000e */
[----:B------:R-:W5:Y:S01]  /*0b10*/  LDG.E R15, desc[UR6][R14.64] ;  /* 0x000000060e0f7981 */ /* 0x000f62000c1e1900 */
[----:B--2---:R-:W-:-:S06]  /*0b20*/  IMAD.WIDE.U32 R8, R21, 0x4, R8 ;  /* 0x0000000415087825 */ /* 0x004fcc00078e0008 */
[----:B------:R-:W2:Y:S01]  /*0b30*/  LDG.E R9, desc[UR6][R8.64] ;  /* 0x0000000608097981 */ /* 0x000ea2000c1e1900 */
[----:B---3--:R-:W-:-:S06]  /*0b40*/  IMAD.WIDE.U32 R12, R21, 0x4, R12 ;  /* 0x00000004150c7825 */ /* 0x008fcc00078e000c */
[----:B------:R-:W3:Y:S01]  /*0b50*/  LDG.E R12, desc[UR6][R12.64] ;  /* 0x000000060c0c7981 */ /* 0x000ee2000c1e1900 */
[----:B----4-:R-:W-:Y:S01]  /*0b60*/  FADD.FTZ R19, R19, R16 ;  /* 0x0000001013137221 */ /* 0x010fe20000010000 */
[----:B-----5:R-:W-:Y:S01]  /*0b70*/  FADD.FTZ R20, R20, R15 ;  /* 0x0000000f14147221 */ /* 0x020fe20000010000 */
[----:B--2---:R-:W-:Y:S01]  /*0b80*/  FADD.FTZ R22, R22, R9 ;  /* 0x0000000916167221 */ /* 0x004fe20000010000 */
[----:B---3--:R-:W-:-:S07]  /*0b90*/  FADD.FTZ R11, R11, R12 ;  /* 0x0000000c0b0b7221 */ /* 0x008fce0000010000 */
.L_x_261:
[----:B------:R-:W-:Y:S05]  /*0ba0*/  BSYNC B1 ;  /* 0x0000000000017941 */ /* 0x000fea0003800000 */
.L_x_255:
[----:B------:R-:W-:Y:S05]  /*0bb0*/  BSYNC B0 ;  /* 0x0000000000007941 */ /* 0x000fea0003800000 */
.L_x_254:
[----:B------:R-:W-:Y:S01]  /*0bc0*/  ISETP.GT.U32.AND P1, PT, R0, 0x3ff, PT ;  /* 0x000003ff0000780c */ /* 0x000fe20003f24070 */
[----:B------:R0:W-:Y:S01]  /*0bd0*/  STS [R6], R20 ;  /* 0x0000001406007388 */ /* 0x0001e20000000800 */
[----:B------:R-:W-:Y:S05]  /*0be0*/  WARPSYNC.ALL ;  /* 0x0000000000007948 */ /* 0x000fea0003800000 */
[----:B------:R0:W-:Y:S04]  /*0bf0*/  STS [R6+0x1000], R19 ;  /* 0x0010001306007388 */ /* 0x0001e80000000800 */
[----:B------:R0:W-:Y:S04]  /*0c00*/  STS [R6+0x2000], R11 ;  /* 0x0020000b06007388 */ /* 0x0001e80000000800 */
[----:B------:R0:W-:Y:S01]  /*0c10*/  STS [R6+0x3000], R22 ;  /* 0x0030001606007388 */ /* 0x0001e20000000800 */
[----:B------:R-:W-:Y:S06]  /*0c20*/  BAR.SYNC.DEFER_BLOCKING 0x0 ;  /* 0x0000000000007b1d */ /* 0x000fec0000010000 */
[----:B------:R-:W-:Y:S05]  /*0c30*/  @P1 BRA `(.L_x_262) ;  /* 0x0000000000e01947 */ /* 0x000fea0003800000 */
[----:B------:R-:W-:Y:S01]  /*0c40*/  LOP3.LUT R9, R3, 0x1f, R0, 0x78, !PT ;  /* 0x0000001f03097812 */ /* 0x000fe200078e7800 */
[----:B------:R-:W-:Y:S01]  /*0c50*/  UMOV UR5, 0xffffffff ;  /* 0xffffffff00057882 */ /* 0x000fe20000000000 */
[C---:B------:R-:W-:Y:S02]  /*0c60*/  ISETP.NE.AND P1, PT, R2.reuse, RZ, PT ;  /* 0x000000ff0200720c */ /* 0x040fe40003f25270 */
[----:B------:R-:W-:-:S04]  /*0c70*/  LEA R9, R2, R9, 0x5 ;  /* 0x0000000902097211 */ /* 0x000fc800078e28ff */
[----:B0-----:R-:W-:-:S05]  /*0c80*/  LEA R11, R9, UR4, 0x2 ;  /* 0x00000004090b7c11 */ /* 0x001fca000f8e10ff */
[----:B------:R0:W1:Y:S04]  /*0c90*/  LDS R15, [R11] ;  /* 0x000000000b0f7984 */ /* 0x0000680000000800 */
[----:B------:R0:W2:Y:S04]  /*0ca0*/  LDS R9, [R11+0x3000] ;  /* 0x003000000b097984 */ /* 0x0000a80000000800 */
[----:B------:R0:W3:Y:S04]  /*0cb0*/  LDS R8, [R11+0x2000] ;  /* 0x002000000b087984 */ /* 0x0000e80000000800 */
[----:B------:R0:W4:Y:S01]  /*0cc0*/  LDS R10, [R11+0x1000] ;  /* 0x001000000b0a7984 */ /* 0x0001220000000800 */
[----:B------:R-:W-:Y:S05]  /*0cd0*/  BRA.DIV UR5, `(.L_x_263) ;  /* 0x0000000605407947 */ /* 0x000fea000b800000 */
[----:B----4-:R-:W0:Y:S04]  /*0ce0*/  SHFL.BFLY PT, R17, R10, 0x1, 0x1f ;  /* 0x0c201f000a117f89 */ /* 0x010e2800000e0000 */
[----:B-1----:R-:W1:Y:S04]  /*0cf0*/  SHFL.BFLY PT, R16, R15, 0x1, 0x1f ;  /* 0x0c201f000f107f89 */ /* 0x002e6800000e0000 */
[----:B--2---:R-:W2:Y:S04]  /*0d00*/  SHFL.BFLY PT, R18, R9, 0x1, 0x1f ;  /* 0x0c201f0009127f89 */ /* 0x004ea800000e0000 */
[----:B---3--:R-:W3:Y:S01]  /*0d10*/  SHFL.BFLY PT, R19, R8, 0x1, 0x1f ;  /* 0x0c201f0008137f89 */ /* 0x008ee200000e0000 */
[----:B0-----:R-:W-:Y:S01]  /*0d20*/  FADD.FTZ R11, R10, R17 ;  /* 0x000000110a0b7221 */ /* 0x001fe20000010000 */
[----:B-1----:R-:W-:-:S04]  /*0d30*/  FADD.FTZ R16, R15, R16 ;  /* 0x000000100f107221 */ /* 0x002fc80000010000 */
[----:B------:R-:W0:Y:S01]  /*0d40*/  SHFL.BFLY PT, R17, R11, 0x2, 0x1f ;  /* 0x0c401f000b117f89 */ /* 0x000e2200000e0000 */
[----:B--2---:R-:W-:Y:S01]  /*0d50*/  FADD.FTZ R20, R9, R18 ;  /* 0x0000001209147221 */ /* 0x004fe20000010000 */
[----:B---3--:R-:W-:-:S04]  /*0d60*/  FADD.FTZ R23, R8, R19 ;  /* 0x0000001308177221 */ /* 0x008fc80000010000 */
[----:B------:R-:W1:Y:S04]  /*0d70*/  SHFL.BFLY PT, R21, R20, 0x2, 0x1f ;  /* 0x0c401f0014157f89 */ /* 0x000e6800000e0000 */
[----:B------:R-:W2:Y:S04]  /*0d80*/  SHFL.BFLY PT, R19, R16, 0x2, 0x1f ;  /* 0x0c401f0010137f89 */ /* 0x000ea800000e0000 */
[----:B------:R-:W3:Y:S01]  /*0d90*/  SHFL.BFLY PT, R22, R23, 0x2, 0x1f ;  /* 0x0c401f0017167f89 */ /* 0x000ee200000e0000 */
[----:B0-----:R-:W-:-:S05]  /*0da0*/  FADD.FTZ R10, R11, R17 ;  /* 0x000000110b0a7221 */ /* 0x001fca0000010000 */
[----:B------:R-:W0:Y:S01]  /*0db0*/  SHFL.BFLY PT, R17, R10, 0x4, 0x1f ;  /* 0x0c801f000a117f89 */ /* 0x000e2200000e0000 */
[----:B-1----:R-:W-:Y:S01]  /*0dc0*/  FADD.FTZ R9, R20, R21 ;  /* 0x0000001514097221 */ /* 0x002fe20000010000 */
        /* <DEDUP_REMOVED lines=14> */
[----:B------:R0:W4:Y:S01]  /*0eb0*/  SHFL.BFLY PT, R10, R11, 0x10, 0x1f ;  /* 0x0e001f000b0a7f89 */ /* 0x00012200000e0000 */
[----:B-1----:R-:W-:Y:S01]  /*0ec0*/  FADD.FTZ R18, R22, R23 ;  /* 0x0000001716127221 */ /* 0x002fe20000010000 */
[----:B--2---:R-:W-:-:S04]  /*0ed0*/  FADD.FTZ R16, R20, R21 ;  /* 0x0000001514107221 */ /* 0x004fc80000010000 */
[----:B------:R0:W1:Y:S01]  /*0ee0*/  SHFL.BFLY PT, R9, R18, 0x10, 0x1f ;  /* 0x0e001f0012097f89 */ /* 0x00006200000e0000 */
[----:B---3--:R-:W-:-:S03]  /*0ef0*/  FADD.FTZ R25, R24, R25 ;  /* 0x0000001918197221 */ /* 0x008fc60000010000 */
[----:B------:R0:W2:Y:S04]  /*0f00*/  SHFL.BFLY PT, R15, R16, 0x10, 0x1f ;  /* 0x0e001f00100f7f89 */ /* 0x0000a800000e0000 */
[----:B----4-:R0:W3:Y:S02]  /*0f10*/  SHFL.BFLY PT, R17, R25, 0x10, 0x1f ;  /* 0x0e001f0019117f89 */ /* 0x0100e400000e0000 */
.L_x_287:
[----:B------:R-:W-:Y:S01]  /*0f20*/  @!P1 SHF.R.U32.HI R8, RZ, 0x3, R0 ;  /* 0x00000003ff089819 */ /* 0x000fe20000011600 */
[----:B--2---:R-:W-:Y:S01]  /*0f30*/  FADD.FTZ R15, R16, R15 ;  /* 0x0000000f100f7221 */ /* 0x004fe20000010000 */
[----:B------:R-:W-:Y:S01]  /*0f40*/  FADD.FTZ R10, R11, R10 ;  /* 0x0000000a0b0a7221 */ /* 0x000fe20000010000 */
[----:B---3--:R-:W-:Y:S01]  /*0f50*/  FADD.FTZ R17, R25, R17 ;  /* 0x0000001119117221 */ /* 0x008fe20000010000 */
[----:B------:R-:W-:Y:S01]  /*0f60*/  @!P1 LOP3.LUT R8, R8, 0x1ffffffc, RZ, 0xc0, !PT ;  /* 0x1ffffffc08089812 */ /* 0x000fe200078ec0ff */
[----:B-1----:R-:W-:-:S04]  /*0f70*/  FADD.FTZ R9, R18, R9 ;  /* 0x0000000912097221 */ /* 0x002fc80000010000 */
[----:B------:R1:W-:Y:S04]  /*0f80*/  @!P1 STS [R8+UR4+0x4000], R15 ;  /* 0x0040000f08009988 */ /* 0x0003e80008000804 */
[----:B------:R1:W-:Y:S04]  /*0f90*/  @!P1 STS [R8+UR4+0x4080], R10 ;  /* 0x0040800a08009988 */ /* 0x0003e80008000804 */
[----:B------:R1:W-:Y:S04]  /*0fa0*/  @!P1 STS [R8+UR4+0x4100], R17 ;  /* 0x0041001108009988 */ /* 0x0003e80008000804 */
[----:B------:R1:W-:Y:S02]  /*0fb0*/  @!P1 STS [R8+UR4+0x4180], R9 ;  /* 0x0041800908009988 */ /* 0x0003e40008000804 */
.L_x_262:
[----:B-1----:R-:W-:Y:S01]  /*0fc0*/  SHF.L.U32 R8, R5, 0x1, RZ ;  /* 0x0000000105087819 */ /* 0x002fe200000006ff */
[----:B------:R-:W-:Y:S05]  /*0fd0*/  WARPSYNC.ALL ;  /* 0x0000000000007948 */ /* 0x000fea0003800000 */
[----:B------:R-:W-:Y:S01]  /*0fe0*/  BAR.SYNC.DEFER_BLOCKING 0x0 ;  /* 0x0000000000007b1d */ /* 0x000fe20000010000 */
[----:B------:R-:W-:-:S05]  /*0ff0*/  ISETP.GE.U32.OR P1, PT, R8, R7, P0 ;  /* 0x000000070800720c */ /* 0x000fca0000726470 */
[----:B------:R-:W-:Y:S08]  /*1000*/  BSSY B0, `(.L_x_264) ;  /* 0x0000018000007945 */ /* 0x000ff00003800000 */
[----:B------:R-:W-:Y:S05]  /*1010*/  @P1 BRA `(.L_x_265) ;  /* 0x0000000000581947 */ /* 0x000fea0003800000 */
[----:B------:R-:W-:Y:S01]  /*1020*/  SHF.L.U32 R7, R0, 0x3, RZ ;  /* 0x0000000300077819 */ /* 0x000fe200000006ff */
[----:B0-----:R-:W0:Y:S03]  /*1030*/  LDC.64 R20, c[0x0][0x318] ;  /* 0x0000c600ff147b82 */ /* 0x001e260000000a00 */
[----:B------:R-:W-:-:S05]  /*1040*/  LOP3.LUT R24, R7, 0xf8, RZ, 0xc0, !PT ;  /* 0x000000f807187812 */ /* 0x000fca00078ec0ff */
[----:B------:R-:W1:Y:S01]  /*1050*/  LDS.64 R22, [R24+UR4+0x4000] ;  /* 0x0040000418167984 */ /* 0x000e620008000a00 */
[----:B------:R-:W2:Y:S03]  /*1060*/  LDC.64 R12, c[0x0][0x310] ;  /* 0x0000c400ff0c7b82 */ /* 0x000ea60000000a00 */
[----:B------:R-:W3:Y:S04]  /*1070*/  LDS.64 R14, [R24+UR4+0x4080] ;  /* 0x00408004180e7984 */ /* 0x000ee80008000a00 */
[----:B------:R-:W4:Y:S01]  /*1080*/  LDS.64 R16, [R24+UR4+0x4100] ;  /* 0x0041000418107984 */ /* 0x000f220008000a00 */
[----:B------:R-:W5:Y:S03]  /*1090*/  LDC.64 R10, c[0x0][0x328] ;  /* 0x0000ca00ff0a7b82 */ /* 0x000f660000000a00 */
[----:B------:R-:W4:Y:S01]  /*10a0*/  LDS.64 R18, [R24+UR4+0x4180] ;  /* 0x0041800418127984 */ /* 0x000f220008000a00 */
[----:B0-----:R-:W-:-:S04]  /*10b0*/  IMAD.WIDE.U32 R20, R5, 0x4, R20 ;  /* 0x0000000405147825 */ /* 0x001fc800078e0014 */
[----:B------:R-:W0:Y:S01]  /*10c0*/  LDC.64 R8, c[0x0][0x320] ;  /* 0x0000c800ff087b82 */ /* 0x000e220000000a00 */
[----:B--2---:R-:W-:-:S04]  /*10d0*/  IMAD.WIDE.U32 R12, R5, 0x4, R12 ;  /* 0x00000004050c7825 */ /* 0x004fc800078e000c */
[----:B-----5:R-:W-:Y:S01]  /*10e0*/  IMAD.WIDE.U32 R10, R5, 0x4, R10 ;  /* 0x00000004050a7825 */ /* 0x020fe200078e000a */
[----:B-1----:R-:W-:-:S03]  /*10f0*/  F2FP.BF16.F32.PACK_AB R7, R23, R22 ;  /* 0x000000161707723e */ /* 0x002fc600000010ff */
[----:B0-----:R-:W-:Y:S01]  /*1100*/  IMAD.WIDE.U32 R8, R5, 0x4, R8 ;  /* 0x0000000405087825 */ /* 0x001fe200078e0008 */
[----:B---3--:R-:W-:Y:S01]  /*1110*/  F2FP.BF16.F32.PACK_AB R15, R15, R14 ;  /* 0x0000000e0f0f723e */ /* 0x008fe200000010ff */
[----:B------:R1:W-:Y:S01]  /*1120*/  STG.E desc[UR6][R20.64], R7 ;  /* 0x0000000714007986 */ /* 0x0003e2000c101906 */
[----:B----4-:R-:W-:-:S03]  /*1130*/  F2FP.BF16.F32.PACK_AB R17, R17, R16 ;  /* 0x000000101111723e */ /* 0x010fc600000010ff */
[----:B------:R1:W-:Y:S01]  /*1140*/  STG.E desc[UR6][R12.64], R15 ;  /* 0x0000000f0c007986 */ /* 0x0003e2000c101906 */
[----:B------:R-:W-:-:S03]  /*1150*/  F2FP.BF16.F32.PACK_AB R19, R19, R18 ;  /* 0x000000121313723e */ /* 0x000fc600000010ff */
[----:B------:R1:W-:Y:S04]  /*1160*/  STG.E desc[UR6][R10.64], R17 ;  /* 0x000000110a007986 */ /* 0x0003e8000c101906 */
[----:B------:R1:W-:Y:S02]  /*1170*/  STG.E desc[UR6][R8.64], R19 ;  /* 0x0000001308007986 */ /* 0x0003e4000c101906 */
.L_x_265:
[----:B------:R-:W-:Y:S05]  /*1180*/  BSYNC B0 ;  /* 0x0000000000007941 */ /* 0x000fea0003800000 */
.L_x_264:
[C---:B------:R-:W-:Y:S02]  /*1190*/  ISETP.GT.U32.AND P1, PT, R4.reuse, -0x1401, PT ;  /* 0xffffebff0400780c */ /* 0x040fe40003f24070 */
[----:B------:R-:W-:Y:S02]  /*11a0*/  IADD3 R4, R4, 0x1400, RZ ;  /* 0x0000140004047810 */ /* 0x000fe40007ffe0ff */
[----:B------:R-:W-:-:S09]  /*11b0*/  IADD3 R5, R5, 0xa00, RZ ;  /* 0x00000a0005057810 */ /* 0x000fd20007ffe0ff */
[----:B------:R-:W-:Y:S05]  /*11c0*/  @P1 BRA `(.L_x_266) ;  /* 0xffffffec00e41947 */ /* 0x000fea000383ffff */
[----:B------:R-:W-:Y:S05]  /*11d0*/  EXIT ;  /* 0x000000000000794d */ /* 0x000fea0003800000 */
.L_x_263:
[----:B------:R-:W-:Y:S01]  /*11e0*/  HFMA2.MMA R14, -RZ, RZ, 0, 5.9604644775390625e-08 ;  /* 0x00000001ff0e7435 */ /* 0x000fe200000001ff */
[----:B----4-:R-:W-:Y:S02]  /*11f0*/  MOV R27, R10 ;  /* 0x0000000a001b7202 */ /* 0x010fe40000000f00 */
[----:B------:R-:W-:Y:S02]  /*1200*/  MOV R13, 0x1f ;  /* 0x0000001f000d7802 */ /* 0x000fe40000000f00 */
[----:B------:R-:W-:-:S07]  /*1210*/  MOV R12, 0xffffffff ;  /* 0xffffffff000c7802 */ /* 0x000fce0000000f00 */
[----:B0123--:R-:W-:Y:S05]  /*1220*/  WARPSYNC.COLLECTIVE R12, `(.L_x_267) ;  /* 0x000000000c087348 */ /* 0x00ffea0003c00000 */
[----:B------:R4:W0:Y:S02]  /*1230*/  SHFL.BFLY P2, R17, R27, R14, R13 ;  /* 0x0c00000e1b117389 */ /* 0x000824000004000d */
[----:B01234-:R-:W-:Y:S01]  /*1240*/  ENDCOLLECTIVE ;  /* 0x000000000000791b */ /* 0x01ffe20003800000 */
.L_x_267:
[----:B------:R-:W-:Y:S01]  /*1250*/  HFMA2.MMA R14, -RZ, RZ, 0, 1.1920928955078125e-07 ;  /* 0x00000002ff0e7435 */ /* 0x000fe200000001ff */
[----:B------:R-:W-:-:S05]  /*1260*/  FADD.FTZ R11, R10, R17 ;  /* 0x000000110a0b7221 */ /* 0x000fca0000010000 */
[----:B------:R-:W-:-:S07]  /*1270*/  MOV R27, R11 ;  /* 0x0000000b001b7202 */ /* 0x000fce0000000f00 */
[----:B------:R-:W-:Y:S05]  /*1280*/  WARPSYNC.COLLECTIVE R12, `(.L_x_268) ;  /* 0x000000000c087348 */ /* 0x000fea0003c00000 */
[----:B------:R0:W1:Y:S02]  /*1290*/  SHFL.BFLY P2, R17, R27, R14, R13 ;  /* 0x0c00000e1b117389 */ /* 0x000064000004000d */
[----:B01----:R-:W-:Y:S01]  /*12a0*/  ENDCOLLECTIVE ;  /* 0x000000000000791b */ /* 0x003fe20003800000 */
.L_x_268:
[----:B------:R-:W-:Y:S01]  /*12b0*/  HFMA2.MMA R14, -RZ, RZ, 0, 2.384185791015625e-07 ;  /* 0x00000004ff0e7435 */ /* 0x000fe200000001ff */
[----:B------:R-:W-:-:S05]  /*12c0*/  FADD.FTZ R10, R11, R17 ;  /* 0x000000110b0a7221 */ /* 0x000fca0000010000 */
[----:B------:R-:W-:-:S07]  /*12d0*/  MOV R27, R10 ;  /* 0x0000000a001b7202 */ /* 0x000fce0000000f00 */
[----:B------:R-:W-:Y:S05]  /*12e0*/  WARPSYNC.COLLECTIVE R12, `(.L_x_269) ;  /* 0x000000000c087348 */ /* 0x000fea0003c00000 */
[----:B------:R0:W1:Y:S02]  /*12f0*/  SHFL.BFLY P2, R17, R27, R14, R13 ;  /* 0x0c00000e1b117389 */ /* 0x000064000004000d */
[----:B01----:R-:W-:Y:S01]  /*1300*/  ENDCOLLECTIVE ;  /* 0x000000000000791b */ /* 0x003fe20003800000 */
.L_x_269:
[----:B------:R-:W-:Y:S01]  /*1310*/  MOV R14, 0x8 ;  /* 0x00000008000e7802 */ /* 0x000fe20000000f00 */
[----:B------:R-:W-:-:S04]  /*1320*/  FADD.FTZ R19, R10, R17 ;  /* 0x000000110a137221 */ /* 0x000fc80000010000 */
[----:B------:R-:W-:-:S07]  /*1330*/  IMAD.MOV.U32 R27, RZ, RZ, R19 ;  /* 0x000000ffff1b7224 */ /* 0x000fce00078e0013 */
[----:B------:R-:W-:Y:S05]  /*1340*/  WARPSYNC.COLLECTIVE R12, `(.L_x_270) ;  /* 0x000000000c087348 */ /* 0x000fea0003c00000 */
[----:B------:R0:W1:Y:S02]  /*1350*/  SHFL.BFLY P2, R17, R27, R14, R13 ;  /* 0x0c00000e1b117389 */ /* 0x000064000004000d */
[----:B01----:R-:W-:Y:S01]  /*1360*/  ENDCOLLECTIVE ;  /* 0x000000000000791b */ /* 0x003fe20003800000 */
.L_x_270:
[----:B------:R-:W-:Y:S01]  /*1370*/  HFMA2.MMA R14, -RZ, RZ, 0, 9.5367431640625e-07 ;  /* 0x00000010ff0e7435 */ /* 0x000fe200000001ff */
[----:B------:R-:W-:-:S05]  /*1380*/  FADD.FTZ R11, R19, R17 ;  /* 0x00000011130b7221 */ /* 0x000fca0000010000 */
[----:B------:R-:W-:-:S07]  /*1390*/  MOV R27, R11 ;  /* 0x0000000b001b7202 */ /* 0x000fce0000000f00 */
[----:B------:R-:W-:Y:S05]  /*13a0*/  WARPSYNC.COLLECTIVE R12, `(.L_x_271) ;  /* 0x000000000c087348 */ /* 0x000fea0003c00000 */
[----:B------:R0:W1:Y:S02]  /*13b0*/  SHFL.BFLY P2, R17, R27, R14, R13 ;  /* 0x0c00000e1b117389 */ /* 0x000064000004000d */
[----:B01----:R-:W-:Y:S01]  /*13c0*/  ENDCOLLECTIVE ;  /* 0x000000000000791b */ /* 0x003fe20003800000 */
.L_x_271:
[----:B------:R-:W-:Y:S01]  /*13d0*/  HFMA2.MMA R14, -RZ, RZ, 0, 5.9604644775390625e-08 ;  /* 0x00000001ff0e7435 */ /* 0x000fe200000001ff */
[----:B------:R-:W-:Y:S02]  /*13e0*/  MOV R27, R15 ;  /* 0x0000000f001b7202 */ /* 0x000fe40000000f00 */
[----:B------:R-:W-:-:S08]  /*13f0*/  MOV R10, R17 ;  /* 0x00000011000a7202 */ /* 0x000fd00000000f00 */
[----:B------:R-:W-:Y:S05]  /*1400*/  WARPSYNC.COLLECTIVE R12, `(.L_x_272) ;  /* 0x000000000c087348 */ /* 0x000fea0003c00000 */
[----:B------:R0:W1:Y:S02]  /*1410*/  SHFL.BFLY P2, R17, R27, R14, R13 ;  /* 0x0c00000e1b117389 */ /* 0x000064000004000d */
[----:B01----:R-:W-:Y:S01]  /*1420*/  ENDCOLLECTIVE ;  /* 0x000000000000791b */ /* 0x003fe20003800000 */
.L_x_272:
[----:B------:R-:W-:Y:S01]  /*1430*/  HFMA2.MMA R14, -RZ, RZ, 0, 1.1920928955078125e-07 ;  /* 0x00000002ff0e7435 */ /* 0x000fe200000001ff */
[----:B------:R-:W-:-:S05]  /*1440*/  MOV R16, R17 ;  /* 0x0000001100107202 */ /* 0x000fca0000000f00 */
[----:B------:R-:W-:-:S05]  /*1450*/  FADD.FTZ R16, R15, R16 ;  /* 0x000000100f107221 */ /* 0x000fca0000010000 */
[----:B------:R-:W-:-:S07]  /*1460*/  MOV R27, R16 ;  /* 0x00000010001b7202 */ /* 0x000fce0000000f00 */
[----:B------:R-:W-:Y:S05]  /*1470*/  WARPSYNC.COLLECTIVE R12, `(.L_x_273) ;  /* 0x000000000c087348 */ /* 0x000fea0003c00000 */
[----:B------:R0:W1:Y:S02]  /*1480*/  SHFL.BFLY P2, R17, R27, R14, R13 ;  /* 0x0c00000e1b117389 */ /* 0x000064000004000d */
[----:B01----:R-:W-:Y:S01]  /*1490*/  ENDCOLLECTIVE ;  /* 0x000000000000791b */ /* 0x003fe20003800000 */
.L_x_273:
[----:B------:R-:W-:Y:S01]  /*14a0*/  HFMA2.MMA R14, -RZ, RZ, 0, 2.384185791015625e-07 ;  /* 0x00000004ff0e7435 */ /* 0x000fe200000001ff */
[----:B------:R-:W-:-:S05]  /*14b0*/  MOV R19, R17 ;  /* 0x0000001100137202 */ /* 0x000fca0000000f00 */
[----:B------:R-:W-:-:S05]  /*14c0*/  FADD.FTZ R15, R16, R19 ;  /* 0x00000013100f7221 */ /* 0x000fca0000010000 */
[----:B------:R-:W-:-:S07]  /*14d0*/  MOV R27, R15 ;  /* 0x0000000f001b7202 */ /* 0x000fce0000000f00 */
[----:B------:R-:W-:Y:S05]  /*14e0*/  WARPSYNC.COLLECTIVE R12, `(.L_x_274) ;  /* 0x000000000c087348 */ /* 0x000fea0003c00000 */
[----:B------:R0:W1:Y:S02]  /*14f0*/  SHFL.BFLY P2, R17, R27, R14, R13 ;  /* 0x0c00000e1b117389 */ /* 0x000064000004000d */
[----:B01----:R-:W-:Y:S01]  /*1500*/  ENDCOLLECTIVE ;  /* 0x000000000000791b */ /* 0x003fe20003800000 */
.L_x_274:
[----:B------:R-:W-:Y:S01]  /*1510*/  HFMA2.MMA R14, -RZ, RZ, 0, 4.76837158203125e-07 ;  /* 0x00000008ff0e7435 */ /* 0x000fe200000001ff */
[----:B------:R-:W-:-:S05]  /*1520*/  MOV R18, R17 ;  /* 0x0000001100127202 */ /* 0x000fca0000000f00 */
[----:B------:R-:W-:-:S05]  /*1530*/  FADD.FTZ R20, R15, R18 ;  /* 0x000000120f147221 */ /* 0x000fca0000010000 */
[----:B------:R-:W-:-:S07]  /*1540*/  MOV R27, R20 ;  /* 0x00000014001b7202 */ /* 0x000fce0000000f00 */
[----:B------:R-:W-:Y:S05]  /*1550*/  WARPSYNC.COLLECTIVE R12, `(.L_x_275) ;  /* 0x000000000c087348 */ /* 0x000fea0003c00000 */
[----:B------:R0:W1:Y:S02]  /*1560*/  SHFL.BFLY P2, R17, R27, R14, R13 ;  /* 0x0c00000e1b117389 */ /* 0x000064000004000d */
[----:B01----:R-:W-:Y:S01]  /*1570*/  ENDCOLLECTIVE ;  /* 0x000000000000791b */ /* 0x003fe20003800000 */
.L_x_275:
[----:B------:R-:W-:Y:S01]  /*1580*/  HFMA2.MMA R14, -RZ, RZ, 0, 9.5367431640625e-07 ;  /* 0x00000010ff0e7435 */ /* 0x000fe200000001ff */
[----:B------:R-:W-:-:S04]  /*1590*/  IMAD.MOV.U32 R21, RZ, RZ, R17 ;  /* 0x000000ffff157224 */ /* 0x000fc800078e0011 */
[----:B------:R-:W-:-:S05]  /*15a0*/  FADD.FTZ R16, R20, R21 ;  /* 0x0000001514107221 */ /* 0x000fca0000010000 */
[----:B------:R-:W-:-:S07]  /*15b0*/  MOV R27, R16 ;  /* 0x00000010001b7202 */ /* 0x000fce0000000f00 */
[----:B------:R-:W-:Y:S05]  /*15c0*/  WARPSYNC.COLLECTIVE R12, `(.L_x_276) ;  /* 0x000000000c087348 */ /* 0x000fea0003c00000 */
[----:B------:R0:W1:Y:S02]  /*15d0*/  SHFL.BFLY P2, R17, R27, R14, R13 ;  /* 0x0c00000e1b117389 */ /* 0x000064000004000d */
[----:B01----:R-:W-:Y:S01]  /*15e0*/  ENDCOLLECTIVE ;  /* 0x000000000000791b */ /* 0x003fe20003800000 */
.L_x_276:
[----:B------:R-:W-:Y:S01]  /*15f0*/  HFMA2.MMA R14, -RZ, RZ, 0, 5.9604644775390625e-08 ;  /* 0x00000001ff0e7435 */ /* 0x000fe200000001ff */
[----:B------:R-:W-:Y:S02]  /*1600*/  MOV R27, R9 ;  /* 0x00000009001b7202 */ /* 0x000fe40000000f00 */
[----:B------:R-:W-:-:S08]  /*1610*/  MOV R15, R17 ;  /* 0x00000011000f7202 */ /* 0x000fd00000000f00 */
[----:B------:R-:W-:Y:S05]  /*1620*/  WARPSYNC.COLLECTIVE R12, `(.L_x_277) ;  /* 0x000000000c087348 */ /* 0x000fea0003c00000 */
[----:B------:R0:W1:Y:S02]  /*1630*/  SHFL.BFLY P2, R17, R27, R14, R13 ;  /* 0x0c00000e1b117389 */ /* 0x000064000004000d */
[----:B01----:R-:W-:Y:S01]  /*1640*/  ENDCOLLECTIVE ;  /* 0x000000000000791b */ /* 0x003fe20003800000 */
.L_x_277:
[----:B------:R-:W-:Y:S01]  /*1650*/  HFMA2.MMA R14, -RZ, RZ, 0, 1.1920928955078125e-07 ;  /* 0x00000002ff0e7435 */ /* 0x000fe200000001ff */
[----:B------:R-:W-:-:S05]  /*1660*/  MOV R18, R17 ;  /* 0x0000001100127202 */ /* 0x000fca0000000f00 */
[----:B------:R-:W-:-:S05]  /*1670*/  FADD.FTZ R20, R9, R18 ;  /* 0x0000001209147221 */ /* 0x000fca0000010000 */
[----:B------:R-:W-:-:S07]  /*1680*/  MOV R27, R20 ;  /* 0x00000014001b7202 */ /* 0x000fce0000000f00 */
[----:B------:R-:W-:Y:S05]  /*1690*/  WARPSYNC.COLLECTIVE R12, `(.L_x_278) ;  /* 0x000000000c087348 */ /* 0x000fea0003c00000 */
[----:B------:R0:W1:Y:S02]  /*16a0*/  SHFL.BFLY P2, R17, R27, R14, R13 ;  /* 0x0c00000e1b117389 */ /* 0x000064000004000d */
[----:B01----:R-:W-:Y:S01]  /*16b0*/  ENDCOLLECTIVE ;  /* 0x000000000000791b */ /* 0x003fe20003800000 */
.L_x_278:
[----:B------:R-:W-:Y:S01]  /*16c0*/  HFMA2.MMA R14, -RZ, RZ, 0, 2.384185791015625e-07 ;  /* 0x00000004ff0e7435 */ /* 0x000fe200000001ff */
[----:B------:R-:W-:-:S05]  /*16d0*/  MOV R21, R17 ;  /* 0x0000001100157202 */ /* 0x000fca0000000f00 */
[----:B------:R-:W-:-:S05]  /*16e0*/  FADD.FTZ R9, R20, R21 ;  /* 0x0000001514097221 */ /* 0x000fca0000010000 */
[----:B------:R-:W-:-:S07]  /*16f0*/  MOV R27, R9 ;  /* 0x00000009001b7202 */ /* 0x000fce0000000f00 */
[----:B------:R-:W-:Y:S05]  /*1700*/  WARPSYNC.COLLECTIVE R12, `(.L_x_279) ;  /* 0x000000000c087348 */ /* 0x000fea0003c00000 */
[----:B------:R0:W1:Y:S02]  /*1710*/  SHFL.BFLY P2, R17, R27, R14, R13 ;  /* 0x0c00000e1b117389 */ /* 0x000064000004000d */
[----:B01----:R-:W-:Y:S01]  /*1720*/  ENDCOLLECTIVE ;  /* 0x000000000000791b */ /* 0x003fe20003800000 */
.L_x_279:
[----:B------:R-:W-:Y:S01]  /*1730*/  HFMA2.MMA R14, -RZ, RZ, 0, 4.76837158203125e-07 ;  /* 0x00000008ff0e7435 */ /* 0x000fe200000001ff */
[----:B------:R-:W-:-:S05]  /*1740*/  MOV R22, R17 ;  /* 0x0000001100167202 */ /* 0x000fca0000000f00 */
[----:B------:R-:W-:-:S05]  /*1750*/  FADD.FTZ R22, R9, R22 ;  /* 0x0000001609167221 */ /* 0x000fca0000010000 */
[----:B------:R-:W-:-:S07]  /*1760*/  MOV R27, R22 ;  /* 0x00000016001b7202 */ /* 0x000fce0000000f00 */
[----:B------:R-:W-:Y:S05]  /*1770*/  WARPSYNC.COLLECTIVE R12, `(.L_x_280) ;  /* 0x000000000c087348 */ /* 0x000fea0003c00000 */
[----:B------:R0:W1:Y:S02]  /*1780*/  SHFL.BFLY P2, R17, R27, R14, R13 ;  /* 0x0c00000e1b117389 */ /* 0x000064000004000d */
[----:B01----:R-:W-:Y:S01]  /*1790*/  ENDCOLLECTIVE ;  /* 0x000000000000791b */ /* 0x003fe20003800000 */
.L_x_280:
[----:B------:R-:W-:Y:S01]  /*17a0*/  HFMA2.MMA R14, -RZ, RZ, 0, 9.5367431640625e-07 ;  /* 0x00000010ff0e7435 */ /* 0x000fe200000001ff */
[----:B------:R-:W-:-:S05]  /*17b0*/  MOV R23, R17 ;  /* 0x0000001100177202 */ /* 0x000fca0000000f00 */
[----:B------:R-:W-:-:S04]  /*17c0*/  FADD.FTZ R18, R22, R23 ;  /* 0x0000001716127221 */ /* 0x000fc80000010000 */
[----:B------:R-:W-:-:S07]  /*17d0*/  IMAD.MOV.U32 R27, RZ, RZ, R18 ;  /* 0x000000ffff1b7224 */ /* 0x000fce00078e0012 */
[----:B------:R-:W-:Y:S05]  /*17e0*/  WARPSYNC.COLLECTIVE R12, `(.L_x_281) ;  /* 0x000000000c087348 */ /* 0x000fea0003c00000 */
[----:B------:R0:W1:Y:S02]  /*17f0*/  SHFL.BFLY P2, R17, R27, R14, R13 ;  /* 0x0c00000e1b117389 */ /* 0x000064000004000d */
[----:B01----:R-:W-:Y:S01]  /*1800*/  ENDCOLLECTIVE ;  /* 0x000000000000791b */ /* 0x003fe20003800000 */
.L_x_281:
[----:B------:R-:W-:Y:S01]  /*1810*/  HFMA2.MMA R14, -RZ, RZ, 0, 5.9604644775390625e-08 ;  /* 0x00000001ff0e7435 */ /* 0x000fe200000001ff */
[----:B------:R-:W-:Y:S02]  /*1820*/  MOV R27, R8 ;  /* 0x00000008001b7202 */ /* 0x000fe40000000f00 */
[----:B------:R-:W-:-:S08]  /*1830*/  MOV R9, R17 ;  /* 0x0000001100097202 */ /* 0x000fd00000000f00 */
[----:B------:R-:W-:Y:S05]  /*1840*/  WARPSYNC.COLLECTIVE R12, `(.L_x_282) ;  /* 0x000000000c087348 */ /* 0x000fea0003c00000 */
[----:B------:R0:W1:Y:S02]  /*1850*/  SHFL.BFLY P2, R17, R27, R14, R13 ;  /* 0x0c00000e1b117389 */ /* 0x000064000004000d */
[----:B01----:R-:W-:Y:S01]  /*1860*/  ENDCOLLECTIVE ;  /* 0x000000000000791b */ /* 0x003fe20003800000 */
.L_x_282:
[----:B------:R-:W-:Y:S01]  /*1870*/  HFMA2.MMA R14, -RZ, RZ, 0, 1.1920928955078125e-07 ;  /* 0x00000002ff0e7435 */ /* 0x000fe200000001ff */
[----:B------:R-:W-:-:S05]  /*1880*/  MOV R19, R17 ;  /* 0x0000001100137202 */ /* 0x000fca0000000f00 */
[----:B------:R-:W-:-:S05]  /*1890*/  FADD.FTZ R23, R8, R19 ;  /* 0x0000001308177221 */ /* 0x000fca0000010000 */
[----:B------:R-:W-:-:S07]  /*18a0*/  MOV R27, R23 ;  /* 0x00000017001b7202 */ /* 0x000fce0000000f00 */
[----:B------:R-:W-:Y:S05]  /*18b0*/  WARPSYNC.COLLECTIVE R12, `(.L_x_283) ;  /* 0x000000000c087348 */ /* 0x000fea0003c00000 */
[----:B------:R0:W1:Y:S02]  /*18c0*/  SHFL.BFLY P2, R17, R27, R14, R13 ;  /* 0x0c00000e1b117389 */ /* 0x000064000004000d */
[----:B01----:R-:W-:Y:S01]  /*18d0*/  ENDCOLLECTIVE ;  /* 0x000000000000791b */ /* 0x003fe20003800000 */
.L_x_283:
[----:B------:R-:W-:Y:S01]  /*18e0*/  HFMA2.MMA R14, -RZ, RZ, 0, 2.384185791015625e-07 ;  /* 0x00000004ff0e7435 */ /* 0x000fe200000001ff */
[----:B------:R-:W-:-:S05]  /*18f0*/  MOV R22, R17 ;  /* 0x0000001100167202 */ /* 0x000fca0000000f00 */
[----:B------:R-:W-:-:S05]  /*1900*/  FADD.FTZ R8, R23, R22 ;  /* 0x0000001617087221 */ /* 0x000fca0000010000 */
[----:B------:R-:W-:-:S07]  /*1910*/  MOV R27, R8 ;  /* 0x00000008001b7202 */ /* 0x000fce0000000f00 */
[----:B------:R-:W-:Y:S05]  /*1920*/  WARPSYNC.COLLECTIVE R12, `(.L_x_284) ;  /* 0x000000000c087348 */ /* 0x000fea0003c00000 */
[----:B------:R0:W1:Y:S02]  /*1930*/  SHFL.BFLY P2, R17, R27, R14, R13 ;  /* 0x0c00000e1b117389 */ /* 0x000064000004000d */
[----:B01----:R-:W-:Y:S01]  /*1940*/  ENDCOLLECTIVE ;  /* 0x000000000000791b */ /* 0x003fe20003800000 */
.L_x_284:
[----:B------:R-:W-:Y:S01]  /*1950*/  HFMA2.MMA R14, -RZ, RZ, 0, 4.76837158203125e-07 ;  /* 0x00000008ff0e7435 */ /* 0x000fe200000001ff */
[----:B------:R-:W-:-:S05]  /*1960*/  MOV R21, R17 ;  /* 0x0000001100157202 */ /* 0x000fca0000000f00 */
[----:B------:R-:W-:-:S05]  /*1970*/  FADD.FTZ R24, R8, R21 ;  /* 0x0000001508187221 */ /* 0x000fca0000010000 */
[----:B------:R-:W-:-:S07]  /*1980*/  MOV R27, R24 ;  /* 0x00000018001b7202 */ /* 0x000fce0000000f00 */
[----:B------:R-:W-:Y:S05]  /*1990*/  WARPSYNC.COLLECTIVE R12, `(.L_x_285) ;  /* 0x000000000c087348 */ /* 0x000fea0003c00000 */
[----:B------:R0:W1:Y:S02]  /*19a0*/  SHFL.BFLY P2, R17, R27, R14, R13 ;  /* 0x0c00000e1b117389 */ /* 0x000064000004000d */
[----:B01----:R-:W-:Y:S01]  /*19b0*/  ENDCOLLECTIVE ;  /* 0x000000000000791b */ /* 0x003fe20003800000 */
.L_x_285:
[----:B------:R-:W-:Y:S01]  /*19c0*/  HFMA2.MMA R14, -RZ, RZ, 0, 9.5367431640625e-07 ;  /* 0x00000010ff0e7435 */ /* 0x000fe200000001ff */
[----:B------:R-:W-:-:S05]  /*19d0*/  MOV R25, R17 ;  /* 0x0000001100197202 */ /* 0x000fca0000000f00 */
[----:B------:R-:W-:-:S05]  /*19e0*/  FADD.FTZ R25, R24, R25 ;  /* 0x0000001918197221 */ /* 0x000fca0000010000 */
[----:B------:R-:W-:-:S07]  /*19f0*/  MOV R27, R25 ;  /* 0x00000019001b7202 */ /* 0x000fce0000000f00 */
[----:B------:R-:W-:Y:S05]  /*1a00*/  WARPSYNC.COLLECTIVE R12, `(.L_x_286) ;  /* 0x000000000c087348 */ /* 0x000fea0003c00000 */
[----:B------:R0:W1:Y:S02]  /*1a10*/  SHFL.BFLY P2, R17, R27, R14, R13 ;  /* 0x0c00000e1b117389 */ /* 0x000064000004000d */
[----:B01----:R-:W-:Y:S01]  /*1a20*/  ENDCOLLECTIVE ;  /* 0x000000000000791b */ /* 0x003fe20003800000 */
.L_x_286:
[----:B------:R-:W-:Y:S05]  /*1a30*/  BRA `(.L_x_287) ;  /* 0xfffffff400387947 */ /* 0x000fea000383ffff */
.L_x_288:
        /* <DEDUP_REMOVED lines=12> */
.L_x_3884:


//--------------------- .text._ZN10layer_norm31ln_parallel_residual_bwd_kernelINS_13Kernel_traitsI13__nv_bfloat16S2_S2_S2_fjLj5120ELj1ELj1ELj8ELj8ENS_18Kernel_traits_baseILj5120ES2_S2_S2_S2_fjLj256EEEEELb1ELb1ELb0EEEvNS_9BwdParamsE --------------------------
	.section	.text._ZN10layer_norm31ln_parallel_residual_bwd_kernelINS_13Kernel_traitsI13__nv_bfloat16S2_S2_S2_fjLj5120ELj1ELj1ELj8ELj8ENS_18Kernel_traits_baseILj5120ES2_S2_S2_S2_fjLj256EEEEELb1ELb1ELb0EEEvNS_9BwdParamsE,"ax",@progbits
	.align	128
        .global         _ZN10layer_norm31ln_parallel_residual_bwd_kernelINS_13Kernel_traitsI13__nv_bfloat16S2_S2_S2_fjLj5120ELj1ELj1ELj8ELj8ENS_18Kernel_traits_baseILj5120ES2_S2_S2_S2_fjLj256EEEEELb1ELb1ELb0EEEvNS_9BwdParamsE
        .type           _ZN10layer_norm31ln_parallel_residual_bwd_kernelINS_13Kernel_traitsI13__nv_bfloat16S2_S2_S2_fjLj5120ELj1ELj1ELj8ELj8ENS_18Kernel_traits_baseILj5120ES2_S2_S2_S2_fjLj256EEEEELb1ELb1ELb0EEEvNS_9BwdParamsE,@function
        .size           _ZN10layer_norm31ln_parallel_residual_bwd_kernelINS_13Kernel_traitsI13__nv_bfloat16S2_S2_S2_fjLj5120ELj1ELj1ELj8ELj8ENS_18Kernel_traits_baseILj5120ES2_S2_S2_S2_fjLj256EEEEELb1ELb1ELb0EEEvNS_9BwdParamsE,(.L_x_3885 - _ZN10layer_norm31ln_parallel_residual_bwd_kernelINS_13Kernel_traitsI13__nv_bfloat16S2_S2_S2_fjLj5120ELj1ELj1ELj8ELj8ENS_18Kernel_traits_baseILj5120ES2_S2_S2_S2_fjLj256EEEEELb1ELb1ELb0EEEvNS_9BwdParamsE)
        .other          _ZN10layer_norm31ln_parallel_residual_bwd_kernelINS_13Kernel_traitsI13__nv_bfloat16S2_S2_S2_fjLj5120ELj1ELj1ELj8ELj8ENS_18Kernel_traits_baseILj5120ES2_S2_S2_S2_fjLj256EEEEELb1ELb1ELb0EEEvNS_9BwdParamsE,@"STO_CUDA_ENTRY STV_DEFAULT"
_ZN10layer_norm31ln_parallel_residual_bwd_kernelINS_13Kernel_traitsI13__nv_bfloat16S2_S2_S2_fjLj5120ELj1ELj1ELj8ELj8ENS_18Kernel_traits_baseILj5120ES2_S2_S2_S2_fjLj256EEEEELb1ELb1ELb0EEEvNS_9BwdParamsE:
.text._ZN10layer_norm31ln_parallel_residual_bwd_kernelINS_13Kernel_traitsI13__nv_bfloat16S2_S2_S2_fjLj5120ELj1ELj1ELj8ELj8ENS_18Kernel_traits_baseILj5120ES2_S2_S2_S2_fjLj256EEEEELb1ELb1ELb0EEEvNS_9BwdParamsE:
        /* <DEDUP_REMOVED lines=28> */
[----:B------:R-:W-:-:S06]  /*01c0*/  IMAD.MOV.U32 R3, RZ, RZ, R0 ;  /* 0x000000ffff037224 */ /* 0x000fcc00078e0000 */
        /* <DEDUP_REMOVED lines=10> */
[----:B-1----:R-:W-:-:S04]  /*0270*/  @P1 IMAD.WIDE.U32 R8, R3, 0x8, R6 ;  /* 0x0000000803081825 */ /* 0x002fc800078e0006 */
[----:B------:R-:W-:Y:S01]  /*0280*/  @P1 VIADD R3, R3, 0x100 ;  /* 0x0000010003031836 */ /* 0x000fe20000000000 */
[----:B------:R-:W5:Y:S03]  /*0290*/  @P1 LDG.E.64 R46, desc[UR4][R8.64] ;  /* 0x00000004082e1981 */ /* 0x000f66000c1e1b00 */
        /* <DEDUP_REMOVED lines=21> */
[----:B-1----:R-:W-:Y:S02]  /*03f0*/  CS2R R12, SRZ ;  /* 0x00000000000c7805 */ /* 0x002fe4000001ff00 */
[----:B------:R-:W-:Y:S02]  /*0400*/  CS2R R14, SRZ ;  /* 0x00000000000e7805 */ /* 0x000fe4000001ff00 */
[----:B------:R-:W-:-:S02]  /*0410*/  CS2R R8, SRZ ;  /* 0x0000000000087805 */ /* 0x000fc4000001ff00 */
[----:B------:R-:W-:Y:S02]  /*0420*/  CS2R R10, SRZ ;  /* 0x00000000000a7805 */ /* 0x000fe4000001ff00 */
[----:B------:R-:W-:Y:S02]  /*0430*/  CS2R R4, SRZ ;  /* 0x0000000000047805 */ /* 0x000fe4000001ff00 */
[----:B0-----:R-:W-:Y:S01]  /*0440*/  CS2R R6, SRZ ;  /* 0x0000000000067805 */ /* 0x001fe2000001ff00 */
[----:B------:R-:W-:Y:S06]  /*0450*/  @P4 BRA `(.L_x_289) ;  /* 0x0000003c008c4947 */ /* 0x000fec0003800000 */
[----:B------:R-:W0:Y:S01]  /*0460*/  LDC.U8 R151, c[0x0][0x2a0] ;  /* 0x0000a800ff977b82 */ /* 0x000e220000000000 */
[--C-:B-----5:R-:W-:Y:S01]  /*0470*/  SHF.R.U64 R74, R44, 0x10, R45.reuse ;  /* 0x000000102c4a7819 */ /* 0x120fe2000000122d */
[--C-:B------:R-:W-:Y:S01]  /*0480*/  IMAD.MOV.U32 R75, RZ, RZ, R45.reuse ;  /* 0x000000ffff4b7224 */ /* 0x100fe200078e002d */
[----:B------:R-:W-:Y:S01]  /*0490*/  SHF.R.U32.HI R76, RZ, 0x10, R45 ;  /* 0x00000010ff4c7819 */ /* 0x000fe2000001162d */
[----:B------:R-:W-:Y:S01]  /*04a0*/  IMAD.MOV.U32 R85, RZ, RZ, R50 ;  /* 0x000000ffff557224 */ /* 0x000fe200078e0032 */
[----:B------:R-:W-:Y:S01]  /*04b0*/  SHF.R.U64 R78, R46, 0x10, R47 ;  /* 0x000000102e4e7819 */ /* 0x000fe2000000122f */
[----:B------:R-:W-:Y:S01]  /*04c0*/  IMAD.MOV.U32 R72, RZ, RZ, R44 ;  /* 0x000000ffff487224 */ /* 0x000fe200078e002c */
[----:B------:R-:W-:Y:S01]  /*04d0*/  MOV R81, R48 ;  /* 0x0000003000517202 */ /* 0x000fe20000000f00 */
[----:B------:R-:W-:Y:S01]  /*04e0*/  IMAD.MOV.U32 R77, RZ, RZ, R46 ;  /* 0x000000ffff4d7224 */ /* 0x000fe200078e002e */
[----:B------:R-:W-:Y:S01]  /*04f0*/  SHF.R.U64 R82, R48, 0x10, R49 ;  /* 0x0000001030527819 */ /* 0x000fe20000001231 */
[----:B------:R-:W-:Y:S01]  /*0500*/  IMAD.MOV.U32 R79, RZ, RZ, R47 ;  /* 0x000000ffff4f7224 */ /* 0x000fe200078e002f */
[--C-:B------:R-:W-:Y:S01]  /*0510*/  SHF.R.U32.HI R84, RZ, 0x10, R49.reuse ;  /* 0x00000010ff547819 */ /* 0x100fe20000011631 */
[----:B------:R-:W-:Y:S01]  /*0520*/  IMAD.MOV.U32 R83, RZ, RZ, R49 ;  /* 0x000000ffff537224 */ /* 0x000fe200078e0031 */
[--C-:B------:R-:W-:Y:S01]  /*0530*/  SHF.R.U64 R86, R50, 0x10, R51.reuse ;  /* 0x0000001032567819 */ /* 0x100fe20000001233 */
[--C-:B------:R-:W-:Y:S01]  /*0540*/  IMAD.MOV.U32 R87, RZ, RZ, R51.reuse ;  /* 0x000000ffff577224 */ /* 0x100fe200078e0033 */
[----:B------:R-:W-:Y:S01]  /*0550*/  SHF.R.U32.HI R88, RZ, 0x10, R51 ;  /* 0x00000010ff587819 */ /* 0x000fe20000011633 */
[----:B------:R-:W-:Y:S01]  /*0560*/  IMAD.MOV.U32 R89, RZ, RZ, R52 ;  /* 0x000000ffff597224 */ /* 0x000fe200078e0034 */
[----:B------:R-:W-:Y:S01]  /*0570*/  MOV R91, R53 ;  /* 0x00000035005b7202 */ /* 0x000fe20000000f00 */
[----:B------:R-:W-:Y:S01]  /*0580*/  IMAD.MOV.U32 R44, RZ, RZ, 0x1 ;  /* 0x00000001ff2c7424 */ /* 0x000fe200078e00ff */
[----:B------:R-:W-:Y:S01]  /*0590*/  SHF.R.U32.HI R92, RZ, 0x10, R53 ;  /* 0x00000010ff5c7819 */ /* 0x000fe20000011635 */
[----:B------:R-:W-:Y:S01]  /*05a0*/  IMAD.MOV.U32 R41, RZ, RZ, RZ ;  /* 0x000000ffff297224 */ /* 0x000fe200078e00ff */
[----:B------:R-:W-:Y:S01]  /*05b0*/  SHF.R.U32.HI R80, RZ, 0x10, R47 ;  /* 0x00000010ff507819 */ /* 0x000fe2000001162f */
[----:B------:R-:W-:Y:S01]  /*05c0*/  IMAD.U32 R72, R72, 0x10000, RZ ;  /* 0x0001000048487824 */ /* 0x000fe200078e00ff */
[----:B------:R-:W-:Y:S01]  /*05d0*/  SHF.R.U64 R90, R52, 0x10, R53 ;  /* 0x00000010345a7819 */ /* 0x000fe20000001235 */
        /* <DEDUP_REMOVED lines=10> */
[----:B------:R-:W-:Y:S02]  /*0680*/  IMAD.U32 R82, R82, 0x10000, RZ ;  /* 0x0001000052527824 */ /* 0x000fe400078e00ff */
[----:B------:R-:W-:Y:S02]  /*0690*/  IMAD.U32 R83, R83, 0x10000, RZ ;  /* 0x0001000053537824 */ /* 0x000fe400078e00ff */
[----:B------:R-:W-:Y:S02]  /*06a0*/  IMAD.U32 R84, R84, 0x10000, RZ ;  /* 0x0001000054547824 */ /* 0x000fe400078e00ff */
[----:B------:R-:W-:Y:S02]  /*06b0*/  IMAD.U32 R86, R86, 0x10000, RZ ;  /* 0x0001000056567824 */ /* 0x000fe400078e00ff */
[----:B------:R-:W-:-:S02]  /*06c0*/  IMAD.U32 R87, R87, 0x10000, RZ ;  /* 0x0001000057577824 */ /* 0x000fc400078e00ff */
[----:B------:R-:W-:Y:S02]  /*06d0*/  IMAD.U32 R88, R88, 0x10000, RZ ;  /* 0x0001000058587824 */ /* 0x000fe400078e00ff */
[----:B------:R-:W-:Y:S02]  /*06e0*/  IMAD.U32 R89, R89, 0x10000, RZ ;  /* 0x0001000059597824 */ /* 0x000fe400078e00ff */
[----:B------:R-:W-:Y:S02]  /*06f0*/  IMAD.U32 R91, R91, 0x10000, RZ ;  /* 0x000100005b5b7824 */ /* 0x000fe400078e00ff */
[----:B0-----:R-:W-:-:S07]  /*0700*/  IMAD.U32 R92, R92, 0x10000, RZ ;  /* 0x000100005c5c7824 */ /* 0x001fce00078e00ff */
.L_x_320:
[----:B------:R-:W0:Y:S08]  /*0710*/  LDC.64 R50, c[0x0][0x250] ;  /* 0x00009400ff327b82 */ /* 0x000e300000000a00 */
[----:B-1----:R-:W1:Y:S01]  /*0720*/  LDC.64 R52, c[0x0][0x258] ;  /* 0x00009600ff347b82 */ /* 0x002e620000000a00 */
        /* <DEDUP_REMOVED lines=10> */
[----:B------:R-:W-:Y:S01]  /*07d0*/  HFMA2.MMA R48, -RZ, RZ, 0, 0 ;  /* 0x00000000ff307435 */ /* 0x000fe200000001ff */
[----:B------:R-:W-:-:S03]  /*07e0*/  IMAD.MOV.U32 R47, RZ, RZ, RZ ;  /* 0x000000ffff2f7224 */ /* 0x000fc600078e00ff */
[----:B------:R-:W-:Y:S01]  /*07f0*/  IMAD.MOV.U32 R46, RZ, RZ, R102 ;  /* 0x000000ffff2e7224 */ /* 0x000fe200078e0066 */
[----:B0-----:R-:W-:Y:S06]  /*0800*/  @!P0 BRA `(.L_x_291) ;  /* 0x0000000400148947 */ /* 0x001fec0003800000 */
[----:B------:R-:W-:Y:S01]  /*0810*/  ISETP.NE.U32.AND P4, PT, RZ, UR14, PT ;  /* 0x0000000eff007c0c */ /* 0x000fe2000bf85070 */
[C---:B------:R-:W-:Y:S01]  /*0820*/  IMAD.SHL.U32 R3, R102.reuse, 0x4, RZ ;  /* 0x0000000466037824 */ /* 0x040fe200078e00ff */
[----:B------:R-:W-:Y:S02]  /*0830*/  SHF.L.U64.HI R46, R102, 0x2, RZ ;  /* 0x00000002662e7819 */ /* 0x000fe400000102ff */
[----:B------:R-:W-:Y:S02]  /*0840*/  ISETP.NE.AND.EX P4, PT, RZ, UR15, PT, P4 ;  /* 0x0000000fff007c0c */ /* 0x000fe4000bf85340 */
[----:B------:R-:W-:-:S04]  /*0850*/  IADD3 R52, P5, R3, UR12, RZ ;  /* 0x0000000c03347c10 */ /* 0x000fc8000ffbe0ff */
[----:B------:R-:W-:-:S05]  /*0860*/  IADD3.X R53, R46, UR13, RZ, P5, !PT ;  /* 0x0000000d2e357c10 */ /* 0x000fca000affe4ff */
[----:B------:R0:W5:Y:S02]  /*0870*/  LDG.E R106, desc[UR4][R52.64] ;  /* 0x00000004346a7981 */ /* 0x000164000c1e1900 */
[----:B------:R-:W1:Y:S02]  /*0880*/  @P4 LDC.64 R54, c[0x0][0x248] ;  /* 0x00009200ff364b82 */ /* 0x000e640000000a00 */
[----:B-1----:R-:W-:-:S05]  /*0890*/  @P4 IADD3 R54, P5, R3, R54, RZ ;  /* 0x0000003603364210 */ /* 0x002fca0007fbe0ff */
[----:B------:R-:W-:Y:S01]  /*08a0*/  @P4 IMAD.X R55, R46, 0x1, R55, P5 ;  /* 0x000000012e374824 */ /* 0x000fe200028e0637 */
[C---:B------:R-:W-:Y:S01]  /*08b0*/  LEA R50, P5, R102.reuse, UR10, 0x3 ;  /* 0x0000000a66327c11 */ /* 0x040fe2000f8a18ff */
[----:B------:R-:W1:Y:S03]  /*08c0*/  LDC.64 R46, c[0x0][0x2b8] ;  /* 0x0000ae00ff2e7b82 */ /* 0x000e660000000a00 */
[----:B------:R-:W-:Y:S01]  /*08d0*/  LEA.HI.X R51, R102, UR11, RZ, 0x3, P5 ;  /* 0x0000000b66337c11 */ /* 0x000fe2000a8f1cff */
[----:B------:R-:W5:Y:S01]  /*08e0*/  @P4 LDG.E R94, desc[UR4][R54.64] ;  /* 0x00000004365e4981 */ /* 0x000f62000c1e1900 */
[----:B------:R-:W-:-:S04]  /*08f0*/  ISETP.NE.U32.AND P5, PT, RZ, UR8, PT ;  /* 0x00000008ff007c0c */ /* 0x000fc8000bfa5070 */
[----:B------:R-:W2:Y:S01]  /*0900*/  LDG.E.64 R50, desc[UR4][R50.64] ;  /* 0x0000000432327981 */ /* 0x000ea2000c1e1b00 */
[----:B------:R-:W-:Y:S01]  /*0910*/  ISETP.NE.AND.EX P5, PT, RZ, UR9, PT, P5 ;  /* 0x00000009ff007c0c */ /* 0x000fe2000bfa5350 */
[----:B-1----:R-:W-:-:S12]  /*0920*/  IMAD.WIDE.U32 R46, R102, 0x8, R46 ;  /* 0x00000008662e7825 */ /* 0x002fd800078e002e */
[C---:B------:R-:W-:Y:S02]  /*0930*/  @P5 LEA R48, P6, R102.reuse, UR8, 0x3 ;  /* 0x0000000866305c11 */ /* 0x040fe4000f8c18ff */
[----:B------:R-:W-:Y:S02]  /*0940*/  ISETP.NE.AND P4, PT, R151, RZ, PT ;  /* 0x000000ff9700720c */ /* 0x000fe40003f85270 */
[----:B------:R-:W-:Y:S01]  /*0950*/  @P5 LEA.HI.X R49, R102, UR9, RZ, 0x3, P6 ;  /* 0x0000000966315c11 */ /* 0x000fe2000b0f1cff */
[----:B------:R-:W3:Y:S01]  /*0960*/  LDG.E.64 R46, desc[UR4][R46.64] ;  /* 0x000000042e2e7981 */ /* 0x000ee2000c1e1b00 */
[----:B-----5:R-:W-:-:S03]  /*0970*/  FSEL R3, R45, RZ, !P4 ;  /* 0x000000ff2d037208 */ /* 0x020fc60006000000 */
[----:B------:R1:W5:Y:S01]  /*0980*/  @P5 LDG.E.64 R62, desc[UR4][R48.64] ;  /* 0x00000004303e5981 */ /* 0x000362000c1e1b00 */
[--C-:B--2---:R-:W-:Y:S01]  /*0990*/  SHF.R.U64 R59, R50, 0x10, R51.reuse ;  /* 0x00000010323b7819 */ /* 0x104fe20000001233 */
[----:B------:R-:W-:Y:S01]  /*09a0*/  IMAD.MOV.U32 R56, RZ, RZ, R50 ;  /* 0x000000ffff387224 */ /* 0x000fe200078e0032 */
[----:B------:R-:W-:Y:S02]  /*09b0*/  MOV R57, R51 ;  /* 0x0000003300397202 */ /* 0x000fe40000000f00 */
[----:B------:R-:W-:Y:S01]  /*09c0*/  SHF.R.U32.HI R58, RZ, 0x10, R51 ;  /* 0x00000010ff3a7819 */ /* 0x000fe20000011633 */
[----:B------:R-:W-:Y:S02]  /*09d0*/  IMAD.U32 R56, R56, 0x10000, RZ ;  /* 0x0001000038387824 */ /* 0x000fe400078e00ff */
[----:B------:R-:W-:Y:S02]  /*09e0*/  IMAD.U32 R50, R59, 0x10000, RZ ;  /* 0x000100003b327824 */ /* 0x000fe400078e00ff */
[----:B0-----:R-:W-:-:S02]  /*09f0*/  IMAD.U32 R52, R57, 0x10000, RZ ;  /* 0x0001000039347824 */ /* 0x001fc400078e00ff */
[----:B-1----:R-:W-:Y:S02]  /*0a00*/  IMAD.U32 R48, R58, 0x10000, RZ ;  /* 0x000100003a307824 */ /* 0x002fe400078e00ff */
[C---:B------:R-:W-:Y:S01]  /*0a10*/  FADD.FTZ R56, -R3.reuse, R56 ;  /* 0x0000003803387221 */ /* 0x040fe20000010100 */
[C---:B------:R-:W-:Y:S01]  /*0a20*/  FADD.FTZ R50, -R3.reuse, R50 ;  /* 0x0000003203327221 */ /* 0x040fe20000010100 */
[C---:B------:R-:W-:Y:S01]  /*0a30*/  FADD.FTZ R52, -R3.reuse, R52 ;  /* 0x0000003403347221 */ /* 0x040fe20000010100 */
[----:B------:R-:W-:Y:S01]  /*0a40*/  FADD.FTZ R134, -R3, R48 ;  /* 0x0000003003867221 */ /* 0x000fe20000010100 */
[----:B---3--:R-:W-:Y:S01]  /*0a50*/  MOV R3, R46 ;  /* 0x0000002e00037202 */ /* 0x008fe20000000f00 */
[--C-:B------:R-:W-:Y:S01]  /*0a60*/  IMAD.MOV.U32 R48, RZ, RZ, R47.reuse ;  /* 0x000000ffff307224 */ /* 0x100fe200078e002f */
[--C-:B------:R-:W-:Y:S02]  /*0a70*/  SHF.R.U64 R125, R46, 0x10, R47.reuse ;  /* 0x000000102e7d7819 */ /* 0x100fe4000000122f */
[----:B------:R-:W-:Y:S01]  /*0a80*/  SHF.R.U32.HI R51, RZ, 0x10, R47 ;  /* 0x00000010ff337819 */ /* 0x000fe2000001162f */
[----:B------:R-:W-:-:S02]  /*0a90*/  IMAD.U32 R47, R3, 0x10000, RZ ;  /* 0x00010000032f7824 */ /* 0x000fc400078e00ff */
[----:B------:R-:W-:Y:S01]  /*0aa0*/  FMUL.FTZ R128, R109, R50 ;  /* 0x000000326d807220 */ /* 0x000fe20000410000 */
[----:B------:R-:W-:Y:S02]  /*0ab0*/  IMAD.U32 R125, R125, 0x10000, RZ ;  /* 0x000100007d7d7824 */ /* 0x000fe400078e00ff */
[----:B------:R-:W-:Y:S01]  /*0ac0*/  FMUL.FTZ R3, R109, R56 ;  /* 0x000000386d037220 */ /* 0x000fe20000410000 */
[----:B------:R-:W-:Y:S01]  /*0ad0*/  FMUL.FTZ R130, R72, R47 ;  /* 0x0000002f48827220 */ /* 0x000fe20000410000 */
[----:B------:R-:W-:Y:S02]  /*0ae0*/  IMAD.U32 R48, R48, 0x10000, RZ ;  /* 0x0001000030307824 */ /* 0x000fe400078e00ff */
[----:B------:R-:W-:Y:S01]  /*0af0*/  FADD.FTZ R21, R21, R125 ;  /* 0x0000007d15157221 */ /* 0x000fe20000010000 */
[----:B------:R-:W-:Y:S01]  /*0b00*/  FFMA.FTZ R41, R128, R125, R41 ;  /* 0x0000007d80297223 */ /* 0x000fe20000010029 */
[----:B------:R-:W-:Y:S01]  /*0b10*/  FADD.FTZ R20, R20, R47 ;  /* 0x0000002f14147221 */ /* 0x000fe20000010000 */
[C---:B------:R-:W-:Y:S01]  /*0b20*/  FFMA.FTZ R40, R3.reuse, R47, R40 ;  /* 0x0000002f03287223 */ /* 0x040fe20000010028 */
[----:B------:R-:W-:Y:S01]  /*0b30*/  FMUL.FTZ R125, R74, R125 ;  /* 0x0000007d4a7d7220 */ /* 0x000fe20000410000 */
[----:B------:R-:W-:Y:S01]  /*0b40*/  FADD.FTZ R46, RZ, R130 ;  /* 0x00000082ff2e7221 */ /* 0x000fe20000010000 */
[----:B------:R-:W-:Y:S01]  /*0b50*/  FFMA.FTZ R47, R3, R130, RZ ;  /* 0x00000082032f7223 */ /* 0x000fe200000100ff */
[----:B------:R-:W-:Y:S01]  /*0b60*/  SHF.L.U32 R51, R51, 0x10, RZ ;  /* 0x0000001033337819 */ /* 0x000fe200000006ff */
[----:B------:R-:W-:Y:S01]  /*0b70*/  FMUL.FTZ R127, R109, R52 ;  /* 0x000000346d7f7220 */ /* 0x000fe20000410000 */
[-C--:B------:R-:W-:Y:S01]  /*0b80*/  FMUL.FTZ R132, R75, R48.reuse ;  /* 0x000000304b847220 */ /* 0x080fe20000410000 */
[----:B------:R-:W-:Y:S01]  /*0b90*/  FADD.FTZ R49, R46, R125 ;  /* 0x0000007d2e317221 */ /* 0x000fe20000010000 */
[----:B------:R-:W-:Y:S01]  /*0ba0*/  FFMA.FTZ R46, R128, R125, R47 ;  /* 0x0000007d802e7223 */ /* 0x000fe2000001002f */
[----:B------:R-:W-:Y:S01]  /*0bb0*/  FADD.FTZ R22, R22, R48 ;  /* 0x0000003016167221 */ /* 0x000fe20000010000 */
[----:B------:R-:W-:Y:S01]  /*0bc0*/  FFMA.FTZ R42, R127, R48, R42 ;  /* 0x000000307f2a7223 */ /* 0x000fe2000001002a */
[-C--:B------:R-:W-:Y:S01]  /*0bd0*/  FMUL.FTZ R129, R76, R51.reuse ;  /* 0x000000334c817220 */ /* 0x080fe20000410000 */
[----:B------:R-:W-:Y:S01]  /*0be0*/  FADD.FTZ R48, R49, R132 ;  /* 0x0000008431307221 */ /* 0x000fe20000010000 */
[----:B------:R-:W-:Y:S01]  /*0bf0*/  FMUL.FTZ R134, R109, R134 ;  /* 0x000000866d867220 */ /* 0x000fe20000410000 */
[----:B------:R-:W-:Y:S01]  /*0c00*/  FFMA.FTZ R50, R127, R132, R46 ;  /* 0x000000847f327223 */ /* 0x000fe2000001002e */
[----:B------:R-:W-:Y:S01]  /*0c10*/  FADD.FTZ R23, R23, R51 ;  /* 0x0000003317177221 */ /* 0x000fe20000010000 */
[----:B------:R-:W-:Y:S01]  /*0c20*/  FADD.FTZ R47, R48, R129 ;  /* 0x00000081302f7221 */ /* 0x000fe20000010000 */
[----:B------:R-:W-:Y:S01]  /*0c30*/  FFMA.FTZ R43, R134, R51, R43 ;  /* 0x00000033862b7223 */ /* 0x000fe2000001002b */
[----:B------:R-:W-:-:S02]  /*0c40*/  VIADD R46, R102, 0x100 ;  /* 0x00000100662e7836 */ /* 0x000fc40000000000 */
[----:B------:R-:W-:-:S07]  /*0c50*/  FFMA.FTZ R48, R134, R129, R50 ;  /* 0x0000008186307223 */ /* 0x000fce0000010032 */
.L_x_291:
[----:B------:R-:W-:Y:S05]  /*0c60*/  BSYNC B0 ;  /* 0x0000000000007941 */ /* 0x000fea0003800000 */
.L_x_290:
[----:B------:R-:W-:Y:S04]  /*0c70*/  BSSY B0, `(.L_x_292) ;  /* 0x0000047000007945 */ /* 0x000fe80003800000 */
[----:B------:R-:W-:Y:S05]  /*0c80*/  @!P1 BRA `(.L_x_293) ;  /* 0x0000000400149947 */ /* 0x000fea0003800000 */
[----:B------:R-:W-:Y:S01]  /*0c90*/  ISETP.NE.U32.AND P4, PT, RZ, UR14, PT ;  /* 0x0000000eff007c0c */ /* 0x000fe2000bf85070 */
[C---:B------:R-:W-:Y:S01]  /*0ca0*/  IMAD.SHL.U32 R59, R46.reuse, 0x4, RZ ;  /* 0x000000042e3b7824 */ /* 0x040fe200078e00ff */
[----:B------:R-:W-:Y:S02]  /*0cb0*/  SHF.L.U64.HI R50, R46, 0x2, RZ ;  /* 0x000000022e327819 */ /* 0x000fe400000102ff */
[----:B------:R-:W-:Y:S02]  /*0cc0*/  ISETP.NE.AND.EX P4, PT, RZ, UR15, PT, P4 ;  /* 0x0000000fff007c0c */ /* 0x000fe4000bf85340 */
[----:B------:R-:W-:-:S04]  /*0cd0*/  IADD3 R56, P5, R59, UR12, RZ ;  /* 0x0000000c3b387c10 */ /* 0x000fc8000ffbe0ff */
[----:B------:R-:W-:-:S05]  /*0ce0*/  IADD3.X R57, R50, UR13, RZ, P5, !PT ;  /* 0x0000000d32397c10 */ /* 0x000fca000affe4ff */
[----:B------:R-:W5:Y:S02]  /*0cf0*/  LDG.E R107, desc[UR4][R56.64] ;  /* 0x00000004386b7981 */ /* 0x000f64000c1e1900 */
[----:B------:R-:W0:Y:S02]  /*0d00*/  @P4 LDC.64 R52, c[0x0][0x248] ;  /* 0x00009200ff344b82 */ /* 0x000e240000000a00 */
[----:B0-----:R-:W-:-:S05]  /*0d10*/  @P4 IADD3 R58, P5, R59, R52, RZ ;  /* 0x000000343b3a4210 */ /* 0x001fca0007fbe0ff */
[----:B------:R-:W-:Y:S01]  /*0d20*/  @P4 IMAD.X R59, R50, 0x1, R53, P5 ;  /* 0x00000001323b4824 */ /* 0x000fe200028e0635 */
[C---:B------:R-:W-:Y:S01]  /*0d30*/  LEA R54, P5, R46.reuse, UR10, 0x3 ;  /* 0x0000000a2e367c11 */ /* 0x040fe2000f8a18ff */
[----:B------:R-:W0:Y:S03]  /*0d40*/  LDC.64 R50, c[0x0][0x2b8] ;  /* 0x0000ae00ff327b82 */ /* 0x000e260000000a00 */
[----:B------:R-:W-:Y:S01]  /*0d50*/  LEA.HI.X R55, R46, UR11, RZ, 0x3, P5 ;  /* 0x0000000b2e377c11 */ /* 0x000fe2000a8f1cff */
[----:B------:R-:W5:Y:S01]  /*0d60*/  @P4 LDG.E R95, desc[UR4][R58.64] ;  /* 0x000000043a5f4981 */ /* 0x000f62000c1e1900 */
[----:B------:R-:W-:-:S04]  /*0d70*/  ISETP.NE.U32.AND P5, PT, RZ, UR8, PT ;  /* 0x00000008ff007c0c */ /* 0x000fc8000bfa5070 */
[----:B------:R-:W2:Y:S01]  /*0d80*/  LDG.E.64 R54, desc[UR4][R54.64] ;  /* 0x0000000436367981 */ /* 0x000ea2000c1e1b00 */
[----:B------:R-:W-:Y:S01]  /*0d90*/  ISETP.NE.AND.EX P5, PT, RZ, UR9, PT, P5 ;  /* 0x00000009ff007c0c */ /* 0x000fe2000bfa5350 */
[----:B0-----:R-:W-:Y:S01]  /*0da0*/  IMAD.WIDE.U32 R50, R46, 0x8, R50 ;  /* 0x000000082e327825 */ /* 0x001fe200078e0032 */
[----:B------:R-:W-:-:S11]  /*0db0*/  ISETP.NE.AND P4, PT, R151, RZ, PT ;  /* 0x000000ff9700720c */ /* 0x000fd60003f85270 */
[C---:B------:R-:W-:Y:S01]  /*0dc0*/  @P5 LEA R52, P6, R46.reuse, UR8, 0x3 ;  /* 0x000000082e345c11 */ /* 0x040fe2000f8c18ff */
[----:B------:R-:W3:Y:S01]  /*0dd0*/  LDG.E.64 R50, desc[UR4][R50.64] ;  /* 0x0000000432327981 */ /* 0x000ee2000c1e1b00 */
[----:B-----5:R-:W-:Y:S02]  /*0de0*/  FSEL R142, R45, RZ, !P4 ;  /* 0x000000ff2d8e7208 */ /* 0x020fe40006000000 */
[----:B------:R-:W-:-:S05]  /*0df0*/  @P5 LEA.HI.X R53, R46, UR9, RZ, 0x3, P6 ;  /* 0x000000092e355c11 */ /* 0x000fca000b0f1cff */
[----:B------:R0:W5:Y:S01]  /*0e00*/  @P5 LDG.E.64 R60, desc[UR4][R52.64] ;  /* 0x00000004343c5981 */ /* 0x000162000c1e1b00 */
[----:B------:R-:W-:Y:S02]  /*0e10*/  VIADD R46, R46, 0x100 ;  /* 0x000001002e2e7836 */ /* 0x000fe40000000000 */
[----:B--2---:R-:W-:Y:S01]  /*0e20*/  IMAD.MOV.U32 R49, RZ, RZ, R54 ;  /* 0x000000ffff317224 */ /* 0x004fe200078e0036 */
[----:B------:R-:W-:-:S03]  /*0e30*/  SHF.R.U64 R135, R54, 0x10, R55 ;  /* 0x0000001036877819 */ /* 0x000fc60000001237 */
[----:B------:R-:W-:Y:S01]  /*0e40*/  IMAD.U32 R49, R49, 0x10000, RZ ;  /* 0x0001000031317824 */ /* 0x000fe200078e00ff */
[----:B------:R-:W-:Y:S02]  /*0e50*/  SHF.R.U32.HI R133, RZ, 0x10, R55 ;  /* 0x00000010ff857819 */ /* 0x000fe40000011637 */
[----:B------:R-:W-:Y:S01]  /*0e60*/  MOV R131, R55 ;  /* 0x0000003700837202 */ /* 0x000fe20000000f00 */
[C---:B------:R-:W-:Y:S01]  /*0e70*/  FADD.FTZ R54, -R142.reuse, R49 ;  /* 0x000000318e367221 */ /* 0x040fe20000010100 */
[----:B------:R-:W-:Y:S02]  /*0e80*/  IMAD.U32 R55, R135, 0x10000, RZ ;  /* 0x0001000087377824 */ /* 0x000fe400078e00ff */
[----:B0-----:R-:W-:Y:S02]  /*0e90*/  IMAD.U32 R52, R133, 0x10000, RZ ;  /* 0x0001000085347824 */ /* 0x001fe400078e00ff */
[----:B------:R-:W-:Y:S02]  /*0ea0*/  IMAD.U32 R131, R131, 0x10000, RZ ;  /* 0x0001000083837824 */ /* 0x000fe400078e00ff */
[----:B------:R-:W-:Y:S01]  /*0eb0*/  FADD.FTZ R136, -R142, R55 ;  /* 0x000000378e887221 */ /* 0x000fe20000010100 */
[----:B---3--:R-:W-:-:S02]  /*0ec0*/  MOV R49, R50 ;  /* 0x0000003200317202 */ /* 0x008fc40000000f00 */
[----:B------:R-:W-:-:S03]  /*0ed0*/  SHF.R.U64 R133, R50, 0x10, R51 ;  /* 0x0000001032857819 */ /* 0x000fc60000001233 */
[----:B------:R-:W-:Y:S02]  /*0ee0*/  IMAD.U32 R49, R49, 0x10000, RZ ;  /* 0x0001000031317824 */ /* 0x000fe400078e00ff */
[C---:B------:R-:W-:Y:S01]  /*0ef0*/  FADD.FTZ R56, -R142.reuse, R131 ;  /* 0x000000838e387221 */ /* 0x040fe20000010100 */
[----:B------:R-:W-:Y:S01]  /*0f00*/  FADD.FTZ R142, -R142, R52 ;  /* 0x000000348e8e7221 */ /* 0x000fe20000010100 */
[----:B------:R-:W-:Y:S02]  /*0f10*/  IMAD.U32 R133, R133, 0x10000, RZ ;  /* 0x0001000085857824 */ /* 0x000fe400078e00ff */
[----:B------:R-:W-:Y:S01]  /*0f20*/  FMUL.FTZ R136, R109, R136 ;  /* 0x000000886d887220 */ /* 0x000fe20000410000 */
[----:B------:R-:W-:Y:S01]  /*0f30*/  FMUL.FTZ R138, R77, R49 ;  /* 0x000000314d8a7220 */ /* 0x000fe20000410000 */
[--C-:B------:R-:W-:Y:S02]  /*0f40*/  IMAD.MOV.U32 R52, RZ, RZ, R51.reuse ;  /* 0x000000ffff347224 */ /* 0x100fe400078e0033 */
[----:B------:R-:W-:Y:S01]  /*0f50*/  FMUL.FTZ R131, R109, R54 ;  /* 0x000000366d837220 */ /* 0x000fe20000410000 */
[----:B------:R-:W-:Y:S01]  /*0f60*/  SHF.R.U32.HI R51, RZ, 0x10, R51 ;  /* 0x00000010ff337819 */ /* 0x000fe20000011633 */
[----:B------:R-:W-:Y:S01]  /*0f70*/  FADD.FTZ R17, R17, R133 ;  /* 0x0000008511117221 */ /* 0x000fe20000010000 */
[----:B------:R-:W-:Y:S01]  /*0f80*/  FFMA.FTZ R37, R136, R133, R37 ;  /* 0x0000008588257223 */ /* 0x000fe20000010025 */
[----:B------:R-:W-:Y:S01]  /*0f90*/  FADD.FTZ R50, R47, R138 ;  /* 0x0000008a2f327221 */ /* 0x000fe20000010000 */
[----:B------:R-:W-:-:S02]  /*0fa0*/  IMAD.U32 R52, R52, 0x10000, RZ ;  /* 0x0001000034347824 */ /* 0x000fc400078e00ff */
[----:B------:R-:W-:Y:S01]  /*0fb0*/  FMUL.FTZ R133, R78, R133 ;  /* 0x000000854e857220 */ /* 0x000fe20000410000 */
[----:B------:R-:W-:Y:S01]  /*0fc0*/  FFMA.FTZ R47, R131, R138, R48 ;  /* 0x0000008a832f7223 */ /* 0x000fe20000010030 */
[----:B------:R-:W-:Y:S01]  /*0fd0*/  SHF.L.U32 R51, R51, 0x10, RZ ;  /* 0x0000001033337819 */ /* 0x000fe200000006ff */
[----:B------:R-:W-:Y:S01]  /*0fe0*/  FADD.FTZ R16, R16, R49 ;  /* 0x0000003110107221 */ /* 0x000fe20000010000 */
[----:B------:R-:W-:Y:S01]  /*0ff0*/  FFMA.FTZ R36, R131, R49, R36 ;  /* 0x0000003183247223 */ /* 0x000fe20000010024 */
[----:B------:R-:W-:Y:S01]  /*1000*/  FMUL.FTZ R135, R109, R56 ;  /* 0x000000386d877220 */ /* 0x000fe20000410000 */
[----:B------:R-:W-:Y:S01]  /*1010*/  FMUL.FTZ R140, R79, R52 ;  /* 0x000000344f8c7220 */ /* 0x000fe20000410000 */
[----:B------:R-:W-:Y:S01]  /*1020*/  FADD.FTZ R49, R50, R133 ;  /* 0x0000008532317221 */ /* 0x000fe20000010000 */
[----:B------:R-:W-:Y:S01]  /*1030*/  FFMA.FTZ R48, R136, R133, R47 ;  /* 0x0000008588307223 */ /* 0x000fe2000001002f */
[-C--:B------:R-:W-:Y:S01]  /*1040*/  FMUL.FTZ R137, R80, R51.reuse ;  /* 0x0000003350897220 */ /* 0x080fe20000410000 */
        /* <DEDUP_REMOVED lines=9> */
.L_x_293:
[----:B------:R-:W-:Y:S05]  /*10e0*/  BSYNC B0 ;  /* 0x0000000000007941 */ /* 0x000fea0003800000 */
.L_x_292:
        /* <DEDUP_REMOVED lines=19> */
[----:B-1----:R-:W-:Y:S01]  /*1220*/  IMAD.WIDE.U32 R50, R46, 0x8, R50 ;  /* 0x000000082e327825 */ /* 0x002fe200078e0032 */
        /* <DEDUP_REMOVED lines=10> */
[----:B------:R-:W-:Y:S02]  /*12d0*/  MOV R110, R55 ;  /* 0x00000037006e7202 */ /* 0x000fe40000000f00 */
[----:B------:R-:W-:Y:S01]  /*12e0*/  SHF.R.U32.HI R111, RZ, 0x10, R55 ;  /* 0x00000010ff6f7819 */ /* 0x000fe20000011637 */
[----:B------:R-:W-:Y:S01]  /*12f0*/  FADD.FTZ R54, -R118, R49 ;  /* 0x0000003176367221 */ /* 0x000fe20000010100 */
[----:B------:R-:W-:Y:S02]  /*1300*/  IMAD.U32 R55, R112, 0x10000, RZ ;  /* 0x0001000070377824 */ /* 0x000fe400078e00ff */
[----:B0-----:R-:W-:Y:S02]  /*1310*/  IMAD.U32 R56, R110, 0x10000, RZ ;  /* 0x000100006e387824 */ /* 0x001fe400078e00ff */
[----:B-1----:R-:W-:Y:S02]  /*1320*/  IMAD.U32 R52, R111, 0x10000, RZ ;  /* 0x000100006f347824 */ /* 0x002fe400078e00ff */
[C---:B------:R-:W-:Y:S01]  /*1330*/  FADD.FTZ R110, -R118.reuse, R55 ;  /* 0x00000037766e7221 */ /* 0x040fe20000010100 */
[----:B------:R-:W-:Y:S01]  /*1340*/  FADD.FTZ R56, -R118, R56 ;  /* 0x0000003876387221 */ /* 0x000fe20000010100 */
[----:B---3--:R-:W-:-:S02]  /*1350*/  MOV R49, R50 ;  /* 0x0000003200317202 */ /* 0x008fc40000000f00 */
[--C-:B------:R-:W-:Y:S01]  /*1360*/  SHF.R.U64 R113, R50, 0x10, R51.reuse ;  /* 0x0000001032717819 */ /* 0x100fe20000001233 */
[----:B------:R-:W-:Y:S02]  /*1370*/  FADD.FTZ R118, -R118, R52 ;  /* 0x0000003476767221 */ /* 0x000fe40000010100 */
[----:B------:R-:W-:Y:S02]  /*1380*/  IMAD.U32 R49, R49, 0x10000, RZ ;  /* 0x0001000031317824 */ /* 0x000fe400078e00ff */
[C---:B------:R-:W-:Y:S01]  /*1390*/  FMUL.FTZ R110, R109.reuse, R110 ;  /* 0x0000006e6d6e7220 */ /* 0x040fe20000410000 */
[--C-:B------:R-:W-:Y:S02]  /*13a0*/  IMAD.MOV.U32 R52, RZ, RZ, R51.reuse ;  /* 0x000000ffff347224 */ /* 0x100fe400078e0033 */
[----:B------:R-:W-:Y:S01]  /*13b0*/  FMUL.FTZ R111, R109, R54 ;  /* 0x000000366d6f7220 */ /* 0x000fe20000410000 */
[----:B------:R-:W-:Y:S02]  /*13c0*/  IMAD.U32 R113, R113, 0x10000, RZ ;  /* 0x0001000071717824 */ /* 0x000fe400078e00ff */
[----:B------:R-:W-:Y:S01]  /*13d0*/  FMUL.FTZ R112, R81, R49 ;  /* 0x0000003151707220 */ /* 0x000fe20000410000 */
[----:B------:R-:W-:-:S02]  /*13e0*/  SHF.R.U32.HI R53, RZ, 0x10, R51 ;  /* 0x00000010ff357819 */ /* 0x000fc40000011633 */
[----:B------:R-:W-:Y:S01]  /*13f0*/  SHF.L.U32 R52, R52, 0x10, RZ ;  /* 0x0000001034347819 */ /* 0x000fe200000006ff */
[----:B------:R-:W-:Y:S01]  /*1400*/  FADD.FTZ R13, R13, R113 ;  /* 0x000000710d0d7221 */ /* 0x000fe20000010000 */
[-C--:B------:R-:W-:Y:S01]  /*1410*/  FFMA.FTZ R33, R110, R113.reuse, R33 ;  /* 0x000000716e217223 */ /* 0x080fe20000010021 */
[----:B------:R-:W-:Y:S01]  /*1420*/  FADD.FTZ R50, R47, R112 ;  /* 0x000000702f327221 */ /* 0x000fe20000010000 */
[----:B------:R-:W-:Y:S01]  /*1430*/  FMUL.FTZ R113, R82, R113 ;  /* 0x0000007152717220 */ /* 0x000fe20000410000 */
[C---:B------:R-:W-:Y:S01]  /*1440*/  FFMA.FTZ R47, R111.reuse, R112, R48 ;  /* 0x000000706f2f7223 */ /* 0x040fe20000010030 */
[----:B------:R-:W-:Y:S01]  /*1450*/  FADD.FTZ R12, R12, R49 ;  /* 0x000000310c0c7221 */ /* 0x000fe20000010000 */
[----:B------:R-:W-:Y:S01]  /*1460*/  FFMA.FTZ R32, R111, R49, R32 ;  /* 0x000000316f207223 */ /* 0x000fe20000010020 */
[----:B------:R-:W-:Y:S02]  /*1470*/  IMAD.U32 R53, R53, 0x10000, RZ ;  /* 0x0001000035357824 */ /* 0x000fe400078e00ff */
        /* <DEDUP_REMOVED lines=11> */
[C---:B------:R-:W-:Y:S01]  /*1530*/  FFMA.FTZ R35, R118.reuse, R53, R35 ;  /* 0x0000003576237223 */ /* 0x040fe20000010023 */
[----:B------:R-:W-:Y:S01]  /*1540*/  FADD.FTZ R47, R49, R116 ;  /* 0x00000074312f7221 */ /* 0x000fe20000010000 */
[----:B------:R-:W-:-:S07]  /*1550*/  FFMA.FTZ R48, R118, R116, R51 ;  /* 0x0000007476307223 */ /* 0x000fce0000010033 */
.L_x_295:
[----:B------:R-:W-:Y:S05]  /*1560*/  BSYNC B0 ;  /* 0x0000000000007941 */ /* 0x000fea0003800000 */
.L_x_294:
        /* <DEDUP_REMOVED lines=10> */
[----:B0-----:R-:W-:-:S04]  /*1610*/  @P4 IADD3 R58, P5, R59, R52, RZ ;  /* 0x000000343b3a4210 */ /* 0x001fc80007fbe0ff */
[----:B------:R-:W-:Y:S02]  /*1620*/  @P4 IADD3.X R59, R50, R53, RZ, P5, !PT ;  /* 0x00000035323b4210 */ /* 0x000fe40002ffe4ff */
[----:B------:R-:W0:Y:S01]  /*1630*/  LDC.64 R50, c[0x0][0x2b8] ;  /* 0x0000ae00ff327b82 */ /* 0x000e220000000a00 */
[C---:B------:R-:W-:Y:S02]  /*1640*/  LEA R54, P5, R46.reuse, UR10, 0x3 ;  /* 0x0000000a2e367c11 */ /* 0x040fe4000f8a18ff */
[----:B------:R-:W5:Y:S02]  /*1650*/  @P4 LDG.E R97, desc[UR4][R58.64] ;  /* 0x000000043a614981 */ /* 0x000f64000c1e1900 */
[----:B------:R-:W-:Y:S02]  /*1660*/  LEA.HI.X R55, R46, UR11, RZ, 0x3, P5 ;  /* 0x0000000b2e377c11 */ /* 0x000fe4000a8f1cff */
        /* <DEDUP_REMOVED lines=14> */
[--C-:B------:R-:W-:Y:S01]  /*1750*/  SHF.R.U32.HI R119, RZ, 0x10, R55.reuse ;  /* 0x00000010ff777819 */ /* 0x100fe20000011637 */
[----:B------:R-:W-:Y:S01]  /*1760*/  IMAD.MOV.U32 R117, RZ, RZ, R55 ;  /* 0x000000ffff757224 */ /* 0x000fe200078e0037 */
[----:B------:R-:W-:Y:S01]  /*1770*/  SHF.L.U32 R55, R120, 0x10, RZ ;  /* 0x0000001078377819 */ /* 0x000fe200000006ff */
[C---:B------:R-:W-:Y:S02]  /*1780*/  FADD.FTZ R54, -R126.reuse, R49 ;  /* 0x000000317e367221 */ /* 0x040fe40000010100 */
[----:B------:R-:W-:Y:S02]  /*1790*/  IMAD.U32 R117, R117, 0x10000, RZ ;  /* 0x0001000075757824 */ /* 0x000fe400078e00ff */
[----:B0-----:R-:W-:Y:S02]  /*17a0*/  IMAD.U32 R52, R119, 0x10000, RZ ;  /* 0x0001000077347824 */ /* 0x001fe400078e00ff */
[----:B------:R-:W-:Y:S01]  /*17b0*/  FADD.FTZ R120, -R126, R55 ;  /* 0x000000377e787221 */ /* 0x000fe20000010100 */
[----:B---3--:R-:W-:Y:S01]  /*17c0*/  IMAD.MOV.U32 R49, RZ, RZ, R50 ;  /* 0x000000ffff317224 */ /* 0x008fe200078e0032 */
[----:B------:R-:W-:Y:S01]  /*17d0*/  SHF.R.U64 R119, R50, 0x10, R51 ;  /* 0x0000001032777819 */ /* 0x000fe20000001233 */
[----:B------:R-:W-:-:S02]  /*17e0*/  FADD.FTZ R56, -R126, R117 ;  /* 0x000000757e387221 */ /* 0x000fc40000010100 */
[----:B------:R-:W-:Y:S02]  /*17f0*/  IMAD.U32 R49, R49, 0x10000, RZ ;  /* 0x0001000031317824 */ /* 0x000fe400078e00ff */
[----:B------:R-:W-:Y:S01]  /*1800*/  FADD.FTZ R126, -R126, R52 ;  /* 0x000000347e7e7221 */ /* 0x000fe20000010100 */
[----:B------:R-:W-:Y:S01]  /*1810*/  MOV R52, R51 ;  /* 0x0000003300347202 */ /* 0x000fe20000000f00 */
[----:B------:R-:W-:Y:S02]  /*1820*/  IMAD.U32 R119, R119, 0x10000, RZ ;  /* 0x0001000077777824 */ /* 0x000fe400078e00ff */
[----:B------:R-:W-:Y:S01]  /*1830*/  FMUL.FTZ R120, R109, R120 ;  /* 0x000000786d787220 */ /* 0x000fe20000410000 */
[----:B------:R-:W-:Y:S01]  /*1840*/  FMUL.FTZ R122, R85, R49 ;  /* 0x00000031557a7220 */ /* 0x000fe20000410000 */
        /* <DEDUP_REMOVED lines=25> */
.L_x_297:
[----:B------:R-:W-:Y:S05]  /*19e0*/  BSYNC B0 ;  /* 0x0000000000007941 */ /* 0x000fea0003800000 */
.L_x_296:
[----:B------:R-:W-:Y:S01]  /*19f0*/  ISETP.NE.AND P4, PT, R149, RZ, PT ;  /* 0x000000ff9500720c */ /* 0x000fe20003f85270 */
[----:B------:R-:W-:-:S12]  /*1a00*/  BSSY B0, `(.L_x_298) ;  /* 0x0000046000007945 */ /* 0x000fd80003800000 */
[----:B------:R-:W-:Y:S05]  /*1a10*/  @!P4 BRA `(.L_x_299) ;  /* 0x000000040010c947 */ /* 0x000fea0003800000 */
[----:B------:R-:W-:Y:S01]  /*1a20*/  ISETP.NE.U32.AND P4, PT, RZ, UR8, PT ;  /* 0x00000008ff007c0c */ /* 0x000fe2000bf85070 */
[----:B------:R-:W0:Y:S03]  /*1a30*/  LDC.64 R50, c[0x0][0x2b8] ;  /* 0x0000ae00ff327b82 */ /* 0x000e260000000a00 */
[----:B------:R-:W-:-:S13]  /*1a40*/  ISETP.NE.AND.EX P4, PT, RZ, UR9, PT, P4 ;  /* 0x00000009ff007c0c */ /* 0x000fda000bf85340 */
[----:B------:R-:W-:-:S04]  /*1a50*/  @P4 LEA R52, P5, R46, UR8, 0x3 ;  /* 0x000000082e344c11 */ /* 0x000fc8000f8a18ff */
[C---:B------:R-:W-:Y:S02]  /*1a60*/  @P4 LEA.HI.X R53, R46.reuse, UR9, RZ, 0x3, P5 ;  /* 0x000000092e354c11 */ /* 0x040fe4000a8f1cff */
[C---:B------:R-:W-:Y:S01]  /*1a70*/  LEA R54, P5, R46.reuse, UR10, 0x3 ;  /* 0x0000000a2e367c11 */ /* 0x040fe2000f8a18ff */
[C---:B0-----:R-:W-:Y:S02]  /*1a80*/  IMAD.WIDE.U32 R50, R46.reuse, 0x8, R50 ;  /* 0x000000082e327825 */ /* 0x041fe400078e0032 */
[----:B------:R0:W5:Y:S01]  /*1a90*/  @P4 LDG.E.64 R68, desc[UR4][R52.64] ;  /* 0x0000000434444981 */ /* 0x000162000c1e1b00 */
[----:B------:R-:W-:Y:S02]  /*1aa0*/  LEA.HI.X R55, R46, UR11, RZ, 0x3, P5 ;  /* 0x0000000b2e377c11 */ /* 0x000fe4000a8f1cff */
[----:B------:R-:W-:Y:S01]  /*1ab0*/  ISETP.NE.U32.AND P5, PT, RZ, UR14, PT ;  /* 0x0000000eff007c0c */ /* 0x000fe2000bfa5070 */
[----:B------:R-:W2:Y:S03]  /*1ac0*/  LDG.E.64 R50, desc[UR4][R50.64] ;  /* 0x0000000432327981 */ /* 0x000ea6000c1e1b00 */
[----:B------:R-:W-:Y:S01]  /*1ad0*/  ISETP.NE.AND.EX P5, PT, RZ, UR15, PT, P5 ;  /* 0x0000000fff007c0c */ /* 0x000fe2000bfa5350 */
[----:B------:R-:W3:-:S12]  /*1ae0*/  LDG.E.64 R54, desc[UR4][R54.64] ;  /* 0x0000000436367981 */ /* 0x000ed8000c1e1b00 */
[----:B------:R-:W1:Y:S01]  /*1af0*/  @P5 LDC.64 R144, c[0x0][0x248] ;  /* 0x00009200ff905b82 */ /* 0x000e620000000a00 */
[----:B------:R-:W-:Y:S01]  /*1b00*/  IMAD.SHL.U32 R59, R46, 0x4, RZ ;  /* 0x000000042e3b7824 */ /* 0x000fe200078e00ff */
[----:B------:R-:W-:-:S04]  /*1b10*/  SHF.R.U32.HI R46, RZ, 0x1e, R46 ;  /* 0x0000001eff2e7819 */ /* 0x000fc8000001162e */
[----:B------:R-:W-:-:S04]  /*1b20*/  IADD3 R56, P4, R59, UR12, RZ ;  /* 0x0000000c3b387c10 */ /* 0x000fc8000ff9e0ff */
[----:B------:R-:W-:-:S05]  /*1b30*/  IADD3.X R57, R46, UR13, RZ, P4, !PT ;  /* 0x0000000d2e397c10 */ /* 0x000fca000a7fe4ff */
[----:B------:R4:W5:Y:S01]  /*1b40*/  LDG.E R108, desc[UR4][R56.64] ;  /* 0x00000004386c7981 */ /* 0x000962000c1e1900 */
[----:B-1----:R-:W-:-:S05]  /*1b50*/  @P5 IADD3 R58, P4, R59, R144, RZ ;  /* 0x000000903b3a5210 */ /* 0x002fca0007f9e0ff */
[----:B------:R-:W-:-:S05]  /*1b60*/  @P5 IMAD.X R59, R46, 0x1, R145, P4 ;  /* 0x000000012e3b5824 */ /* 0x000fca00020e0691 */
[----:B------:R4:W5:Y:S01]  /*1b70*/  @P5 LDG.E R98, desc[UR4][R58.64] ;  /* 0x000000043a625981 */ /* 0x000962000c1e1900 */
[----:B------:R-:W-:-:S04]  /*1b80*/  ISETP.NE.AND P4, PT, R151, RZ, PT ;  /* 0x000000ff9700720c */ /* 0x000fc80003f85270 */
[----:B-----5:R-:W-:Y:S02]  /*1b90*/  FSEL R150, R45, RZ, !P4 ;  /* 0x000000ff2d967208 */ /* 0x020fe40006000000 */
[----:B---3--:R-:W-:Y:S02]  /*1ba0*/  MOV R49, R54 ;  /* 0x0000003600317202 */ /* 0x008fe40000000f00 */
[--C-:B------:R-:W-:Y:S01]  /*1bb0*/  SHF.R.U64 R54, R54, 0x10, R55.reuse ;  /* 0x0000001036367819 */ /* 0x100fe20000001237 */
[----:B--2---:R-:W-:Y:S01]  /*1bc0*/  IMAD.MOV.U32 R45, RZ, RZ, R50 ;  /* 0x000000ffff2d7224 */ /* 0x004fe200078e0032 */
[----:B------:R-:W-:Y:S01]  /*1bd0*/  SHF.L.U32 R49, R49, 0x10, RZ ;  /* 0x0000001031317819 */ /* 0x000fe200000006ff */
[----:B0-----:R-:W-:Y:S02]  /*1be0*/  IMAD.MOV.U32 R53, RZ, RZ, R55 ;  /* 0x000000ffff357224 */ /* 0x001fe400078e0037 */
[----:B------:R-:W-:Y:S01]  /*1bf0*/  IMAD.U32 R52, R54, 0x10000, RZ ;  /* 0x0001000036347824 */ /* 0x000fe200078e00ff */
[----:B------:R-:W-:Y:S01]  /*1c00*/  SHF.R.U64 R141, R50, 0x10, R51 ;  /* 0x00000010328d7819 */ /* 0x000fe20000001233 */
[----:B------:R-:W-:Y:S01]  /*1c10*/  IMAD.U32 R53, R53, 0x10000, RZ ;  /* 0x0001000035357824 */ /* 0x000fe200078e00ff */
[----:B------:R-:W-:Y:S01]  /*1c20*/  SHF.L.U32 R45, R45, 0x10, RZ ;  /* 0x000000102d2d7819 */ /* 0x000fe200000006ff */
[C---:B------:R-:W-:Y:S01]  /*1c30*/  FADD.FTZ R52, -R150.reuse, R52 ;  /* 0x0000003496347221 */ /* 0x040fe20000010100 */
[----:B------:R-:W-:Y:S01]  /*1c40*/  FADD.FTZ R50, -R150, R49 ;  /* 0x0000003196327221 */ /* 0x000fe20000010100 */
[----:B------:R-:W-:-:S02]  /*1c50*/  IMAD.MOV.U32 R46, RZ, RZ, R51 ;  /* 0x000000ffff2e7224 */ /* 0x000fc400078e0033 */
[----:B------:R-:W-:Y:S01]  /*1c60*/  FADD.FTZ R54, -R150, R53 ;  /* 0x0000003596367221 */ /* 0x000fe20000010100 */
[----:B------:R-:W-:Y:S02]  /*1c70*/  IMAD.U32 R141, R141, 0x10000, RZ ;  /* 0x000100008d8d7824 */ /* 0x000fe400078e00ff */
[C---:B------:R-:W-:Y:S01]  /*1c80*/  FMUL.FTZ R144, R109.reuse, R52 ;  /* 0x000000346d907220 */ /* 0x040fe20000410000 */
[----:B------:R-:W-:Y:S01]  /*1c90*/  SHF.R.U32.HI R55, RZ, 0x10, R55 ;  /* 0x00000010ff377819 */ /* 0x000fe20000011637 */
[----:B------:R-:W-:Y:S01]  /*1ca0*/  FMUL.FTZ R139, R109, R50 ;  /* 0x000000326d8b7220 */ /* 0x000fe20000410000 */
[----:B------:R-:W-:Y:S01]  /*1cb0*/  FMUL.FTZ R146, R89, R45 ;  /* 0x0000002d59927220 */ /* 0x000fe20000410000 */
[----:B------:R-:W-:Y:S01]  /*1cc0*/  SHF.R.U32.HI R51, RZ, 0x10, R51 ;  /* 0x00000010ff337819 */ /* 0x000fe20000011633 */
[----:B------:R-:W-:Y:S02]  /*1cd0*/  IMAD.U32 R148, R46, 0x10000, RZ ;  /* 0x000100002e947824 */ /* 0x000fe400078e00ff */
[----:B------:R-:W-:Y:S01]  /*1ce0*/  FADD.FTZ R5, R5, R141 ;  /* 0x0000008d05057221 */ /* 0x000fe20000010000 */
[----:B------:R-:W-:Y:S01]  /*1cf0*/  FFMA.FTZ R25, R144, R141, R25 ;  /* 0x0000008d90197223 */ /* 0x000fe20000010019 */
[----:B------:R-:W-:Y:S01]  /*1d00*/  FMUL.FTZ R143, R109, R54 ;  /* 0x000000366d8f7220 */ /* 0x000fe20000410000 */
[----:B------:R-:W-:Y:S01]  /*1d10*/  FADD.FTZ R4, R4, R45 ;  /* 0x0000002d04047221 */ /* 0x000fe20000010000 */
[----:B------:R-:W-:Y:S01]  /*1d20*/  FFMA.FTZ R24, R139, R45, R24 ;  /* 0x0000002d8b187223 */ /* 0x000fe20000010018 */
[----:B------:R-:W-:Y:S01]  /*1d30*/  FMUL.FTZ R141, R90, R141 ;  /* 0x0000008d5a8d7220 */ /* 0x000fe20000410000 */
[----:B------:R-:W-:Y:S01]  /*1d40*/  FADD.FTZ R46, R47, R146 ;  /* 0x000000922f2e7221 */ /* 0x000fe20000010000 */
[----:B------:R-:W-:-:S02]  /*1d50*/  IMAD.U32 R55, R55, 0x10000, RZ ;  /* 0x0001000037377824 */ /* 0x000fc400078e00ff */
[----:B------:R-:W-:Y:S01]  /*1d60*/  FFMA.FTZ R45, R139, R146, R48 ;  /* 0x000000928b2d7223 */ /* 0x000fe20000010030 */
[----:B------:R-:W-:Y:S01]  /*1d70*/  FADD.FTZ R6, R6, R148 ;  /* 0x0000009406067221 */ /* 0x000fe20000010000 */
[-C--:B------:R-:W-:Y:S01]  /*1d80*/  FFMA.FTZ R26, R143, R148.reuse, R26 ;  /* 0x000000948f1a7223 */ /* 0x080fe2000001001a */
[----:B------:R-:W-:Y:S02]  /*1d90*/  IMAD.U32 R49, R51, 0x10000, RZ ;  /* 0x0001000033317824 */ /* 0x000fe400078e00ff */
[----:B------:R-:W-:Y:S01]  /*1da0*/  FMUL.FTZ R148, R91, R148 ;  /* 0x000000945b947220 */ /* 0x000fe20000410000 */
[----:B------:R-:W-:Y:S01]  /*1db0*/  FADD.FTZ R47, R46, R141 ;  /* 0x0000008d2e2f7221 */ /* 0x000fe20000010000 */
[----:B------:R-:W-:Y:S01]  /*1dc0*/  FADD.FTZ R150, -R150, R55 ;  /* 0x0000003796967221 */ /* 0x000fe20000010100 */
[----:B------:R-:W-:Y:S01]  /*1dd0*/  FFMA.FTZ R46, R144, R141, R45 ;  /* 0x0000008d902e7223 */ /* 0x000fe2000001002d */
[-C--:B------:R-:W-:Y:S01]  /*1de0*/  FMUL.FTZ R145, R92, R49.reuse ;  /* 0x000000315c917220 */ /* 0x080fe20000410000 */
[----:B------:R-:W-:Y:S01]  /*1df0*/  FADD.FTZ R48, R47, R148 ;  /* 0x000000942f307221 */ /* 0x000fe20000010000 */
[----:B------:R-:W-:Y:S01]  /*1e00*/  FMUL.FTZ R150, R109, R150 ;  /* 0x000000966d967220 */ /* 0x000fe20000410000 */
[----:B------:R-:W-:Y:S01]  /*1e10*/  FFMA.FTZ R46, R143, R148, R46 ;  /* 0x000000948f2e7223 */ /* 0x000fe2000001002e */
[----:B------:R-:W-:Y:S01]  /*1e20*/  FADD.FTZ R7, R7, R49 ;  /* 0x0000003107077221 */ /* 0x000fe20000010000 */
[----:B------:R-:W-:Y:S01]  /*1e30*/  FADD.FTZ R47, R48, R145 ;  /* 0x00000091302f7221 */ /* 0x000fe20000010000 */
[C---:B------:R-:W-:Y:S01]  /*1e40*/  FFMA.FTZ R27, R150.reuse, R49, R27 ;  /* 0x00000031961b7223 */ /* 0x040fe2000001001b */
[----:B----4-:R-:W-:-:S07]  /*1e50*/  FFMA.FTZ R48, R150, R145, R46 ;  /* 0x0000009196307223 */ /* 0x010fce000001002e */
.L_x_299:
[----:B------:R-:W-:Y:S05]  /*1e60*/  BSYNC B0 ;  /* 0x0000000000007941 */ /* 0x000fea0003800000 */
.L_x_298:
[----:B------:R-:W-:Y:S01]  /*1e70*/  LOP3.LUT P4, RZ, R44, 0xff, RZ, 0xc0, !PT ;  /* 0x000000ff2cff7812 */ /* 0x000fe2000788c0ff */
[----:B------:R-:W-:Y:S01]  /*1e80*/  UMOV UR20, 0xffffffff ;  /* 0xffffffff00147882 */ /* 0x000fe20000000000 */
[----:B------:R-:W-:Y:S02]  /*1e90*/  SHF.R.U32.HI R44, RZ, 0x5, R147 ;  /* 0x00000005ff2c7819 */ /* 0x000fe40000011693 */
[----:B------:R-:W-:Y:S02]  /*1ea0*/  LOP3.LUT P5, RZ, R147, 0x1f, RZ, 0xc0, !PT ;  /* 0x0000001f93ff7812 */ /* 0x000fe400078ac0ff */
[----:B-----5:R-:W-:-:S07]  /*1eb0*/  LOP3.LUT R45, R44, 0x7fffff8, RZ, 0xc0, !PT ;  /* 0x07fffff82c2d7812 */ /* 0x020fce00078ec0ff */
        /* <DEDUP_REMOVED lines=20> */
.L_x_331:
[----:B------:R-:W3:Y:S01]  /*2000*/  S2R R51, SR_CgaCtaId ;  /* 0x0000000000337919 */ /* 0x000ee20000008800 */
[----:B------:R-:W-:Y:S01]  /*2010*/  MOV R50, 0x400 ;  /* 0x0000040000327802 */ /* 0x000fe20000000f00 */
[----:B-1----:R-:W-:Y:S01]  /*2020*/  FADD.FTZ R156, R47, R46 ;  /* 0x0000002e2f9c7221 */ /* 0x002fe20000010000 */
[----:B------:R-:W-:Y:S01]  /*2030*/  @!P5 LOP3.LUT R44, R44, 0x7, RZ, 0xc0, !PT ;  /* 0x000000072c2cd812 */ /* 0x000fe200078ec0ff */
[----:B--2---:R-:W-:Y:S01]  /*2040*/  FADD.FTZ R157, R48, R49 ;  /* 0x00000031309d7221 */ /* 0x004fe20000010000 */
[----:B------:R-:W-:Y:S05]  /*2050*/  WARPSYNC.ALL ;  /* 0x0000000000007948 */ /* 0x000fea0003800000 */
[----:B------:R-:W-:Y:S01]  /*2060*/  @!P5 IMAD.IADD R44, R45, 0x1, R44 ;  /* 0x000000012d2cd824 */ /* 0x000fe200078e022c */
[----:B------:R-:W-:Y:S01]  /*2070*/  BSSY B0, `(.L_x_301) ;  /* 0x0000081000007945 */ /* 0x000fe20003800000 */
[----:B---3--:R-:W-:-:S05]  /*2080*/  LEA R50, R51, R50, 0x18 ;  /* 0x0000003233327211 */ /* 0x008fca00078ec0ff */
[--C-:B------:R-:W-:Y:S02]  /*2090*/  @!P5 IMAD R153, R44, 0x8, R50.reuse ;  /* 0x000000082c99d824 */ /* 0x100fe400078e0232 */
[----:B------:R-:W-:-:S03]  /*20a0*/  IMAD R154, R45, 0x8, R50 ;  /* 0x000000082d9a7824 */ /* 0x000fc600078e0232 */
[----:B------:R-:W-:Y:S01]  /*20b0*/  @!P5 STS.64 [R153+0x5000], R156 ;  /* 0x0050009c9900d388 */ /* 0x000fe20000000a00 */
[----:B------:R-:W-:Y:S06]  /*20c0*/  BAR.SYNC.DEFER_BLOCKING 0x0 ;  /* 0x0000000000007b1d */ /* 0x000fec0000010000 */
        /* <DEDUP_REMOVED lines=29> */
[----:B------:R-:W-:Y:S02]  /*22a0*/  FFMA.FTZ R49, R127, R45, R54 ;  /* 0x0000002d7f317223 */ /* 0x000fe40000010036 */
[----:B------:R-:W-:Y:S02]  /*22b0*/  FADD.FTZ R46, R130, -R47 ;  /* 0x8000002f822e7221 */ /* 0x000fe40000010000 */
[----:B------:R-:W-:Y:S02]  /*22c0*/  FADD.FTZ R50, R132, -R49 ;  /* 0x8000003184327221 */ /* 0x000fe40000010000 */
[C---:B------:R-:W-:Y:S02]  /*22d0*/  FMUL.FTZ R46, R109.reuse, R46 ;  /* 0x0000002e6d2e7220 */ /* 0x040fe40000410000 */
[----:B------:R-:W-:-:S04]  /*22e0*/  FMUL.FTZ R49, R109, R50 ;  /* 0x000000326d317220 */ /* 0x000fc80000410000 */
[----:B------:R-:W-:Y:S01]  /*22f0*/  @P5 MOV R48, R62 ;  /* 0x0000003e00305202 */ /* 0x000fe20000000f00 */
[--C-:B------:R-:W-:Y:S01]  /*2300*/  @P5 IMAD.MOV.U32 R51, RZ, RZ, R63.reuse ;  /* 0x000000ffff335224 */ /* 0x100fe200078e003f */
[----:B------:R-:W-:-:S03]  /*2310*/  @P5 SHF.R.U32.HI R58, RZ, 0x10, R63 ;  /* 0x00000010ff3a5819 */ /* 0x000fc6000001163f */
[----:B------:R-:W-:Y:S02]  /*2320*/  @P5 IMAD.U32 R47, R48, 0x10000, RZ ;  /* 0x00010000302f5824 */ /* 0x000fe400078e00ff */
[-CC-:B------:R-:W-:Y:S01]  /*2330*/  FFMA.FTZ R48, R128, R45.reuse, R54.reuse ;  /* 0x0000002d80307223 */ /* 0x180fe20000010036 */
[----:B------:R-:W-:Y:S01]  /*2340*/  FFMA.FTZ R54, R134, R45, R54 ;  /* 0x0000002d86367223 */ /* 0x000fe20000010036 */
[----:B------:R-:W-:Y:S02]  /*2350*/  @P5 IMAD.U32 R58, R58, 0x10000, RZ ;  /* 0x000100003a3a5824 */ /* 0x000fe400078e00ff */
[----:B------:R-:W-:Y:S01]  /*2360*/  @P5 FADD.FTZ R46, R46, R47 ;  /* 0x0000002f2e2e5221 */ /* 0x000fe20000010000 */
[----:B------:R-:W-:Y:S01]  /*2370*/  @P5 SHF.R.U64 R47, R62, 0x10, R63 ;  /* 0x000000103e2f5819 */ /* 0x000fe2000000123f */
[----:B------:R-:W-:Y:S01]  /*2380*/  FADD.FTZ R48, R125, -R48 ;  /* 0x800000307d307221 */ /* 0x000fe20000010000 */
[----:B------:R-:W-:Y:S01]  /*2390*/  FADD.FTZ R56, R129, -R54 ;  /* 0x8000003681387221 */ /* 0x000fe20000010000 */
[----:B------:R-:W-:Y:S01]  /*23a0*/  @P5 SHF.L.U32 R54, R51, 0x10, RZ ;  /* 0x0000001033365819 */ /* 0x000fe200000006ff */
[----:B------:R-:W-:Y:S01]  /*23b0*/  FMUL.FTZ R53, R46, UR17 ;  /* 0x000000112e357c20 */ /* 0x000fe20008410000 */
[----:B------:R-:W-:-:S02]  /*23c0*/  @P5 IMAD.U32 R47, R47, 0x10000, RZ ;  /* 0x000100002f2f5824 */ /* 0x000fc400078e00ff */
[C---:B------:R-:W-:Y:S01]  /*23d0*/  FMUL.FTZ R48, R109.reuse, R48 ;  /* 0x000000306d307220 */ /* 0x040fe20000410000 */
[----:B------:R-:W-:Y:S01]  /*23e0*/  FMUL.FTZ R51, R109, R56 ;  /* 0x000000386d337220 */ /* 0x000fe20000410000 */
        /* <DEDUP_REMOVED lines=38> */
[----:B------:R-:W-:Y:S02]  /*2650*/  @P5 FSEL R59, R51, RZ, P6 ;  /* 0x000000ff333b5208 */ /* 0x000fe40003000000 */
[----:B------:R-:W0:Y:S01]  /*2660*/  F2F.BF16.F32 R51, R54 ;  /* 0x0000003600337304 */ /* 0x000e220000202000 */
[----:B------:R-:W-:-:S04]  /*2670*/  ISETP.NE.U32.AND P6, PT, RZ, UR6, PT ;  /* 0x00000006ff007c0c */ /* 0x000fc8000bfc5070 */
[----:B------:R-:W-:Y:S01]  /*2680*/  ISETP.NE.AND.EX P6, PT, RZ, UR7, PT, P6 ;  /* 0x00000007ff007c0c */ /* 0x000fe2000bfc5360 */
[----:B0-----:R-:W-:-:S05]  /*2690*/  IMAD.U32 R51, R51, 0x10000, RZ ;  /* 0x0001000033337824 */ /* 0x001fca00078e00ff */
        /* <DEDUP_REMOVED lines=11> */
.L_x_303:
        /* <DEDUP_REMOVED lines=18> */
.L_x_304:
[----:B------:R-:W-:-:S07]  /*2870*/  VIADD R102, R102, 0x100 ;  /* 0x0000010066667836 */ /* 0x000fce0000000000 */
.L_x_302:
[----:B------:R-:W-:Y:S05]  /*2880*/  BSYNC B0 ;  /* 0x0000000000007941 */ /* 0x000fea0003800000 */
.L_x_301:
[----:B------:R-:W-:Y:S04]  /*2890*/  BSSY B0, `(.L_x_305) ;  /* 0x0000066000007945 */ /* 0x000fe80003800000 */
[----:B------:R-:W-:Y:S05]  /*28a0*/  @!P1 BRA `(.L_x_306) ;  /* 0x0000000400909947 */ /* 0x000fea0003800000 */
[----:B------:R-:W-:Y:S02]  /*28b0*/  ISETP.NE.AND P5, PT, R151, RZ, PT ;  /* 0x000000ff9700720c */ /* 0x000fe40003fa5270 */
[----:B------:R-:W-:Y:S02]  /*28c0*/  LOP3.LUT P6, RZ, R107, 0xff, RZ, 0xc0, !PT ;  /* 0x000000ff6bff7812 */ /* 0x000fe400078cc0ff */
[----:B------:R-:W-:Y:S02]  /*28d0*/  FSEL R54, R44, RZ, !P5 ;  /* 0x000000ff2c367208 */ /* 0x000fe40006800000 */
[----:B------:R-:W-:-:S03]  /*28e0*/  ISETP.NE.U32.AND P5, PT, RZ, UR8, PT ;  /* 0x00000008ff007c0c */ /* 0x000fc6000bfa5070 */
[-CC-:B-1----:R-:W-:Y:S01]  /*28f0*/  FFMA.FTZ R47, R131, R45.reuse, R54.reuse ;  /* 0x0000002d832f7223 */ /* 0x182fe20000010036 */
[----:B------:R-:W-:Y:S01]  /*2900*/  ISETP.NE.AND.EX P5, PT, RZ, UR9, PT, P5 ;  /* 0x00000009ff007c0c */ /* 0x000fe2000bfa5350 */
[----:B0-----:R-:W-:Y:S02]  /*2910*/  FFMA.FTZ R49, R135, R45, R54 ;  /* 0x0000002d87317223 */ /* 0x001fe40000010036 */
        /* <DEDUP_REMOVED lines=10> */
[----:B------:R-:W-:Y:S01]  /*29c0*/  @P5 SHF.L.U32 R49, R51, 0x10, RZ ;  /* 0x0000001033315819 */ /* 0x000fe200000006ff */
[----:B------:R-:W-:Y:S01]  /*29d0*/  @P5 FADD.FTZ R46, R46, R47 ;  /* 0x0000002f2e2e5221 */ /* 0x000fe20000010000 */
[----:B------:R-:W-:Y:S01]  /*29e0*/  @P5 SHF.R.U64 R47, R60, 0x10, R61 ;  /* 0x000000103c2f5819 */ /* 0x000fe2000000123d */
[----:B------:R-:W-:Y:S01]  /*29f0*/  FADD.FTZ R48, R133, -R48 ;  /* 0x8000003085307221 */ /* 0x000fe20000010000 */
[----:B------:R-:W-:Y:S01]  /*2a00*/  FADD.FTZ R54, R137, -R54 ;  /* 0x8000003689367221 */ /* 0x000fe20000010000 */
[----:B------:R-:W-:Y:S02]  /*2a10*/  @P5 IMAD.U32 R56, R56, 0x10000, RZ ;  /* 0x0001000038385824 */ /* 0x000fe400078e00ff */
[----:B------:R-:W-:Y:S01]  /*2a20*/  @P5 FADD.FTZ R52, R52, R49 ;  /* 0x0000003134345221 */ /* 0x000fe20000010000 */
[----:B------:R-:W-:-:S02]  /*2a30*/  @P5 IMAD.U32 R47, R47, 0x10000, RZ ;  /* 0x000100002f2f5824 */ /* 0x000fc400078e00ff */
[C---:B------:R-:W-:Y:S01]  /*2a40*/  FMUL.FTZ R48, R109.reuse, R48 ;  /* 0x000000306d307220 */ /* 0x040fe20000410000 */
[----:B------:R-:W-:Y:S01]  /*2a50*/  FMUL.FTZ R53, R109, R54 ;  /* 0x000000366d357220 */ /* 0x000fe20000410000 */
[----:B------:R-:W-:Y:S02]  /*2a60*/  FMUL.FTZ R55, R46, UR17 ;  /* 0x000000112e377c20 */ /* 0x000fe40008410000 */
[----:B------:R-:W-:Y:S01]  /*2a70*/  @P5 FADD.FTZ R48, R48, R47 ;  /* 0x0000002f30305221 */ /* 0x000fe20000010000 */
[----:B------:R-:W-:Y:S01]  /*2a80*/  @P5 FADD.FTZ R53, R53, R56 ;  /* 0x0000003835355221 */ /* 0x000fe20000010000 */
[----:B------:R-:W-:Y:S02]  /*2a90*/  ISETP.NE.U32.AND P5, PT, RZ, UR6, PT ;  /* 0x00000006ff007c0c */ /* 0x000fe4000bfa5070 */
[----:B------:R-:W-:Y:S02]  /*2aa0*/  FSEL R50, R55, RZ, P6 ;  /* 0x000000ff37327208 */ /* 0x000fe40003000000 */
[----:B------:R-:W-:-:S02]  /*2ab0*/  ISETP.NE.AND.EX P5, PT, RZ, UR7, PT, P5 ;  /* 0x00000007ff007c0c */ /* 0x000fc4000bfa5350 */
        /* <DEDUP_REMOVED lines=22> */
[----:B------:R-:W1:Y:S03]  /*2c20*/  F2F.BF16.F32 R48, R51 ;  /* 0x0000003300307304 */ /* 0x000e660000202000 */
[----:B------:R-:W-:Y:S02]  /*2c30*/  FSEL R56, R52, RZ, P6 ;  /* 0x000000ff34387208 */ /* 0x000fe40003000000 */
[----:B------:R-:W-:-:S04]  /*2c40*/  @P5 LOP3.LUT P6, RZ, R95, 0xff0000, RZ, 0xc0, !PT ;  /* 0x00ff00005fff5812 */ /* 0x000fc800078cc0ff */
[----:B------:R-:W-:Y:S01]  /*2c50*/  @P5 FSEL R57, R52, RZ, P6 ;  /* 0x000000ff34395208 */ /* 0x000fe20003000000 */
[----:B------:R-:W-:Y:S01]  /*2c60*/  F2F.BF16.F32 R56, R56 ;  /* 0x0000003800387304 */ /* 0x000fe20000202000 */
[----:B------:R-:W-:-:S04]  /*2c70*/  LOP3.LUT P6, RZ, R107, 0xff000000, RZ, 0xc0, !PT ;  /* 0xff0000006bff7812 */ /* 0x000fc800078cc0ff */
[----:B------:R-:W-:Y:S01]  /*2c80*/  FSEL R58, R53, RZ, P6 ;  /* 0x000000ff353a7208 */ /* 0x000fe20003000000 */
[----:B-1----:R-:W-:Y:S01]  /*2c90*/  IMAD.WIDE.U32 R48, R48, 0x10000, RZ ;  /* 0x0001000030307825 */ /* 0x002fe200078e00ff */
[----:B------:R-:W-:-:S04]  /*2ca0*/  @P5 LOP3.LUT P6, RZ, R95, 0xff000000, RZ, 0xc0, !PT ;  /* 0xff0000005fff5812 */ /* 0x000fc800078cc0ff */
[----:B------:R-:W-:Y:S02]  /*2cb0*/  @P5 FSEL R59, R53, RZ, P6 ;  /* 0x000000ff353b5208 */ /* 0x000fe40003000000 */
[----:B------:R-:W1:Y:S01]  /*2cc0*/  F2F.BF16.F32 R53, R58 ;  /* 0x0000003a00357304 */ /* 0x000e620000202000 */
[----:B------:R-:W-:Y:S02]  /*2cd0*/  ISETP.NE.U32.AND P6, PT, RZ, UR6, PT ;  /* 0x00000006ff007c0c */ /* 0x000fe4000bfc5070 */
[----:B------:R-:W-:Y:S02]  /*2ce0*/  LOP3.LUT R48, R48, R153, RZ, 0xfc, !PT ;  /* 0x0000009930307212 */ /* 0x000fe400078efcff */
[----:B------:R-:W-:Y:S01]  /*2cf0*/  ISETP.NE.AND.EX P6, PT, RZ, UR7, PT, P6 ;  /* 0x00000007ff007c0c */ /* 0x000fe2000bfc5360 */
[----:B-1----:R-:W-:-:S05]  /*2d00*/  IMAD.U32 R53, R53, 0x10000, RZ ;  /* 0x0001000035357824 */ /* 0x002fca00078e00ff */
[----:B------:R-:W-:Y:S01]  /*2d10*/  LOP3.LUT R49, R49, R53, R56, 0xfe, !PT ;  /* 0x0000003531317212 */ /* 0x000fe200078efe38 */
[----:B0-----:R-:W-:-:S06]  /*2d20*/  IMAD.WIDE.U32 R52, R102, 0x8, R46 ;  /* 0x0000000866347825 */ /* 0x001fcc00078e002e */
        /* <DEDUP_REMOVED lines=9> */
.L_x_307:
        /* <DEDUP_REMOVED lines=18> */
.L_x_308:
[----:B------:R-:W-:-:S07]  /*2ee0*/  VIADD R102, R102, 0x100 ;  /* 0x0000010066667836 */ /* 0x000fce0000000000 */
.L_x_306:
[----:B------:R-:W-:Y:S05]  /*2ef0*/  BSYNC B0 ;  /* 0x0000000000007941 */ /* 0x000fea0003800000 */
.L_x_305:
        /* <DEDUP_REMOVED lines=10> */
[----:B------:R-:W-:-:S03]  /*2fa0*/  FADD.FTZ R46, R112, -R47 ;  /* 0x8000002f702e7221 */ /* 0x000fc60000010000 */
[----:B------:R-:W-:Y:S01]  /*2fb0*/  FADD.FTZ R54, R116, -R53 ;  /* 0x8000003574367221 */ /* 0x000fe20000010000 */
[----:B------:R-:W-:-:S03]  /*2fc0*/  FMUL.FTZ R46, R109, R46 ;  /* 0x0000002e6d2e7220 */ /* 0x000fc60000410000 */
[----:B------:R-:W-:-:S03]  /*2fd0*/  FMUL.FTZ R53, R109, R54 ;  /* 0x000000366d357220 */ /* 0x000fc60000410000 */
[----:B------:R-:W-:Y:S01]  /*2fe0*/  @P5 MOV R48, R64 ;  /* 0x0000004000305202 */ /* 0x000fe20000000f00 */
[--C-:B------:R-:W-:Y:S01]  /*2ff0*/  @P5 IMAD.MOV.U32 R51, RZ, RZ, R65.reuse ;  /* 0x000000ffff335224 */ /* 0x100fe200078e0041 */
[----:B------:R-:W-:-:S03]  /*3000*/  @P5 SHF.R.U32.HI R56, RZ, 0x10, R65 ;  /* 0x00000010ff385819 */ /* 0x000fc60000011641 */
[----:B------:R-:W-:Y:S02]  /*3010*/  @P5 IMAD.U32 R47, R48, 0x10000, RZ ;  /* 0x00010000302f5824 */ /* 0x000fe400078e00ff */
[----:B------:R-:W-:Y:S01]  /*3020*/  FFMA.FTZ R48, R110, R45, R52 ;  /* 0x0000002d6e307223 */ /* 0x000fe20000010034 */
[----:B------:R-:W-:Y:S01]  /*3030*/  FADD.FTZ R52, R114, -R49 ;  /* 0x8000003172347221 */ /* 0x000fe20000010000 */
[----:B------:R-:W-:Y:S01]  /*3040*/  @P5 SHF.L.U32 R49, R51, 0x10, RZ ;  /* 0x0000001033315819 */ /* 0x000fe200000006ff */
[----:B------:R-:W-:Y:S01]  /*3050*/  @P5 FADD.FTZ R46, R46, R47 ;  /* 0x0000002f2e2e5221 */ /* 0x000fe20000010000 */
[----:B------:R-:W-:Y:S01]  /*3060*/  @P5 SHF.R.U64 R47, R64, 0x10, R65 ;  /* 0x00000010402f5819 */ /* 0x000fe20000001241 */
[----:B------:R-:W-:Y:S01]  /*3070*/  FADD.FTZ R48, R113, -R48 ;  /* 0x8000003071307221 */ /* 0x000fe20000010000 */
[----:B------:R-:W-:Y:S02]  /*3080*/  @P5 IMAD.U32 R56, R56, 0x10000, RZ ;  /* 0x0001000038385824 */ /* 0x000fe400078e00ff */
[----:B------:R-:W-:Y:S01]  /*3090*/  FMUL.FTZ R52, R109, R52 ;  /* 0x000000346d347220 */ /* 0x000fe20000410000 */
[----:B------:R-:W-:Y:S01]  /*30a0*/  FMUL.FTZ R55, R46, UR17 ;  /* 0x000000112e377c20 */ /* 0x000fe20008410000 */
[----:B------:R-:W-:-:S02]  /*30b0*/  @P5 IMAD.U32 R47, R47, 0x10000, RZ ;  /* 0x000100002f2f5824 */ /* 0x000fc400078e00ff */
[----:B------:R-:W-:Y:S01]  /*30c0*/  FMUL.FTZ R48, R109, R48 ;  /* 0x000000306d307220 */ /* 0x000fe20000410000 */
[----:B------:R-:W-:Y:S01]  /*30d0*/  @P5 FADD.FTZ R52, R52, R49 ;  /* 0x0000003134345221 */ /* 0x000fe20000010000 */
[----:B------:R-:W-:Y:S01]  /*30e0*/  @P5 FADD.FTZ R53, R53, R56 ;  /* 0x0000003835355221 */ /* 0x000fe20000010000 */
        /* <DEDUP_REMOVED lines=14> */
[----:B------:R-:W-:Y:S01]  /*31d0*/  @P5 PRMT R103, R49, 0x7610, R103 ;  /* 0x0000761031675816 */ /* 0x000fe20000000067 */
[----:B------:R-:W0:Y:S01]  /*31e0*/  LDC.64 R46, c[0x0][0x2f8] ;  /* 0x0000be00ff2e7b82 */ /* 0x000e220000000a00 */
[----:B------:R-:W-:Y:S02]  /*31f0*/  @P5 PRMT R70, R51, 0x7610, R70 ;  /* 0x0000761033465816 */ /* 0x000fe40000000046 */
        /* <DEDUP_REMOVED lines=35> */
.L_x_311:
        /* <DEDUP_REMOVED lines=18> */
.L_x_312:
[----:B------:R-:W-:-:S07]  /*3550*/  VIADD R102, R102, 0x100 ;  /* 0x0000010066667836 */ /* 0x000fce0000000000 */
.L_x_310:
[----:B------:R-:W-:Y:S05]  /*3560*/  BSYNC B0 ;  /* 0x0000000000007941 */ /* 0x000fea0003800000 */
.L_x_309:
        /* <DEDUP_REMOVED lines=83> */
.L_x_315:
        /* <DEDUP_REMOVED lines=18> */
.L_x_316:
[----:B------:R-:W-:-:S07]  /*3bc0*/  VIADD R102, R102, 0x100 ;  /* 0x0000010066667836 */ /* 0x000fce0000000000 */
.L_x_314:
[----:B------:R-:W-:Y:S05]  /*3bd0*/  BSYNC B0 ;  /* 0x0000000000007941 */ /* 0x000fea0003800000 */
.L_x_313:
        /* <DEDUP_REMOVED lines=19> */
[--C-:B------:R-:W-:Y:S01]  /*3d10*/  @P5 IMAD.MOV.U32 R50, RZ, RZ, R69.reuse ;  /* 0x000000ffff325224 */ /* 0x100fe200078e0045 */
[----:B------:R-:W-:Y:S02]  /*3d20*/  @P5 MOV R45, R68 ;  /* 0x00000044002d5202 */ /* 0x000fe40000000f00 */
[--C-:B------:R-:W-:Y:S02]  /*3d30*/  @P5 SHF.R.U64 R53, R68, 0x10, R69.reuse ;  /* 0x0000001044355819 */ /* 0x100fe40000001245 */
[----:B------:R-:W-:Y:S01]  /*3d40*/  @P5 SHF.R.U32.HI R51, RZ, 0x10, R69 ;  /* 0x00000010ff335819 */ /* 0x000fe20000011645 */
[----:B------:R-:W-:Y:S01]  /*3d50*/  @P5 IMAD.U32 R45, R45, 0x10000, RZ ;  /* 0x000100002d2d5824 */ /* 0x000fe200078e00ff */
[----:B------:R-:W-:Y:S01]  /*3d60*/  @P5 SHF.L.U32 R49, R50, 0x10, RZ ;  /* 0x0000001032315819 */ /* 0x000fe200000006ff */
[----:B------:R-:W-:Y:S02]  /*3d70*/  @P5 IMAD.U32 R47, R53, 0x10000, RZ ;  /* 0x00010000352f5824 */ /* 0x000fe400078e00ff */
[----:B------:R-:W-:-:S02]  /*3d80*/  @P5 IMAD.U32 R51, R51, 0x10000, RZ ;  /* 0x0001000033335824 */ /* 0x000fc400078e00ff */
[----:B------:R-:W-:Y:S01]  /*3d90*/  @P5 FADD.FTZ R44, R44, R45 ;  /* 0x0000002d2c2c5221 */ /* 0x000fe20000010000 */
        /* <DEDUP_REMOVED lines=31> */
[----:B------:R-:W-:Y:S02]  /*3f90*/  @P5 LOP3.LUT P6, RZ, R98, 0xff00, RZ, 0xc0, !PT ;  /* 0x0000ff0062ff5812 */ /* 0x000fe400078cc0ff */
[----:B------:R-:W1:Y:S02]  /*3fa0*/  F2F.BF16.F32 R44, R51 ;  /* 0x00000033002c7304 */ /* 0x000e640000202000 */
[----:B------:R-:W-:Y:S01]  /*3fb0*/  @P5 FSEL R55, R46, RZ, P6 ;  /* 0x000000ff2e375208 */ /* 0x000fe20003000000 */
[----:B0-----:R-:W-:Y:S01]  /*3fc0*/  IMAD.U32 R49, R49, 0x10000, RZ ;  /* 0x0001000031317824 */ /* 0x001fe200078e00ff */
[----:B------:R-:W-:Y:S01]  /*3fd0*/  LOP3.LUT P6, RZ, R108, 0xff0000, RZ, 0xc0, !PT ;  /* 0x00ff00006cff7812 */ /* 0x000fe200078cc0ff */
[----:B------:R-:W0:Y:S03]  /*3fe0*/  LDC.64 R46, c[0x0][0x2f8] ;  /* 0x0000be00ff2e7b82 */ /* 0x000e260000000a00 */
[----:B------:R-:W-:-:S02]  /*3ff0*/  FSEL R52, R48, RZ, P6 ;  /* 0x000000ff30347208 */ /* 0x000fc40003000000 */
[----:B------:R-:W-:-:S04]  /*4000*/  @P5 LOP3.LUT P6, RZ, R98, 0xff0000, RZ, 0xc0, !PT ;  /* 0x00ff000062ff5812 */ /* 0x000fc800078cc0ff */
[----:B------:R-:W-:Y:S01]  /*4010*/  @P5 FSEL R56, R48, RZ, P6 ;  /* 0x000000ff30385208 */ /* 0x000fe20003000000 */
[----:B------:R-:W2:Y:S01]  /*4020*/  F2F.BF16.F32 R52, R52 ;  /* 0x0000003400347304 */ /* 0x000ea20000202000 */
[----:B------:R-:W-:Y:S01]  /*4030*/  ISETP.NE.U32.AND P6, PT, RZ, UR6, PT ;  /* 0x00000006ff007c0c */ /* 0x000fe2000bfc5070 */
[----:B-1----:R-:W-:-:S03]  /*4040*/  IMAD.WIDE.U32 R44, R44, 0x10000, RZ ;  /* 0x000100002c2c7825 */ /* 0x002fc600078e00ff */
[----:B------:R-:W-:Y:S02]  /*4050*/  ISETP.NE.AND.EX P6, PT, RZ, UR7, PT, P6 ;  /* 0x00000007ff007c0c */ /* 0x000fe4000bfc5360 */
[----:B------:R-:W-:Y:S01]  /*4060*/  LOP3.LUT R48, R44, R59, RZ, 0xfc, !PT ;  /* 0x0000003b2c307212 */ /* 0x000fe200078efcff */
[----:B0-----:R-:W-:Y:S01]  /*4070*/  IMAD.WIDE.U32 R46, R102, 0x8, R46 ;  /* 0x00000008662e7825 */ /* 0x001fe200078e002e */
[----:B--2---:R-:W-:-:S09]  /*4080*/  LOP3.LUT R49, R45, R49, R52, 0xfe, !PT ;  /* 0x000000312d317212 */ /* 0x004fd200078efe34 */
        /* <DEDUP_REMOVED lines=9> */
.L_x_319:
        /* <DEDUP_REMOVED lines=18> */
.L_x_318:
[----:B------:R-:W-:Y:S05]  /*4240*/  BSYNC B0 ;  /* 0x0000000000007941 */ /* 0x000fea0003800000 */
.L_x_317:
[----:B------:R-:W-:Y:S01]  /*4250*/  VIADD R73, R73, UR18 ;  /* 0x0000001249497c36 */ /* 0x000fe20008000000 */
[----:B0-2---:R-:W-:-:S04]  /*4260*/  SEL R44, RZ, 0x1, P4 ;  /* 0x00000001ff2c7807 */ /* 0x005fc80002000000 */
[----:B------:R-:W-:-:S13]  /*4270*/  ISETP.GE.AND P5, PT, R73, UR19, PT ;  /* 0x0000001349007c0c */ /* 0x000fda000bfa6270 */
[----:B------:R-:W-:Y:S05]  /*4280*/  @!P5 BRA `(.L_x_320) ;  /* 0xffffffc40020d947 */ /* 0x000fea000383ffff */
.L_x_289:
[----:B------:R-:W0:Y:S01]  /*4290*/  S2R R0, SR_TID.X ;  /* 0x0000000000007919 */ /* 0x000e220000002100 */
[----:B------:R-:W0:Y:S01]  /*42a0*/  S2UR UR20, SR_CTAID.X ;  /* 0x00000000001479c3 */ /* 0x000e220000002500 */
[----:B------:R-:W-:-:S07]  /*42b0*/  ISETP.NE.AND P4, PT, R149, RZ, PT ;  /* 0x000000ff9500720c */ /* 0x000fce0003f85270 */
[----:B-----5:R-:W2:Y:S08]  /*42c0*/  @P0 LDC.64 R44, c[0x0][0x2d0] ;  /* 0x0000b400ff2c0b82 */ /* 0x020eb00000000a00 */
[----:B-1----:R-:W1:Y:S08]  /*42d0*/  @P0 LDC.64 R46, c[0x0][0x2d8] ;  /* 0x0000b600ff2e0b82 */ /* 0x002e700000000a00 */
        /* <DEDUP_REMOVED lines=9> */
[C---:B-1----:R-:W-:Y:S01]  /*4370*/  @P0 IMAD.WIDE.U32 R44, R61.reuse, 0x10, R46 ;  /* 0x000000103d2c0825 */ /* 0x042fe200078e002e */
[----:B------:R-:W-:Y:S01]  /*4380*/  @P0 IADD3 R61, R61, 0x100, RZ ;  /* 0x000001003d3d0810 */ /* 0x000fe20007ffe0ff */
[----:B------:R1:W-:Y:S04]  /*4390*/  @P0 STG.E.128 desc[UR4][R2.64], R20 ;  /* 0x0000001402000986 */ /* 0x0003e8000c101d04 */
[----:B------:R-:W1:Y:S01]  /*43a0*/  @P3 LDC.64 R56, c[0x0][0x2d0] ;  /* 0x0000b400ff383b82 */ /* 0x000e620000000a00 */
[C---:B---3--:R-:W-:Y:S01]  /*43b0*/  @P1 IMAD.WIDE.U32 R48, R61.reuse, 0x10, R48 ;  /* 0x000000103d301825 */ /* 0x048fe200078e0030 */
        /* <DEDUP_REMOVED lines=8> */
[----:B------:R3:W-:Y:S03]  /*4440*/  @P2 STG.E.128 desc[UR4][R52.64], R12 ;  /* 0x0000000c34002986 */ /* 0x0007e6000c101d04 */
[----:B------:R-:W-:Y:S01]  /*4450*/  @P2 VIADD R61, R61, 0x100 ;  /* 0x000001003d3d2836 */ /* 0x000fe20000000000 */
[----:B------:R3:W-:Y:S03]  /*4460*/  @P2 STG.E.128 desc[UR4][R54.64], R32 ;  /* 0x0000002036002986 */ /* 0x0007e6000c101d04 */
[----:B-1----:R-:W-:-:S05]  /*4470*/  @P3 IMAD.WIDE.U32 R56, R61, 0x10, R56 ;  /* 0x000000103d383825 */ /* 0x002fca00078e0038 */
[----:B------:R3:W-:Y:S01]  /*4480*/  @P3 STG.E.128 desc[UR4][R56.64], R8 ;  /* 0x0000000838003986 */ /* 0x0007e2000c101d04 */
[----:B0-----:R-:W-:-:S05]  /*4490*/  @P3 IMAD.WIDE.U32 R58, R61, 0x10, R58 ;  /* 0x000000103d3a3825 */ /* 0x001fca00078e003a */
[----:B------:R3:W-:Y:S01]  /*44a0*/  @P3 STG.E.128 desc[UR4][R58.64], R28 ;  /* 0x0000001c3a003986 */ /* 0x0007e2000c101d04 */
[----:B------:R-:W-:Y:S05]  /*44b0*/  @!P4 EXIT ;  /* 0x000000000000c94d */ /* 0x000fea0003800000 */
[----:B------:R-:W0:Y:S01]  /*44c0*/  LDC.64 R2, c[0x0][0x2d0] ;  /* 0x0000b400ff027b82 */ /* 0x000e220000000a00 */
[----:B------:R-:W-:-:S07]  /*44d0*/  @P3 VIADD R61, R61, 0x100 ;  /* 0x000001003d3d3836 */ /* 0x000fce0000000000 */
[----:B---3--:R-:W1:Y:S01]  /*44e0*/  LDC.64 R8, c[0x0][0x2d8] ;  /* 0x0000b600ff087b82 */ /* 0x008e620000000a00 */
[----:B0-----:R-:W-:-:S05]  /*44f0*/  IMAD.WIDE.U32 R2, R61, 0x10, R2 ;  /* 0x000000103d027825 */ /* 0x001fca00078e0002 */
[----:B------:R-:W-:Y:S01]  /*4500*/  STG.E.128 desc[UR4][R2.64], R4 ;  /* 0x0000000402007986 */ /* 0x000fe2000c101d04 */
[----:B-1----:R-:W-:-:S05]  /*4510*/  IMAD.WIDE.U32 R8, R61, 0x10, R8 ;  /* 0x000000103d087825 */ /* 0x002fca00078e0008 */
[----:B------:R-:W-:Y:S01]  /*4520*/  STG.E.128 desc[UR4][R8.64], R24 ;  /* 0x0000001808007986 */ /* 0x000fe2000c101d04 */
[----:B------:R-:W-:Y:S05]  /*4530*/  EXIT ;  /* 0x000000000000794d */ /* 0x000fea0003800000 */
.L_x_300:
[----:B------:R-:W-:Y:S01]  /*4540*/  MOV R57, R47 ;  /* 0x0000002f00397202 */ /* 0x000fe20000000f00 */
[----:B------:R-:W-:Y:S02]  /*4550*/  IMAD.MOV.U32 R56, RZ, RZ, 0x10 ;  /* 0x00000010ff387424 */ /* 0x000fe400078e00ff */
[----:B------:R-:W-:Y:S02]  /*4560*/  IMAD.MOV.U32 R59, RZ, RZ, 0x1f ;  /* 0x0000001fff3b7424 */ /* 0x000fe400078e00ff */
[----:B------:R-:W-:-:S07]  /*4570*/  IMAD.MOV.U32 R54, RZ, RZ, -0x1 ;  /* 0xffffffffff367424 */ /* 0x000fce00078e00ff */
[----:B------:R-:W-:Y:S05]  /*4580*/  WARPSYNC.COLLECTIVE R54, `(.L_x_321) ;  /* 0x0000000036087348 */ /* 0x000fea0003c00000 */
[----:B------:R0:W1:Y:S02]  /*4590*/  SHFL.DOWN P6, R55, R57, R56, R59 ;  /* 0x0800003839377389 */ /* 0x00006400000c003b */
[----:B01----:R-:W-:Y:S01]  /*45a0*/  ENDCOLLECTIVE ;  /* 0x000000000000791b */ /* 0x003fe20003800000 */
.L_x_321:
[----:B------:R-:W-:Y:S01]  /*45b0*/  IMAD.MOV.U32 R57, RZ, RZ, R48 ;  /* 0x000000ffff397224 */ /* 0x000fe200078e0030 */
[----:B------:R-:W-:-:S07]  /*45c0*/  MOV R46, R55 ;  /* 0x00000037002e7202 */ /* 0x000fce0000000f00 */
[----:B------:R-:W-:Y:S05]  /*45d0*/  WARPSYNC.COLLECTIVE R54, `(.L_x_322) ;  /* 0x0000000036087348 */ /* 0x000fea0003c00000 */
[----:B------:R0:W1:Y:S02]  /*45e0*/  SHFL.DOWN P6, R55, R57, R56, R59 ;  /* 0x0800003839377389 */ /* 0x00006400000c003b */
[----:B01----:R-:W-:Y:S01]  /*45f0*/  ENDCOLLECTIVE ;  /* 0x000000000000791b */ /* 0x003fe20003800000 */
.L_x_322:
[----:B------:R-:W-:Y:S01]  /*4600*/  FADD.FTZ R46, R46, R47 ;  /* 0x0000002f2e2e7221 */ /* 0x000fe20000010000 */
[----:B------:R-:W-:-:S03]  /*4610*/  HFMA2.MMA R56, -RZ, RZ, 0, 4.76837158203125e-07 ;  /* 0x00000008ff387435 */ /* 0x000fc600000001ff */
[----:B------:R-:W-:Y:S02]  /*4620*/  IMAD.MOV.U32 R57, RZ, RZ, R46 ;  /* 0x000000ffff397224 */ /* 0x000fe400078e002e */
[----:B------:R-:W-:-:S07]  /*4630*/  IMAD.MOV.U32 R49, RZ, RZ, R55 ;  /* 0x000000ffff317224 */ /* 0x000fce00078e0037 */
[----:B------:R-:W-:Y:S05]  /*4640*/  WARPSYNC.COLLECTIVE R54, `(.L_x_323) ;  /* 0x0000000036087348 */ /* 0x000fea0003c00000 */
[----:B------:R0:W1:Y:S02]  /*4650*/  SHFL.DOWN P6, R55, R57, R56, R59 ;  /* 0x0800003839377389 */ /* 0x00006400000c003b */
[----:B01----:R-:W-:Y:S01]  /*4660*/  ENDCOLLECTIVE ;  /* 0x000000000000791b */ /* 0x003fe20003800000 */
.L_x_323:
[----:B------:R-:W-:-:S04]  /*4670*/  FADD.FTZ R49, R49, R48 ;  /* 0x0000003031317221 */ /* 0x000fc80000010000 */
[----:B------:R-:W-:Y:S02]  /*4680*/  IMAD.MOV.U32 R57, RZ, RZ, R49 ;  /* 0x000000ffff397224 */ /* 0x000fe400078e0031 */
[----:B------:R-:W-:-:S07]  /*4690*/  IMAD.MOV.U32 R51, RZ, RZ, R55 ;  /* 0x000000ffff337224 */ /* 0x000fce00078e0037 */
[----:B------:R-:W-:Y:S05]  /*46a0*/  WARPSYNC.COLLECTIVE R54, `(.L_x_324) ;  /* 0x0000000036087348 */ /* 0x000fea0003c00000 */
[----:B------:R0:W1:Y:S02]  /*46b0*/  SHFL.DOWN P6, R55, R57, R56, R59 ;  /* 0x0800003839377389 */ /* 0x00006400000c003b */
[----:B01----:R-:W-:Y:S01]  /*46c0*/  ENDCOLLECTIVE ;  /* 0x000000000000791b */ /* 0x003fe20003800000 */
.L_x_324:
[----:B------:R-:W-:-:S05]  /*46d0*/  FADD.FTZ R51, R46, R51 ;  /* 0x000000332e337221 */ /* 0x000fca0000010000 */
[----:B------:R-:W-:Y:S01]  /*46e0*/  MOV R57, R51 ;  /* 0x0000003300397202 */ /* 0x000fe20000000f00 */
[----:B------:R-:W-:Y:S02]  /*46f0*/  IMAD.MOV.U32 R56, RZ, RZ, 0x4 ;  /* 0x00000004ff387424 */ /* 0x000fe400078e00ff */
[----:B------:R-:W-:-:S07]  /*4700*/  IMAD.MOV.U32 R50, RZ, RZ, R55 ;  /* 0x000000ffff327224 */ /* 0x000fce00078e0037 */
[----:B------:R-:W-:Y:S05]  /*4710*/  WARPSYNC.COLLECTIVE R54, `(.L_x_325) ;  /* 0x0000000036087348 */ /* 0x000fea0003c00000 */
[----:B------:R0:W1:Y:S02]  /*4720*/  SHFL.DOWN P6, R55, R57, R56, R59 ;  /* 0x0800003839377389 */ /* 0x00006400000c003b */
[----:B01----:R-:W-:Y:S01]  /*4730*/  ENDCOLLECTIVE ;  /* 0x000000000000791b */ /* 0x003fe20003800000 */
.L_x_325:
[----:B------:R-:W-:-:S04]  /*4740*/  FADD.FTZ R50, R49, R50 ;  /* 0x0000003231327221 */ /* 0x000fc80000010000 */
[----:B------:R-:W-:Y:S02]  /*4750*/  IMAD.MOV.U32 R57, RZ, RZ, R50 ;  /* 0x000000ffff397224 */ /* 0x000fe400078e0032 */
[----:B------:R-:W-:-:S07]  /*4760*/  IMAD.MOV.U32 R52, RZ, RZ, R55 ;  /* 0x000000ffff347224 */ /* 0x000fce00078e0037 */
[----:B------:R-:W-:Y:S05]  /*4770*/  WARPSYNC.COLLECTIVE R54, `(.L_x_326) ;  /* 0x0000000036087348 */ /* 0x000fea0003c00000 */
[----:B------:R0:W1:Y:S02]  /*4780*/  SHFL.DOWN P6, R55, R57, R56, R59 ;  /* 0x0800003839377389 */ /* 0x00006400000c003b */
[----:B01----:R-:W-:Y:S01]  /*4790*/  ENDCOLLECTIVE ;  /* 0x000000000000791b */ /* 0x003fe20003800000 */
.L_x_326:
[----:B------:R-:W-:-:S04]  /*47a0*/  FADD.FTZ R52, R51, R52 ;  /* 0x0000003433347221 */ /* 0x000fc80000010000 */
[----:B------:R-:W-:Y:S02]  /*47b0*/  IMAD.MOV.U32 R57, RZ, RZ, R52 ;  /* 0x000000ffff397224 */ /* 0x000fe400078e0034 */
[----:B------:R-:W-:Y:S01]  /*47c0*/  IMAD.MOV.U32 R56, RZ, RZ, 0x2 ;  /* 0x00000002ff387424 */ /* 0x000fe200078e00ff */
[----:B------:R-:W-:-:S07]  /*47d0*/  MOV R53, R55 ;  /* 0x0000003700357202 */ /* 0x000fce0000000f00 */
[----:B------:R-:W-:Y:S05]  /*47e0*/  WARPSYNC.COLLECTIVE R54, `(.L_x_327) ;  /* 0x0000000036087348 */ /* 0x000fea0003c00000 */
[----:B------:R0:W1:Y:S02]  /*47f0*/  SHFL.DOWN P6, R55, R57, R56, R59 ;  /* 0x0800003839377389 */ /* 0x00006400000c003b */
[----:B01----:R-:W-:Y:S01]  /*4800*/  ENDCOLLECTIVE ;  /* 0x000000000000791b */ /* 0x003fe20003800000 */
.L_x_327:
[----:B------:R-:W-:-:S05]  /*4810*/  FADD.FTZ R53, R50, R53 ;  /* 0x0000003532357221 */ /* 0x000fca0000010000 */
[----:B------:R-:W-:Y:S01]  /*4820*/  MOV R57, R53 ;  /* 0x0000003500397202 */ /* 0x000fe20000000f00 */
[----:B------:R-:W-:-:S07]  /*4830*/  IMAD.MOV.U32 R47, RZ, RZ, R55 ;  /* 0x000000ffff2f7224 */ /* 0x000fce00078e0037 */
[----:B------:R-:W-:Y:S05]  /*4840*/  WARPSYNC.COLLECTIVE R54, `(.L_x_328) ;  /* 0x0000000036087348 */ /* 0x000fea0003c00000 */
[----:B------:R0:W1:Y:S02]  /*4850*/  SHFL.DOWN P6, R55, R57, R56, R59 ;  /* 0x0800003839377389 */ /* 0x00006400000c003b */
[----:B01----:R-:W-:Y:S01]  /*4860*/  ENDCOLLECTIVE ;  /* 0x000000000000791b */ /* 0x003fe20003800000 */
.L_x_328:
[----:B------:R-:W-:-:S04]  /*4870*/  FADD.FTZ R47, R52, R47 ;  /* 0x0000002f342f7221 */ /* 0x000fc80000010000 */
[----:B------:R-:W-:Y:S02]  /*4880*/  IMAD.MOV.U32 R57, RZ, RZ, R47 ;  /* 0x000000ffff397224 */ /* 0x000fe400078e002f */
[----:B------:R-:W-:Y:S02]  /*4890*/  IMAD.MOV.U32 R56, RZ, RZ, 0x1 ;  /* 0x00000001ff387424 */ /* 0x000fe400078e00ff */
[----:B------:R-:W-:-:S07]  /*48a0*/  IMAD.MOV.U32 R48, RZ, RZ, R55 ;  /* 0x000000ffff307224 */ /* 0x000fce00078e0037 */
[----:B------:R-:W-:Y:S05]  /*48b0*/  WARPSYNC.COLLECTIVE R54, `(.L_x_329) ;  /* 0x0000000036087348 */ /* 0x000fea0003c00000 */
[----:B------:R0:W1:Y:S02]  /*48c0*/  SHFL.DOWN P6, R55, R57, R56, R59 ;  /* 0x0800003839377389 */ /* 0x00006400000c003b */
[----:B01----:R-:W-:Y:S01]  /*48d0*/  ENDCOLLECTIVE ;  /* 0x000000000000791b */ /* 0x003fe20003800000 */
.L_x_329:
[----:B------:R-:W-:-:S04]  /*48e0*/  FADD.FTZ R48, R53, R48 ;  /* 0x0000003035307221 */ /* 0x000fc80000010000 */
[----:B------:R-:W-:Y:S01]  /*48f0*/  IMAD.MOV.U32 R57, RZ, RZ, R48 ;  /* 0x000000ffff397224 */ /* 0x000fe200078e0030 */
[----:B------:R-:W-:-:S07]  /*4900*/  MOV R46, R55 ;  /* 0x00000037002e7202 */ /* 0x000fce0000000f00 */
[----:B------:R-:W-:Y:S05]  /*4910*/  WARPSYNC.COLLECTIVE R54, `(.L_x_330) ;  /* 0x0000000036087348 */ /* 0x000fea0003c00000 */
[----:B------:R0:W1:Y:S02]  /*4920*/  SHFL.DOWN P6, R55, R57, R56, R59 ;  /* 0x0800003839377389 */ /* 0x00006400000c003b */
[----:B01----:R-:W-:Y:S01]  /*4930*/  ENDCOLLECTIVE ;  /* 0x000000000000791b */ /* 0x003fe20003800000 */
.L_x_330:
[----:B------:R-:W-:Y:S01]  /*4940*/  IMAD.MOV.U32 R49, RZ, RZ, R55 ;  /* 0x000000ffff317224 */ /* 0x000fe200078e0037 */
[----:B------:R-:W-:Y:S06]  /*4950*/  BRA `(.L_x_331) ;  /* 0xffffffd400a87947 */ /* 0x000fec000383ffff */
.L_x_332:
        /* <DEDUP_REMOVED lines=10> */
.L_x_3885:


//--------------------- .text._ZN10layer_norm22ln_bwd_finalize_kernelINS_22Kernel_traits_finalizeILj5120E13__nv_bfloat16S2_S2_S2_fjLb0ELj1024ELj4ENS_18Kernel_traits_baseILj5120ES2_S2_S2_S2_fjLj1024EEEEELb0ELb1EEEvNS_9BwdParamsE --------------------------
	.section	.text._ZN10layer_norm22ln_bwd_finalize_kernelINS_22Kernel_traits_finalizeILj5120E13__nv_bfloat16S2_S2_S2_fjLb0ELj1024ELj4ENS_18Kernel_traits_baseILj5120ES2_S2_S2_S2_fjLj1024EEEEELb0ELb1EEEvNS_9BwdParamsE,"ax",@progbits
	.align	128
        .global         _ZN10layer_norm22ln_bwd_finalize_kernelINS_22Kernel_traits_finalizeILj5120E13__nv_bfloat16S2_S2_S2_fjLb0ELj1024ELj4ENS_18Kernel_traits_baseILj5120ES2_S2_S2_S2_fjLj1024EEEEELb0ELb1EEEvNS_9BwdParamsE
        .type           _ZN10layer_norm22ln_bwd_finalize_kernelINS_22Kernel_traits_finalizeILj5120E13__nv_bfloat16S2_S2_S2_fjLb0ELj1024ELj4ENS_18Kernel_traits_baseILj5120ES2_S2_S2_S2_fjLj1024EEEEELb0ELb1EEEvNS_9BwdParamsE,@function
        .size           _ZN10layer_norm22ln_bwd_finalize_kernelINS_22Kernel_traits_finalizeILj5120E13__nv_bfloat16S2_S2_S2_fjLb0ELj1024ELj4ENS_18Kernel_traits_baseILj5120ES2_S2_S2_S2_fjLj1024EEEEELb0ELb1EEEvNS_9BwdParamsE,(.L_x_3886 - _ZN10layer_norm22ln_bwd_finalize_kernelINS_22Kernel_traits_finalizeILj5120E13__nv_bfloat16S2_S2_S2_fjLb0ELj1024ELj4ENS_18Kernel_traits_baseILj5120ES2_S2_S2_S2_fjLj1024EEEEELb0ELb1EEEvNS_9BwdParamsE)
        .other          _ZN10layer_norm22ln_bwd_finalize_kernelINS_22Kernel_traits_finalizeILj5120E13__nv_bfloat16S2_S2_S2_fjLb0ELj1024ELj4ENS_18Kernel_traits_baseILj5120ES2_S2_S2_S2_fjLj1024EEEEELb0ELb1EEEvNS_9BwdParamsE,@"STO_CUDA_ENTRY STV_DEFAULT"
_ZN10layer_norm22ln_bwd_finalize_kernelINS_22Kernel_traits_finalizeILj5120E13__nv_bfloat16S2_S2_S2_fjLb0ELj1024ELj4ENS_18Kernel_traits_baseILj5120ES2_S2_S2_S2_fjLj1024EEEEELb0ELb1EEEvNS_9BwdParamsE:
.text._ZN10layer_norm22ln_bwd_finalize_kernelINS_22Kernel_traits_finalizeILj5120E13__nv_bfloat16S2_S2_S2_fjLb0ELj1024ELj4ENS_18Kernel_traits_baseILj5120ES2_S2_S2_S2_fjLj1024EEEEELb0ELb1EEEvNS_9BwdParamsE:
        /* <DEDUP_REMOVED lines=13> */
[----:B------:R-:W-:Y:S02]  /*00d0*/  LOP3.LUT R7, R5, 0x1f, R0, 0x78, !PT ;  /* 0x0000001f05077812 */ /* 0x000fe400078e7800 */
[----:B------:R-:W-:Y:S02]  /*00e0*/  SHF.L.U32 R6, R6, 0x4, RZ ;  /* 0x0000000406067819 */ /* 0x000fe400000006ff */
[----:B------:R-:W-:Y:S01]  /*00f0*/  IADD3 R8, R4, R7, RZ ;  /* 0x0000000704087210 */ /* 0x000fe20007ffe0ff */
[C---:B------:R-:W-:Y:S01]  /*0100*/  IMAD R9, R2.reuse, 0x20, R7 ;  /* 0x0000002002097824 */ /* 0x040fe200078e0207 */
[----:B------:R-:W-:-:S02]  /*0110*/  ISETP.GE.U32.AND P0, PT, R2, 0x10, PT ;  /* 0x000000100200780c */ /* 0x000fc40003f06070 */
[----:B------:R-:W-:Y:S02]  /*0120*/  LOP3.LUT R11, R6, 0x7ffffff0, RZ, 0xc0, !PT ;  /* 0x7ffffff0060b7812 */ /* 0x000fe400078ec0ff */
[----:B------:R-:W-:Y:S02]  /*0130*/  ISETP.EQ.AND P0, PT, R5, 0x1f, !P0 ;  /* 0x0000001f0500780c */ /* 0x000fe40004702270 */
[----:B------:R-:W-:Y:S01]  /*0140*/  IADD3 R4, R2, R11, RZ ;  /* 0x0000000b02047210 */ /* 0x000fe20007ffe0ff */
[----:B0-----:R-:W-:-:S03]  /*0150*/  ULEA UR4, UR5, UR4, 0x18 ;  /* 0x0000000405047291 */ /* 0x001fc6000f8ec03f */
[----:B------:R-:W-:-:S03]  /*0160*/  ULDC UR5, c[0x0][0x218] ;  /* 0x0000860000057ab9 */ /* 0x000fc60000000800 */
[----:B------:R-:W-:Y:S02]  /*0170*/  LEA R7, R8, UR4, 0x2 ;  /* 0x0000000408077c11 */ /* 0x000fe4000f8e10ff */
[----:B------:R-:W-:Y:S02]  /*0180*/  LEA R6, R2, UR4, 0x3 ;  /* 0x0000000402067c11 */ /* 0x000fe4000f8e18ff */
[----:B------:R-:W-:-:S07]  /*0190*/  LEA R8, R9, UR4, 0x2 ;  /* 0x0000000409087c11 */ /* 0x000fce000f8e10ff */
.L_x_344:
[----:B0-2-4-:R-:W0:Y:S01]  /*01a0*/  LDC R10, c[0x0][0x210] ;  /* 0x00008400ff0a7b82 */ /* 0x015e220000000800 */
[----:B------:R-:W-:Y:S01]  /*01b0*/  BSSY B0, `(.L_x_333) ;  /* 0x0000067000007945 */ /* 0x000fe20003800000 */
[----:B------:R-:W-:Y:S01]  /*01c0*/  HFMA2.MMA R26, -RZ, RZ, 0, 0 ;  /* 0x00000000ff1a7435 */ /* 0x000fe200000001ff */
[----:B------:R-:W-:Y:S02]  /*01d0*/  MOV R20, RZ ;  /* 0x000000ff00147202 */ /* 0x000fe40000000f00 */
[----:B0-----:R-:W-:-:S13]  /*01e0*/  ISETP.GE.U32.AND P1, PT, R5, R10, PT ;  /* 0x0000000a0500720c */ /* 0x001fda0003f26070 */
[----:B-1-3--:R-:W-:Y:S05]  /*01f0*/  @P1 BRA `(.L_x_334) ;  /* 0x0000000400881947 */ /* 0x00afea0003800000 */
[----:B------:R-:W-:Y:S01]  /*0200*/  ISETP.GE.U32.AND P2, PT, R5, R10, PT ;  /* 0x0000000a0500720c */ /* 0x000fe20003f46070 */
[----:B------:R-:W-:-:S12]  /*0210*/  IMAD.MOV.U32 R21, RZ, RZ, R5 ;  /* 0x000000ffff157224 */ /* 0x000fd800078e0005 */
[----:B------:R-:W0:Y:S08]  /*0220*/  @P2 LDC R16, c[0x0][0x218] ;  /* 0x00008600ff102b82 */ /* 0x000e300000000800 */
[----:B------:R-:W1:Y:S08]  /*0230*/  @P2 LDC.64 R14, c[0x0][0x2d0] ;  /* 0x0000b400ff0e2b82 */ /* 0x000e700000000a00 */
[----:B------:R-:W2:Y:S01]  /*0240*/  @P2 LDC.64 R12, c[0x0][0x2d8] ;  /* 0x0000b600ff0c2b82 */ /* 0x000ea20000000a00 */
[----:B0-----:R-:W-:-:S04]  /*0250*/  @P2 IMAD R9, R21, R16, R3 ;  /* 0x0000001015092224 */ /* 0x001fc800078e0203 */
[----:B-1----:R-:W-:-:S06]  /*0260*/  @P2 IMAD.WIDE.U32 R14, R9, 0x4, R14 ;  /* 0x00000004090e2825 */ /* 0x002fcc00078e000e */
[----:B------:R-:W3:Y:S01]  /*0270*/  @P2 LDG.E R15, desc[UR6][R14.64] ;  /* 0x000000060e0f2981 */ /* 0x000ee2000c1e1900 */
[----:B--2---:R-:W-:-:S06]  /*0280*/  @P2 IMAD.WIDE.U32 R12, R9, 0x4, R12 ;  /* 0x00000004090c2825 */ /* 0x004fcc00078e000c */
[----:B------:R-:W2:Y:S01]  /*0290*/  @P2 LDG.E R13, desc[UR6][R12.64] ;  /* 0x000000060c0d2981 */ /* 0x000ea2000c1e1900 */
[----:B------:R-:W-:-:S04]  /*02a0*/  @P2 IADD3 R21, R21, 0x20, RZ ;  /* 0x0000002015152810 */ /* 0x000fc80007ffe0ff */
[CC--:B------:R-:W-:Y:S02]  /*02b0*/  ISETP.GE.U32.AND P1, PT, R21.reuse, R10.reuse, PT ;  /* 0x0000000a1500720c */ /* 0x0c0fe40003f26070 */
[----:B------:R-:W-:-:S04]  /*02c0*/  IADD3 R9, -R21, R10, RZ ;  /* 0x0000000a15097210 */ /* 0x000fc80007ffe1ff */
[----:B------:R-:W-:Y:S01]  /*02d0*/  ISETP.LE.U32.OR P1, PT, R9, 0x60, P1 ;  /* 0x000000600900780c */ /* 0x000fe20000f23470 */
[----:B------:R-:W-:Y:S01]  /*02e0*/  IMAD.MOV.U32 R26, RZ, RZ, RZ ;  /* 0x000000ffff1a7224 */ /* 0x000fe200078e00ff */
[----:B------:R-:W-:Y:S01]  /*02f0*/  MOV R20, RZ ;  /* 0x000000ff00147202 */ /* 0x000fe20000000f00 */
[----:B------:R-:W-:Y:S04]  /*0300*/  BSSY B1, `(.L_x_335) ;  /* 0x000002b000017945 */ /* 0x000fe80003800000 */
[----:B---3--:R-:W-:Y:S01]  /*0310*/  @P2 FADD.FTZ R20, R20, R15 ;  /* 0x0000000f14142221 */ /* 0x008fe20000010000 */
[----:B--2---:R-:W-:Y:S01]  /*0320*/  @P2 FADD.FTZ R26, R26, R13 ;  /* 0x0000000d1a1a2221 */ /* 0x004fe20000010000 */
[----:B------:R-:W-:-:S04]  /*0330*/  PLOP3.LUT P2, PT, P2, PT, PT, 0x8, 0x0 ;  /* 0x000000000000781c */ /* 0x000fc8000174e170 */
[----:B------:R-:W-:Y:S09]  /*0340*/  @P1 BRA `(.L_x_336) ;  /* 0x0000000000981947 */ /* 0x000ff20003800000 */
[----:B------:R-:W0:Y:S01]  /*0350*/  LDC.64 R12, c[0x0][0x2d0] ;  /* 0x0000b400ff0c7b82 */ /* 0x000e220000000a00 */
[----:B------:R-:W-:Y:S02]  /*0360*/  PLOP3.LUT P2, PT, PT, PT, PT, 0x8, 0x0 ;  /* 0x000000000000781c */ /* 0x000fe40003f4e170 */
[----:B------:R-:W-:-:S05]  /*0370*/  IADD3 R9, R10, -0x60, RZ ;  /* 0xffffffa00a097810 */ /* 0x000fca0007ffe0ff */
[----:B------:R-:W1:Y:S06]  /*0380*/  LDC.64 R14, c[0x0][0x2d8] ;  /* 0x0000b600ff0e7b82 */ /* 0x000e6c0000000a00 */
.L_x_337:
[C---:B------:R-:W-:Y:S01]  /*0390*/  IADD3 R16, R21.reuse, 0x20, RZ ;  /* 0x0000002015107810 */ /* 0x040fe20007ffe0ff */
[C---:B------:R-:W-:Y:S01]  /*03a0*/  IMAD R25, R21.reuse, UR5, R3 ;  /* 0x0000000515197c24 */ /* 0x040fe2000f8e0203 */
[----:B------:R-:W-:-:S03]  /*03b0*/  IADD3 R18, R21, 0x40, RZ ;  /* 0x0000004015127810 */ /* 0x000fc60007ffe0ff */
[----:B------:R-:W-:Y:S02]  /*03c0*/  IMAD R17, R16, UR5, R3 ;  /* 0x0000000510117c24 */ /* 0x000fe4000f8e0203 */
[----:B0-----:R-:W-:-:S04]  /*03d0*/  IMAD.WIDE.U32 R22, R25, 0x4, R12 ;  /* 0x0000000419167825 */ /* 0x001fc800078e000c */
[----:B------:R-:W-:Y:S01]  /*03e0*/  IMAD.WIDE.U32 R28, R17, 0x4, R12 ;  /* 0x00000004111c7825 */ /* 0x000fe200078e000c */
[----:B------:R0:W2:Y:S03]  /*03f0*/  LDG.E R11, desc[UR6][R22.64] ;  /* 0x00000006160b7981 */ /* 0x0000a6000c1e1900 */
[--C-:B-1----:R-:W-:Y:S02]  /*0400*/  IMAD.WIDE.U32 R24, R25, 0x4, R14.reuse ;  /* 0x0000000419187825 */ /* 0x102fe400078e000e */
[----:B------:R-:W3:Y:S02]  /*0410*/  LDG.E R28, desc[UR6][R28.64] ;  /* 0x000000061c1c7981 */ /* 0x000ee4000c1e1900 */
[----:B------:R-:W-:Y:S02]  /*0420*/  IMAD.WIDE.U32 R16, R17, 0x4, R14 ;  /* 0x0000000411107825 */ /* 0x000fe400078e000e */
[----:B------:R1:W4:Y:S02]  /*0430*/  LDG.E R27, desc[UR6][R24.64] ;  /* 0x00000006181b7981 */ /* 0x000324000c1e1900 */
[----:B------:R-:W-:-:S02]  /*0440*/  IMAD R19, R18, UR5, R3 ;  /* 0x0000000512137c24 */ /* 0x000fc4000f8e0203 */
[----:B0-----:R-:W-:Y:S01]  /*0450*/  VIADD R22, R21, 0x60 ;  /* 0x0000006015167836 */ /* 0x001fe20000000000 */
[----:B------:R0:W5:Y:S03]  /*0460*/  LDG.E R29, desc[UR6][R16.64] ;  /* 0x00000006101d7981 */ /* 0x000166000c1e1900 */
[----:B-1----:R-:W-:Y:S02]  /*0470*/  IMAD R25, R22, UR5, R3 ;  /* 0x0000000516197c24 */ /* 0x002fe4000f8e0203 */
[----:B0-----:R-:W-:-:S04]  /*0480*/  IMAD.WIDE.U32 R16, R19, 0x4, R12 ;  /* 0x0000000413107825 */ /* 0x001fc800078e000c */
[----:B------:R-:W-:Y:S02]  /*0490*/  IMAD.WIDE.U32 R18, R19, 0x4, R14 ;  /* 0x0000000413127825 */ /* 0x000fe400078e000e */
[----:B------:R-:W5:Y:S02]  /*04a0*/  LDG.E R16, desc[UR6][R16.64] ;  /* 0x0000000610107981 */ /* 0x000f64000c1e1900 */
[C---:B------:R-:W-:Y:S02]  /*04b0*/  IMAD.WIDE.U32 R22, R25.reuse, 0x4, R12 ;  /* 0x0000000419167825 */ /* 0x040fe400078e000c */
[----:B------:R-:W5:Y:S02]  /*04c0*/  LDG.E R18, desc[UR6][R18.64] ;  /* 0x0000000612127981 */ /* 0x000f64000c1e1900 */
[----:B------:R-:W-:Y:S02]  /*04d0*/  IMAD.WIDE.U32 R24, R25, 0x4, R14 ;  /* 0x0000000419187825 */ /* 0x000fe400078e000e */
[----:B------:R-:W5:Y:S04]  /*04e0*/  LDG.E R22, desc[UR6][R22.64] ;  /* 0x0000000616167981 */ /* 0x000f68000c1e1900 */
[----:B------:R-:W5:Y:S01]  /*04f0*/  LDG.E R24, desc[UR6][R24.64] ;  /* 0x0000000618187981 */ /* 0x000f62000c1e1900 */
[----:B------:R-:W-:-:S04]  /*0500*/  IADD3 R21, R21, 0x80, RZ ;  /* 0x0000008015157810 */ /* 0x000fc80007ffe0ff */
[----:B------:R-:W-:Y:S01]  /*0510*/  ISETP.GE.U32.AND P1, PT, R21, R9, PT ;  /* 0x000000091500720c */ /* 0x000fe20003f26070 */
[----:B--2---:R-:W-:-:S04]  /*0520*/  FADD.FTZ R11, R11, R20 ;  /* 0x000000140b0b7221 */ /* 0x004fc80000010000 */
[----:B---3--:R-:W-:Y:S01]  /*0530*/  FADD.FTZ R11, R11, R28 ;  /* 0x0000001c0b0b7221 */ /* 0x008fe20000010000 */
[----:B----4-:R-:W-:-:S04]  /*0540*/  FADD.FTZ R26, R27, R26 ;  /* 0x0000001a1b1a7221 */ /* 0x010fc80000010000 */
[----:B-----5:R-:W-:Y:S01]  /*0550*/  FADD.FTZ R29, R26, R29 ;  /* 0x0000001d1a1d7221 */ /* 0x020fe20000010000 */
[----:B------:R-:W-:-:S03]  /*0560*/  FADD.FTZ R11, R11, R16 ;  /* 0x000000100b0b7221 */ /* 0x000fc60000010000 */
[----:B------:R-:W-:Y:S01]  /*0570*/  FADD.FTZ R29, R29, R18 ;  /* 0x000000121d1d7221 */ /* 0x000fe20000010000 */
[----:B------:R-:W-:-:S03]  /*0580*/  FADD.FTZ R20, R11, R22 ;  /* 0x000000160b147221 */ /* 0x000fc60000010000 */
[----:B------:R-:W-:Y:S01]  /*0590*/  FADD.FTZ R26, R29, R24 ;  /* 0x000000181d1a7221 */ /* 0x000fe20000010000 */
[----:B------:R-:W-:Y:S06]  /*05a0*/  @!P1 BRA `(.L_x_337) ;  /* 0xfffffffc00789947 */ /* 0x000fec000383ffff */
.L_x_336:
[----:B------:R-:W-:Y:S05]  /*05b0*/  BSYNC B1 ;  /* 0x0000000000017941 */ /* 0x000fea0003800000 */
.L_x_335:
[CC--:B------:R-:W-:Y:S01]  /*05c0*/  ISETP.GE.U32.AND P1, PT, R21.reuse, R10.reuse, PT ;  /* 0x0000000a1500720c */ /* 0x0c0fe20003f26070 */
[----:B------:R-:W-:Y:S01]  /*05d0*/  BSSY B1, `(.L_x_338) ;  /* 0x0000018000017945 */ /* 0x000fe20003800000 */
[----:B------:R-:W-:-:S04]  /*05e0*/  IADD3 R9, -R21, R10, RZ ;  /* 0x0000000a15097210 */ /* 0x000fc80007ffe1ff */
[----:B------:R-:W-:-:S13]  /*05f0*/  ISETP.LE.U32.OR P1, PT, R9, 0x20, P1 ;  /* 0x000000200900780c */ /* 0x000fda0000f23470 */
[----:B------:R-:W-:Y:S05]  /*0600*/  @P1 BRA `(.L_x_339) ;  /* 0x0000000000501947 */ /* 0x000fea0003800000 */
[----:B------:R-:W0:Y:S01]  /*0610*/  LDC.64 R18, c[0x0][0x2d0] ;  /* 0x0000b400ff127b82 */ /* 0x000e220000000a00 */
[----:B------:R-:W-:Y:S01]  /*0620*/  ULDC UR8, c[0x0][0x218] ;  /* 0x0000860000087ab9 */ /* 0x000fe20000000800 */
[C---:B------:R-:W-:Y:S01]  /*0630*/  IADD3 R14, R21.reuse, 0x20, RZ ;  /* 0x00000020150e7810 */ /* 0x040fe20007ffe0ff */
[----:B------:R-:W-:-:S04]  /*0640*/  IMAD R15, R21, UR8, R3 ;  /* 0x00000008150f7c24 */ /* 0x000fc8000f8e0203 */
[----:B------:R-:W-:Y:S01]  /*0650*/  IMAD R9, R14, UR8, R3 ;  /* 0x000000080e097c24 */ /* 0x000fe2000f8e0203 */
        /* <DEDUP_REMOVED lines=15> */
.L_x_339:
[----:B------:R-:W-:Y:S05]  /*0750*/  BSYNC B1 ;  /* 0x0000000000017941 */ /* 0x000fea0003800000 */
.L_x_338:
[----:B------:R-:W-:-:S13]  /*0760*/  ISETP.LT.U32.OR P2, PT, R21, R10, P2 ;  /* 0x0000000a1500720c */ /* 0x000fda0001741470 */
[----:B------:R-:W-:Y:S05]  /*0770*/  @!P2 BRA `(.L_x_334) ;  /* 0x000000000028a947 */ /* 0x000fea0003800000 */
[----:B------:R-:W0:Y:S01]  /*0780*/  LDC.64 R12, c[0x0][0x2d0] ;  /* 0x0000b400ff0c7b82 */ /* 0x000e220000000a00 */
[----:B------:R-:W-:Y:S02]  /*0790*/  ULDC UR8, c[0x0][0x218] ;  /* 0x0000860000087ab9 */ /* 0x000fe40000000800 */
[----:B------:R-:W-:-:S05]  /*07a0*/  IMAD R9, R21, UR8, R3 ;  /* 0x0000000815097c24 */ /* 0x000fca000f8e0203 */
[----:B------:R-:W1:Y:S01]  /*07b0*/  LDC.64 R10, c[0x0][0x2d8] ;  /* 0x0000b600ff0a7b82 */ /* 0x000e620000000a00 */
[----:B0-----:R-:W-:-:S06]  /*07c0*/  IMAD.WIDE.U32 R12, R9, 0x4, R12 ;  /* 0x00000004090c7825 */ /* 0x001fcc00078e000c */
[----:B------:R-:W2:Y:S01]  /*07d0*/  LDG.E R13, desc[UR6][R12.64] ;  /* 0x000000060c0d7981 */ /* 0x000ea2000c1e1900 */
[----:B-1----:R-:W-:-:S06]  /*07e0*/  IMAD.WIDE.U32 R10, R9, 0x4, R10 ;  /* 0x00000004090a7825 */ /* 0x002fcc00078e000a */
[----:B------:R-:W3:Y:S01]  /*07f0*/  LDG.E R11, desc[UR6][R10.64] ;  /* 0x000000060a0b7981 */ /* 0x000ee2000c1e1900 */
[----:B--2---:R-:W-:Y:S01]  /*0800*/  FADD.FTZ R20, R20, R13 ;  /* 0x0000000d14147221 */ /* 0x004fe20000010000 */
[----:B---3--:R-:W-:-:S07]  /*0810*/  FADD.FTZ R26, R26, R11 ;  /* 0x0000000b1a1a7221 */ /* 0x008fce0000010000 */
.L_x_334:
[----:B------:R-:W-:Y:S05]  /*0820*/  BSYNC B0 ;  /* 0x0000000000007941 */ /* 0x000fea0003800000 */
.L_x_333:
        /* <DEDUP_REMOVED lines=11> */
[----:B---3--:R-:W3:Y:S04]  /*08e0*/  SHFL.BFLY PT, R11, R10, 0x1, 0x1f ;  /* 0x0c201f000a0b7f89 */ /* 0x008ee800000e0000 */
[----:B--2---:R-:W2:Y:S01]  /*08f0*/  SHFL.BFLY PT, R12, R9, 0x1, 0x1f ;  /* 0x0c201f00090c7f89 */ /* 0x004ea200000e0000 */
[----:B---3--:R-:W-:Y:S01]  /*0900*/  FADD.FTZ R11, R10, R11 ;  /* 0x0000000b0a0b7221 */ /* 0x008fe20000010000 */
[----:B--2---:R-:W-:-:S04]  /*0910*/  FADD.FTZ R14, R9, R12 ;  /* 0x0000000c090e7221 */ /* 0x004fc80000010000 */
[----:B------:R-:W2:Y:S04]  /*0920*/  SHFL.BFLY PT, R12, R11, 0x2, 0x1f ;  /* 0x0c401f000b0c7f89 */ /* 0x000ea800000e0000 */
[----:B------:R-:W3:Y:S01]  /*0930*/  SHFL.BFLY PT, R13, R14, 0x2, 0x1f ;  /* 0x0c401f000e0d7f89 */ /* 0x000ee200000e0000 */
[----:B--2---:R-:W-:Y:S01]  /*0940*/  FADD.FTZ R12, R11, R12 ;  /* 0x0000000c0b0c7221 */ /* 0x004fe20000010000 */
[----:B---3--:R-:W-:-:S04]  /*0950*/  FADD.FTZ R15, R14, R13 ;  /* 0x0000000d0e0f7221 */ /* 0x008fc80000010000 */
        /* <DEDUP_REMOVED lines=8> */
[----:B------:R2:W3:Y:S04]  /*09e0*/  SHFL.BFLY PT, R11, R10, 0x10, 0x1f ;  /* 0x0e001f000a0b7f89 */ /* 0x0004e800000e0000 */
[----:B------:R2:W4:Y:S02]  /*09f0*/  SHFL.BFLY PT, R14, R9, 0x10, 0x1f ;  /* 0x0e001f00090e7f89 */ /* 0x00052400000e0000 */
.L_x_355:
[----:B------:R-:W-:Y:S01]  /*0a00*/  @!P1 SHF.R.U32.HI R12, RZ, 0x3, R0 ;  /* 0x00000003ff0c9819 */ /* 0x000fe20000011600 */
[----:B----4-:R-:W-:Y:S01]  /*0a10*/  FADD.FTZ R14, R9, R14 ;  /* 0x0000000e090e7221 */ /* 0x010fe20000010000 */
[----:B---3--:R-:W-:Y:S02]  /*0a20*/  FADD.FTZ R11, R10, R11 ;  /* 0x0000000b0a0b7221 */ /* 0x008fe40000010000 */
[----:B------:R-:W-:-:S05]  /*0a30*/  @!P1 LOP3.LUT R12, R12, 0x1ffffffc, RZ, 0xc0, !PT ;  /* 0x1ffffffc0c0c9812 */ /* 0x000fca00078ec0ff */
[----:B------:R3:W-:Y:S04]  /*0a40*/  @!P1 STS [R12+UR4+0x2000], R14 ;  /* 0x0020000e0c009988 */ /* 0x0007e80008000804 */
[----:B------:R3:W-:Y:S02]  /*0a50*/  @!P1 STS [R12+UR4+0x2080], R11 ;  /* 0x0020800b0c009988 */ /* 0x0007e40008000804 */
.L_x_340:
[----:B------:R-:W-:Y:S05]  /*0a60*/  WARPSYNC.ALL ;  /* 0x0000000000007948 */ /* 0x000fea0003800000 */
[----:B------:R-:W-:Y:S06]  /*0a70*/  BAR.SYNC.DEFER_BLOCKING 0x0 ;  /* 0x0000000000007b1d */ /* 0x000fec0000010000 */
[----:B------:R-:W-:Y:S04]  /*0a80*/  BSSY B0, `(.L_x_342) ;  /* 0x000000c000007945 */ /* 0x000fe80003800000 */
[----:B------:R-:W-:Y:S05]  /*0a90*/  @!P0 BRA `(.L_x_343) ;  /* 0x0000000000288947 */ /* 0x000fea0003800000 */
[----:B---3--:R-:W3:Y:S01]  /*0aa0*/  LDS.64 R14, [R6+0x2000] ;  /* 0x00200000060e7984 */ /* 0x008ee20000000a00 */
[----:B------:R-:W4:Y:S03]  /*0ab0*/  LDC.64 R12, c[0x0][0x318] ;  /* 0x0000c600ff0c7b82 */ /* 0x000f260000000a00 */
[----:B------:R-:W5:Y:S05]  /*0ac0*/  LDS.64 R16, [R6+0x2080] ;  /* 0x0020800006107984 */ /* 0x000f6a0000000a00 */
[----:B--2---:R-:W2:Y:S01]  /*0ad0*/  LDC.64 R10, c[0x0][0x310] ;  /* 0x0000c400ff0a7b82 */ /* 0x004ea20000000a00 */
[----:B----4-:R-:W-:-:S04]  /*0ae0*/  IMAD.WIDE.U32 R12, R4, 0x4, R12 ;  /* 0x00000004040c7825 */ /* 0x010fc800078e000c */
[----:B--2---:R-:W-:Y:S01]  /*0af0*/  IMAD.WIDE.U32 R10, R4, 0x4, R10 ;  /* 0x00000004040a7825 */ /* 0x004fe200078e000a */
[----:B---3--:R-:W-:Y:S02]  /*0b00*/  F2FP.BF16.F32.PACK_AB R15, R15, R14 ;  /* 0x0000000e0f0f723e */ /* 0x008fe400000010ff */
[----:B-----5:R-:W-:-:S03]  /*0b10*/  F2FP.BF16.F32.PACK_AB R17, R17, R16 ;  /* 0x000000101111723e */ /* 0x020fc600000010ff */
[----:B------:R4:W-:Y:S04]  /*0b20*/  STG.E desc[UR6][R12.64], R15 ;  /* 0x0000000f0c007986 */ /* 0x0009e8000c101906 */
[----:B------:R4:W-:Y:S02]  /*0b30*/  STG.E desc[UR6][R10.64], R17 ;  /* 0x000000110a007986 */ /* 0x0009e4000c101906 */
.L_x_343:
[----:B------:R-:W-:Y:S05]  /*0b40*/  BSYNC B0 ;  /* 0x0000000000007941 */ /* 0x000fea0003800000 */
.L_x_342:
[C---:B------:R-:W-:Y:S02]  /*0b50*/  ISETP.GT.U32.AND P1, PT, R3.reuse, -0x1401, PT ;  /* 0xffffebff0300780c */ /* 0x040fe40003f24070 */
[----:B------:R-:W-:Y:S02]  /*0b60*/  IADD3 R3, R3, 0x1400, RZ ;  /* 0x0000140003037810 */ /* 0x000fe40007ffe0ff */
[----:B------:R-:W-:-:S09]  /*0b70*/  IADD3 R4, R4, 0xa00, RZ ;  /* 0x00000a0004047810 */ /* 0x000fd20007ffe0ff */
[----:B------:R-:W-:Y:S05]  /*0b80*/  @P1 BRA `(.L_x_344) ;  /* 0xfffffff400841947 */ /* 0x000fea000383ffff */
[----:B------:R-:W-:Y:S05]  /*0b90*/  EXIT ;  /* 0x000000000000794d */ /* 0x000fea0003800000 */
.L_x_341:
[----:B------:R-:W-:Y:S01]  /*0ba0*/  HFMA2.MMA R22, -RZ, RZ, 0, 1.847743988037109375e-06 ;  /* 0x0000001fff167435 */ /* 0x000fe200000001ff */
[----:B0--3--:R-:W-:Y:S01]  /*0bb0*/  MOV R20, R10 ;  /* 0x0000000a00147202 */ /* 0x009fe20000000f00 */
[----:B------:R-:W-:Y:S01]  /*0bc0*/  IMAD.MOV.U32 R19, RZ, RZ, 0x1 ;  /* 0x00000001ff137424 */ /* 0x000fe200078e00ff */
[----:B------:R-:W-:-:S08]  /*0bd0*/  MOV R17, 0xffffffff ;  /* 0xffffffff00117802 */ /* 0x000fd00000000f00 */
[----:B-12---:R-:W-:Y:S05]  /*0be0*/  WARPSYNC.COLLECTIVE R17, `(.L_x_345) ;  /* 0x0000000011087348 */ /* 0x006fea0003c00000 */
[----:B------:R0:W3:Y:S02]  /*0bf0*/  SHFL.BFLY P2, R18, R20, R19, R22 ;  /* 0x0c00001314127389 */ /* 0x0000e40000040016 */
[----:B0123--:R-:W-:Y:S01]  /*0c00*/  ENDCOLLECTIVE ;  /* 0x000000000000791b */ /* 0x00ffe20003800000 */
.L_x_345:
[----:B------:R-:W-:Y:S01]  /*0c10*/  HFMA2.MMA R19, -RZ, RZ, 0, 1.1920928955078125e-07 ;  /* 0x00000002ff137435 */ /* 0x000fe200000001ff */
[----:B------:R-:W-:-:S05]  /*0c20*/  MOV R11, R18 ;  /* 0x00000012000b7202 */ /* 0x000fca0000000f00 */
[----:B------:R-:W-:-:S04]  /*0c30*/  FADD.FTZ R11, R10, R11 ;  /* 0x0000000b0a0b7221 */ /* 0x000fc80000010000 */
[----:B------:R-:W-:-:S07]  /*0c40*/  IMAD.MOV.U32 R20, RZ, RZ, R11 ;  /* 0x000000ffff147224 */ /* 0x000fce00078e000b */
[----:B------:R-:W-:Y:S05]  /*0c50*/  WARPSYNC.COLLECTIVE R17, `(.L_x_346) ;  /* 0x0000000011087348 */ /* 0x000fea0003c00000 */
[----:B------:R0:W1:Y:S02]  /*0c60*/  SHFL.BFLY P2, R18, R20, R19, R22 ;  /* 0x0c00001314127389 */ /* 0x0000640000040016 */
[----:B01----:R-:W-:Y:S01]  /*0c70*/  ENDCOLLECTIVE ;  /* 0x000000000000791b */ /* 0x003fe20003800000 */
.L_x_346:
[----:B------:R-:W-:Y:S01]  /*0c80*/  IMAD.MOV.U32 R19, RZ, RZ, 0x4 ;  /* 0x00000004ff137424 */ /* 0x000fe200078e00ff */
[----:B------:R-:W-:-:S05]  /*0c90*/  MOV R12, R18 ;  /* 0x00000012000c7202 */ /* 0x000fca0000000f00 */
[----:B------:R-:W-:-:S05]  /*0ca0*/  FADD.FTZ R12, R11, R12 ;  /* 0x0000000c0b0c7221 */ /* 0x000fca0000010000 */
[----:B------:R-:W-:-:S07]  /*0cb0*/  MOV R20, R12 ;  /* 0x0000000c00147202 */ /* 0x000fce0000000f00 */
[----:B------:R-:W-:Y:S05]  /*0cc0*/  WARPSYNC.COLLECTIVE R17, `(.L_x_347) ;  /* 0x0000000011087348 */ /* 0x000fea0003c00000 */
[----:B------:R0:W1:Y:S02]  /*0cd0*/  SHFL.BFLY P2, R18, R20, R19, R22 ;  /* 0x0c00001314127389 */ /* 0x0000640000040016 */
[----:B01----:R-:W-:Y:S01]  /*0ce0*/  ENDCOLLECTIVE ;  /* 0x000000000000791b */ /* 0x003fe20003800000 */
.L_x_347:
[----:B------:R-:W-:Y:S01]  /*0cf0*/  HFMA2.MMA R19, -RZ, RZ, 0, 4.76837158203125e-07 ;  /* 0x00000008ff137435 */ /* 0x000fe200000001ff */
[----:B------:R-:W-:-:S05]  /*0d00*/  MOV R13, R18 ;  /* 0x00000012000d7202 */ /* 0x000fca0000000f00 */
[----:B------:R-:W-:-:S05]  /*0d10*/  FADD.FTZ R13, R12, R13 ;  /* 0x0000000d0c0d7221 */ /* 0x000fca0000010000 */
[----:B------:R-:W-:-:S07]  /*0d20*/  MOV R20, R13 ;  /* 0x0000000d00147202 */ /* 0x000fce0000000f00 */
[----:B------:R-:W-:Y:S05]  /*0d30*/  WARPSYNC.COLLECTIVE R17, `(.L_x_348) ;  /* 0x0000000011087348 */ /* 0x000fea0003c00000 */
[----:B------:R0:W1:Y:S02]  /*0d40*/  SHFL.BFLY P2, R18, R20, R19, R22 ;  /* 0x0c00001314127389 */ /* 0x0000640000040016 */
[----:B01----:R-:W-:Y:S01]  /*0d50*/  ENDCOLLECTIVE ;  /* 0x000000000000791b */ /* 0x003fe20003800000 */
.L_x_348:
[----:B------:R-:W-:Y:S01]  /*0d60*/  HFMA2.MMA R19, -RZ, RZ, 0, 9.5367431640625e-07 ;  /* 0x00000010ff137435 */ /* 0x000fe200000001ff */
[----:B------:R-:W-:-:S04]  /*0d70*/  IMAD.MOV.U32 R10, RZ, RZ, R18 ;  /* 0x000000ffff0a7224 */ /* 0x000fc800078e0012 */
[----:B------:R-:W-:-:S05]  /*0d80*/  FADD.FTZ R10, R13, R10 ;  /* 0x0000000a0d0a7221 */ /* 0x000fca0000010000 */
[----:B------:R-:W-:-:S07]  /*0d90*/  MOV R20, R10 ;  /* 0x0000000a00147202 */ /* 0x000fce0000000f00 */
[----:B------:R-:W-:Y:S05]  /*0da0*/  WARPSYNC.COLLECTIVE R17, `(.L_x_349) ;  /* 0x0000000011087348 */ /* 0x000fea0003c00000 */
[----:B------:R0:W1:Y:S02]  /*0db0*/  SHFL.BFLY P2, R18, R20, R19, R22 ;  /* 0x0c00001314127389 */ /* 0x0000640000040016 */
[----:B01----:R-:W-:Y:S01]  /*0dc0*/  ENDCOLLECTIVE ;  /* 0x000000000000791b */ /* 0x003fe20003800000 */
.L_x_349:
[----:B------:R-:W-:Y:S01]  /*0dd0*/  HFMA2.MMA R19, -RZ, RZ, 0, 5.9604644775390625e-08 ;  /* 0x00000001ff137435 */ /* 0x000fe200000001ff */
[----:B------:R-:W-:Y:S01]  /*0de0*/  IMAD.MOV.U32 R20, RZ, RZ, R9 ;  /* 0x000000ffff147224 */ /* 0x000fe200078e0009 */
[----:B------:R-:W-:-:S09]  /*0df0*/  MOV R11, R18 ;  /* 0x00000012000b7202 */ /* 0x000fd20000000f00 */
[----:B------:R-:W-:Y:S05]  /*0e00*/  WARPSYNC.COLLECTIVE R17, `(.L_x_350) ;  /* 0x0000000011087348 */ /* 0x000fea0003c00000 */
[----:B------:R0:W1:Y:S02]  /*0e10*/  SHFL.BFLY P2, R18, R20, R19, R22 ;  /* 0x0c00001314127389 */ /* 0x0000640000040016 */
[----:B01----:R-:W-:Y:S01]  /*0e20*/  ENDCOLLECTIVE ;  /* 0x000000000000791b */ /* 0x003fe20003800000 */
.L_x_350:
[----:B------:R-:W-:Y:S01]  /*0e30*/  HFMA2.MMA R19, -RZ, RZ, 0, 1.1920928955078125e-07 ;  /* 0x00000002ff137435 */ /* 0x000fe200000001ff */
[----:B------:R-:W-:-:S05]  /*0e40*/  MOV R12, R18 ;  /* 0x00000012000c7202 */ /* 0x000fca0000000f00 */
[----:B------:R-:W-:-:S05]  /*0e50*/  FADD.FTZ R14, R9, R12 ;  /* 0x0000000c090e7221 */ /* 0x000fca0000010000 */
[----:B------:R-:W-:-:S07]  /*0e60*/  MOV R20, R14 ;  /* 0x0000000e00147202 */ /* 0x000fce0000000f00 */
[----:B------:R-:W-:Y:S05]  /*0e70*/  WARPSYNC.COLLECTIVE R17, `(.L_x_351) ;  /* 0x0000000011087348 */ /* 0x000fea0003c00000 */
[----:B------:R0:W1:Y:S02]  /*0e80*/  SHFL.BFLY P2, R18, R20, R19, R22 ;  /* 0x0c00001314127389 */ /* 0x0000640000040016 */
[----:B01----:R-:W-:Y:S01]  /*0e90*/  ENDCOLLECTIVE ;  /* 0x000000000000791b */ /* 0x003fe20003800000 */
.L_x_351:
[----:B------:R-:W-:Y:S01]  /*0ea0*/  HFMA2.MMA R19, -RZ, RZ, 0, 2.384185791015625e-07 ;  /* 0x00000004ff137435 */ /* 0x000fe200000001ff */
[----:B------:R-:W-:-:S04]  /*0eb0*/  IMAD.MOV.U32 R13, RZ, RZ, R18 ;  /* 0x000000ffff0d7224 */ /* 0x000fc800078e0012 */
[----:B------:R-:W-:-:S05]  /*0ec0*/  FADD.FTZ R15, R14, R13 ;  /* 0x0000000d0e0f7221 */ /* 0x000fca0000010000 */
[----:B------:R-:W-:-:S07]  /*0ed0*/  MOV R20, R15 ;  /* 0x0000000f00147202 */ /* 0x000fce0000000f00 */
[----:B------:R-:W-:Y:S05]  /*0ee0*/  WARPSYNC.COLLECTIVE R17, `(.L_x_352) ;  /* 0x0000000011087348 */ /* 0x000fea0003c00000 */
[----:B------:R0:W1:Y:S02]  /*0ef0*/  SHFL.BFLY P2, R18, R20, R19, R22 ;  /* 0x0c00001314127389 */ /* 0x0000640000040016 */
[----:B01----:R-:W-:Y:S01]  /*0f00*/  ENDCOLLECTIVE ;  /* 0x000000000000791b */ /* 0x003fe20003800000 */
.L_x_352:
[----:B------:R-:W-:Y:S01]  /*0f10*/  IMAD.MOV.U32 R19, RZ, RZ, 0x8 ;  /* 0x00000008ff137424 */ /* 0x000fe200078e00ff */
[----:B------:R-:W-:-:S05]  /*0f20*/  MOV R16, R18 ;  /* 0x0000001200107202 */ /* 0x000fca0000000f00 */
[----:B------:R-:W-:-:S05]  /*0f30*/  FADD.FTZ R16, R15, R16 ;  /* 0x000000100f107221 */ /* 0x000fca0000010000 */
[----:B------:R-:W-:-:S07]  /*0f40*/  MOV R20, R16 ;  /* 0x0000001000147202 */ /* 0x000fce0000000f00 */
[----:B------:R-:W-:Y:S05]  /*0f50*/  WARPSYNC.COLLECTIVE R17, `(.L_x_353) ;  /* 0x0000000011087348 */ /* 0x000fea0003c00000 */
[----:B------:R0:W1:Y:S02]  /*0f60*/  SHFL.BFLY P2, R18, R20, R19, R22 ;  /* 0x0c00001314127389 */ /* 0x0000640000040016 */
[----:B01----:R-:W-:Y:S01]  /*0f70*/  ENDCOLLECTIVE ;  /* 0x000000000000791b */ /* 0x003fe20003800000 */
.L_x_353:
[----:B------:R-:W-:Y:S01]  /*0f80*/  HFMA2.MMA R19, -RZ, RZ, 0, 9.5367431640625e-07 ;  /* 0x00000010ff137435 */ /* 0x000fe200000001ff */
[----:B------:R-:W-:-:S05]  /*0f90*/  MOV R9, R18 ;  /* 0x0000001200097202 */ /* 0x000fca0000000f00 */
[----:B------:R-:W-:-:S05]  /*0fa0*/  FADD.FTZ R9, R16, R9 ;  /* 0x0000000910097221 */ /* 0x000fca0000010000 */
[----:B------:R-:W-:-:S07]  /*0fb0*/  MOV R20, R9 ;  /* 0x0000000900147202 */ /* 0x000fce0000000f00 */
[----:B------:R-:W-:Y:S05]  /*0fc0*/  WARPSYNC.COLLECTIVE R17, `(.L_x_354) ;  /* 0x0000000011087348 */ /* 0x000fea0003c00000 */
[----:B------:R0:W1:Y:S02]  /*0fd0*/  SHFL.BFLY P2, R18, R20, R19, R22 ;  /* 0x0c00001314127389 */ /* 0x0000640000040016 */
[----:B01----:R-:W-:Y:S01]  /*0fe0*/  ENDCOLLECTIVE ;  /* 0x000000000000791b */ /* 0x003fe20003800000 */
.L_x_354:
[----:B------:R-:W-:Y:S01]  /*0ff0*/  MOV R14, R18 ;  /* 0x00000012000e7202 */ /* 0x000fe20000000f00 */
[----:B------:R-:W-:Y:S06]  /*1000*/  BRA `(.L_x_355) ;  /* 0xfffffff8007c7947 */ /* 0x000fec000383ffff */
.L_x_356:
        /* <DEDUP_REMOVED lines=15> */
.L_x_3886:


//--------------------- .text._ZN10layer_norm40ln_parallel_residual_bwd_finalize_kernelINS_22Kernel_traits_finalizeILj5120E13__nv_bfloat16S2_S2_S2_fjLb0ELj1024ELj4ENS_18Kernel_traits_baseILj5120ES2_S2_S2_S2_fjLj1024EEEEELb1EEEvNS_9BwdParamsE --------------------------
	.section	.text._ZN10layer_norm40ln_parallel_residual_bwd_finalize_kernelINS_22Kernel_traits_finalizeILj5120E13__nv_bfloat16S2_S2_S2_fjLb0ELj1024ELj4ENS_18Kernel_traits_baseILj5120ES2_S2_S2_S2_fjLj1024EEEEELb1EEEvNS_9BwdParamsE,"ax",@progbits
	.align	128
        .global         _ZN10layer_norm40ln_parallel_residual_bwd_finalize_kernelINS_22Kernel_traits_finalizeILj5120E13__nv_bfloat16S2_S2_S2_fjLb0ELj1024ELj4ENS_18Kernel_traits_baseILj5120ES2_S2_S2_S2_fjLj1024EEEEELb1EEEvNS_9BwdParamsE
        .type           _ZN10layer_norm40ln_parallel_residual_bwd_finalize_kernelINS_22Kernel_traits_finalizeILj5120E13__nv_bfloat16S2_S2_S2_fjLb0ELj1024ELj4ENS_18Kernel_traits_baseILj5120ES2_S2_S2_S2_fjLj1024EEEEELb1EEEvNS_9BwdParamsE,@function
        .size           _ZN10layer_norm40ln_parallel_residual_bwd_finalize_kernelINS_22Kernel_traits_finalizeILj5120E13__nv_bfloat16S2_S2_S2_fjLb0ELj1024ELj4ENS_18Kernel_traits_baseILj5120ES2_S2_S2_S2_fjLj1024EEEEELb1EEEvNS_9BwdParamsE,(.L_x_3887 - _ZN10layer_norm40ln_parallel_residual_bwd_finalize_kernelINS_22Kernel_traits_finalizeILj5120E13__nv_bfloat16S2_S2_S2_fjLb0ELj1024ELj4ENS_18Kernel_traits_baseILj5120ES2_S2_S2_S2_fjLj1024EEEEELb1EEEvNS_9BwdParamsE)
        .other          _ZN10layer_norm40ln_parallel_residual_bwd_finalize_kernelINS_22Kernel_traits_finalizeILj5120E13__nv_bfloat16S2_S2_S2_fjLb0ELj1024ELj4ENS_18Kernel_traits_baseILj5120ES2_S2_S2_S2_fjLj1024EEEEELb1EEEvNS_9BwdParamsE,@"STO_CUDA_ENTRY STV_DEFAULT"
_ZN10layer_norm40ln_parallel_residual_bwd_finalize_kernelINS_22Kernel_traits_finalizeILj5120E13__nv_bfloat16S2_S2_S2_fjLb0ELj1024ELj4ENS_18Kernel_traits_baseILj5120ES2_S2_S2_S2_fjLj1024EEEEELb1EEEvNS_9BwdParamsE:
.text._ZN10layer_norm40ln_parallel_residual_bwd_finalize_kernelINS_22Kernel_traits_finalizeILj5120E13__nv_bfloat16S2_S2_S2_fjLb0ELj1024ELj4ENS_18Kernel_traits_baseILj5120ES2_S2_S2_S2_fjLj1024EEEEELb1EEEvNS_9BwdParamsE:
        /* <DEDUP_REMOVED lines=14> */
[----:B------:R-:W-:Y:S02]  /*00e0*/  LOP3.LUT R6, R3, 0x1f, R0, 0x78, !PT ;  /* 0x0000001f03067812 */ /* 0x000fe400078e7800 */
[----:B------:R-:W-:Y:S02]  /*00f0*/  ISETP.GE.U32.AND P0, PT, R2, 0x10, PT ;  /* 0x000000100200780c */ /* 0x000fe40003f06070 */
[----:B------:R-:W-:-:S02]  /*0100*/  LOP3.LUT R7, R7, 0x7ffffff0, RZ, 0xc0, !PT ;  /* 0x7ffffff007077812 */ /* 0x000fc400078ec0ff */
[----:B------:R-:W-:Y:S02]  /*0110*/  IADD3 R6, R5, R6, RZ ;  /* 0x0000000605067210 */ /* 0x000fe40007ffe0ff */
[----:B------:R-:W-:Y:S02]  /*0120*/  ISETP.EQ.AND P0, PT, R3, 0x1f, !P0 ;  /* 0x0000001f0300780c */ /* 0x000fe40004702270 */
[----:B------:R-:W-:Y:S01]  /*0130*/  IADD3 R5, R2, R7, RZ ;  /* 0x0000000702057210 */ /* 0x000fe20007ffe0ff */
[----:B0-----:R-:W-:-:S03]  /*0140*/  ULEA UR4, UR5, UR4, 0x18 ;  /* 0x0000000405047291 */ /* 0x001fc6000f8ec03f */
[----:B------:R-:W-:-:S03]  /*0150*/  ULDC UR5, c[0x0][0x218] ;  /* 0x0000860000057ab9 */ /* 0x000fc60000000800 */
[----:B------:R-:W-:-:S07]  /*0160*/  LEA R6, R6, UR4, 0x2 ;  /* 0x0000000406067c11 */ /* 0x000fce000f8e10ff */
.L_x_368:
[----:B012---:R-:W0:Y:S01]  /*0170*/  LDC R8, c[0x0][0x210] ;  /* 0x00008400ff087b82 */ /* 0x007e220000000800 */
[----:B------:R-:W-:Y:S01]  /*0180*/  BSSY B0, `(.L_x_357) ;  /* 0x00000a3000007945 */ /* 0x000fe20003800000 */
[----:B------:R-:W-:Y:S01]  /*0190*/  HFMA2.MMA R9, -RZ, RZ, 0, 0 ;  /* 0x00000000ff097435 */ /* 0x000fe200000001ff */
[----:B------:R-:W-:Y:S01]  /*01a0*/  MOV R22, RZ ;  /* 0x000000ff00167202 */ /* 0x000fe20000000f00 */
[----:B------:R-:W-:Y:S01]  /*01b0*/  HFMA2.MMA R15, -RZ, RZ, 0, 0 ;  /* 0x00000000ff0f7435 */ /* 0x000fe200000001ff */
[----:B------:R-:W-:Y:S02]  /*01c0*/  MOV R21, RZ ;  /* 0x000000ff00157202 */ /* 0x000fe40000000f00 */
[----:B0-----:R-:W-:-:S13]  /*01d0*/  ISETP.GE.U32.AND P1, PT, R3, R8, PT ;  /* 0x000000080300720c */ /* 0x001fda0003f26070 */
[----:B------:R-:W-:Y:S05]  /*01e0*/  @P1 BRA `(.L_x_358) ;  /* 0x0000000800701947 */ /* 0x000fea0003800000 */
[----:B------:R-:W-:Y:S02]  /*01f0*/  ISETP.GE.U32.AND P2, PT, R3, R8, PT ;  /* 0x000000080300720c */ /* 0x000fe40003f46070 */
[----:B------:R-:W-:-:S11]  /*0200*/  MOV R23, R3 ;  /* 0x0000000300177202 */ /* 0x000fd60000000f00 */
[----:B------:R-:W0:Y:S08]  /*0210*/  @P2 LDC R7, c[0x0][0x218] ;  /* 0x00008600ff072b82 */ /* 0x000e300000000800 */
[----:B------:R-:W1:Y:S08]  /*0220*/  @P2 LDC.64 R10, c[0x0][0x2d0] ;  /* 0x0000b400ff0a2b82 */ /* 0x000e700000000a00 */
[----:B------:R-:W2:Y:S08]  /*0230*/  @P2 LDC.64 R16, c[0x0][0x2d8] ;  /* 0x0000b600ff102b82 */ /* 0x000eb00000000a00 */
[----:B------:R-:W3:Y:S01]  /*0240*/  @P2 LDC.64 R14, c[0x0][0x2e0] ;  /* 0x0000b800ff0e2b82 */ /* 0x000ee20000000a00 */
[----:B0-----:R-:W-:-:S07]  /*0250*/  @P2 IMAD R7, R23, R7, R4 ;  /* 0x0000000717072224 */ /* 0x001fce00078e0204 */
[----:B------:R-:W0:Y:S01]  /*0260*/  @P2 LDC.64 R12, c[0x0][0x2e8] ;  /* 0x0000ba00ff0c2b82 */ /* 0x000e220000000a00 */
[----:B-1----:R-:W-:-:S06]  /*0270*/  @P2 IMAD.WIDE.U32 R10, R7, 0x4, R10 ;  /* 0x00000004070a2825 */ /* 0x002fcc00078e000a */
[----:B------:R-:W4:Y:S01]  /*0280*/  @P2 LDG.E R10, desc[UR6][R10.64] ;  /* 0x000000060a0a2981 */ /* 0x000f22000c1e1900 */
[----:B--2---:R-:W-:-:S06]  /*0290*/  @P2 IMAD.WIDE.U32 R16, R7, 0x4, R16 ;  /* 0x0000000407102825 */ /* 0x004fcc00078e0010 */
[----:B------:R-:W2:Y:S01]  /*02a0*/  @P2 LDG.E R16, desc[UR6][R16.64] ;  /* 0x0000000610102981 */ /* 0x000ea2000c1e1900 */
[----:B---3--:R-:W-:-:S06]  /*02b0*/  @P2 IMAD.WIDE.U32 R18, R7, 0x4, R14 ;  /* 0x0000000407122825 */ /* 0x008fcc00078e000e */
[----:B------:R-:W3:Y:S01]  /*02c0*/  @P2 LDG.E R19, desc[UR6][R18.64] ;  /* 0x0000000612132981 */ /* 0x000ee2000c1e1900 */
[----:B0-----:R-:W-:-:S06]  /*02d0*/  @P2 IMAD.WIDE.U32 R12, R7, 0x4, R12 ;  /* 0x00000004070c2825 */ /* 0x001fcc00078e000c */
[----:B------:R-:W5:Y:S01]  /*02e0*/  @P2 LDG.E R12, desc[UR6][R12.64] ;  /* 0x000000060c0c2981 */ /* 0x000f62000c1e1900 */
[----:B------:R-:W-:-:S04]  /*02f0*/  @P2 IADD3 R23, R23, 0x20, RZ ;  /* 0x0000002017172810 */ /* 0x000fc80007ffe0ff */
[CC--:B------:R-:W-:Y:S02]  /*0300*/  ISETP.GE.U32.AND P1, PT, R23.reuse, R8.reuse, PT ;  /* 0x000000081700720c */ /* 0x0c0fe40003f26070 */
[----:B------:R-:W-:-:S04]  /*0310*/  IADD3 R7, -R23, R8, RZ ;  /* 0x0000000817077210 */ /* 0x000fc80007ffe1ff */
[----:B------:R-:W-:Y:S02]  /*0320*/  ISETP.LE.U32.OR P1, PT, R7, 0x60, P1 ;  /* 0x000000600700780c */ /* 0x000fe40000f23470 */
[----:B------:R-:W-:Y:S02]  /*0330*/  MOV R21, RZ ;  /* 0x000000ff00157202 */ /* 0x000fe40000000f00 */
[----:B------:R-:W-:Y:S02]  /*0340*/  MOV R15, RZ ;  /* 0x000000ff000f7202 */ /* 0x000fe40000000f00 */
[----:B------:R-:W-:Y:S02]  /*0350*/  MOV R22, RZ ;  /* 0x000000ff00167202 */ /* 0x000fe40000000f00 */
[----:B------:R-:W-:Y:S01]  /*0360*/  MOV R9, RZ ;  /* 0x000000ff00097202 */ /* 0x000fe20000000f00 */
[----:B------:R-:W-:Y:S01]  /*0370*/  BSSY B1, `(.L_x_359) ;  /* 0x0000047000017945 */ /* 0x000fe20003800000 */
[----:B----4-:R-:W-:Y:S01]  /*0380*/  @P2 FADD.FTZ R21, R21, R10 ;  /* 0x0000000a15152221 */ /* 0x010fe20000010000 */
[----:B--2---:R-:W-:Y:S01]  /*0390*/  @P2 FADD.FTZ R15, R15, R16 ;  /* 0x000000100f0f2221 */ /* 0x004fe20000010000 */
[----:B---3--:R-:W-:Y:S01]  /*03a0*/  @P2 FADD.FTZ R22, R22, R19 ;  /* 0x0000001316162221 */ /* 0x008fe20000010000 */
[----:B-----5:R-:W-:Y:S01]  /*03b0*/  @P2 FADD.FTZ R9, R9, R12 ;  /* 0x0000000c09092221 */ /* 0x020fe20000010000 */
[----:B------:R-:W-:Y:S01]  /*03c0*/  PLOP3.LUT P2, PT, P2, PT, PT, 0x8, 0x0 ;  /* 0x000000000000781c */ /* 0x000fe2000174e170 */
[----:B------:R-:W-:-:S12]  /*03d0*/  @P1 BRA `(.L_x_360) ;  /* 0x0000000400001947 */ /* 0x000fd80003800000 */
[----:B------:R-:W-:Y:S02]  /*03e0*/  PLOP3.LUT P2, PT, PT, PT, PT, 0x8, 0x0 ;  /* 0x000000000000781c */ /* 0x000fe40003f4e170 */
[----:B------:R-:W-:-:S11]  /*03f0*/  IADD3 R7, R8, -0x60, RZ ;  /* 0xffffffa008077810 */ /* 0x000fd60007ffe0ff */
.L_x_361:
[----:B------:R-:W0:Y:S01]  /*0400*/  LDC.64 R12, c[0x0][0x2d0] ;  /* 0x0000b400ff0c7b82 */ /* 0x000e220000000a00 */
[C---:B------:R-:W-:Y:S01]  /*0410*/  IMAD R25, R23.reuse, UR5, R4 ;  /* 0x0000000517197c24 */ /* 0x040fe2000f8e0204 */
[----:B------:R-:W-:-:S05]  /*0420*/  IADD3 R27, R23, 0x20, RZ ;  /* 0x00000020171b7810 */ /* 0x000fca0007ffe0ff */
[----:B------:R-:W-:Y:S02]  /*0430*/  IMAD R27, R27, UR5, R4 ;  /* 0x000000051b1b7c24 */ /* 0x000fe4000f8e0204 */
[----:B0-----:R-:W-:-:S05]  /*0440*/  IMAD.WIDE.U32 R16, R25, 0x4, R12 ;  /* 0x0000000419107825 */ /* 0x001fca00078e000c */
[----:B------:R0:W2:Y:S01]  /*0450*/  LDG.E R14, desc[UR6][R16.64] ;  /* 0x00000006100e7981 */ /* 0x0000a2000c1e1900 */
[----:B------:R-:W-:Y:S01]  /*0460*/  IADD3 R19, R23, 0x40, RZ ;  /* 0x0000004017137810 */ /* 0x000fe20007ffe0ff */
[----:B0-----:R-:W-:-:S05]  /*0470*/  IMAD.WIDE.U32 R16, R27, 0x4, R12 ;  /* 0x000000041b107825 */ /* 0x001fca00078e000c */
[----:B------:R-:W3:Y:S01]  /*0480*/  LDG.E R20, desc[UR6][R16.64] ;  /* 0x0000000610147981 */ /* 0x000ee2000c1e1900 */
[----:B------:R-:W-:-:S04]  /*0490*/  IMAD R19, R19, UR5, R4 ;  /* 0x0000000513137c24 */ /* 0x000fc8000f8e0204 */
[----:B------:R-:W-:-:S05]  /*04a0*/  IMAD.WIDE.U32 R10, R19, 0x4, R12 ;  /* 0x00000004130a7825 */ /* 0x000fca00078e000c */
[----:B------:R0:W4:Y:S02]  /*04b0*/  LDG.E R18, desc[UR6][R10.64] ;  /* 0x000000060a127981 */ /* 0x000124000c1e1900 */
[----:B0-----:R-:W0:Y:S02]  /*04c0*/  LDC.64 R10, c[0x0][0x2d8] ;  /* 0x0000b600ff0a7b82 */ /* 0x001e240000000a00 */
[----:B0-----:R-:W-:-:S04]  /*04d0*/  IMAD.WIDE.U32 R28, R25, 0x4, R10 ;  /* 0x00000004191c7825 */ /* 0x001fc800078e000a */
[----:B------:R-:W-:-:S05]  /*04e0*/  IMAD.WIDE.U32 R16, R27, 0x4, R10 ;  /* 0x000000041b107825 */ /* 0x000fca00078e000a */
[----:B------:R0:W5:Y:S02]  /*04f0*/  LDG.E R24, desc[UR6][R16.64] ;  /* 0x0000000610187981 */ /* 0x000164000c1e1900 */
[----:B0-----:R-:W0:Y:S01]  /*0500*/  LDC.64 R16, c[0x0][0x2e0] ;  /* 0x0000b800ff107b82 */ /* 0x001e220000000a00 */
[----:B--2---:R-:W-:Y:S02]  /*0510*/  FADD.FTZ R21, R14, R21 ;  /* 0x000000150e157221 */ /* 0x004fe40000010000 */
[----:B------:R1:W2:Y:S02]  /*0520*/  LDG.E R14, desc[UR6][R28.64] ;  /* 0x000000061c0e7981 */ /* 0x0002a4000c1e1900 */
[----:B---3--:R-:W-:Y:S01]  /*0530*/  FADD.FTZ R21, R21, R20 ;  /* 0x0000001415157221 */ /* 0x008fe20000010000 */
[----:B------:R-:W-:-:S05]  /*0540*/  IADD3 R20, R23, 0x60, RZ ;  /* 0x0000006017147810 */ /* 0x000fca0007ffe0ff */
[----:B-1----:R-:W-:-:S04]  /*0550*/  IMAD R29, R20, UR5, R4 ;  /* 0x00000005141d7c24 */ /* 0x002fc8000f8e0204 */
[----:B------:R-:W-:-:S06]  /*0560*/  IMAD.WIDE.U32 R12, R29, 0x4, R12 ;  /* 0x000000041d0c7825 */ /* 0x000fcc00078e000c */
[----:B------:R4:W3:Y:S02]  /*0570*/  LDG.E R12, desc[UR6][R12.64] ;  /* 0x000000060c0c7981 */ /* 0x0008e4000c1e1900 */
[----:B----4-:R-:W-:Y:S01]  /*0580*/  FADD.FTZ R13, R21, R18 ;  /* 0x00000012150d7221 */ /* 0x010fe20000010000 */
[----:B------:R-:W-:-:S05]  /*0590*/  IMAD.WIDE.U32 R20, R19, 0x4, R10 ;  /* 0x0000000413147825 */ /* 0x000fca00078e000a */
[----:B------:R0:W4:Y:S02]  /*05a0*/  LDG.E R18, desc[UR6][R20.64] ;  /* 0x0000000614127981 */ /* 0x000124000c1e1900 */
[----:B0-----:R-:W-:-:S06]  /*05b0*/  IMAD.WIDE.U32 R20, R25, 0x4, R16 ;  /* 0x0000000419147825 */ /* 0x001fcc00078e0010 */
[----:B------:R5:W3:Y:S01]  /*05c0*/  LDG.E R20, desc[UR6][R20.64] ;  /* 0x0000000614147981 */ /* 0x000ae2000c1e1900 */
[----:B------:R-:W-:-:S06]  /*05d0*/  IMAD.WIDE.U32 R10, R29, 0x4, R10 ;  /* 0x000000041d0a7825 */ /* 0x000fcc00078e000a */
[----:B------:R-:W4:Y:S01]  /*05e0*/  LDG.E R10, desc[UR6][R10.64] ;  /* 0x000000060a0a7981 */ /* 0x000f22000c1e1900 */
[----:B--2---:R-:W-:Y:S01]  /*05f0*/  FADD.FTZ R26, R14, R15 ;  /* 0x0000000f0e1a7221 */ /* 0x004fe20000010000 */
[----:B------:R-:W-:-:S05]  /*0600*/  IMAD.WIDE.U32 R14, R27, 0x4, R16 ;  /* 0x000000041b0e7825 */ /* 0x000fca00078e0010 */
[----:B------:R0:W2:Y:S01]  /*0610*/  LDG.E R11, desc[UR6][R14.64] ;  /* 0x000000060e0b7981 */ /* 0x0000a2000c1e1900 */
[----:B-----5:R-:W-:Y:S01]  /*0620*/  FADD.FTZ R21, R26, R24 ;  /* 0x000000181a157221 */ /* 0x020fe20000010000 */
[----:B0-----:R-:W-:-:S05]  /*0630*/  IMAD.WIDE.U32 R14, R19, 0x4, R16 ;  /* 0x00000004130e7825 */ /* 0x001fca00078e0010 */
[----:B------:R0:W5:Y:S02]  /*0640*/  LDG.E R26, desc[UR6][R14.64] ;  /* 0x000000060e1a7981 */ /* 0x000164000c1e1900 */
[----:B0-----:R-:W0:Y:S01]  /*0650*/  LDC.64 R14, c[0x0][0x2e8] ;  /* 0x0000ba00ff0e7b82 */ /* 0x001e220000000a00 */
[----:B------:R-:W-:-:S06]  /*0660*/  IMAD.WIDE.U32 R16, R29, 0x4, R16 ;  /* 0x000000041d107825 */ /* 0x000fcc00078e0010 */
[----:B------:R-:W5:Y:S01]  /*0670*/  LDG.E R16, desc[UR6][R16.64] ;  /* 0x0000000610107981 */ /* 0x000f62000c1e1900 */
[----:B0-----:R-:W-:-:S04]  /*0680*/  IMAD.WIDE.U32 R24, R25, 0x4, R14 ;  /* 0x0000000419187825 */ /* 0x001fc800078e000e */
[----:B---3--:R-:W-:Y:S02]  /*0690*/  FADD.FTZ R22, R20, R22 ;  /* 0x0000001614167221 */ /* 0x008fe40000010000 */
[----:B------:R0:W3:Y:S01]  /*06a0*/  LDG.E R20, desc[UR6][R24.64] ;  /* 0x0000000618147981 */ /* 0x0000e2000c1e1900 */
[----:B------:R-:W-:-:S06]  /*06b0*/  IMAD.WIDE.U32 R28, R29, 0x4, R14 ;  /* 0x000000041d1c7825 */ /* 0x000fcc00078e000e */
[----:B------:R-:W3:Y:S01]  /*06c0*/  LDG.E R28, desc[UR6][R28.64] ;  /* 0x000000061c1c7981 */ /* 0x000ee2000c1e1900 */
[----:B0-----:R-:W-:-:S05]  /*06d0*/  IMAD.WIDE.U32 R24, R27, 0x4, R14 ;  /* 0x000000041b187825 */ /* 0x001fca00078e000e */
[----:B------:R0:W3:Y:S02]  /*06e0*/  LDG.E R27, desc[UR6][R24.64] ;  /* 0x00000006181b7981 */ /* 0x0000e4000c1e1900 */
[----:B0-----:R-:W-:-:S05]  /*06f0*/  IMAD.WIDE.U32 R24, R19, 0x4, R14 ;  /* 0x0000000413187825 */ /* 0x001fca00078e000e */
[----:B------:R-:W3:Y:S01]  /*0700*/  LDG.E R19, desc[UR6][R24.64] ;  /* 0x0000000618137981 */ /* 0x000ee2000c1e1900 */
[----:B------:R-:W-:-:S04]  /*0710*/  IADD3 R23, R23, 0x80, RZ ;  /* 0x0000008017177810 */ /* 0x000fc80007ffe0ff */
[----:B------:R-:W-:Y:S01]  /*0720*/  ISETP.GE.U32.AND P1, PT, R23, R7, PT ;  /* 0x000000071700720c */ /* 0x000fe20003f26070 */
[----:B----4-:R-:W-:Y:S01]  /*0730*/  FADD.FTZ R15, R21, R18 ;  /* 0x00000012150f7221 */ /* 0x010fe20000010000 */
[----:B------:R-:W-:-:S03]  /*0740*/  FADD.FTZ R21, R13, R12 ;  /* 0x0000000c0d157221 */ /* 0x000fc60000010000 */
[----:B------:R-:W-:Y:S01]  /*0750*/  FADD.FTZ R15, R15, R10 ;  /* 0x0000000a0f0f7221 */ /* 0x000fe20000010000 */
[----:B--2---:R-:W-:-:S04]  /*0760*/  FADD.FTZ R11, R22, R11 ;  /* 0x0000000b160b7221 */ /* 0x004fc80000010000 */
[----:B-----5:R-:W-:-:S04]  /*0770*/  FADD.FTZ R11, R11, R26 ;  /* 0x0000001a0b0b7221 */ /* 0x020fc80000010000 */
[----:B------:R-:W-:Y:S01]  /*0780*/  FADD.FTZ R22, R11, R16 ;  /* 0x000000100b167221 */ /* 0x000fe20000010000 */
[----:B---3--:R-:W-:-:S04]  /*0790*/  FADD.FTZ R20, R20, R9 ;  /* 0x0000000914147221 */ /* 0x008fc80000010000 */
[----:B------:R-:W-:-:S04]  /*07a0*/  FADD.FTZ R20, R20, R27 ;  /* 0x0000001b14147221 */ /* 0x000fc80000010000 */
[----:B------:R-:W-:-:S04]  /*07b0*/  FADD.FTZ R19, R20, R19 ;  /* 0x0000001314137221 */ /* 0x000fc80000010000 */
[----:B------:R-:W-:Y:S01]  /*07c0*/  FADD.FTZ R9, R19, R28 ;  /* 0x0000001c13097221 */ /* 0x000fe20000010000 */
[----:B------:R-:W-:Y:S06]  /*07d0*/  @!P1 BRA `(.L_x_361) ;  /* 0xfffffffc00089947 */ /* 0x000fec000383ffff */
.L_x_360:
[----:B------:R-:W-:Y:S05]  /*07e0*/  BSYNC B1 ;  /* 0x0000000000017941 */ /* 0x000fea0003800000 */
.L_x_359:
        /* <DEDUP_REMOVED lines=8> */
[----:B------:R-:W-:-:S05]  /*0870*/  IMAD R17, R23, UR8, R4 ;  /* 0x0000000817117c24 */ /* 0x000fca000f8e0204 */
[----:B------:R-:W1:Y:S08]  /*0880*/  LDC.64 R18, c[0x0][0x2d8] ;  /* 0x0000b600ff127b82 */ /* 0x000e700000000a00 */
[----:B------:R-:W2:Y:S08]  /*0890*/  LDC.64 R10, c[0x0][0x2e0] ;  /* 0x0000b800ff0a7b82 */ /* 0x000eb00000000a00 */
[----:B------:R-:W3:Y:S01]  /*08a0*/  LDC.64 R12, c[0x0][0x2e8] ;  /* 0x0000ba00ff0c7b82 */ /* 0x000ee20000000a00 */
[----:B0-----:R-:W-:-:S05]  /*08b0*/  IMAD.WIDE.U32 R28, R17, 0x4, R24 ;  /* 0x00000004111c7825 */ /* 0x001fca00078e0018 */
[----:B------:R2:W4:Y:S01]  /*08c0*/  LDG.E R14, desc[UR6][R28.64] ;  /* 0x000000061c0e7981 */ /* 0x000522000c1e1900 */
[----:B-1----:R-:W-:-:S05]  /*08d0*/  IMAD.WIDE.U32 R26, R17, 0x4, R18 ;  /* 0x00000004111a7825 */ /* 0x002fca00078e0012 */
[----:B------:R0:W5:Y:S01]  /*08e0*/  LDG.E R20, desc[UR6][R26.64] ;  /* 0x000000061a147981 */ /* 0x000162000c1e1900 */
[----:B--2---:R-:W-:-:S04]  /*08f0*/  IMAD.WIDE.U32 R28, R17, 0x4, R10 ;  /* 0x00000004111c7825 */ /* 0x004fc800078e000a */
[----:B0-----:R-:W-:Y:S02]  /*0900*/  IMAD R27, R7, UR8, R4 ;  /* 0x00000008071b7c24 */ /* 0x001fe4000f8e0204 */
[----:B---3--:R-:W-:Y:S01]  /*0910*/  IMAD.WIDE.U32 R16, R17, 0x4, R12 ;  /* 0x0000000411107825 */ /* 0x008fe200078e000c */
[----:B------:R-:W2:Y:S03]  /*0920*/  LDG.E R7, desc[UR6][R28.64] ;  /* 0x000000061c077981 */ /* 0x000ea6000c1e1900 */
[C---:B------:R-:W-:Y:S02]  /*0930*/  IMAD.WIDE.U32 R24, R27.reuse, 0x4, R24 ;  /* 0x000000041b187825 */ /* 0x040fe400078e0018 */
[----:B------:R-:W3:Y:S02]  /*0940*/  LDG.E R16, desc[UR6][R16.64] ;  /* 0x0000000610107981 */ /* 0x000ee4000c1e1900 */
[----:B------:R-:W-:-:S02]  /*0950*/  IMAD.WIDE.U32 R18, R27, 0x4, R18 ;  /* 0x000000041b127825 */ /* 0x000fc400078e0012 */
[----:B------:R-:W3:Y:S02]  /*0960*/  LDG.E R24, desc[UR6][R24.64] ;  /* 0x0000000618187981 */ /* 0x000ee4000c1e1900 */
[C---:B------:R-:W-:Y:S02]  /*0970*/  IMAD.WIDE.U32 R10, R27.reuse, 0x4, R10 ;  /* 0x000000041b0a7825 */ /* 0x040fe400078e000a */
[----:B------:R-:W3:Y:S02]  /*0980*/  LDG.E R18, desc[UR6][R18.64] ;  /* 0x0000000612127981 */ /* 0x000ee4000c1e1900 */
[----:B------:R-:W-:Y:S02]  /*0990*/  IMAD.WIDE.U32 R12, R27, 0x4, R12 ;  /* 0x000000041b0c7825 */ /* 0x000fe400078e000c */
[----:B------:R-:W3:Y:S04]  /*09a0*/  LDG.E R10, desc[UR6][R10.64] ;  /* 0x000000060a0a7981 */ /* 0x000ee8000c1e1900 */
[----:B------:R-:W3:Y:S01]  /*09b0*/  LDG.E R12, desc[UR6][R12.64] ;  /* 0x000000060c0c7981 */ /* 0x000ee2000c1e1900 */
[----:B------:R-:W-:-:S02]  /*09c0*/  PLOP3.LUT P2, PT, PT, PT, PT, 0x8, 0x0 ;  /* 0x000000000000781c */ /* 0x000fc40003f4e170 */
[----:B------:R-:W-:Y:S01]  /*09d0*/  IADD3 R23, R23, 0x40, RZ ;  /* 0x0000004017177810 */ /* 0x000fe20007ffe0ff */
[----:B----4-:R-:W-:Y:S01]  /*09e0*/  FADD.FTZ R21, R21, R14 ;  /* 0x0000000e15157221 */ /* 0x010fe20000010000 */
[----:B-----5:R-:W-:Y:S01]  /*09f0*/  FADD.FTZ R15, R15, R20 ;  /* 0x000000140f0f7221 */ /* 0x020fe20000010000 */
[----:B--2---:R-:W-:Y:S01]  /*0a00*/  FADD.FTZ R7, R22, R7 ;  /* 0x0000000716077221 */ /* 0x004fe20000010000 */
[----:B---3--:R-:W-:Y:S01]  /*0a10*/  FADD.FTZ R9, R9, R16 ;  /* 0x0000001009097221 */ /* 0x008fe20000010000 */
[----:B------:R-:W-:Y:S01]  /*0a20*/  FADD.FTZ R21, R21, R24 ;  /* 0x0000001815157221 */ /* 0x000fe20000010000 */
[----:B------:R-:W-:Y:S01]  /*0a30*/  FADD.FTZ R15, R15, R18 ;  /* 0x000000120f0f7221 */ /* 0x000fe20000010000 */
[----:B------:R-:W-:Y:S01]  /*0a40*/  FADD.FTZ R22, R7, R10 ;  /* 0x0000000a07167221 */ /* 0x000fe20000010000 */
[----:B------:R-:W-:-:S07]  /*0a50*/  FADD.FTZ R9, R9, R12 ;  /* 0x0000000c09097221 */ /* 0x000fce0000010000 */
.L_x_363:
[----:B------:R-:W-:Y:S05]  /*0a60*/  BSYNC B1 ;  /* 0x0000000000017941 */ /* 0x000fea0003800000 */
.L_x_362:
[----:B------:R-:W-:-:S13]  /*0a70*/  ISETP.LT.U32.OR P2, PT, R23, R8, P2 ;  /* 0x000000081700720c */ /* 0x000fda0001741470 */
[----:B------:R-:W-:Y:S05]  /*0a80*/  @!P2 BRA `(.L_x_358) ;  /* 0x000000000048a947 */ /* 0x000fea0003800000 */
[----:B------:R-:W0:Y:S01]  /*0a90*/  LDC.64 R18, c[0x0][0x2d0] ;  /* 0x0000b400ff127b82 */ /* 0x000e220000000a00 */
[----:B------:R-:W-:Y:S02]  /*0aa0*/  ULDC UR8, c[0x0][0x218] ;  /* 0x0000860000087ab9 */ /* 0x000fe40000000800 */
[----:B------:R-:W-:-:S05]  /*0ab0*/  IMAD R7, R23, UR8, R4 ;  /* 0x0000000817077c24 */ /* 0x000fca000f8e0204 */
        /* <DEDUP_REMOVED lines=15> */
.L_x_358:
[----:B------:R-:W-:Y:S05]  /*0bb0*/  BSYNC B0 ;  /* 0x0000000000007941 */ /* 0x000fea0003800000 */
.L_x_357:
        /* <DEDUP_REMOVED lines=12> */
[----:B------:R-:W-:-:S05]  /*0c80*/  LEA R10, R7, UR4, 0x2 ;  /* 0x00000004070a7c11 */ /* 0x000fca000f8e10ff */
[----:B------:R1:W2:Y:S04]  /*0c90*/  LDS R14, [R10] ;  /* 0x000000000a0e7984 */ /* 0x0002a80000000800 */
[----:B------:R1:W3:Y:S04]  /*0ca0*/  LDS R8, [R10+0x3000] ;  /* 0x003000000a087984 */ /* 0x0002e80000000800 */
[----:B------:R1:W4:Y:S04]  /*0cb0*/  LDS R7, [R10+0x2000] ;  /* 0x002000000a077984 */ /* 0x0003280000000800 */
[----:B0-----:R1:W0:Y:S01]  /*0cc0*/  LDS R9, [R10+0x1000] ;  /* 0x001000000a097984 */ /* 0x0012220000000800 */
[----:B------:R-:W-:Y:S05]  /*0cd0*/  BRA.DIV UR8, `(.L_x_365) ;  /* 0x0000000608387947 */ /* 0x000fea000b800000 */
[----:B0-----:R-:W1:Y:S04]  /*0ce0*/  SHFL.BFLY PT, R16, R9, 0x1, 0x1f ;  /* 0x0c201f0009107f89 */ /* 0x001e6800000e0000 */
[----:B--2---:R-:W0:Y:S04]  /*0cf0*/  SHFL.BFLY PT, R15, R14, 0x1, 0x1f ;  /* 0x0c201f000e0f7f89 */ /* 0x004e2800000e0000 */
[----:B---3--:R-:W2:Y:S04]  /*0d00*/  SHFL.BFLY PT, R17, R8, 0x1, 0x1f ;  /* 0x0c201f0008117f89 */ /* 0x008ea800000e0000 */
[----:B----4-:R-:W3:Y:S01]  /*0d10*/  SHFL.BFLY PT, R18, R7, 0x1, 0x1f ;  /* 0x0c201f0007127f89 */ /* 0x010ee200000e0000 */
[----:B-1----:R-:W-:Y:S01]  /*0d20*/  FADD.FTZ R10, R9, R16 ;  /* 0x00000010090a7221 */ /* 0x002fe20000010000 */
[----:B0-----:R-:W-:-:S04]  /*0d30*/  FADD.FTZ R15, R14, R15 ;  /* 0x0000000f0e0f7221 */ /* 0x001fc80000010000 */
        /* <DEDUP_REMOVED lines=30> */
.L_x_389:
        /* <DEDUP_REMOVED lines=10> */
.L_x_364:
[----:B------:R-:W-:Y:S05]  /*0fc0*/  WARPSYNC.ALL ;  /* 0x0000000000007948 */ /* 0x000fea0003800000 */
[----:B------:R-:W-:Y:S06]  /*0fd0*/  BAR.SYNC.DEFER_BLOCKING 0x0 ;  /* 0x0000000000007b1d */ /* 0x000fec0000010000 */
[----:B------:R-:W-:Y:S04]  /*0fe0*/  BSSY B0, `(.L_x_366) ;  /* 0x0000018000007945 */ /* 0x000fe80003800000 */
[----:B------:R-:W-:Y:S05]  /*0ff0*/  @!P0 BRA `(.L_x_367) ;  /* 0x0000000000588947 */ /* 0x000fea0003800000 */
[----:B-1----:R-:W-:Y:S01]  /*1000*/  SHF.L.U32 R7, R0, 0x3, RZ ;  /* 0x0000000300077819 */ /* 0x002fe200000006ff */
        /* <DEDUP_REMOVED lines=21> */
.L_x_367:
[----:B------:R-:W-:Y:S05]  /*1160*/  BSYNC B0 ;  /* 0x0000000000007941 */ /* 0x000fea0003800000 */
.L_x_366:
[C---:B------:R-:W-:Y:S02]  /*1170*/  ISETP.GT.U32.AND P1, PT, R4.reuse, -0x1401, PT ;  /* 0xffffebff0400780c */ /* 0x040fe40003f24070 */
[----:B------:R-:W-:Y:S02]  /*1180*/  IADD3 R4, R4, 0x1400, RZ ;  /* 0x0000140004047810 */ /* 0x000fe40007ffe0ff */
[----:B------:R-:W-:-:S09]  /*1190*/  IADD3 R5, R5, 0xa00, RZ ;  /* 0x00000a0005057810 */ /* 0x000fd20007ffe0ff */
[----:B------:R-:W-:Y:S05]  /*11a0*/  @P1 BRA `(.L_x_368) ;  /* 0xffffffec00f01947 */ /* 0x000fea000383ffff */
[----:B------:R-:W-:Y:S05]  /*11b0*/  EXIT ;  /* 0x000000000000794d */ /* 0x000fea0003800000 */
.L_x_365:
[----:B------:R-:W-:Y:S01]  /*11c0*/  HFMA2.MMA R13, -RZ, RZ, 0, 5.9604644775390625e-08 ;  /* 0x00000001ff0d7435 */ /* 0x000fe200000001ff */
[----:B0-----:R-:W-:Y:S02]  /*11d0*/  MOV R26, R9 ;  /* 0x00000009001a7202 */ /* 0x001fe40000000f00 */
[----:B------:R-:W-:Y:S02]  /*11e0*/  MOV R12, 0x1f ;  /* 0x0000001f000c7802 */ /* 0x000fe40000000f00 */
[----:B------:R-:W-:-:S07]  /*11f0*/  MOV R11, 0xffffffff ;  /* 0xffffffff000b7802 */ /* 0x000fce0000000f00 */
[----:B-1234-:R-:W-:Y:S05]  /*1200*/  WARPSYNC.COLLECTIVE R11, `(.L_x_369) ;  /* 0x000000000b087348 */ /* 0x01efea0003c00000 */
[----:B------:R0:W0:Y:S02]  /*1210*/  SHFL.BFLY P2, R16, R26, R13, R12 ;  /* 0x0c00000d1a107389 */ /* 0x000024000004000c */
[----:B01234-:R-:W-:Y:S01]  /*1220*/  ENDCOLLECTIVE ;  /* 0x000000000000791b */ /* 0x01ffe20003800000 */
.L_x_369:
[----:B------:R-:W-:Y:S01]  /*1230*/  HFMA2.MMA R13, -RZ, RZ, 0, 1.1920928955078125e-07 ;  /* 0x00000002ff0d7435 */ /* 0x000fe200000001ff */
[----:B------:R-:W-:-:S05]  /*1240*/  FADD.FTZ R10, R9, R16 ;  /* 0x00000010090a7221 */ /* 0x000fca0000010000 */
[----:B------:R-:W-:-:S07]  /*1250*/  MOV R26, R10 ;  /* 0x0000000a001a7202 */ /* 0x000fce0000000f00 */
[----:B------:R-:W-:Y:S05]  /*1260*/  WARPSYNC.COLLECTIVE R11, `(.L_x_370) ;  /* 0x000000000b087348 */ /* 0x000fea0003c00000 */
[----:B------:R0:W1:Y:S02]  /*1270*/  SHFL.BFLY P2, R16, R26, R13, R12 ;  /* 0x0c00000d1a107389 */ /* 0x000064000004000c */
[----:B01----:R-:W-:Y:S01]  /*1280*/  ENDCOLLECTIVE ;  /* 0x000000000000791b */ /* 0x003fe20003800000 */
.L_x_370:
[----:B------:R-:W-:Y:S01]  /*1290*/  HFMA2.MMA R13, -RZ, RZ, 0, 2.384185791015625e-07 ;  /* 0x00000004ff0d7435 */ /* 0x000fe200000001ff */
[----:B------:R-:W-:-:S05]  /*12a0*/  FADD.FTZ R9, R10, R16 ;  /* 0x000000100a097221 */ /* 0x000fca0000010000 */
[----:B------:R-:W-:-:S07]  /*12b0*/  MOV R26, R9 ;  /* 0x00000009001a7202 */ /* 0x000fce0000000f00 */
[----:B------:R-:W-:Y:S05]  /*12c0*/  WARPSYNC.COLLECTIVE R11, `(.L_x_371) ;  /* 0x000000000b087348 */ /* 0x000fea0003c00000 */
[----:B------:R0:W1:Y:S02]  /*12d0*/  SHFL.BFLY P2, R16, R26, R13, R12 ;  /* 0x0c00000d1a107389 */ /* 0x000064000004000c */
[----:B01----:R-:W-:Y:S01]  /*12e0*/  ENDCOLLECTIVE ;  /* 0x000000000000791b */ /* 0x003fe20003800000 */
.L_x_371:
[----:B------:R-:W-:Y:S01]  /*12f0*/  HFMA2.MMA R13, -RZ, RZ, 0, 4.76837158203125e-07 ;  /* 0x00000008ff0d7435 */ /* 0x000fe200000001ff */
[----:B------:R-:W-:-:S05]  /*1300*/  FADD.FTZ R18, R9, R16 ;  /* 0x0000001009127221 */ /* 0x000fca0000010000 */
[----:B------:R-:W-:-:S07]  /*1310*/  MOV R26, R18 ;  /* 0x00000012001a7202 */ /* 0x000fce0000000f00 */
[----:B------:R-:W-:Y:S05]  /*1320*/  WARPSYNC.COLLECTIVE R11, `(.L_x_372) ;  /* 0x000000000b087348 */ /* 0x000fea0003c00000 */
[----:B------:R0:W1:Y:S02]  /*1330*/  SHFL.BFLY P2, R16, R26, R13, R12 ;  /* 0x0c00000d1a107389 */ /* 0x000064000004000c */
[----:B01----:R-:W-:Y:S01]  /*1340*/  ENDCOLLECTIVE ;  /* 0x000000000000791b */ /* 0x003fe20003800000 */
.L_x_372:
[----:B------:R-:W-:Y:S01]  /*1350*/  HFMA2.MMA R13, -RZ, RZ, 0, 9.5367431640625e-07 ;  /* 0x00000010ff0d7435 */ /* 0x000fe200000001ff */
[----:B------:R-:W-:-:S05]  /*1360*/  FADD.FTZ R10, R18, R16 ;  /* 0x00000010120a7221 */ /* 0x000fca0000010000 */
[----:B------:R-:W-:-:S07]  /*1370*/  MOV R26, R10 ;  /* 0x0000000a001a7202 */ /* 0x000fce0000000f00 */
[----:B------:R-:W-:Y:S05]  /*1380*/  WARPSYNC.COLLECTIVE R11, `(.L_x_373) ;  /* 0x000000000b087348 */ /* 0x000fea0003c00000 */
[----:B------:R0:W1:Y:S02]  /*1390*/  SHFL.BFLY P2, R16, R26, R13, R12 ;  /* 0x0c00000d1a107389 */ /* 0x000064000004000c */
[----:B01----:R-:W-:Y:S01]  /*13a0*/  ENDCOLLECTIVE ;  /* 0x000000000000791b */ /* 0x003fe20003800000 */
.L_x_373:
[----:B------:R-:W-:Y:S01]  /*13b0*/  MOV R26, R14 ;  /* 0x0000000e001a7202 */ /* 0x000fe20000000f00 */
[----:B------:R-:W-:Y:S01]  /*13c0*/  IMAD.MOV.U32 R13, RZ, RZ, 0x1 ;  /* 0x00000001ff0d7424 */ /* 0x000fe200078e00ff */
[----:B------:R-:W-:-:S07]  /*13d0*/  MOV R9, R16 ;  /* 0x0000001000097202 */ /* 0x000fce0000000f00 */
[----:B------:R-:W-:Y:S05]  /*13e0*/  WARPSYNC.COLLECTIVE R11, `(.L_x_374) ;  /* 0x000000000b087348 */ /* 0x000fea0003c00000 */
[----:B------:R0:W1:Y:S02]  /*13f0*/  SHFL.BFLY P2, R16, R26, R13, R12 ;  /* 0x0c00000d1a107389 */ /* 0x000064000004000c */
[----:B01----:R-:W-:Y:S01]  /*1400*/  ENDCOLLECTIVE ;  /* 0x000000000000791b */ /* 0x003fe20003800000 */
.L_x_374:
[----:B------:R-:W-:Y:S01]  /*1410*/  HFMA2.MMA R13, -RZ, RZ, 0, 1.1920928955078125e-07 ;  /* 0x00000002ff0d7435 */ /* 0x000fe200000001ff */
[----:B------:R-:W-:-:S05]  /*1420*/  MOV R15, R16 ;  /* 0x00000010000f7202 */ /* 0x000fca0000000f00 */
[----:B------:R-:W-:-:S05]  /*1430*/  FADD.FTZ R15, R14, R15 ;  /* 0x0000000f0e0f7221 */ /* 0x000fca0000010000 */
[----:B------:R-:W-:-:S07]  /*1440*/  MOV R26, R15 ;  /* 0x0000000f001a7202 */ /* 0x000fce0000000f00 */
[----:B------:R-:W-:Y:S05]  /*1450*/  WARPSYNC.COLLECTIVE R11, `(.L_x_375) ;  /* 0x000000000b087348 */ /* 0x000fea0003c00000 */
[----:B------:R0:W1:Y:S02]  /*1460*/  SHFL.BFLY P2, R16, R26, R13, R12 ;  /* 0x0c00000d1a107389 */ /* 0x000064000004000c */
[----:B01----:R-:W-:Y:S01]  /*1470*/  ENDCOLLECTIVE ;  /* 0x000000000000791b */ /* 0x003fe20003800000 */
.L_x_375:
[----:B------:R-:W-:Y:S01]  /*1480*/  HFMA2.MMA R13, -RZ, RZ, 0, 2.384185791015625e-07 ;  /* 0x00000004ff0d7435 */ /* 0x000fe200000001ff */
[----:B------:R-:W-:-:S05]  /*1490*/  MOV R18, R16 ;  /* 0x0000001000127202 */ /* 0x000fca0000000f00 */
[----:B------:R-:W-:-:S05]  /*14a0*/  FADD.FTZ R14, R15, R18 ;  /* 0x000000120f0e7221 */ /* 0x000fca0000010000 */
[----:B------:R-:W-:-:S07]  /*14b0*/  MOV R26, R14 ;  /* 0x0000000e001a7202 */ /* 0x000fce0000000f00 */
[----:B------:R-:W-:Y:S05]  /*14c0*/  WARPSYNC.COLLECTIVE R11, `(.L_x_376) ;  /* 0x000000000b087348 */ /* 0x000fea0003c00000 */
[----:B------:R0:W1:Y:S02]  /*14d0*/  SHFL.BFLY P2, R16, R26, R13, R12 ;  /* 0x0c00000d1a107389 */ /* 0x000064000004000c */
[----:B01----:R-:W-:Y:S01]  /*14e0*/  ENDCOLLECTIVE ;  /* 0x000000000000791b */ /* 0x003fe20003800000 */
.L_x_376:
[----:B------:R-:W-:Y:S01]  /*14f0*/  HFMA2.MMA R13, -RZ, RZ, 0, 4.76837158203125e-07 ;  /* 0x00000008ff0d7435 */ /* 0x000fe200000001ff */
[----:B------:R-:W-:-:S05]  /*1500*/  MOV R17, R16 ;  /* 0x0000001000117202 */ /* 0x000fca0000000f00 */
[----:B------:R-:W-:-:S05]  /*1510*/  FADD.FTZ R19, R14, R17 ;  /* 0x000000110e137221 */ /* 0x000fca0000010000 */
[----:B------:R-:W-:-:S07]  /*1520*/  MOV R26, R19 ;  /* 0x00000013001a7202 */ /* 0x000fce0000000f00 */
[----:B------:R-:W-:Y:S05]  /*1530*/  WARPSYNC.COLLECTIVE R11, `(.L_x_377) ;  /* 0x000000000b087348 */ /* 0x000fea0003c00000 */
[----:B------:R0:W1:Y:S02]  /*1540*/  SHFL.BFLY P2, R16, R26, R13, R12 ;  /* 0x0c00000d1a107389 */ /* 0x000064000004000c */
[----:B01----:R-:W-:Y:S01]  /*1550*/  ENDCOLLECTIVE ;  /* 0x000000000000791b */ /* 0x003fe20003800000 */
.L_x_377:
[----:B------:R-:W-:Y:S01]  /*1560*/  HFMA2.MMA R13, -RZ, RZ, 0, 9.5367431640625e-07 ;  /* 0x00000010ff0d7435 */ /* 0x000fe200000001ff */
[----:B------:R-:W-:-:S05]  /*1570*/  MOV R20, R16 ;  /* 0x0000001000147202 */ /* 0x000fca0000000f00 */
[----:B------:R-:W-:-:S05]  /*1580*/  FADD.FTZ R15, R19, R20 ;  /* 0x00000014130f7221 */ /* 0x000fca0000010000 */
[----:B------:R-:W-:-:S07]  /*1590*/  MOV R26, R15 ;  /* 0x0000000f001a7202 */ /* 0x000fce0000000f00 */
[----:B------:R-:W-:Y:S05]  /*15a0*/  WARPSYNC.COLLECTIVE R11, `(.L_x_378) ;  /* 0x000000000b087348 */ /* 0x000fea0003c00000 */
[----:B------:R0:W1:Y:S02]  /*15b0*/  SHFL.BFLY P2, R16, R26, R13, R12 ;  /* 0x0c00000d1a107389 */ /* 0x000064000004000c */
[----:B01----:R-:W-:Y:S01]  /*15c0*/  ENDCOLLECTIVE ;  /* 0x000000000000791b */ /* 0x003fe20003800000 */
.L_x_378:
[----:B------:R-:W-:Y:S01]  /*15d0*/  HFMA2.MMA R13, -RZ, RZ, 0, 5.9604644775390625e-08 ;  /* 0x00000001ff0d7435 */ /* 0x000fe200000001ff */
[----:B------:R-:W-:Y:S02]  /*15e0*/  MOV R26, R8 ;  /* 0x00000008001a7202 */ /* 0x000fe40000000f00 */
[----:B------:R-:W-:-:S08]  /*15f0*/  MOV R14, R16 ;  /* 0x00000010000e7202 */ /* 0x000fd00000000f00 */
[----:B------:R-:W-:Y:S05]  /*1600*/  WARPSYNC.COLLECTIVE R11, `(.L_x_379) ;  /* 0x000000000b087348 */ /* 0x000fea0003c00000 */
[----:B------:R0:W1:Y:S02]  /*1610*/  SHFL.BFLY P2, R16, R26, R13, R12 ;  /* 0x0c00000d1a107389 */ /* 0x000064000004000c */
[----:B01----:R-:W-:Y:S01]  /*1620*/  ENDCOLLECTIVE ;  /* 0x000000000000791b */ /* 0x003fe20003800000 */
.L_x_379:
[----:B------:R-:W-:Y:S01]  /*1630*/  HFMA2.MMA R13, -RZ, RZ, 0, 1.1920928955078125e-07 ;  /* 0x00000002ff0d7435 */ /* 0x000fe200000001ff */
[----:B------:R-:W-:-:S05]  /*1640*/  MOV R17, R16 ;  /* 0x0000001000117202 */ /* 0x000fca0000000f00 */
[----:B------:R-:W-:-:S05]  /*1650*/  FADD.FTZ R19, R8, R17 ;  /* 0x0000001108137221 */ /* 0x000fca0000010000 */
[----:B------:R-:W-:-:S07]  /*1660*/  MOV R26, R19 ;  /* 0x00000013001a7202 */ /* 0x000fce0000000f00 */
[----:B------:R-:W-:Y:S05]  /*1670*/  WARPSYNC.COLLECTIVE R11, `(.L_x_380) ;  /* 0x000000000b087348 */ /* 0x000fea0003c00000 */
[----:B------:R0:W1:Y:S02]  /*1680*/  SHFL.BFLY P2, R16, R26, R13, R12 ;  /* 0x0c00000d1a107389 */ /* 0x000064000004000c */
[----:B01----:R-:W-:Y:S01]  /*1690*/  ENDCOLLECTIVE ;  /* 0x000000000000791b */ /* 0x003fe20003800000 */
.L_x_380:
[----:B------:R-:W-:Y:S01]  /*16a0*/  IMAD.MOV.U32 R13, RZ, RZ, 0x4 ;  /* 0x00000004ff0d7424 */ /* 0x000fe200078e00ff */
[----:B------:R-:W-:-:S05]  /*16b0*/  MOV R20, R16 ;  /* 0x0000001000147202 */ /* 0x000fca0000000f00 */
[----:B------:R-:W-:-:S05]  /*16c0*/  FADD.FTZ R8, R19, R20 ;  /* 0x0000001413087221 */ /* 0x000fca0000010000 */
[----:B------:R-:W-:-:S07]  /*16d0*/  MOV R26, R8 ;  /* 0x00000008001a7202 */ /* 0x000fce0000000f00 */
[----:B------:R-:W-:Y:S05]  /*16e0*/  WARPSYNC.COLLECTIVE R11, `(.L_x_381) ;  /* 0x000000000b087348 */ /* 0x000fea0003c00000 */
[----:B------:R0:W1:Y:S02]  /*16f0*/  SHFL.BFLY P2, R16, R26, R13, R12 ;  /* 0x0c00000d1a107389 */ /* 0x000064000004000c */
[----:B01----:R-:W-:Y:S01]  /*1700*/  ENDCOLLECTIVE ;  /* 0x000000000000791b */ /* 0x003fe20003800000 */
.L_x_381:
[----:B------:R-:W-:Y:S01]  /*1710*/  HFMA2.MMA R13, -RZ, RZ, 0, 4.76837158203125e-07 ;  /* 0x00000008ff0d7435 */ /* 0x000fe200000001ff */
[----:B------:R-:W-:-:S05]  /*1720*/  MOV R21, R16 ;  /* 0x0000001000157202 */ /* 0x000fca0000000f00 */
[----:B------:R-:W-:-:S05]  /*1730*/  FADD.FTZ R21, R8, R21 ;  /* 0x0000001508157221 */ /* 0x000fca0000010000 */
[----:B------:R-:W-:-:S07]  /*1740*/  MOV R26, R21 ;  /* 0x00000015001a7202 */ /* 0x000fce0000000f00 */
[----:B------:R-:W-:Y:S05]  /*1750*/  WARPSYNC.COLLECTIVE R11, `(.L_x_382) ;  /* 0x000000000b087348 */ /* 0x000fea0003c00000 */
[----:B------:R0:W1:Y:S02]  /*1760*/  SHFL.BFLY P2, R16, R26, R13, R12 ;  /* 0x0c00000d1a107389 */ /* 0x000064000004000c */
[----:B01----:R-:W-:Y:S01]  /*1770*/  ENDCOLLECTIVE ;  /* 0x000000000000791b */ /* 0x003fe20003800000 */
.L_x_382:
[----:B------:R-:W-:Y:S01]  /*1780*/  HFMA2.MMA R13, -RZ, RZ, 0, 9.5367431640625e-07 ;  /* 0x00000010ff0d7435 */ /* 0x000fe200000001ff */
[----:B------:R-:W-:-:S05]  /*1790*/  MOV R22, R16 ;  /* 0x0000001000167202 */ /* 0x000fca0000000f00 */
[----:B------:R-:W-:-:S05]  /*17a0*/  FADD.FTZ R17, R21, R22 ;  /* 0x0000001615117221 */ /* 0x000fca0000010000 */
[----:B------:R-:W-:-:S07]  /*17b0*/  MOV R26, R17 ;  /* 0x00000011001a7202 */ /* 0x000fce0000000f00 */
[----:B------:R-:W-:Y:S05]  /*17c0*/  WARPSYNC.COLLECTIVE R11, `(.L_x_383) ;  /* 0x000000000b087348 */ /* 0x000fea0003c00000 */
[----:B------:R0:W1:Y:S02]  /*17d0*/  SHFL.BFLY P2, R16, R26, R13, R12 ;  /* 0x0c00000d1a107389 */ /* 0x000064000004000c */
[----:B01----:R-:W-:Y:S01]  /*17e0*/  ENDCOLLECTIVE ;  /* 0x000000000000791b */ /* 0x003fe20003800000 */
.L_x_383:
[----:B------:R-:W-:Y:S01]  /*17f0*/  HFMA2.MMA R13, -RZ, RZ, 0, 5.9604644775390625e-08 ;  /* 0x00000001ff0d7435 */ /* 0x000fe200000001ff */
[----:B------:R-:W-:Y:S02]  /*1800*/  MOV R26, R7 ;  /* 0x00000007001a7202 */ /* 0x000fe40000000f00 */
[----:B------:R-:W-:-:S08]  /*1810*/  MOV R8, R16 ;  /* 0x0000001000087202 */ /* 0x000fd00000000f00 */
[----:B------:R-:W-:Y:S05]  /*1820*/  WARPSYNC.COLLECTIVE R11, `(.L_x_384) ;  /* 0x000000000b087348 */ /* 0x000fea0003c00000 */
[----:B------:R0:W1:Y:S02]  /*1830*/  SHFL.BFLY P2, R16, R26, R13, R12 ;  /* 0x0c00000d1a107389 */ /* 0x000064000004000c */
[----:B01----:R-:W-:Y:S01]  /*1840*/  ENDCOLLECTIVE ;  /* 0x000000000000791b */ /* 0x003fe20003800000 */
.L_x_384:
[----:B------:R-:W-:Y:S01]  /*1850*/  HFMA2.MMA R13, -RZ, RZ, 0, 1.1920928955078125e-07 ;  /* 0x00000002ff0d7435 */ /* 0x000fe200000001ff */
[----:B------:R-:W-:-:S05]  /*1860*/  MOV R18, R16 ;  /* 0x0000001000127202 */ /* 0x000fca0000000f00 */
[----:B------:R-:W-:-:S05]  /*1870*/  FADD.FTZ R22, R7, R18 ;  /* 0x0000001207167221 */ /* 0x000fca0000010000 */
[----:B------:R-:W-:-:S07]  /*1880*/  MOV R26, R22 ;  /* 0x00000016001a7202 */ /* 0x000fce0000000f00 */
[----:B------:R-:W-:Y:S05]  /*1890*/  WARPSYNC.COLLECTIVE R11, `(.L_x_385) ;  /* 0x000000000b087348 */ /* 0x000fea0003c00000 */
[----:B------:R0:W1:Y:S02]  /*18a0*/  SHFL.BFLY P2, R16, R26, R13, R12 ;  /* 0x0c00000d1a107389 */ /* 0x000064000004000c */
[----:B01----:R-:W-:Y:S01]  /*18b0*/  ENDCOLLECTIVE ;  /* 0x000000000000791b */ /* 0x003fe20003800000 */
.L_x_385:
[----:B------:R-:W-:Y:S01]  /*18c0*/  HFMA2.MMA R13, -RZ, RZ, 0, 2.384185791015625e-07 ;  /* 0x00000004ff0d7435 */ /* 0x000fe200000001ff */
[----:B------:R-:W-:-:S05]  /*18d0*/  MOV R21, R16 ;  /* 0x0000001000157202 */ /* 0x000fca0000000f00 */
[----:B------:R-:W-:-:S05]  /*18e0*/  FADD.FTZ R7, R22, R21 ;  /* 0x0000001516077221 */ /* 0x000fca0000010000 */
[----:B------:R-:W-:-:S07]  /*18f0*/  MOV R26, R7 ;  /* 0x00000007001a7202 */ /* 0x000fce0000000f00 */
[----:B------:R-:W-:Y:S05]  /*1900*/  WARPSYNC.COLLECTIVE R11, `(.L_x_386) ;  /* 0x000000000b087348 */ /* 0x000fea0003c00000 */
[----:B------:R0:W1:Y:S02]  /*1910*/  SHFL.BFLY P2, R16, R26, R13, R12 ;  /* 0x0c00000d1a107389 */ /* 0x000064000004000c */
[----:B01----:R-:W-:Y:S01]  /*1920*/  ENDCOLLECTIVE ;  /* 0x000000000000791b */ /* 0x003fe20003800000 */
.L_x_386:
[----:B------:R-:W-:Y:S01]  /*1930*/  HFMA2.MMA R13, -RZ, RZ, 0, 4.76837158203125e-07 ;  /* 0x00000008ff0d7435 */ /* 0x000fe200000001ff */
[----:B------:R-:W-:-:S05]  /*1940*/  MOV R20, R16 ;  /* 0x0000001000147202 */ /* 0x000fca0000000f00 */
[----:B------:R-:W-:-:S05]  /*1950*/  FADD.FTZ R23, R7, R20 ;  /* 0x0000001407177221 */ /* 0x000fca0000010000 */
[----:B------:R-:W-:-:S07]  /*1960*/  MOV R26, R23 ;  /* 0x00000017001a7202 */ /* 0x000fce0000000f00 */
[----:B------:R-:W-:Y:S05]  /*1970*/  WARPSYNC.COLLECTIVE R11, `(.L_x_387) ;  /* 0x000000000b087348 */ /* 0x000fea0003c00000 */
[----:B------:R0:W1:Y:S02]  /*1980*/  SHFL.BFLY P2, R16, R26, R13, R12 ;  /* 0x0c00000d1a107389 */ /* 0x000064000004000c */
[----:B01----:R-:W-:Y:S01]  /*1990*/  ENDCOLLECTIVE ;  /* 0x000000000000791b */ /* 0x003fe20003800000 */
.L_x_387:
[----:B------:R-:W-:Y:S01]  /*19a0*/  HFMA2.MMA R13, -RZ, RZ, 0, 9.5367431640625e-07 ;  /* 0x00000010ff0d7435 */ /* 0x000fe200000001ff */
[----:B------:R-:W-:-:S05]  /*19b0*/  MOV R24, R16 ;  /* 0x0000001000187202 */ /* 0x000fca0000000f00 */
[----:B------:R-:W-:-:S05]  /*19c0*/  FADD.FTZ R24, R23, R24 ;  /* 0x0000001817187221 */ /* 0x000fca0000010000 */
[----:B------:R-:W-:-:S07]  /*19d0*/  MOV R26, R24 ;  /* 0x00000018001a7202 */ /* 0x000fce0000000f00 */
[----:B------:R-:W-:Y:S05]  /*19e0*/  WARPSYNC.COLLECTIVE R11, `(.L_x_388) ;  /* 0x000000000b087348 */ /* 0x000fea0003c00000 */
[----:B------:R0:W1:Y:S02]  /*19f0*/  SHFL.BFLY P2, R16, R26, R13, R12 ;  /* 0x0c00000d1a107389 */ /* 0x000064000004000c */
[----:B01----:R-:W-:Y:S01]  /*1a00*/  ENDCOLLECTIVE ;  /* 0x000000000000791b */ /* 0x003fe20003800000 */
.L_x_388:
[----:B------:R-:W-:Y:S05]  /*1a10*/  BRA `(.L_x_389) ;  /* 0xfffffff400407947 */ /* 0x000fea000383ffff */
.L_x_390:
        /* <DEDUP_REMOVED lines=14> */
.L_x_3887:


//--------------------- .text._ZN10layer_norm31ln_parallel_residual_bwd_kernelINS_13Kernel_traitsI13__nv_bfloat16S2_S2_S2_fjLj5120ELj1ELj1ELj8ELj8ENS_18Kernel_traits_baseILj5120ES2_S2_S2_S2_fjLj256EEEEELb1ELb1ELb1EEEvNS_9BwdParamsE --------------------------
	.section	.text._ZN10layer_norm31ln_parallel_residual_bwd_kernelINS_13Kernel_traitsI13__nv_bfloat16S2_S2_S2_fjLj5120ELj1ELj1ELj8ELj8ENS_18Kernel_traits_baseILj5120ES2_S2_S2_S2_fjLj256EEEEELb1ELb1ELb1EEEvNS_9BwdParamsE,"ax",@progbits
	.align	128
        .global         _ZN10layer_norm31ln_parallel_residual_bwd_kernelINS_13Kernel_traitsI13__nv_bfloat16S2_S2_S2_fjLj5120ELj1ELj1ELj8ELj8ENS_18Kernel_traits_baseILj5120ES2_S2_S2_S2_fjLj256EEEEELb1ELb1ELb1EEEvNS_9BwdParamsE
        .type           _ZN10layer_norm31ln_parallel_residual_bwd_kernelINS_13Kernel_traitsI13__nv_bfloat16S2_S2_S2_fjLj5120ELj1ELj1ELj8ELj8ENS_18Kernel_traits_baseILj5120ES2_S2_S2_S2_fjLj256EEEEELb1ELb1ELb1EEEvNS_9BwdParamsE,@function
        .size           _ZN10layer_norm31ln_parallel_residual_bwd_kernelINS_13Kernel_traitsI13__nv_bfloat16S2_S2_S2_fjLj5120ELj1ELj1ELj8ELj8ENS_18Kernel_traits_baseILj5120ES2_S2_S2_S2_fjLj256EEEEELb1ELb1ELb1EEEvNS_9BwdParamsE,(.L_x_3888 - _ZN10layer_norm31ln_parallel_residual_bwd_kernelINS_13Kernel_traitsI13__nv_bfloat16S2_S2_S2_fjLj5120ELj1ELj1ELj8ELj8ENS_18Kernel_traits_baseILj5120ES2_S2_S2_S2_fjLj256EEEEELb1ELb1ELb1EEEvNS_9BwdParamsE)
        .other          _ZN10layer_norm31ln_parallel_residual_bwd_kernelINS_13Kernel_traitsI13__nv_bfloat16S2_S2_S2_fjLj5120ELj1ELj1ELj8ELj8ENS_18Kernel_traits_baseILj5120ES2_S2_S2_S2_fjLj256EEEEELb1ELb1ELb1EEEvNS_9BwdParamsE,@"STO_CUDA_ENTRY STV_DEFAULT"
_ZN10layer_norm31ln_parallel_residual_bwd_kernelINS_13Kernel_traitsI13__nv_bfloat16S2_S2_S2_fjLj5120ELj1ELj1ELj8ELj8ENS_18Kernel_traits_baseILj5120ES2_S2_S2_S2_fjLj256EEEEELb1ELb1ELb1EEEvNS_9BwdParamsE:
.text._ZN10layer_norm31ln_parallel_residual_bwd_kernelINS_13Kernel_traitsI13__nv_bfloat16S2_S2_S2_fjLj5120ELj1ELj1ELj8ELj8ENS_18Kernel_traits_baseILj5120ES2_S2_S2_S2_fjLj256EEEEELb1ELb1ELb1EEEvNS_9BwdParamsE:
        /* <DEDUP_REMOVED lines=38> */
.L_x_391:
[----:B------:R-:W-:Y:S01]  /*0260*/  IMAD.SHL.U32 R0, R32, 0x8, RZ ;  /* 0x0000000820007824 */ /* 0x000fe200078e00ff */
[----:B------:R-:W-:-:S04]  /*0270*/  ULDC.64 UR4, c[0x0][0x260] ;  /* 0x0000980000047ab9 */ /* 0x000fc80000000a00 */
[----:B------:R-:W-:-:S04]  /*0280*/  LOP3.LUT R0, R0, 0x7f8, RZ, 0xc0, !PT ;  /* 0x000007f800007812 */ /* 0x000fc800078ec0ff */
[----:B------:R-:W-:-:S05]  /*0290*/  IADD3 R2, P0, R0, UR4, RZ ;  /* 0x0000000400027c10 */ /* 0x000fca000ff1e0ff */
[----:B------:R-:W-:Y:S01]  /*02a0*/  IMAD.X R3, RZ, RZ, UR5, P0 ;  /* 0x00000005ff037e24 */ /* 0x000fe200080e06ff */
[----:B------:R-:W-:-:S04]  /*02b0*/  ULDC.64 UR4, c[0x0][0x2c8] ;  /* 0x0000b20000047ab9 */ /* 0x000fc80000000a00 */
[----:B------:R-:W2:Y:S04]  /*02c0*/  LDG.E.64 R4, desc[UR6][R2.64] ;  /* 0x0000000602047981 */ /* 0x000ea8000c1e1b00 */
[----:B------:R-:W3:Y:S04]  /*02d0*/  LDG.E.64 R6, desc[UR6][R2.64+0x800] ;  /* 0x0008000602067981 */ /* 0x000ee8000c1e1b00 */
[----:B------:R-:W4:Y:S04]  /*02e0*/  LDG.E.64 R8, desc[UR6][R2.64+0x1000] ;  /* 0x0010000602087981 */ /* 0x000f28000c1e1b00 */
[----:B------:R-:W5:Y:S04]  /*02f0*/  LDG.E.64 R10, desc[UR6][R2.64+0x1800] ;  /* 0x00180006020a7981 */ /* 0x000f68000c1e1b00 */
[----:B------:R-:W5:Y:S01]  /*0300*/  LDG.E.64 R12, desc[UR6][R2.64+0x2000] ;  /* 0x00200006020c7981 */ /* 0x000f62000c1e1b00 */
[----:B------:R-:W-:Y:S01]  /*0310*/  ISETP.NE.U32.AND P0, PT, RZ, UR4, PT ;  /* 0x00000004ff007c0c */ /* 0x000fe2000bf05070 */
[----:B------:R-:W-:Y:S01]  /*0320*/  HFMA2.MMA R55, -RZ, RZ, 0, 0 ;  /* 0x00000000ff377435 */ /* 0x000fe200000001ff */
[----:B------:R-:W-:Y:S01]  /*0330*/  IMAD.MOV.U32 R122, RZ, RZ, 0x1 ;  /* 0x00000001ff7a7424 */ /* 0x000fe200078e00ff */
[----:B------:R-:W-:-:S02]  /*0340*/  CS2R R64, SRZ ;  /* 0x0000000000407805 */ /* 0x000fc4000001ff00 */
[----:B------:R-:W-:Y:S01]  /*0350*/  ISETP.NE.AND.EX P0, PT, RZ, UR5, PT, P0 ;  /* 0x00000005ff007c0c */ /* 0x000fe2000bf05300 */
[----:B------:R-:W-:Y:S01]  /*0360*/  IMAD.MOV.U32 R58, RZ, RZ, RZ ;  /* 0x000000ffff3a7224 */ /* 0x000fe200078e00ff */
[----:B------:R-:W-:Y:S01]  /*0370*/  CS2R R48, SRZ ;  /* 0x0000000000307805 */ /* 0x000fe2000001ff00 */
[----:B------:R-:W-:Y:S01]  /*0380*/  IMAD.MOV.U32 R51, RZ, RZ, RZ ;  /* 0x000000ffff337224 */ /* 0x000fe200078e00ff */
        /* <DEDUP_REMOVED lines=9> */
[----:B------:R-:W-:Y:S01]  /*0420*/  CS2R R92, SRZ ;  /* 0x00000000005c7805 */ /* 0x000fe2000001ff00 */
[----:B------:R-:W-:Y:S01]  /*0430*/  IMAD.MOV.U32 R94, RZ, RZ, RZ ;  /* 0x000000ffff5e7224 */ /* 0x000fe200078e00ff */
[----:B------:R-:W-:Y:S01]  /*0440*/  CS2R R90, SRZ ;  /* 0x00000000005a7805 */ /* 0x000fe2000001ff00 */
[----:B------:R-:W-:Y:S01]  /*0450*/  IMAD.MOV.U32 R60, RZ, RZ, RZ ;  /* 0x000000ffff3c7224 */ /* 0x000fe200078e00ff */
[----:B------:R-:W-:-:S02]  /*0460*/  CS2R R88, SRZ ;  /* 0x0000000000587805 */ /* 0x000fc4000001ff00 */
[----:B------:R-:W-:Y:S02]  /*0470*/  CS2R R44, SRZ ;  /* 0x00000000002c7805 */ /* 0x000fe4000001ff00 */
[----:B------:R-:W-:Y:S01]  /*0480*/  CS2R R52, SRZ ;  /* 0x0000000000347805 */ /* 0x000fe2000001ff00 */
[----:B------:R-:W-:Y:S01]  /*0490*/  IMAD.MOV.U32 R46, RZ, RZ, RZ ;  /* 0x000000ffff2e7224 */ /* 0x000fe200078e00ff */
[----:B------:R-:W-:Y:S01]  /*04a0*/  MOV R43, RZ ;  /* 0x000000ff002b7202 */ /* 0x000fe20000000f00 */
[----:B------:R-:W-:Y:S01]  /*04b0*/  IMAD.MOV.U32 R97, RZ, RZ, RZ ;  /* 0x000000ffff617224 */ /* 0x000fe200078e00ff */
[----:B------:R-:W-:Y:S02]  /*04c0*/  LOP3.LUT R66, R32, 0xff, RZ, 0xc0, !PT ;  /* 0x000000ff20427812 */ /* 0x000fe400078ec0ff */
[C-C-:B--2---:R-:W-:Y:S01]  /*04d0*/  SHF.R.U64 R67, R4.reuse, 0x10, R5.reuse ;  /* 0x0000001004437819 */ /* 0x144fe20000001205 */
[----:B------:R-:W-:Y:S01]  /*04e0*/  IMAD.U32 R33, R4, 0x10000, RZ ;  /* 0x0001000004217824 */ /* 0x000fe200078e00ff */
[----:B------:R-:W-:-:S02]  /*04f0*/  SHF.R.U32.HI R68, RZ, 0x10, R5 ;  /* 0x00000010ff447819 */ /* 0x000fc40000011605 */
[--C-:B---3--:R-:W-:Y:S01]  /*0500*/  SHF.R.U32.HI R70, RZ, 0x10, R7.reuse ;  /* 0x00000010ff467819 */ /* 0x108fe20000011607 */
[C---:B------:R-:W-:Y:S01]  /*0510*/  IMAD.U32 R35, R6.reuse, 0x10000, RZ ;  /* 0x0001000006237824 */ /* 0x040fe200078e00ff */
[----:B------:R-:W-:Y:S01]  /*0520*/  SHF.R.U64 R69, R6, 0x10, R7 ;  /* 0x0000001006457819 */ /* 0x000fe20000001207 */
[----:B------:R-:W-:Y:S01]  /*0530*/  IMAD.U32 R36, R7, 0x10000, RZ ;  /* 0x0001000007247824 */ /* 0x000fe200078e00ff */
[C-C-:B----4-:R-:W-:Y:S01]  /*0540*/  SHF.R.U64 R71, R8.reuse, 0x10, R9.reuse ;  /* 0x0000001008477819 */ /* 0x150fe20000001209 */
[----:B------:R-:W-:Y:S01]  /*0550*/  IMAD.U32 R37, R8, 0x10000, RZ ;  /* 0x0001000008257824 */ /* 0x000fe200078e00ff */
[----:B------:R-:W-:Y:S01]  /*0560*/  SHF.R.U32.HI R72, RZ, 0x10, R9 ;  /* 0x00000010ff487819 */ /* 0x000fe20000011609 */
[----:B------:R-:W-:Y:S01]  /*0570*/  IMAD.U32 R67, R67, 0x10000, RZ ;  /* 0x0001000043437824 */ /* 0x000fe200078e00ff */
[--C-:B-----5:R-:W-:Y:S01]  /*0580*/  SHF.R.U32.HI R74, RZ, 0x10, R11.reuse ;  /* 0x00000010ff4a7819 */ /* 0x120fe2000001160b */
[C---:B------:R-:W-:Y:S01]  /*0590*/  IMAD.U32 R39, R10.reuse, 0x10000, RZ ;  /* 0x000100000a277824 */ /* 0x040fe200078e00ff */
[----:B------:R-:W-:Y:S01]  /*05a0*/  SHF.R.U64 R73, R10, 0x10, R11 ;  /* 0x000000100a497819 */ /* 0x000fe2000000120b */
[----:B------:R-:W-:Y:S01]  /*05b0*/  IMAD.U32 R40, R11, 0x10000, RZ ;  /* 0x000100000b287824 */ /* 0x000fe200078e00ff */
[C-C-:B------:R-:W-:Y:S01]  /*05c0*/  SHF.R.U64 R75, R12.reuse, 0x10, R13.reuse ;  /* 0x000000100c4b7819 */ /* 0x140fe2000000120d */
        /* <DEDUP_REMOVED lines=13> */
[----:B------:R-:W-:-:S07]  /*06a0*/  IMAD.U32 R76, R76, 0x10000, RZ ;  /* 0x000100004c4c7824 */ /* 0x000fce00078e00ff */
.L_x_405:
[----:B------:R-:W-:Y:S01]  /*06b0*/  IMAD R0, R61, UR8, RZ ;  /* 0x000000083d007c24 */ /* 0x000fe2000f8e02ff */
[----:B0-----:R-:W0:Y:S04]  /*06c0*/  LDC.64 R124, c[0x0][0x250] ;  /* 0x00009400ff7c7b82 */ /* 0x001e280000000a00 */
[----:B----4-:R-:W-:-:S04]  /*06d0*/  SHF.R.S32.HI R3, RZ, 0x1f, R0 ;  /* 0x0000001fff037819 */ /* 0x010fc80000011400 */
[----:B------:R-:W-:Y:S01]  /*06e0*/  LEA.HI R3, R3, R0, RZ, 0x2 ;  /* 0x0000000003037211 */ /* 0x000fe200078f10ff */
[----:B-123--:R-:W1:Y:S03]  /*06f0*/  LDC.64 R8, c[0x0][0x2b8] ;  /* 0x0000ae00ff087b82 */ /* 0x00ee660000000a00 */
[----:B------:R-:W-:-:S04]  /*0700*/  LEA.HI.SX32 R151, R3, R66, 0x1e ;  /* 0x0000004203977211 */ /* 0x000fc800078ff2ff */
[C---:B------:R-:W-:Y:S01]  /*0710*/  IADD3 R145, R151.reuse, 0x100, RZ ;  /* 0x0000010097917810 */ /* 0x040fe20007ffe0ff */
[C---:B------:R-:W-:Y:S01]  /*0720*/  IMAD.SHL.U32 R115, R151.reuse, 0x8, RZ ;  /* 0x0000000897737824 */ /* 0x040fe200078e00ff */
[----:B------:R-:W-:Y:S01]  /*0730*/  SHF.R.U32.HI R114, RZ, 0x1d, R151 ;  /* 0x0000001dff727819 */ /* 0x000fe20000011697 */
[----:B------:R-:W-:Y:S01]  /*0740*/  VIADD R157, R151, 0x300 ;  /* 0x00000300979d7836 */ /* 0x000fe20000000000 */
[----:B------:R-:W-:Y:S01]  /*0750*/  SHF.L.U32 R77, R145, 0x3, RZ ;  /* 0x00000003914d7819 */ /* 0x000fe200000006ff */
[----:B------:R-:W2:Y:S01]  /*0760*/  LDC.64 R118, c[0x0][0x258] ;  /* 0x00009600ff767b82 */ /* 0x000ea20000000a00 */
[----:B------:R-:W-:Y:S01]  /*0770*/  IADD3 R18, P1, R115, UR12, RZ ;  /* 0x0000000c73127c10 */ /* 0x000fe2000ff3e0ff */
[----:B------:R-:W-:Y:S01]  /*0780*/  IMAD.SHL.U32 R81, R157, 0x8, RZ ;  /* 0x000000089d517824 */ /* 0x000fe200078e00ff */
[----:B------:R-:W-:Y:S01]  /*0790*/  SHF.R.U32.HI R78, RZ, 0x1d, R145 ;  /* 0x0000001dff4e7819 */ /* 0x000fe20000011691 */
[----:B------:R-:W-:Y:S01]  /*07a0*/  VIADD R155, R151, 0x200 ;  /* 0x00000200979b7836 */ /* 0x000fe20000000000 */
[----:B------:R-:W-:-:S02]  /*07b0*/  IADD3.X R19, R114, UR13, RZ, P1, !PT ;  /* 0x0000000d72137c10 */ /* 0x000fc40008ffe4ff */
[----:B------:R-:W-:Y:S01]  /*07c0*/  IADD3 R12, P1, R77, UR12, RZ ;  /* 0x0000000c4d0c7c10 */ /* 0x000fe2000ff3e0ff */
[----:B------:R-:W-:Y:S01]  /*07d0*/  VIADD R161, R151, 0x400 ;  /* 0x0000040097a17836 */ /* 0x000fe20000000000 */
[----:B------:R-:W-:Y:S01]  /*07e0*/  SHF.R.U32.HI R82, RZ, 0x1d, R157 ;  /* 0x0000001dff527819 */ /* 0x000fe2000001169d */
[----:B------:R-:W-:Y:S01]  /*07f0*/  IMAD.SHL.U32 R79, R155, 0x8, RZ ;  /* 0x000000089b4f7824 */ /* 0x000fe200078e00ff */
[----:B------:R-:W-:Y:S01]  /*0800*/  IADD3.X R13, R78, UR13, RZ, P1, !PT ;  /* 0x0000000d4e0d7c10 */ /* 0x000fe20008ffe4ff */
[----:B0-----:R-:W-:Y:S01]  /*0810*/  IMAD.WIDE R124, R61, 0x4, R124 ;  /* 0x000000043d7c7825 */ /* 0x001fe200078e027c */
[----:B------:R-:W-:Y:S01]  /*0820*/  IADD3 R120, P1, R81, UR12, RZ ;  /* 0x0000000c51787c10 */ /* 0x000fe2000ff3e0ff */
[----:B------:R-:W3:Y:S01]  /*0830*/  LDG.E.64 R18, desc[UR6][R18.64] ;  /* 0x0000000612127981 */ /* 0x000ee2000c1e1b00 */
[----:B------:R-:W-:Y:S01]  /*0840*/  SHF.L.U32 R83, R161, 0x3, RZ ;  /* 0x00000003a1537819 */ /* 0x000fe200000006ff */
[----:B------:R-:W0:Y:S01]  /*0850*/  LDC.64 R2, c[0x0][0x300] ;  /* 0x0000c000ff027b82 */ /* 0x000e220000000a00 */
[----:B------:R-:W-:Y:S01]  /*0860*/  IADD3.X R121, R82, UR13, RZ, P1, !PT ;  /* 0x0000000d52797c10 */ /* 0x000fe20008ffe4ff */
[----:B-1----:R-:W-:Y:S01]  /*0870*/  IMAD.WIDE.U32 R10, R157, 0x8, R8 ;  /* 0x000000089d0a7825 */ /* 0x002fe200078e0008 */
[----:B------:R-:W-:Y:S01]  /*0880*/  SHF.R.U32.HI R80, RZ, 0x1d, R155 ;  /* 0x0000001dff507819 */ /* 0x000fe2000001169b */
[----:B------:R-:W4:Y:S01]  /*0890*/  LDG.E R153, desc[UR6][R124.64] ;  /* 0x000000067c997981 */ /* 0x000f22000c1e1900 */
[----:B------:R-:W-:-:S02]  /*08a0*/  IADD3 R6, P2, R79, UR12, RZ ;  /* 0x0000000c4f067c10 */ /* 0x000fc4000ff5e0ff */
[----:B------:R-:W-:Y:S01]  /*08b0*/  SHF.R.U32.HI R84, RZ, 0x1d, R161 ;  /* 0x0000001dff547819 */ /* 0x000fe200000116a1 */
[--C-:B------:R-:W-:Y:S01]  /*08c0*/  IMAD.WIDE.U32 R116, R151, 0x8, R8.reuse ;  /* 0x0000000897747825 */ /* 0x100fe200078e0008 */
[----:B------:R-:W-:Y:S01]  /*08d0*/  IADD3 R4, P1, R83, UR12, RZ ;  /* 0x0000000c53047c10 */ /* 0x000fe2000ff3e0ff */
[----:B------:R-:W4:Y:S01]  /*08e0*/  LDG.E.64 R120, desc[UR6][R120.64] ;  /* 0x0000000678787981 */ /* 0x000f22000c1e1b00 */
[----:B------:R-:W-:Y:S01]  /*08f0*/  IADD3.X R7, R80, UR13, RZ, P2, !PT ;  /* 0x0000000d50077c10 */ /* 0x000fe200097fe4ff */
[----:B------:R-:W1:Y:S01]  /*0900*/  @P0 LDC.64 R132, c[0x0][0x2c8] ;  /* 0x0000b200ff840b82 */ /* 0x000e620000000a00 */
[----:B------:R-:W-:Y:S01]  /*0910*/  IADD3.X R5, R84, UR13, RZ, P1, !PT ;  /* 0x0000000d54057c10 */ /* 0x000fe20008ffe4ff */
[--C-:B------:R-:W-:Y:S01]  /*0920*/  IMAD.WIDE.U32 R14, R155, 0x8, R8.reuse ;  /* 0x000000089b0e7825 */ /* 0x100fe200078e0008 */
[----:B------:R-:W4:Y:S03]  /*0930*/  LDG.E.64 R10, desc[UR6][R10.64] ;  /* 0x000000060a0a7981 */ /* 0x000f26000c1e1b00 */
[----:B------:R-:W-:Y:S01]  /*0940*/  IMAD.WIDE.U32 R16, R145, 0x8, R8 ;  /* 0x0000000891107825 */ /* 0x000fe200078e0008 */
[----:B------:R-:W4:Y:S01]  /*0950*/  LDG.E.64 R6, desc[UR6][R6.64] ;  /* 0x0000000606067981 */ /* 0x000f22000c1e1b00 */
[----:B------:R-:W1:Y:S02]  /*0960*/  @P0 LDC.64 R128, c[0x0][0x2c8] ;  /* 0x0000b200ff800b82 */ /* 0x000e640000000a00 */
[----:B--2---:R-:W-:Y:S01]  /*0970*/  IMAD.WIDE R118, R61, 0x4, R118 ;  /* 0x000000043d767825 */ /* 0x004fe200078e0276 */
[----:B------:R-:W2:Y:S03]  /*0980*/  LDG.E.64 R116, desc[UR6][R116.64] ;  /* 0x0000000674747981 */ /* 0x000ea6000c1e1b00 */
[----:B------:R-:W-:Y:S01]  /*0990*/  IMAD.WIDE.U32 R8, R161, 0x8, R8 ;  /* 0x00000008a1087825 */ /* 0x000fe200078e0008 */
[----:B------:R-:W2:Y:S04]  /*09a0*/  LDG.E.64 R4, desc[UR6][R4.64] ;  /* 0x0000000604047981 */ /* 0x000ea8000c1e1b00 */
[----:B------:R-:W2:Y:S04]  /*09b0*/  LDG.E.64 R12, desc[UR6][R12.64] ;  /* 0x000000060c0c7981 */ /* 0x000ea8000c1e1b00 */
[----:B------:R-:W2:Y:S04]  /*09c0*/  LDG.E.64 R14, desc[UR6][R14.64] ;  /* 0x000000060e0e7981 */ /* 0x000ea8000c1e1b00 */
[----:B------:R1:W2:Y:S04]  /*09d0*/  LDG.E R118, desc[UR6][R118.64] ;  /* 0x0000000676767981 */ /* 0x0002a8000c1e1900 */
[----:B------:R-:W2:Y:S04]  /*09e0*/  LDG.E.64 R8, desc[UR6][R8.64] ;  /* 0x0000000608087981 */ /* 0x000ea8000c1e1b00 */
[----:B------:R-:W2:Y:S01]  /*09f0*/  LDG.E.64 R16, desc[UR6][R16.64] ;  /* 0x0000000610107981 */ /* 0x000ea2000c1e1b00 */
[----:B0-----:R-:W-:-:S04]  /*0a00*/  ISETP.NE.U32.AND P1, PT, R2, RZ, PT ;  /* 0x000000ff0200720c */ /* 0x001fc80003f25070 */
[----:B------:R-:W-:Y:S01]  /*0a10*/  ISETP.NE.AND.EX P1, PT, R3, RZ, PT, P1 ;  /* 0x000000ff0300720c */ /* 0x000fe20003f25310 */
[----:B------:R-:W-:-:S12]  /*0a20*/  IMAD.SHL.U32 R123, R151, 0x4, RZ ;  /* 0x00000004977b7824 */ /* 0x000fd800078e00ff */
[----:B------:R-:W0:Y:S01]  /*0a30*/  @P1 LDC.64 R140, c[0x0][0x248] ;  /* 0x00009200ff8c1b82 */ /* 0x000e220000000a00 */
[----:B------:R-:W-:Y:S01]  /*0a40*/  SHF.R.U32.HI R0, RZ, 0x1e, R151 ;  /* 0x0000001eff007819 */ /* 0x000fe20000011697 */
[----:B------:R-:W-:Y:S01]  /*0a50*/  IMAD.SHL.U32 R147, R145, 0x4, RZ ;  /* 0x0000000491937824 */ /* 0x000fe200078e00ff */
[----:B------:R-:W-:-:S05]  /*0a60*/  IADD3 R126, P2, R123, UR14, RZ ;  /* 0x0000000e7b7e7c10 */ /* 0x000fca000ff5e0ff */
[----:B------:R-:W0:Y:S01]  /*0a70*/  @P1 LDC.64 R134, c[0x0][0x248] ;  /* 0x00009200ff861b82 */ /* 0x000e220000000a00 */
[----:B------:R-:W-:Y:S02]  /*0a80*/  IADD3.X R127, R0, UR15, RZ, P2, !PT ;  /* 0x0000000f007f7c10 */ /* 0x000fe400097fe4ff */
[----:B------:R-:W-:Y:S02]  /*0a90*/  SHF.R.U32.HI R148, RZ, 0x1e, R145 ;  /* 0x0000001eff947819 */ /* 0x000fe40000011691 */
[----:B------:R-:W-:Y:S01]  /*0aa0*/  IADD3 R142, P2, R147, UR14, RZ ;  /* 0x0000000e938e7c10 */ /* 0x000fe2000ff5e0ff */
[----:B-1----:R-:W-:Y:S01]  /*0ab0*/  IMAD.SHL.U32 R119, R155, 0x4, RZ ;  /* 0x000000049b777824 */ /* 0x002fe200078e00ff */
[----:B------:R-:W-:Y:S01]  /*0ac0*/  SHF.R.U32.HI R150, RZ, 0x1e, R155 ;  /* 0x0000001eff967819 */ /* 0x000fe2000001169b */
[----:B------:R-:W1:Y:S01]  /*0ad0*/  @P1 LDC.64 R130, c[0x0][0x248] ;  /* 0x00009200ff821b82 */ /* 0x000e620000000a00 */
[----:B------:R-:W-:Y:S01]  /*0ae0*/  IADD3.X R143, R148, UR15, RZ, P2, !PT ;  /* 0x0000000f948f7c10 */ /* 0x000fe200097fe4ff */
[----:B------:R-:W5:Y:S01]  /*0af0*/  LDG.E R126, desc[UR6][R126.64] ;  /* 0x000000067e7e7981 */ /* 0x000f62000c1e1900 */
[----:B------:R-:W-:-:S02]  /*0b00*/  IADD3 R136, P3, R119, UR14, RZ ;  /* 0x0000000e77887c10 */ /* 0x000fc4000ff7e0ff */
[----:B------:R-:W-:Y:S01]  /*0b10*/  SHF.L.U32 R159, R157, 0x2, RZ ;  /* 0x000000029d9f7819 */ /* 0x000fe200000006ff */
[----:B------:R0:W5:Y:S02]  /*0b20*/  LDG.E R125, desc[UR6][R142.64] ;  /* 0x000000068e7d7981 */ /* 0x000164000c1e1900 */
[----:B0-----:R-:W-:-:S05]  /*0b30*/  @P1 IADD3 R140, P2, R123, R140, RZ ;  /* 0x0000008c7b8c1210 */ /* 0x001fca0007f5e0ff */
[----:B------:R-:W-:Y:S01]  /*0b40*/  @P1 IMAD.X R141, R0, 0x1, R141, P2 ;  /* 0x00000001008d1824 */ /* 0x000fe200010e068d */
[C---:B------:R-:W-:Y:S02]  /*0b50*/  @P0 LEA R144, P2, R145.reuse, R132, 0x3 ;  /* 0x0000008491900211 */ /* 0x040fe400078418ff */
[----:B------:R-:W-:Y:S01]  /*0b60*/  IADD3.X R137, R150, UR15, RZ, P3, !PT ;  /* 0x0000000f96897c10 */ /* 0x000fe20009ffe4ff */
[----:B------:R-:W0:Y:S01]  /*0b70*/  @P1 LDC.64 R142, c[0x0][0x248] ;  /* 0x00009200ff8e1b82 */ /* 0x000e220000000a00 */
[----:B------:R-:W-:Y:S02]  /*0b80*/  @P0 LEA.HI.X R145, R145, R133, RZ, 0x3, P2 ;  /* 0x0000008591910211 */ /* 0x000fe400010f1cff */
[----:B------:R-:W-:Y:S01]  /*0b90*/  SHF.R.U32.HI R152, RZ, 0x1e, R157 ;  /* 0x0000001eff987819 */ /* 0x000fe2000001169d */
[----:B------:R1:W5:Y:S01]  /*0ba0*/  LDG.E R124, desc[UR6][R136.64] ;  /* 0x00000006887c7981 */ /* 0x000362000c1e1900 */
[----:B------:R-:W-:Y:S02]  /*0bb0*/  @P1 IADD3 R146, P2, R147, R134, RZ ;  /* 0x0000008693921210 */ /* 0x000fe40007f5e0ff */
[----:B------:R-:W-:Y:S01]  /*0bc0*/  IADD3 R138, P3, R159, UR14, RZ ;  /* 0x0000000e9f8a7c10 */ /* 0x000fe2000ff7e0ff */
[----:B------:R-:W0:Y:S01]  /*0bd0*/  @P0 LDC.64 R132, c[0x0][0x2c8] ;  /* 0x0000b200ff840b82 */ /* 0x000e220000000a00 */
[----:B------:R-:W-:Y:S01]  /*0be0*/  IMAD.SHL.U32 R127, R161, 0x4, RZ ;  /* 0x00000004a17f7824 */ /* 0x000fe200078e00ff */
[----:B------:R-:W-:Y:S01]  /*0bf0*/  SHF.R.U32.HI R0, RZ, 0x1e, R161 ;  /* 0x0000001eff007819 */ /* 0x000fe200000116a1 */
[----:B------:R-:W-:Y:S01]  /*0c00*/  @P1 IMAD.X R147, R148, 0x1, R135, P2 ;  /* 0x0000000194931824 */ /* 0x000fe200010e0687 */
[----:B------:R-:W-:Y:S01]  /*0c10*/  IADD3.X R139, R152, UR15, RZ, P3, !PT ;  /* 0x0000000f988b7c10 */ /* 0x000fe20009ffe4ff */
[----:B------:R-:W5:Y:S03]  /*0c20*/  @P1 LDG.E R85, desc[UR6][R140.64] ;  /* 0x000000068c551981 */ /* 0x000f66000c1e1900 */
[----:B-1----:R-:W1:Y:S01]  /*0c30*/  @P0 LDC.64 R136, c[0x0][0x2c8] ;  /* 0x0000b200ff880b82 */ /* 0x002e620000000a00 */
[----:B------:R0:W5:Y:S01]  /*0c40*/  LDG.E R123, desc[UR6][R138.64] ;  /* 0x000000068a7b7981 */ /* 0x000162000c1e1900 */
[----:B------:R-:W-:-:S03]  /*0c50*/  ISETP.NE.AND P5, PT, RZ, UR9, PT ;  /* 0x00000009ff007c0c */ /* 0x000fc6000bfa5270 */
[----:B------:R-:W5:Y:S03]  /*0c60*/  @P0 LDG.E.64 R20, desc[UR6][R144.64] ;  /* 0x0000000690140981 */ /* 0x000f66000c1e1b00 */
[----:B------:R-:W1:Y:S01]  /*0c70*/  @P0 LDC.64 R134, c[0x0][0x2c8] ;  /* 0x0000b200ff860b82 */ /* 0x000e620000000a00 */
[----:B------:R-:W-:Y:S01]  /*0c80*/  IADD3 R148, P3, R127, UR14, RZ ;  /* 0x0000000e7f947c10 */ /* 0x000fe2000ff7e0ff */
[----:B------:R-:W5:Y:S06]  /*0c90*/  @P1 LDG.E R31, desc[UR6][R146.64] ;  /* 0x00000006921f1981 */ /* 0x000f6c000c1e1900 */
[----:B0-----:R-:W0:Y:S01]  /*0ca0*/  @P1 LDC.64 R138, c[0x0][0x248] ;  /* 0x00009200ff8a1b82 */ /* 0x001e220000000a00 */
[----:B------:R-:W-:-:S02]  /*0cb0*/  IADD3.X R149, R0, UR15, RZ, P3, !PT ;  /* 0x0000000f00957c10 */ /* 0x000fc40009ffe4ff */
[----:B------:R-:W-:Y:S02]  /*0cc0*/  @P1 IADD3 R130, P3, R119, R130, RZ ;  /* 0x0000008277821210 */ /* 0x000fe40007f7e0ff */
[C---:B------:R-:W-:Y:S01]  /*0cd0*/  @P0 LEA R128, P2, R155.reuse, R128, 0x3 ;  /* 0x000000809b800211 */ /* 0x040fe200078418ff */
[----:B------:R-:W5:Y:S01]  /*0ce0*/  LDG.E R119, desc[UR6][R148.64] ;  /* 0x0000000694777981 */ /* 0x000f62000c1e1900 */
[----:B------:R-:W-:Y:S02]  /*0cf0*/  @P1 IADD3.X R131, R150, R131, RZ, P3, !PT ;  /* 0x0000008396831210 */ /* 0x000fe40001ffe4ff */
[----:B------:R-:W-:Y:S02]  /*0d00*/  @P0 LEA.HI.X R129, R155, R129, RZ, 0x3, P2 ;  /* 0x000000819b810211 */ /* 0x000fe400010f1cff */
[----:B------:R-:W-:Y:S01]  /*0d10*/  @P1 IADD3 R142, P3, R159, R142, RZ ;  /* 0x0000008e9f8e1210 */ /* 0x000fe20007f7e0ff */
[----:B------:R-:W5:Y:S01]  /*0d20*/  @P1 LDG.E R30, desc[UR6][R130.64] ;  /* 0x00000006821e1981 */ /* 0x000f62000c1e1900 */
[----:B------:R-:W-:-:S03]  /*0d30*/  @P0 LEA R132, P2, R157, R132, 0x3 ;  /* 0x000000849d840211 */ /* 0x000fc600078418ff */
[----:B------:R-:W-:Y:S01]  /*0d40*/  @P1 IMAD.X R143, R152, 0x1, R143, P3 ;  /* 0x00000001988f1824 */ /* 0x000fe200018e068f */
[----:B------:R-:W-:Y:S01]  /*0d50*/  @P0 LEA.HI.X R133, R157, R133, RZ, 0x3, P2 ;  /* 0x000000859d850211 */ /* 0x000fe200010f1cff */
[----:B------:R-:W5:Y:S01]  /*0d60*/  @P0 LDG.E.64 R22, desc[UR6][R128.64] ;  /* 0x0000000680160981 */ /* 0x000f62000c1e1b00 */
[----:B-1----:R-:W-:Y:S02]  /*0d70*/  @P0 LEA R136, P2, R151, R136, 0x3 ;  /* 0x0000008897880211 */ /* 0x002fe400078418ff */
[----:B------:R-:W-:Y:S01]  /*0d80*/  @P0 LEA R134, P3, R161, R134, 0x3 ;  /* 0x00000086a1860211 */ /* 0x000fe200078618ff */
[----:B------:R-:W5:Y:S01]  /*0d90*/  @P0 LDG.E.64 R24, desc[UR6][R132.64] ;  /* 0x0000000684180981 */ /* 0x000f62000c1e1b00 */
[----:B------:R-:W-:Y:S02]  /*0da0*/  @P0 LEA.HI.X R137, R151, R137, RZ, 0x3, P2 ;  /* 0x0000008997890211 */ /* 0x000fe400010f1cff */
[----:B------:R-:W-:Y:S01]  /*0db0*/  @P0 LEA.HI.X R135, R161, R135, RZ, 0x3, P3 ;  /* 0x00000087a1870211 */ /* 0x000fe200018f1cff */
[----:B------:R-:W5:Y:S01]  /*0dc0*/  @P1 LDG.E R86, desc[UR6][R142.64] ;  /* 0x000000068e561981 */ /* 0x000f62000c1e1900 */
[----:B0-----:R-:W-:-:S03]  /*0dd0*/  @P1 IADD3 R138, P2, R127, R138, RZ ;  /* 0x0000008a7f8a1210 */ /* 0x001fc60007f5e0ff */
[----:B------:R0:W5:Y:S02]  /*0de0*/  @P0 LDG.E.64 R28, desc[UR6][R134.64] ;  /* 0x00000006861c0981 */ /* 0x000164000c1e1b00 */
[----:B------:R-:W-:Y:S02]  /*0df0*/  @P1 IMAD.X R139, R0, 0x1, R139, P2 ;  /* 0x00000001008b1824 */ /* 0x000fe400010e068b */
[----:B------:R1:W5:Y:S04]  /*0e00*/  @P0 LDG.E.64 R26, desc[UR6][R136.64] ;  /* 0x00000006881a0981 */ /* 0x000368000c1e1b00 */
[----:B------:R2:W5:Y:S01]  /*0e10*/  @P1 LDG.E R87, desc[UR6][R138.64] ;  /* 0x000000068a571981 */ /* 0x000562000c1e1900 */
[----:B------:R-:W-:Y:S01]  /*0e20*/  UMOV UR4, 0xffffffff ;  /* 0xffffffff00047882 */ /* 0x000fe20000000000 */
[----:B------:R-:W-:-:S02]  /*0e30*/  IADD3 R61, R61, UR10, RZ ;  /* 0x0000000a3d3d7c10 */ /* 0x000fc4000fffe0ff */
[----:B------:R-:W-:Y:S02]  /*0e40*/  LOP3.LUT P2, RZ, R32, 0x1f, RZ, 0xc0, !PT ;  /* 0x0000001f20ff7812 */ /* 0x000fe4000784c0ff */
[----:B------:R-:W-:Y:S01]  /*0e50*/  ISETP.GE.AND P3, PT, R61, UR11, PT ;  /* 0x0000000b3d007c0c */ /* 0x000fe2000bf66270 */
[----:B---3--:R-:W-:Y:S01]  /*0e60*/  IMAD.MOV.U32 R127, RZ, RZ, R18 ;  /* 0x000000ffff7f7224 */ /* 0x008fe200078e0012 */
[----:B------:R-:W-:-:S03]  /*0e70*/  SHF.R.U64 R151, R18, 0x10, R19 ;  /* 0x0000001012977819 */ /* 0x000fc60000001213 */
[----:B------:R-:W-:Y:S01]  /*0e80*/  IMAD.U32 R127, R127, 0x10000, RZ ;  /* 0x000100007f7f7824 */ /* 0x000fe200078e00ff */
[----:B----4-:R-:W-:Y:S02]  /*0e90*/  FSEL R165, R153, RZ, !P5 ;  /* 0x000000ff99a57208 */ /* 0x010fe40006800000 */
[--C-:B0-----:R-:W-:Y:S01]  /*0ea0*/  SHF.R.U64 R135, R120, 0x10, R121.reuse ;  /* 0x0000001078877819 */ /* 0x101fe20000001279 */
[--C-:B------:R-:W-:Y:S01]  /*0eb0*/  IMAD.MOV.U32 R134, RZ, RZ, R121.reuse ;  /* 0x000000ffff867224 */ /* 0x100fe200078e0079 */
[----:B-1----:R-:W-:Y:S01]  /*0ec0*/  SHF.R.U32.HI R136, RZ, 0x10, R121 ;  /* 0x00000010ff887819 */ /* 0x002fe20000011679 */
[----:B------:R-:W-:Y:S01]  /*0ed0*/  FADD.FTZ R127, -R165, R127 ;  /* 0x0000007fa57f7221 */ /* 0x000fe20000010100 */
[--C-:B------:R-:W-:Y:S01]  /*0ee0*/  SHF.R.U64 R150, R10, 0x10, R11.reuse ;  /* 0x000000100a967819 */ /* 0x100fe2000000120b */
[--C-:B------:R-:W-:Y:S01]  /*0ef0*/  IMAD.MOV.U32 R133, RZ, RZ, R11.reuse ;  /* 0x000000ffff857224 */ /* 0x100fe200078e000b */
[----:B------:R-:W-:Y:S01]  /*0f00*/  SHF.R.U32.HI R152, RZ, 0x10, R11 ;  /* 0x00000010ff987819 */ /* 0x000fe2000001160b */
[----:B------:R-:W-:Y:S01]  /*0f10*/  IMAD.U32 R121, R135, 0x10000, RZ ;  /* 0x0001000087797824 */ /* 0x000fe200078e00ff */
[----:B------:R-:W-:-:S02]  /*0f20*/  MOV R131, R7 ;  /* 0x0000000700837202 */ /* 0x000fc40000000f00 */
[--C-:B------:R-:W-:Y:S01]  /*0f30*/  SHF.R.U32.HI R137, RZ, 0x10, R7.reuse ;  /* 0x00000010ff897819 */ /* 0x100fe20000011607 */
[----:B------:R-:W-:Y:S01]  /*0f40*/  IMAD.MOV.U32 R129, RZ, RZ, R6 ;  /* 0x000000ffff817224 */ /* 0x000fe200078e0006 */
[----:B--2---:R-:W-:Y:S02]  /*0f50*/  MOV R0, R116 ;  /* 0x0000007400007202 */ /* 0x004fe40000000f00 */
[----:B------:R-:W-:Y:S01]  /*0f60*/  SHF.R.U64 R141, R6, 0x10, R7 ;  /* 0x00000010068d7819 */ /* 0x000fe20000001207 */
[----:B------:R-:W-:Y:S01]  /*0f70*/  IMAD.MOV.U32 R11, RZ, RZ, R4 ;  /* 0x000000ffff0b7224 */ /* 0x000fe200078e0004 */
[----:B------:R-:W-:Y:S01]  /*0f80*/  SHF.R.U64 R138, R4, 0x10, R5 ;  /* 0x00000010048a7819 */ /* 0x000fe20000001205 */
[----:B------:R-:W-:Y:S01]  /*0f90*/  IMAD.U32 R4, R151, 0x10000, RZ ;  /* 0x0001000097047824 */ /* 0x000fe200078e00ff */
[----:B------:R-:W-:Y:S01]  /*0fa0*/  SHF.R.U32.HI R149, RZ, 0x10, R19 ;  /* 0x00000010ff957819 */ /* 0x000fe20000011613 */
[----:B------:R-:W-:Y:S01]  /*0fb0*/  IMAD.MOV.U32 R6, RZ, RZ, R117 ;  /* 0x000000ffff067224 */ /* 0x000fe200078e0075 */
[----:B------:R-:W-:Y:S01]  /*0fc0*/  SHF.R.U32.HI R143, RZ, 0x10, R13 ;  /* 0x00000010ff8f7819 */ /* 0x000fe2000001160d */
[----:B------:R-:W-:Y:S01]  /*0fd0*/  FADD.FTZ R153, -R165, R121 ;  /* 0x00000079a5997221 */ /* 0x000fe20000010100 */
[----:B------:R-:W-:Y:S01]  /*0fe0*/  SHF.R.U64 R162, R116, 0x10, R117 ;  /* 0x0000001074a27819 */ /* 0x000fe20000001275 */
[----:B------:R-:W-:Y:S01]  /*0ff0*/  IMAD.MOV.U32 R130, RZ, RZ, R15 ;  /* 0x000000ffff827224 */ /* 0x000fe200078e000f */
[----:B------:R-:W-:Y:S01]  /*1000*/  SHF.R.U32.HI R160, RZ, 0x10, R117 ;  /* 0x00000010ffa07819 */ /* 0x000fe20000011675 */
[----:B------:R-:W-:Y:S01]  /*1010*/  IMAD.U32 R116, R131, 0x10000, RZ ;  /* 0x0001000083747824 */ /* 0x000fe200078e00ff */
[----:B------:R-:W-:-:S02]  /*1020*/  SHF.R.U64 R147, R14, 0x10, R15 ;  /* 0x000000100e937819 */ /* 0x000fc4000000120f */
[----:B------:R-:W-:Y:S01]  /*1030*/  SHF.R.U32.HI R148, RZ, 0x10, R15 ;  /* 0x00000010ff947819 */ /* 0x000fe2000001160f */
[----:B------:R-:W-:Y:S01]  /*1040*/  IMAD.MOV.U32 R15, RZ, RZ, R5 ;  /* 0x000000ffff0f7224 */ /* 0x000fe200078e0005 */
[----:B------:R-:W-:Y:S02]  /*1050*/  SHF.L.U32 R117, R137, 0x10, RZ ;  /* 0x0000001089757819 */ /* 0x000fe400000006ff */
[----:B------:R-:W-:Y:S02]  /*1060*/  SHF.R.U64 R145, R12, 0x10, R13 ;  /* 0x000000100c917819 */ /* 0x000fe4000000120d */
[----:B------:R-:W-:Y:S01]  /*1070*/  SHF.R.U32.HI R144, RZ, 0x10, R5 ;  /* 0x00000010ff907819 */ /* 0x000fe20000011605 */
[----:B------:R-:W-:Y:S01]  /*1080*/  FADD.FTZ R5, -R165, R4 ;  /* 0x00000004a5057221 */ /* 0x000fe20000010100 */
[----:B------:R-:W-:Y:S01]  /*1090*/  SHF.L.U32 R121, R0, 0x10, RZ ;  /* 0x0000001000797819 */ /* 0x000fe200000006ff */
[----:B------:R-:W-:Y:S01]  /*10a0*/  FMUL.FTZ R0, R118, R127 ;  /* 0x0000007f76007220 */ /* 0x000fe20000410000 */
[----:B------:R-:W-:Y:S01]  /*10b0*/  MOV R128, R19 ;  /* 0x0000001300807202 */ /* 0x000fe20000000f00 */
[----:B------:R-:W-:Y:S01]  /*10c0*/  IMAD.MOV.U32 R140, RZ, RZ, R8 ;  /* 0x000000ffff8c7224 */ /* 0x000fe200078e0008 */
[----:B------:R-:W-:Y:S01]  /*10d0*/  MOV R132, R10 ;  /* 0x0000000a00847202 */ /* 0x000fe20000000f00 */
[----:B------:R-:W-:Y:S01]  /*10e0*/  IMAD.U32 R10, R143, 0x10000, RZ ;  /* 0x000100008f0a7824 */ /* 0x000fe200078e00ff */
[--C-:B------:R-:W-:Y:S01]  /*10f0*/  SHF.R.U64 R154, R8, 0x10, R9.reuse ;  /* 0x00000010089a7819 */ /* 0x100fe20000001209 */
[----:B------:R-:W-:Y:S01]  /*1100*/  IMAD.U32 R8, R149, 0x10000, RZ ;  /* 0x0001000095087824 */ /* 0x000fe200078e00ff */
[----:B------:R-:W-:Y:S01]  /*1110*/  MOV R142, R9 ;  /* 0x00000009008e7202 */ /* 0x000fe20000000f00 */
[C---:B------:R-:W-:Y:S01]  /*1120*/  FADD.FTZ R143, -R165.reuse, R116 ;  /* 0x00000074a58f7221 */ /* 0x040fe20000010100 */
[----:B------:R-:W-:Y:S01]  /*1130*/  SHF.R.U32.HI R146, RZ, 0x10, R9 ;  /* 0x00000010ff927819 */ /* 0x000fe20000011609 */
[----:B------:R-:W-:Y:S01]  /*1140*/  FADD.FTZ R149, -R165, R117 ;  /* 0x00000075a5957221 */ /* 0x000fe20000010100 */
[----:B------:R-:W-:Y:S01]  /*1150*/  SHF.L.U32 R9, R145, 0x10, RZ ;  /* 0x0000001091097819 */ /* 0x000fe200000006ff */
[----:B------:R-:W-:-:S02]  /*1160*/  IMAD.U32 R117, R162, 0x10000, RZ ;  /* 0x00010000a2757824 */ /* 0x000fc400078e00ff */
[----:B------:R-:W-:Y:S01]  /*1170*/  FADD.FTZ R64, R121, R64 ;  /* 0x0000004079407221 */ /* 0x000fe20000010000 */
[----:B------:R-:W-:Y:S01]  /*1180*/  FMUL.FTZ R116, R118, R5 ;  /* 0x0000000576747220 */ /* 0x000fe20000410000 */
[-C--:B------:R-:W-:Y:S01]  /*1190*/  FFMA.FTZ R89, R0, R121.reuse, R89 ;  /* 0x0000007900597223 */ /* 0x080fe20000010059 */
[----:B------:R-:W-:Y:S01]  /*11a0*/  IMAD.MOV.U32 R7, RZ, RZ, R120 ;  /* 0x000000ffff077224 */ /* 0x000fe200078e0078 */
[----:B------:R-:W-:Y:S01]  /*11b0*/  SHF.L.U32 R128, R128, 0x10, RZ ;  /* 0x0000001080807819 */ /* 0x000fe200000006ff */
[----:B------:R-:W-:Y:S01]  /*11c0*/  FMUL.FTZ R121, R33, R121 ;  /* 0x0000007921797220 */ /* 0x000fe20000410000 */
[----:B------:R-:W-:Y:S01]  /*11d0*/  SHF.L.U32 R129, R129, 0x10, RZ ;  /* 0x0000001081817819 */ /* 0x000fe200000006ff */
[----:B------:R-:W-:Y:S01]  /*11e0*/  IMAD.MOV.U32 R19, RZ, RZ, R13 ;  /* 0x000000ffff137224 */ /* 0x000fe200078e000d */
[--C-:B------:R-:W-:Y:S01]  /*11f0*/  SHF.R.U64 R158, R16, 0x10, R17.reuse ;  /* 0x00000010109e7819 */ /* 0x100fe20000001211 */
[----:B------:R-:W-:Y:S01]  /*1200*/  IMAD.U32 R137, R11, 0x10000, RZ ;  /* 0x000100000b897824 */ /* 0x000fe200078e00ff */
[----:B------:R-:W-:Y:S01]  /*1210*/  MOV R13, R17 ;  /* 0x00000011000d7202 */ /* 0x000fe20000000f00 */
[C---:B------:R-:W-:Y:S01]  /*1220*/  FADD.FTZ R11, -R165.reuse, R8 ;  /* 0x00000008a50b7221 */ /* 0x040fe20000010100 */
[----:B------:R-:W-:Y:S01]  /*1230*/  SHF.R.U32.HI R156, RZ, 0x10, R17 ;  /* 0x00000010ff9c7819 */ /* 0x000fe20000011611 */
[----:B------:R-:W-:Y:S01]  /*1240*/  FADD.FTZ R17, -R165, R9 ;  /* 0x00000009a5117221 */ /* 0x000fe20000010100 */
[----:B------:R-:W-:Y:S01]  /*1250*/  FADD.FTZ R90, R117, R90 ;  /* 0x0000005a755a7221 */ /* 0x000fe20000010000 */
[----:B------:R-:W-:Y:S01]  /*1260*/  FFMA.FTZ R91, R116, R117, R91 ;  /* 0x00000075745b7223 */ /* 0x000fe2000001005b */
[----:B------:R-:W-:-:S02]  /*1270*/  IMAD.U32 R120, R7, 0x10000, RZ ;  /* 0x0001000007787824 */ /* 0x000fc400078e00ff */
[----:B------:R-:W-:Y:S01]  /*1280*/  FMUL.FTZ R117, R67, R117 ;  /* 0x0000007543757220 */ /* 0x000fe20000410000 */
[----:B------:R-:W-:Y:S02]  /*1290*/  IMAD.U32 R9, R6, 0x10000, RZ ;  /* 0x0001000006097824 */ /* 0x000fe400078e00ff */
[----:B------:R-:W-:Y:S01]  /*12a0*/  FADD.FTZ R4, RZ, R121 ;  /* 0x00000079ff047221 */ /* 0x000fe20000010000 */
[----:B------:R-:W-:Y:S02]  /*12b0*/  IMAD.MOV.U32 R18, RZ, RZ, R12 ;  /* 0x000000ffff127224 */ /* 0x000fe400078e000c */
[C---:B------:R-:W-:Y:S01]  /*12c0*/  FADD.FTZ R7, -R165.reuse, R128 ;  /* 0x00000080a5077221 */ /* 0x040fe20000010100 */
[----:B------:R-:W-:Y:S01]  /*12d0*/  FADD.FTZ R135, -R165, R129 ;  /* 0x00000081a5877221 */ /* 0x000fe20000010100 */
[----:B------:R-:W-:Y:S01]  /*12e0*/  FFMA.FTZ R5, R0, R121, RZ ;  /* 0x0000007900057223 */ /* 0x000fe200000100ff */
[----:B------:R-:W-:Y:S01]  /*12f0*/  SHF.L.U32 R129, R160, 0x10, RZ ;  /* 0x00000010a0817819 */ /* 0x000fe200000006ff */
[----:B------:R-:W-:Y:S01]  /*1300*/  FMUL.FTZ R128, R118, R11 ;  /* 0x0000000b76807220 */ /* 0x000fe20000410000 */
[----:B------:R-:W-:-:S02]  /*1310*/  IMAD.MOV.U32 R12, RZ, RZ, R16 ;  /* 0x000000ffff0c7224 */ /* 0x000fc400078e0010 */
[----:B------:R-:W-:Y:S01]  /*1320*/  FADD.FTZ R151, -R165, R120 ;  /* 0x00000078a5977221 */ /* 0x000fe20000010100 */
[----:B------:R-:W-:Y:S01]  /*1330*/  FMUL.FTZ R127, R34, R9 ;  /* 0x00000009227f7220 */ /* 0x000fe20000410000 */
[----:B------:R-:W-:Y:S01]  /*1340*/  FADD.FTZ R4, R117, R4 ;  /* 0x0000000475047221 */ /* 0x000fe20000010000 */
[----:B------:R-:W-:Y:S02]  /*1350*/  IMAD.U32 R18, R18, 0x10000, RZ ;  /* 0x0001000012127824 */ /* 0x000fe400078e00ff */
[----:B------:R-:W-:Y:S01]  /*1360*/  FMUL.FTZ R120, R118, R7 ;  /* 0x0000000776787220 */ /* 0x000fe20000410000 */
[----:B------:R-:W-:Y:S01]  /*1370*/  FFMA.FTZ R5, R116, R117, R5 ;  /* 0x0000007574057223 */ /* 0x000fe20000010005 */
[----:B------:R-:W-:Y:S02]  /*1380*/  IMAD.MOV.U32 R16, RZ, RZ, R14 ;  /* 0x000000ffff107224 */ /* 0x000fe400078e000e */
[----:B------:R-:W-:Y:S01]  /*1390*/  FADD.FTZ R94, R129, R94 ;  /* 0x0000005e815e7221 */ /* 0x000fe20000010000 */
[----:B------:R-:W-:-:S02]  /*13a0*/  IMAD.U32 R14, R141, 0x10000, RZ ;  /* 0x000100008d0e7824 */ /* 0x000fc400078e00ff */
[-C--:B------:R-:W-:Y:S01]  /*13b0*/  FFMA.FTZ R53, R128, R129.reuse, R53 ;  /* 0x0000008180357223 */ /* 0x080fe20000010035 */
[----:B------:R-:W-:Y:S02]  /*13c0*/  IMAD.U32 R141, R15, 0x10000, RZ ;  /* 0x000100000f8d7824 */ /* 0x000fe400078e00ff */
[----:B------:R-:W-:Y:S01]  /*13d0*/  FMUL.FTZ R129, R68, R129 ;  /* 0x0000008144817220 */ /* 0x000fe20000410000 */
[----:B------:R-:W-:Y:S02]  /*13e0*/  IMAD.U32 R12, R12, 0x10000, RZ ;  /* 0x000100000c0c7824 */ /* 0x000fe400078e00ff */
[----:B------:R-:W-:Y:S01]  /*13f0*/  FADD.FTZ R4, R127, R4 ;  /* 0x000000047f047221 */ /* 0x000fe20000010000 */
[----:B------:R-:W-:Y:S01]  /*1400*/  FADD.FTZ R15, -R165, R18 ;  /* 0x00000012a50f7221 */ /* 0x000fe20000010100 */
[----:B------:R-:W-:Y:S01]  /*1410*/  FADD.FTZ R92, R9, R92 ;  /* 0x0000005c095c7221 */ /* 0x000fe20000010000 */
[----:B------:R-:W-:Y:S01]  /*1420*/  FFMA.FTZ R93, R120, R9, R93 ;  /* 0x00000009785d7223 */ /* 0x000fe2000001005d */
[----:B------:R-:W-:-:S02]  /*1430*/  IMAD.U32 R145, R158, 0x10000, RZ ;  /* 0x000100009e917824 */ /* 0x000fc400078e00ff */
[----:B------:R-:W-:Y:S01]  /*1440*/  FFMA.FTZ R5, R120, R127, R5 ;  /* 0x0000007f78057223 */ /* 0x000fe20000010005 */
[----:B------:R-:W-:Y:S01]  /*1450*/  IMAD.U32 R9, R148, 0x10000, RZ ;  /* 0x0001000094097824 */ /* 0x000fe200078e00ff */
[----:B------:R-:W-:Y:S01]  /*1460*/  SHF.L.U32 R158, R142, 0x10, RZ ;  /* 0x000000108e9e7819 */ /* 0x000fe200000006ff */
[----:B------:R-:W-:Y:S02]  /*1470*/  IMAD.U32 R148, R133, 0x10000, RZ ;  /* 0x0001000085947824 */ /* 0x000fe400078e00ff */
[----:B------:R-:W-:Y:S01]  /*1480*/  FMUL.FTZ R142, R118, R17 ;  /* 0x00000011768e7220 */ /* 0x000fe20000410000 */
[----:B------:R-:W-:Y:S02]  /*1490*/  IMAD.U32 R7, R130, 0x10000, RZ ;  /* 0x0001000082077824 */ /* 0x000fe400078e00ff */
[----:B------:R-:W-:Y:S01]  /*14a0*/  FMUL.FTZ R133, R35, R12 ;  /* 0x0000000c23857220 */ /* 0x000fe20000410000 */
[----:B------:R-:W-:Y:S01]  /*14b0*/  FADD.FTZ R4, R129, R4 ;  /* 0x0000000481047221 */ /* 0x000fe20000010000 */
[----:B------:R-:W-:-:S02]  /*14c0*/  IMAD.U32 R19, R19, 0x10000, RZ ;  /* 0x0001000013137824 */ /* 0x000fc400078e00ff */
[----:B------:R-:W-:Y:S01]  /*14d0*/  FMUL.FTZ R130, R118, R15 ;  /* 0x0000000f76827220 */ /* 0x000fe20000410000 */
[----:B------:R-:W-:Y:S01]  /*14e0*/  FFMA.FTZ R5, R128, R129, R5 ;  /* 0x0000008180057223 */ /* 0x000fe20000010005 */
[----:B------:R-:W-:Y:S01]  /*14f0*/  IMAD.U32 R136, R136, 0x10000, RZ ;  /* 0x0001000088887824 */ /* 0x000fe200078e00ff */
[----:B------:R-:W-:Y:S01]  /*1500*/  SHF.L.U32 R138, R138, 0x10, RZ ;  /* 0x000000108a8a7819 */ /* 0x000fe200000006ff */
[----:B------:R-:W-:Y:S01]  /*1510*/  FADD.FTZ R131, -R165, R10 ;  /* 0x0000000aa5837221 */ /* 0x000fe20000010100 */
[----:B------:R-:W-:Y:S01]  /*1520*/  SHF.L.U32 R13, R13, 0x10, RZ ;  /* 0x000000100d0d7819 */ /* 0x000fe200000006ff */
[----:B------:R-:W-:Y:S01]  /*1530*/  FADD.FTZ R98, R145, R98 ;  /* 0x0000006291627221 */ /* 0x000fe20000010000 */
[-C--:B------:R-:W-:Y:S01]  /*1540*/  FFMA.FTZ R99, R142, R145.reuse, R99 ;  /* 0x000000918e637223 */ /* 0x080fe20000010063 */
[----:B------:R-:W-:Y:S01]  /*1550*/  FMUL.FTZ R145, R69, R145 ;  /* 0x0000009145917220 */ /* 0x000fe20000410000 */
[----:B------:R-:W-:Y:S01]  /*1560*/  FADD.FTZ R4, R133, R4 ;  /* 0x0000000485047221 */ /* 0x000fe20000010000 */
[C---:B------:R-:W-:Y:S01]  /*1570*/  FADD.FTZ R19, -R165.reuse, R19 ;  /* 0x00000013a5137221 */ /* 0x040fe20000010100 */
[----:B------:R-:W-:Y:S01]  /*1580*/  FFMA.FTZ R5, R130, R133, R5 ;  /* 0x0000008582057223 */ /* 0x000fe20000010005 */
[C---:B------:R-:W-:Y:S01]  /*1590*/  FADD.FTZ R157, -R165.reuse, R136 ;  /* 0x00000088a59d7221 */ /* 0x040fe20000010100 */
[C---:B------:R-:W-:Y:S01]  /*15a0*/  FADD.FTZ R163, -R165.reuse, R141 ;  /* 0x0000008da5a37221 */ /* 0x040fe20000010100 */
[----:B------:R-:W-:Y:S01]  /*15b0*/  SHF.L.U32 R134, R134, 0x10, RZ ;  /* 0x0000001086867819 */ /* 0x000fe200000006ff */
[C---:B------:R-:W-:Y:S01]  /*15c0*/  FADD.FTZ R159, -R165.reuse, R137 ;  /* 0x00000089a59f7221 */ /* 0x040fe20000010100 */
[----:B------:R-:W-:Y:S01]  /*15d0*/  FADD.FTZ R161, -R165, R138 ;  /* 0x0000008aa5a17221 */ /* 0x000fe20000010100 */
[----:B------:R-:W-:-:S02]  /*15e0*/  IMAD.U32 R141, R156, 0x10000, RZ ;  /* 0x000100009c8d7824 */ /* 0x000fc400078e00ff */
[----:B------:R-:W-:Y:S01]  /*15f0*/  FMUL.FTZ R136, R118, R131 ;  /* 0x0000008376887220 */ /* 0x000fe20000410000 */
[----:B------:R-:W-:Y:S01]  /*1600*/  SHF.L.U32 R138, R132, 0x10, RZ ;  /* 0x00000010848a7819 */ /* 0x000fe200000006ff */
[----:B------:R-:W-:Y:S01]  /*1610*/  FMUL.FTZ R137, R36, R13 ;  /* 0x0000000d24897220 */ /* 0x000fe20000410000 */
[----:B------:R-:W-:Y:S01]  /*1620*/  FADD.FTZ R4, R145, R4 ;  /* 0x0000000491047221 */ /* 0x000fe20000010000 */
[----:B------:R-:W-:Y:S02]  /*1630*/  IMAD.U32 R144, R144, 0x10000, RZ ;  /* 0x0001000090907824 */ /* 0x000fe400078e00ff */
[----:B------:R-:W-:Y:S01]  /*1640*/  FMUL.FTZ R132, R118, R19 ;  /* 0x0000001376847220 */ /* 0x000fe20000410000 */
[----:B------:R-:W-:Y:S01]  /*1650*/  FFMA.FTZ R5, R142, R145, R5 ;  /* 0x000000918e057223 */ /* 0x000fe20000010005 */
[----:B------:R-:W-:Y:S01]  /*1660*/  FADD.FTZ R139, -R165, R14 ;  /* 0x0000000ea58b7221 */ /* 0x000fe20000010100 */
[----:B------:R-:W-:Y:S01]  /*1670*/  FADD.FTZ R102, R141, R102 ;  /* 0x000000668d667221 */ /* 0x000fe20000010000 */
[----:B------:R-:W-:Y:S01]  /*1680*/  FFMA.FTZ R103, R136, R141, R103 ;  /* 0x0000008d88677223 */ /* 0x000fe20000010067 */
[----:B------:R-:W-:Y:S01]  /*1690*/  FADD.FTZ R155, -R165, R134 ;  /* 0x00000086a59b7221 */ /* 0x000fe20000010100 */
[----:B------:R-:W-:-:S02]  /*16a0*/  IMAD.U32 R16, R16, 0x10000, RZ ;  /* 0x0001000010107824 */ /* 0x000fc400078e00ff */
[----:B------:R-:W-:Y:S01]  /*16b0*/  FMUL.FTZ R141, R70, R141 ;  /* 0x0000008d468d7220 */ /* 0x000fe20000410000 */
[----:B------:R-:W-:Y:S01]  /*16c0*/  FADD.FTZ R4, R137, R4 ;  /* 0x0000000489047221 */ /* 0x000fe20000010000 */
[----:B------:R-:W-:Y:S01]  /*16d0*/  FADD.FTZ R165, -R165, R144 ;  /* 0x00000090a5a57221 */ /* 0x000fe20000010100 */
[----:B------:R-:W-:Y:S01]  /*16e0*/  FFMA.FTZ R5, R132, R137, R5 ;  /* 0x0000008984057223 */ /* 0x000fe20000010005 */
[----:B------:R-:W-:Y:S01]  /*16f0*/  SHF.L.U32 R147, R147, 0x10, RZ ;  /* 0x0000001093937819 */ /* 0x000fe200000006ff */
[----:B------:R-:W-:Y:S02]  /*1700*/  IMAD.U32 R144, R140, 0x10000, RZ ;  /* 0x000100008c907824 */ /* 0x000fe400078e00ff */
[C---:B------:R-:W-:Y:S01]  /*1710*/  FMUL.FTZ R140, R118.reuse, R139 ;  /* 0x0000008b768c7220 */ /* 0x040fe20000410000 */
        /* <DEDUP_REMOVED lines=13> */
[----:B------:R-:W-:-:S02]  /*17f0*/  IMAD.U32 R11, R146, 0x10000, RZ ;  /* 0x00010000920b7824 */ /* 0x000fc400078e00ff */
[C---:B------:R-:W-:Y:S01]  /*1800*/  FMUL.FTZ R146, R118.reuse, R149 ;  /* 0x0000009576927220 */ /* 0x040fe20000410000 */
[----:B------:R-:W-:Y:S01]  /*1810*/  FMUL.FTZ R149, R118, R151 ;  /* 0x0000009776957220 */ /* 0x000fe20000410000 */
[----:B------:R-:W-:Y:S01]  /*1820*/  FMUL.FTZ R143, R72, R9 ;  /* 0x00000009488f7220 */ /* 0x000fe20000410000 */
[----:B------:R-:W-:Y:S01]  /*1830*/  FADD.FTZ R8, R135, R8 ;  /* 0x0000000887087221 */ /* 0x000fe20000010000 */
[----:B------:R-:W-:Y:S01]  /*1840*/  FFMA.FTZ R5, R139, R135, R4 ;  /* 0x000000878b057223 */ /* 0x000fe20000010004 */
[----:B------:R-:W-:Y:S01]  /*1850*/  SHF.L.U32 R6, R152, 0x10, RZ ;  /* 0x0000001098067819 */ /* 0x000fe200000006ff */
[----:B------:R-:W-:Y:S02]  /*1860*/  IMAD.U32 R150, R150, 0x10000, RZ ;  /* 0x0001000096967824 */ /* 0x000fe400078e00ff */
[----:B------:R-:W-:Y:S01]  /*1870*/  FADD.FTZ R108, R7, R108 ;  /* 0x0000006c076c7221 */ /* 0x000fe20000010000 */
[----:B------:R-:W-:Y:S01]  /*1880*/  FFMA.FTZ R48, R139, R7, R48 ;  /* 0x000000078b307223 */ /* 0x000fe20000010030 */
[----:B------:R-:W-:Y:S01]  /*1890*/  FADD.FTZ R112, R138, R112 ;  /* 0x000000708a707221 */ /* 0x000fe20000010000 */
[-C--:B------:R-:W-:Y:S01]  /*18a0*/  FFMA.FTZ R46, R149, R138.reuse, R46 ;  /* 0x0000008a952e7223 */ /* 0x080fe2000001002e */
[----:B------:R-:W-:Y:S01]  /*18b0*/  FMUL.FTZ R152, R118, R153 ;  /* 0x0000009976987220 */ /* 0x000fe20000410000 */
[----:B------:R-:W-:Y:S01]  /*18c0*/  FMUL.FTZ R138, R39, R138 ;  /* 0x0000008a278a7220 */ /* 0x000fe20000410000 */
        /* <DEDUP_REMOVED lines=20> */
[----:B------:R-:W-:-:S02]  /*1a10*/  IMAD.U32 R154, R154, 0x10000, RZ ;  /* 0x000100009a9a7824 */ /* 0x000fc400078e00ff */
        /* <DEDUP_REMOVED lines=52> */
.L_x_416:
[----:B01----:R-:W-:Y:S01]  /*1d60*/  FADD.FTZ R4, R4, R5 ;  /* 0x0000000504047221 */ /* 0x003fe20000010000 */
[----:B------:R-:W-:Y:S01]  /*1d70*/  LOP3.LUT P4, RZ, R122, 0xff, RZ, 0xc0, !PT ;  /* 0x000000ff7aff7812 */ /* 0x000fe2000788c0ff */
[----:B--2---:R-:W-:Y:S01]  /*1d80*/  FADD.FTZ R5, R6, R7 ;  /* 0x0000000706057221 */ /* 0x004fe20000010000 */
[----:B------:R-:W-:Y:S11]  /*1d90*/  @P2 BRA `(.L_x_394) ;  /* 0x0000000000242947 */ /* 0x000ff60003800000 */
        /* <DEDUP_REMOVED lines=9> */
.L_x_394:
[----:B------:R-:W-:Y:S05]  /*1e30*/  WARPSYNC.ALL ;  /* 0x0000000000007948 */ /* 0x000fea0003800000 */
[----:B------:R-:W1:Y:S08]  /*1e40*/  S2UR UR5, SR_CgaCtaId ;  /* 0x00000000000579c3 */ /* 0x000e700000008800 */
[----:B------:R-:W-:Y:S01]  /*1e50*/  BAR.SYNC.DEFER_BLOCKING 0x0 ;  /* 0x0000000000007b1d */ /* 0x000fe20000010000 */
[----:B0-----:R-:W-:-:S02]  /*1e60*/  SHF.R.U32.HI R4, RZ, 0x5, R32 ;  /* 0x00000005ff047819 */ /* 0x001fc40000011620 */
[----:B-----5:R-:W-:Y:S02]  /*1e70*/  LOP3.LUT P2, RZ, R126, 0xff00, RZ, 0xc0, !PT ;  /* 0x0000ff007eff7812 */ /* 0x020fe4000784c0ff */
[----:B------:R-:W-:Y:S01]  /*1e80*/  LOP3.LUT R4, R4, 0x7fffff8, RZ, 0xc0, !PT ;  /* 0x07fffff804047812 */ /* 0x000fe200078ec0ff */
[----:B------:R-:W-:Y:S01]  /*1e90*/  UMOV UR4, 0x400 ;  /* 0x0000040000047882 */ /* 0x000fe20000000000 */
[----:B------:R-:W-:Y:S02]  /*1ea0*/  @P1 LOP3.LUT P6, RZ, R85, 0xff, RZ, 0xc0, !PT ;  /* 0x000000ff55ff1812 */ /* 0x000fe400078cc0ff */
[----:B------:R-:W-:Y:S01]  /*1eb0*/  @!P4 IADD3 R4, R4, 0x8, RZ ;  /* 0x000000080404c810 */ /* 0x000fe20007ffe0ff */
[----:B-1----:R-:W-:-:S06]  /*1ec0*/  ULEA UR4, UR5, UR4, 0x18 ;  /* 0x0000000405047291 */ /* 0x002fcc000f8ec03f */
[----:B------:R-:W-:-:S05]  /*1ed0*/  LEA R122, R4, UR4, 0x3 ;  /* 0x00000004047a7c11 */ /* 0x000fca000f8e18ff */
[----:B------:R-:W0:Y:S04]  /*1ee0*/  LDS.128 R4, [R122+0x5000] ;  /* 0x005000007a047984 */ /* 0x000e280000000c00 */
[----:B------:R-:W1:Y:S04]  /*1ef0*/  LDS.128 R8, [R122+0x5010] ;  /* 0x005010007a087984 */ /* 0x000e680000000c00 */
[----:B------:R-:W2:Y:S04]  /*1f00*/  LDS.128 R12, [R122+0x5020] ;  /* 0x005020007a0c7984 */ /* 0x000ea80000000c00 */
[----:B------:R-:W3:Y:S01]  /*1f10*/  LDS.128 R16, [R122+0x5030] ;  /* 0x005030007a107984 */ /* 0x000ee20000000c00 */
[----:B0-----:R-:W-:Y:S01]  /*1f20*/  FADD.FTZ R165, RZ, R4 ;  /* 0x00000004ffa57221 */ /* 0x001fe20000010000 */
[----:B------:R-:W-:-:S03]  /*1f30*/  FADD.FTZ R4, RZ, R5 ;  /* 0x00000005ff047221 */ /* 0x000fc60000010000 */
[----:B------:R-:W-:Y:S01]  /*1f40*/  FADD.FTZ R165, R6, R165 ;  /* 0x000000a506a57221 */ /* 0x000fe20000010000 */
[----:B------:R-:W-:Y:S01]  /*1f50*/  FADD.FTZ R4, R7, R4 ;  /* 0x0000000407047221 */ /* 0x000fe20000010000 */
[----:B------:R-:W-:Y:S02]  /*1f60*/  @P0 SHF.R.U64 R7, R20, 0x10, R21 ;  /* 0x0000001014070819 */ /* 0x000fe40000001215 */
[----:B-1----:R-:W-:Y:S01]  /*1f70*/  FADD.FTZ R165, R165, R8 ;  /* 0x00000008a5a57221 */ /* 0x002fe20000010000 */
[----:B------:R-:W-:Y:S02]  /*1f80*/  FADD.FTZ R4, R4, R9 ;  /* 0x0000000904047221 */ /* 0x000fe40000010000 */
[----:B------:R-:W-:Y:S02]  /*1f90*/  @P0 IMAD.U32 R7, R7, 0x10000, RZ ;  /* 0x0001000007070824 */ /* 0x000fe400078e00ff */
[----:B------:R-:W-:Y:S01]  /*1fa0*/  FADD.FTZ R165, R10, R165 ;  /* 0x000000a50aa57221 */ /* 0x000fe20000010000 */
[----:B------:R-:W-:-:S03]  /*1fb0*/  FADD.FTZ R4, R11, R4 ;  /* 0x000000040b047221 */ /* 0x000fc60000010000 */
[----:B--2---:R-:W-:Y:S01]  /*1fc0*/  FADD.FTZ R165, R165, R12 ;  /* 0x0000000ca5a57221 */ /* 0x004fe20000010000 */
[----:B------:R-:W-:-:S03]  /*1fd0*/  FADD.FTZ R4, R4, R13 ;  /* 0x0000000d04047221 */ /* 0x000fc60000010000 */
[----:B------:R-:W-:Y:S01]  /*1fe0*/  FADD.FTZ R165, R14, R165 ;  /* 0x000000a50ea57221 */ /* 0x000fe20000010000 */
[----:B------:R-:W-:-:S03]  /*1ff0*/  FADD.FTZ R4, R15, R4 ;  /* 0x000000040f047221 */ /* 0x000fc60000010000 */
[----:B---3--:R-:W-:Y:S01]  /*2000*/  FADD.FTZ R165, R165, R16 ;  /* 0x00000010a5a57221 */ /* 0x008fe20000010000 */
[----:B------:R-:W-:Y:S01]  /*2010*/  FADD.FTZ R4, R4, R17 ;  /* 0x0000001104047221 */ /* 0x000fe20000010000 */
[----:B------:R-:W-:Y:S02]  /*2020*/  @P0 MOV R17, R20 ;  /* 0x0000001400110202 */ /* 0x000fe40000000f00 */
[----:B------:R-:W-:Y:S01]  /*2030*/  FADD.FTZ R18, R18, R165 ;  /* 0x000000a512127221 */ /* 0x000fe20000010000 */
[----:B------:R-:W-:Y:S02]  /*2040*/  FADD.FTZ R4, R19, R4 ;  /* 0x0000000413047221 */ /* 0x000fe40000010000 */
[----:B------:R-:W-:Y:S02]  /*2050*/  @P0 IMAD.U32 R19, R17, 0x10000, RZ ;  /* 0x0001000011130824 */ /* 0x000fe400078e00ff */
[----:B------:R-:W-:Y:S01]  /*2060*/  FMUL.FTZ R18, R18, UR16 ;  /* 0x0000001012127c20 */ /* 0x000fe20008410000 */
[----:B------:R-:W-:Y:S01]  /*2070*/  FMUL.FTZ R165, R4, UR16 ;  /* 0x0000001004a57c20 */ /* 0x000fe20008410000 */
[----:B------:R-:W-:-:S03]  /*2080*/  @P0 IMAD.MOV.U32 R4, RZ, RZ, R26 ;  /* 0x000000ffff040224 */ /* 0x000fc600078e001a */
[----:B------:R-:W-:Y:S01]  /*2090*/  FSEL R160, R18, RZ, !P5 ;  /* 0x000000ff12a07208 */ /* 0x000fe20006800000 */
[----:B------:R-:W-:Y:S01]  /*20a0*/  @P0 IMAD.U32 R5, R4, 0x10000, RZ ;  /* 0x0001000004050824 */ /* 0x000fe200078e00ff */
[----:B------:R-:W-:Y:S01]  /*20b0*/  LOP3.LUT P5, RZ, R126, 0xff, RZ, 0xc0, !PT ;  /* 0x000000ff7eff7812 */ /* 0x000fe200078ac0ff */
[----:B------:R-:W-:Y:S02]  /*20c0*/  @P0 IMAD.MOV.U32 R18, RZ, RZ, R21 ;  /* 0x000000ffff120224 */ /* 0x000fe400078e0015 */
[-CC-:B------:R-:W-:Y:S01]  /*20d0*/  FFMA.FTZ R0, R0, R165.reuse, R160.reuse ;  /* 0x000000a500007223 */ /* 0x180fe200000100a0 */
[-CC-:B------:R-:W-:Y:S01]  /*20e0*/  FFMA.FTZ R116, R116, R165.reuse, R160.reuse ;  /* 0x000000a574747223 */ /* 0x180fe200000100a0 */
[-CC-:B------:R-:W-:Y:S01]  /*20f0*/  FFMA.FTZ R120, R120, R165.reuse, R160.reuse ;  /* 0x000000a578787223 */ /* 0x180fe200000100a0 */
[----:B------:R-:W-:Y:S01]  /*2100*/  FFMA.FTZ R128, R128, R165, R160 ;  /* 0x000000a580807223 */ /* 0x000fe200000100a0 */
[----:B------:R-:W-:Y:S01]  /*2110*/  FADD.FTZ R121, R121, -R0 ;  /* 0x8000000079797221 */ /* 0x000fe20000010000 */
[----:B------:R-:W-:Y:S01]  /*2120*/  FADD.FTZ R117, R117, -R116 ;  /* 0x8000007475757221 */ /* 0x000fe20000010000 */
[----:B------:R-:W-:Y:S01]  /*2130*/  @P0 MOV R0, R27 ;  /* 0x0000001b00000202 */ /* 0x000fe20000000f00 */
[----:B------:R-:W-:Y:S01]  /*2140*/  FADD.FTZ R11, R127, -R120 ;  /* 0x800000787f0b7221 */ /* 0x000fe20000010000 */
[C---:B------:R-:W-:Y:S01]  /*2150*/  FMUL.FTZ R8, R118.reuse, R121 ;  /* 0x0000007976087220 */ /* 0x040fe20000410000 */
[----:B------:R-:W-:Y:S01]  /*2160*/  FMUL.FTZ R10, R118, R117 ;  /* 0x00000075760a7220 */ /* 0x000fe20000410000 */
[----:B------:R-:W-:Y:S01]  /*2170*/  FFMA.FTZ R142, R142, R165, R160 ;  /* 0x000000a58e8e7223 */ /* 0x000fe200000100a0 */
[----:B------:R-:W-:-:S02]  /*2180*/  @P0 IMAD.U32 R0, R0, 0x10000, RZ ;  /* 0x0001000000000824 */ /* 0x000fc400078e00ff */
[----:B------:R-:W-:Y:S01]  /*2190*/  @P0 FADD.FTZ R8, R8, R5 ;  /* 0x0000000508080221 */ /* 0x000fe20000010000 */
[----:B------:R-:W-:Y:S01]  /*21a0*/  @P0 SHF.R.U64 R5, R26, 0x10, R27 ;  /* 0x000000101a050819 */ /* 0x000fe2000000121b */
[----:B------:R-:W-:Y:S01]  /*21b0*/  FMUL.FTZ R11, R118, R11 ;  /* 0x0000000b760b7220 */ /* 0x000fe20000410000 */
[-CC-:B------:R-:W-:Y:S01]  /*21c0*/  FFMA.FTZ R132, R132, R165.reuse, R160.reuse ;  /* 0x000000a584847223 */ /* 0x180fe200000100a0 */
[----:B------:R-:W-:Y:S01]  /*21d0*/  FFMA.FTZ R130, R130, R165, R160 ;  /* 0x000000a582827223 */ /* 0x000fe200000100a0 */
[----:B------:R-:W-:Y:S01]  /*21e0*/  FADD.FTZ R15, R129, -R128 ;  /* 0x80000080810f7221 */ /* 0x000fe20000010000 */
[----:B------:R-:W-:Y:S02]  /*21f0*/  @P0 IMAD.U32 R5, R5, 0x10000, RZ ;  /* 0x0001000005050824 */ /* 0x000fe400078e00ff */
[----:B------:R-:W-:Y:S01]  /*2200*/  FADD.FTZ R145, R145, -R142 ;  /* 0x8000008e91917221 */ /* 0x000fe20000010000 */
[----:B------:R-:W-:Y:S01]  /*2210*/  FMUL.FTZ R9, R8, UR17 ;  /* 0x0000001108097c20 */ /* 0x000fe20008410000 */
[----:B------:R-:W-:Y:S01]  /*2220*/  @P0 FADD.FTZ R11, R11, R0 ;  /* 0x000000000b0b0221 */ /* 0x000fe20000010000 */
[----:B------:R-:W-:Y:S01]  /*2230*/  @P0 FADD.FTZ R10, R10, R5 ;  /* 0x000000050a0a0221 */ /* 0x000fe20000010000 */
[----:B------:R-:W-:Y:S01]  /*2240*/  @P0 SHF.R.U32.HI R5, RZ, 0x10, R27 ;  /* 0x00000010ff050819 */ /* 0x000fe2000001161b */
[----:B------:R-:W-:Y:S01]  /*2250*/  FADD.FTZ R137, R137, -R132 ;  /* 0x8000008489897221 */ /* 0x000fe20000010000 */
[----:B------:R-:W-:Y:S01]  /*2260*/  FADD.FTZ R133, R133, -R130 ;  /* 0x8000008285857221 */ /* 0x000fe20000010000 */
[----:B------:R-:W-:Y:S01]  /*2270*/  FMUL.FTZ R14, R10, UR17 ;  /* 0x000000110a0e7c20 */ /* 0x000fe20008410000 */
[----:B------:R-:W-:Y:S01]  /*2280*/  @P0 SHF.L.U32 R0, R5, 0x10, RZ ;  /* 0x0000001005000819 */ /* 0x000fe200000006ff */
[C---:B------:R-:W-:Y:S01]  /*2290*/  FMUL.FTZ R15, R118.reuse, R15 ;  /* 0x0000000f760f7220 */ /* 0x040fe20000410000 */
[----:B------:R-:W-:Y:S01]  /*22a0*/  FMUL.FTZ R16, R118, R145 ;  /* 0x0000009176107220 */ /* 0x000fe20000410000 */
[-CC-:B------:R-:W-:Y:S01]  /*22b0*/  FFMA.FTZ R136, R136, R165.reuse, R160.reuse ;  /* 0x000000a588887223 */ /* 0x180fe200000100a0 */
[----:B------:R-:W-:Y:S01]  /*22c0*/  FFMA.FTZ R140, R140, R165, R160 ;  /* 0x000000a58c8c7223 */ /* 0x000fe200000100a0 */
[----:B------:R-:W-:Y:S01]  /*22d0*/  FSEL R5, R14, RZ, P2 ;  /* 0x000000ff0e057208 */ /* 0x000fe20001000000 */
[----:B------:R-:W-:Y:S01]  /*22e0*/  FMUL.FTZ R12, R11, UR17 ;  /* 0x000000110b0c7c20 */ /* 0x000fe20008410000 */
[----:B------:R-:W-:Y:S01]  /*22f0*/  @P1 LOP3.LUT P2, RZ, R85, 0xff00, RZ, 0xc0, !PT ;  /* 0x0000ff0055ff1812 */ /* 0x000fe2000784c0ff */
[----:B------:R-:W-:Y:S01]  /*2300*/  @P0 IMAD.U32 R18, R18, 0x10000, RZ ;  /* 0x0001000012120824 */ /* 0x000fe200078e00ff */
[----:B------:R-:W-:Y:S01]  /*2310*/  FSEL R4, R9, RZ, P5 ;  /* 0x000000ff09047208 */ /* 0x000fe20002800000 */
[C---:B------:R-:W-:Y:S01]  /*2320*/  FMUL.FTZ R17, R118.reuse, R137 ;  /* 0x0000008976117220 */ /* 0x040fe20000410000 */
[----:B------:R-:W-:Y:S01]  /*2330*/  @P0 SHF.R.U32.HI R117, RZ, 0x10, R21 ;  /* 0x00000010ff750819 */ /* 0x000fe20000011615 */
[----:B------:R-:W-:Y:S01]  /*2340*/  FMUL.FTZ R120, R118, R133 ;  /* 0x0000008576787220 */ /* 0x000fe20000410000 */
[----:B------:R-:W-:Y:S01]  /*2350*/  @P0 SHF.R.U64 R121, R22, 0x10, R23 ;  /* 0x0000001016790819 */ /* 0x000fe20000001217 */
[----:B------:R-:W-:Y:S01]  /*2360*/  @P0 FADD.FTZ R15, R15, R0 ;  /* 0x000000000f0f0221 */ /* 0x000fe20000010000 */
[----:B------:R-:W-:Y:S01]  /*2370*/  LOP3.LUT P5, RZ, R126, 0xff0000, RZ, 0xc0, !PT ;  /* 0x00ff00007eff7812 */ /* 0x000fe200078ac0ff */
[----:B------:R-:W-:Y:S01]  /*2380*/  @P0 FADD.FTZ R16, R16, R7 ;  /* 0x0000000710100221 */ /* 0x000fe20000010000 */
[----:B------:R-:W-:Y:S01]  /*2390*/  FADD.FTZ R141, R141, -R136 ;  /* 0x800000888d8d7221 */ /* 0x000fe20000010000 */
[----:B------:R-:W-:Y:S01]  /*23a0*/  FADD.FTZ R147, R147, -R140 ;  /* 0x8000008c93937221 */ /* 0x000fe20000010000 */
[----:B------:R-:W-:Y:S01]  /*23b0*/  @P1 FSEL R14, R14, RZ, P2 ;  /* 0x000000ff0e0e1208 */ /* 0x000fe20001000000 */
[----:B------:R-:W-:Y:S01]  /*23c0*/  @P0 FADD.FTZ R17, R17, R18 ;  /* 0x0000001211110221 */ /* 0x000fe20000010000 */
[----:B------:R-:W-:Y:S01]  /*23d0*/  @P1 LOP3.LUT P2, RZ, R85, 0xff0000, RZ, 0xc0, !PT ;  /* 0x00ff000055ff1812 */ /* 0x000fe2000784c0ff */
[----:B------:R-:W-:Y:S01]  /*23e0*/  @P0 FADD.FTZ R120, R120, R19 ;  /* 0x0000001378780221 */ /* 0x000fe20000010000 */
[----:B------:R-:W-:Y:S01]  /*23f0*/  @P0 SHF.L.U32 R117, R117, 0x10, RZ ;  /* 0x0000001075750819 */ /* 0x000fe200000006ff */
[----:B------:R-:W-:Y:S01]  /*2400*/  FMUL.FTZ R13, R15, UR17 ;  /* 0x000000110f0d7c20 */ /* 0x000fe20008410000 */
[----:B------:R-:W-:Y:S01]  /*2410*/  @P1 FSEL R9, R9, RZ, P6 ;  /* 0x000000ff09091208 */ /* 0x000fe20003000000 */
[----:B------:R-:W-:Y:S01]  /*2420*/  FMUL.FTZ R0, R16, UR17 ;  /* 0x0000001110007c20 */ /* 0x000fe20008410000 */
[----:B------:R-:W-:Y:S01]  /*2430*/  FSEL R6, R12, RZ, P5 ;  /* 0x000000ff0c067208 */ /* 0x000fe20002800000 */
[----:B------:R-:W-:Y:S01]  /*2440*/  FMUL.FTZ R116, R118, R141 ;  /* 0x0000008d76747220 */ /* 0x000fe20000410000 */
[----:B------:R-:W-:-:S02]  /*2450*/  @P0 IMAD.U32 R19, R121, 0x10000, RZ ;  /* 0x0001000079130824 */ /* 0x000fc400078e00ff */
[----:B------:R-:W-:Y:S01]  /*2460*/  FMUL.FTZ R122, R118, R147 ;  /* 0x00000093767a7220 */ /* 0x000fe20000410000 */
[----:B------:R-:W-:Y:S01]  /*2470*/  LOP3.LUT P6, RZ, R126, 0xff000000, RZ, 0xc0, !PT ;  /* 0xff0000007eff7812 */ /* 0x000fe200078cc0ff */
[----:B------:R-:W-:Y:S01]  /*2480*/  FMUL.FTZ R126, R17, UR17 ;  /* 0x00000011117e7c20 */ /* 0x000fe20008410000 */
[C---:B------:R-:W-:Y:S01]  /*2490*/  LOP3.LUT P5, RZ, R125.reuse, 0xff00, RZ, 0xc0, !PT ;  /* 0x0000ff007dff7812 */ /* 0x040fe200078ac0ff */
[----:B------:R-:W-:Y:S01]  /*24a0*/  @P0 FADD.FTZ R116, R116, R117 ;  /* 0x0000007574740221 */ /* 0x000fe20000010000 */
[----:B------:R-:W-:Y:S01]  /*24b0*/  @P1 FSEL R12, R12, RZ, P2 ;  /* 0x000000ff0c0c1208 */ /* 0x000fe20001000000 */
[----:B------:R-:W-:Y:S01]  /*24c0*/  @P0 FADD.FTZ R122, R122, R19 ;  /* 0x000000137a7a0221 */ /* 0x000fe20000010000 */
[----:B------:R-:W-:Y:S01]  /*24d0*/  LOP3.LUT P2, RZ, R125, 0xff0000, RZ, 0xc0, !PT ;  /* 0x00ff00007dff7812 */ /* 0x000fe2000784c0ff */
[-CC-:B------:R-:W-:Y:S01]  /*24e0*/  FFMA.FTZ R130, R139, R165.reuse, R160.reuse ;  /* 0x000000a58b827223 */ /* 0x180fe200000100a0 */
[----:B------:R-:W-:Y:S01]  /*24f0*/  FSEL R7, R13, RZ, P6 ;  /* 0x000000ff0d077208 */ /* 0x000fe20003000000 */
[----:B------:R-:W-:Y:S01]  /*2500*/  FMUL.FTZ R128, R120, UR17 ;  /* 0x0000001178807c20 */ /* 0x000fe20008410000 */
[----:B------:R-:W-:Y:S01]  /*2510*/  FSEL R142, R0, RZ, P5 ;  /* 0x000000ff008e7208 */ /* 0x000fe20002800000 */
[----:B------:R-:W-:Y:S01]  /*2520*/  FMUL.FTZ R127, R116, UR17 ;  /* 0x00000011747f7c20 */ /* 0x000fe20008410000 */
[C---:B------:R-:W-:Y:S01]  /*2530*/  LOP3.LUT P6, RZ, R125.reuse, 0xff, RZ, 0xc0, !PT ;  /* 0x000000ff7dff7812 */ /* 0x040fe200078cc0ff */
[----:B------:R-:W-:Y:S01]  /*2540*/  FMUL.FTZ R117, R122, UR17 ;  /* 0x000000117a757c20 */ /* 0x000fe20008410000 */
[----:B------:R-:W-:Y:S01]  /*2550*/  LOP3.LUT P5, RZ, R125, 0xff000000, RZ, 0xc0, !PT ;  /* 0xff0000007dff7812 */ /* 0x000fe200078ac0ff */
[-CC-:B------:R-:W-:Y:S01]  /*2560*/  FFMA.FTZ R125, R152, R165.reuse, R160.reuse ;  /* 0x000000a5987d7223 */ /* 0x180fe200000100a0 */
[----:B------:R-:W-:Y:S01]  /*2570*/  FFMA.FTZ R152, R157, R165, R160 ;  /* 0x000000a59d987223 */ /* 0x000fe200000100a0 */
[----:B------:R-:W-:Y:S01]  /*2580*/  FSEL R19, R126, RZ, P2 ;  /* 0x000000ff7e137208 */ /* 0x000fe20001000000 */
[----:B------:R0:W-:Y:S01]  /*2590*/  F2F.BF16.F32 R157, R4 ;  /* 0x00000004009d7304 */ /* 0x0001e20000202000 */
[----:B------:R-:W-:Y:S01]  /*25a0*/  LOP3.LUT P2, RZ, R124, 0xff00, RZ, 0xc0, !PT ;  /* 0x0000ff007cff7812 */ /* 0x000fe2000784c0ff */
[----:B------:R-:W-:-:S02]  /*25b0*/  @P0 IMAD.MOV.U32 R121, RZ, RZ, R23 ;  /* 0x000000ffff790224 */ /* 0x000fc400078e0017 */
[----:B------:R-:W-:Y:S01]  /*25c0*/  FADD.FTZ R125, R150, -R125 ;  /* 0x8000007d967d7221 */ /* 0x000fe20000010000 */
[----:B------:R-:W-:Y:S01]  /*25d0*/  FADD.FTZ R133, R135, -R130 ;  /* 0x8000008287857221 */ /* 0x000fe20000010000 */
[----:B------:R-:W-:Y:S01]  /*25e0*/  FSEL R18, R128, RZ, P6 ;  /* 0x000000ff80127208 */ /* 0x000fe20003000000 */
[--C-:B------:R-:W-:Y:S01]  /*25f0*/  FFMA.FTZ R134, R134, R165, R160.reuse ;  /* 0x000000a586867223 */ /* 0x100fe200000100a0 */
[----:B------:R-:W-:Y:S01]  /*2600*/  FSEL R136, R127, RZ, P5 ;  /* 0x000000ff7f887208 */ /* 0x000fe20002800000 */
[----:B------:R-:W-:Y:S01]  /*2610*/  FMUL.FTZ R125, R118, R125 ;  /* 0x0000007d767d7220 */ /* 0x000fe20000410000 */
[----:B0-----:R-:W-:Y:S01]  /*2620*/  @P0 SHF.R.U64 R4, R24, 0x10, R25 ;  /* 0x0000001018040819 */ /* 0x001fe20000001219 */
[----:B------:R-:W-:Y:S01]  /*2630*/  FMUL.FTZ R133, R118, R133 ;  /* 0x0000008576857220 */ /* 0x000fe20000410000 */
[----:B------:R-:W-:Y:S01]  /*2640*/  FSEL R139, R117, RZ, P2 ;  /* 0x000000ff758b7208 */ /* 0x000fe20001000000 */
[-CC-:B------:R-:W-:Y:S01]  /*2650*/  FFMA.FTZ R146, R146, R165.reuse, R160.reuse ;  /* 0x000000a592927223 */ /* 0x180fe200000100a0 */
[----:B------:R-:W-:Y:S01]  /*2660*/  LOP3.LUT P6, RZ, R124, 0xff0000, RZ, 0xc0, !PT ;  /* 0x00ff00007cff7812 */ /* 0x000fe200078cc0ff */
[----:B------:R-:W-:Y:S01]  /*2670*/  @P0 IMAD.U32 R4, R4, 0x10000, RZ ;  /* 0x0001000004040824 */ /* 0x000fe200078e00ff */
[C---:B------:R-:W-:Y:S01]  /*2680*/  LOP3.LUT P5, RZ, R124.reuse, 0xff, RZ, 0xc0, !PT ;  /* 0x000000ff7cff7812 */ /* 0x040fe200078ac0ff */
[----:B------:R-:W-:Y:S01]  /*2690*/  FFMA.FTZ R155, R155, R165, R160 ;  /* 0x000000a59b9b7223 */ /* 0x000fe200000100a0 */
[----:B------:R-:W-:Y:S01]  /*26a0*/  LOP3.LUT P2, RZ, R124, 0xff000000, RZ, 0xc0, !PT ;  /* 0xff0000007cff7812 */ /* 0x000fe2000784c0ff */
[----:B------:R-:W-:Y:S01]  /*26b0*/  FADD.FTZ R129, R131, -R134 ;  /* 0x8000008683817221 */ /* 0x000fe20000010000 */
[----:B------:R-:W-:Y:S01]  /*26c0*/  @P0 SHF.L.U32 R124, R121, 0x10, RZ ;  /* 0x00000010797c0819 */ /* 0x000fe200000006ff */
[----:B------:R-:W-:-:S02]  /*26d0*/  @P0 IMAD.MOV.U32 R121, RZ, RZ, R22 ;  /* 0x000000ffff790224 */ /* 0x000fc400078e0016 */
[----:B------:R-:W-:Y:S01]  /*26e0*/  @P0 FADD.FTZ R125, R125, R4 ;  /* 0x000000047d7d0221 */ /* 0x000fe20000010000 */
[----:B------:R-:W-:Y:S02]  /*26f0*/  @P0 IMAD.MOV.U32 R4, RZ, RZ, R25 ;  /* 0x000000ffff040224 */ /* 0x000fe400078e0019 */
[----:B------:R-:W-:Y:S01]  /*2700*/  FFMA.FTZ R149, R149, R165, R160 ;  /* 0x000000a595957223 */ /* 0x000fe200000100a0 */
[----:B------:R-:W-:Y:S01]  /*2710*/  @P0 FADD.FTZ R133, R133, R124 ;  /* 0x0000007c85850221 */ /* 0x000fe20000010000 */
[----:B------:R-:W-:Y:S02]  /*2720*/  @P0 IMAD.U32 R124, R121, 0x10000, RZ ;  /* 0x00010000797c0824 */ /* 0x000fe400078e00ff */
[----:B------:R-:W-:Y:S01]  /*2730*/  FMUL.FTZ R129, R118, R129 ;  /* 0x0000008176817220 */ /* 0x000fe20000410000 */
[----:B------:R-:W-:Y:S01]  /*2740*/  @P0 SHF.R.U32.HI R121, RZ, 0x10, R23 ;  /* 0x00000010ff790819 */ /* 0x000fe20000011617 */
[----:B------:R-:W-:Y:S01]  /*2750*/  FADD.FTZ R155, R148, -R155 ;  /* 0x8000009b949b7221 */ /* 0x000fe20000010000 */
[----:B------:R-:W-:Y:S01]  /*2760*/  FADD.FTZ R143, R143, -R146 ;  /* 0x800000928f8f7221 */ /* 0x000fe20000010000 */
[----:B------:R-:W-:Y:S01]  /*2770*/  FADD.FTZ R149, R138, -R149 ;  /* 0x800000958a957221 */ /* 0x000fe20000010000 */
[----:B------:R0:W1:Y:S01]  /*2780*/  F2F.BF16.F32 R146, R5 ;  /* 0x0000000500927304 */ /* 0x0000620000202000 */
[----:B------:R-:W-:Y:S01]  /*2790*/  @P0 FADD.FTZ R129, R129, R124 ;  /* 0x0000007c81810221 */ /* 0x000fe20000010000 */
[----:B------:R-:W-:Y:S01]  /*27a0*/  @P0 SHF.L.U32 R121, R121, 0x10, RZ ;  /* 0x0000001079790819 */ /* 0x000fe200000006ff */
[C---:B------:R-:W-:Y:S01]  /*27b0*/  FMUL.FTZ R138, R118.reuse, R155 ;  /* 0x0000009b768a7220 */ /* 0x040fe20000410000 */
[----:B------:R-:W-:Y:S01]  /*27c0*/  FMUL.FTZ R124, R118, R143 ;  /* 0x0000008f767c7220 */ /* 0x000fe20000410000 */
[-CC-:B------:R-:W-:Y:S01]  /*27d0*/  FFMA.FTZ R147, R156, R165.reuse, R160.reuse ;  /* 0x000000a59c937223 */ /* 0x180fe200000100a0 */
[-CC-:B------:R-:W-:Y:S01]  /*27e0*/  FFMA.FTZ R159, R159, R165.reuse, R160.reuse ;  /* 0x000000a59f9f7223 */ /* 0x180fe200000100a0 */
[-CC-:B------:R-:W-:Y:S01]  /*27f0*/  FFMA.FTZ R161, R161, R165.reuse, R160.reuse ;  /* 0x000000a5a1a17223 */ /* 0x180fe200000100a0 */
[----:B------:R-:W-:Y:S01]  /*2800*/  FFMA.FTZ R156, R163, R165, R160 ;  /* 0x000000a5a39c7223 */ /* 0x000fe200000100a0 */
[----:B0-----:R-:W-:Y:S01]  /*2810*/  @P0 SHF.L.U32 R5, R4, 0x10, RZ ;  /* 0x0000001004050819 */ /* 0x001fe200000006ff */
[----:B------:R-:W-:Y:S01]  /*2820*/  FMUL.FTZ R130, R133, UR17 ;  /* 0x0000001185827c20 */ /* 0x000fe20008410000 */
[----:B------:R-:W-:Y:S01]  /*2830*/  F2F.BF16.F32 R160, R7 ;  /* 0x0000000700a07304 */ /* 0x000fe20000202000 */
[----:B------:R-:W-:Y:S01]  /*2840*/  @P0 FADD.FTZ R124, R124, R121 ;  /* 0x000000797c7c0221 */ /* 0x000fe20000010000 */
[----:B------:R-:W-:Y:S01]  /*2850*/  FADD.FTZ R151, R151, -R152 ;  /* 0x8000009897977221 */ /* 0x000fe20000010000 */
[----:B------:R-:W-:Y:S01]  /*2860*/  @P0 FADD.FTZ R138, R138, R5 ;  /* 0x000000058a8a0221 */ /* 0x000fe20000010000 */
[----:B------:R-:W-:Y:S01]  /*2870*/  @P0 SHF.R.U32.HI R5, RZ, 0x10, R25 ;  /* 0x00000010ff050819 */ /* 0x000fe20000011619 */
[----:B------:R-:W-:-:S02]  /*2880*/  @P0 IMAD.MOV.U32 R4, RZ, RZ, R24 ;  /* 0x000000ffff040224 */ /* 0x000fc400078e0018 */
[----:B------:R-:W-:Y:S01]  /*2890*/  FMUL.FTZ R132, R129, UR17 ;  /* 0x0000001181847c20 */ /* 0x000fe20008410000 */
[----:B------:R-:W-:Y:S01]  /*28a0*/  FSEL R141, R130, RZ, P6 ;  /* 0x000000ff828d7208 */ /* 0x000fe20003000000 */
[----:B------:R-:W-:Y:S01]  /*28b0*/  FMUL.FTZ R131, R124, UR17 ;  /* 0x000000117c837c20 */ /* 0x000fe20008410000 */
[----:B------:R-:W-:Y:S01]  /*28c0*/  FMUL.FTZ R121, R125, UR17 ;  /* 0x000000117d797c20 */ /* 0x000fe20008410000 */
[----:B------:R-:W-:Y:S01]  /*28d0*/  @P0 SHF.L.U32 R5, R5, 0x10, RZ ;  /* 0x0000001005050819 */ /* 0x000fe200000006ff */
[----:B------:R1:W-:Y:S01]  /*28e0*/  F2F.BF16.F32 R150, R6 ;  /* 0x0000000600967304 */ /* 0x0003e20000202000 */
[----:B------:R-:W-:Y:S01]  /*28f0*/  LOP3.LUT P6, RZ, R123, 0xff00, RZ, 0xc0, !PT ;  /* 0x0000ff007bff7812 */ /* 0x000fe200078cc0ff */
[----:B------:R-:W-:Y:S01]  /*2900*/  FMUL.FTZ R134, R118, R151 ;  /* 0x0000009776867220 */ /* 0x000fe20000410000 */
[----:B------:R-:W-:Y:S02]  /*2910*/  @P0 IMAD.U32 R4, R4, 0x10000, RZ ;  /* 0x0001000004040824 */ /* 0x000fe400078e00ff */
[----:B------:R-:W-:Y:S01]  /*2920*/  FMUL.FTZ R135, R118, R149 ;  /* 0x0000009576877220 */ /* 0x000fe20000410000 */
[----:B------:R-:W-:Y:S01]  /*2930*/  FSEL R140, R132, RZ, P5 ;  /* 0x000000ff848c7208 */ /* 0x000fe20002800000 */
[----:B------:R-:W-:Y:S01]  /*2940*/  @P0 FADD.FTZ R134, R134, R5 ;  /* 0x0000000586860221 */ /* 0x000fe20000010000 */
[----:B------:R-:W-:Y:S01]  /*2950*/  FSEL R143, R131, RZ, P2 ;  /* 0x000000ff838f7208 */ /* 0x000fe20001000000 */
[----:B------:R-:W0:Y:S01]  /*2960*/  F2F.BF16.F32 R142, R142 ;  /* 0x0000008e008e7304 */ /* 0x000e220000202000 */
[----:B------:R-:W-:Y:S01]  /*2970*/  FSEL R145, R121, RZ, P6 ;  /* 0x000000ff79917208 */ /* 0x000fe20003000000 */
[----:B------:R-:W-:Y:S01]  /*2980*/  @P0 FADD.FTZ R135, R135, R4 ;  /* 0x0000000487870221 */ /* 0x000fe20000010000 */
[C---:B------:R-:W-:Y:S01]  /*2990*/  LOP3.LUT P5, RZ, R123.reuse, 0xff0000, RZ, 0xc0, !PT ;  /* 0x00ff00007bff7812 */ /* 0x040fe200078ac0ff */
[----:B------:R-:W-:Y:S01]  /*29a0*/  @P0 IMAD.MOV.U32 R5, RZ, RZ, R29 ;  /* 0x000000ffff050224 */ /* 0x000fe200078e001d */
[C---:B------:R-:W-:Y:S01]  /*29b0*/  LOP3.LUT P2, RZ, R123.reuse, 0xff, RZ, 0xc0, !PT ;  /* 0x000000ff7bff7812 */ /* 0x040fe2000784c0ff */
[----:B------:R-:W-:Y:S01]  /*29c0*/  FADD.FTZ R159, R154, -R159 ;  /* 0x8000009f9a9f7221 */ /* 0x000fe20000010000 */
[----:B------:R-:W-:Y:S01]  /*29d0*/  LOP3.LUT P6, RZ, R123, 0xff000000, RZ, 0xc0, !PT ;  /* 0xff0000007bff7812 */ /* 0x000fe200078cc0ff */
[----:B------:R2:W3:Y:S01]  /*29e0*/  F2F.BF16.F32 R152, R136 ;  /* 0x0000008800987304 */ /* 0x0004e20000202000 */
[----:B------:R-:W-:Y:S01]  /*29f0*/  @P0 SHF.R.U64 R4, R28, 0x10, R29 ;  /* 0x000000101c040819 */ /* 0x000fe2000000121d */
[----:B------:R-:W-:Y:S01]  /*2a00*/  FADD.FTZ R161, R158, -R161 ;  /* 0x800000a19ea17221 */ /* 0x000fe20000010000 */
[----:B------:R-:W-:Y:S01]  /*2a10*/  @P0 SHF.L.U32 R5, R5, 0x10, RZ ;  /* 0x0000001005050819 */ /* 0x000fe200000006ff */
[----:B-1----:R-:W-:-:S04]  /*2a20*/  IMAD.WIDE.U32 R6, R146, 0x10000, RZ ;  /* 0x0001000092067825 */ /* 0x002fc800078e00ff */
[----:B------:R-:W-:Y:S01]  /*2a30*/  FMUL.FTZ R137, R118, R159 ;  /* 0x0000009f76897220 */ /* 0x000fe20000410000 */
[----:B------:R-:W-:Y:S01]  /*2a40*/  FADD.FTZ R153, R153, -R156 ;  /* 0x8000009c99997221 */ /* 0x000fe20000010000 */
[----:B------:R-:W-:Y:S01]  /*2a50*/  FADD.FTZ R147, R144, -R147 ;  /* 0x8000009390937221 */ /* 0x000fe20000010000 */
[----:B------:R1:W4:Y:S01]  /*2a60*/  F2F.BF16.F32 R148, R19 ;  /* 0x0000001300947304 */ /* 0x0003220000202000 */
[----:B------:R-:W-:Y:S02]  /*2a70*/  @P0 IMAD.U32 R4, R4, 0x10000, RZ ;  /* 0x0001000004040824 */ /* 0x000fe400078e00ff */
[----:B--2---:R-:W-:Y:S01]  /*2a80*/  FMUL.FTZ R136, R118, R161 ;  /* 0x000000a176887220 */ /* 0x004fe20000410000 */
[----:B------:R-:W-:Y:S01]  /*2a90*/  LOP3.LUT R6, R6, R157, RZ, 0xfc, !PT ;  /* 0x0000009d06067212 */ /* 0x000fe200078efcff */
[----:B------:R-:W-:Y:S01]  /*2aa0*/  FMUL.FTZ R144, R118, R153 ;  /* 0x0000009976907220 */ /* 0x000fe20000410000 */
[----:B------:R-:W-:Y:S01]  /*2ab0*/  @P0 FADD.FTZ R137, R137, R4 ;  /* 0x0000000489890221 */ /* 0x000fe20000010000 */
[----:B------:R-:W-:Y:S01]  /*2ac0*/  @P0 FADD.FTZ R136, R136, R5 ;  /* 0x0000000588880221 */ /* 0x000fe20000010000 */
[----:B0-----:R-:W-:Y:S01]  /*2ad0*/  IMAD.WIDE.U32 R4, R142, 0x10000, RZ ;  /* 0x000100008e047825 */ /* 0x001fe200078e00ff */
[----:B------:R0:W2:Y:S03]  /*2ae0*/  F2F.BF16.F32 R123, R18 ;  /* 0x00000012007b7304 */ /* 0x0000a60000202000 */
[----:B------:R-:W-:Y:S01]  /*2af0*/  FMUL.FTZ R142, R135, UR17 ;  /* 0x00000011878e7c20 */ /* 0x000fe20008410000 */
[----:B------:R-:W-:Y:S01]  /*2b00*/  @P1 F2FP.BF16.F32.PACK_AB R14, RZ, R14 ;  /* 0x0000000eff0e123e */ /* 0x000fe200000010ff */
[----:B-1----:R-:W-:Y:S01]  /*2b10*/  IMAD.U32 R19, R160, 0x10000, RZ ;  /* 0x00010000a0137824 */ /* 0x002fe200078e00ff */
[----:B------:R-:W-:-:S02]  /*2b20*/  @P1 F2FP.BF16.F32.PACK_AB R9, RZ, R9 ;  /* 0x00000009ff09123e */ /* 0x000fc400000010ff */
[----:B------:R-:W-:Y:S02]  /*2b30*/  @P1 PRMT R54, R14, 0x7610, R54 ;  /* 0x000076100e361816 */ /* 0x000fe40000000036 */
[----:B------:R-:W-:Y:S01]  /*2b40*/  LOP3.LUT R7, R7, R19, R150, 0xfe, !PT ;  /* 0x0000001307077212 */ /* 0x000fe200078efe96 */
[----:B------:R1:W2:Y:S01]  /*2b50*/  F2F.BF16.F32 R151, R139 ;  /* 0x0000008b00977304 */ /* 0x0002a20000202000 */
[----:B---3--:R-:W-:Y:S01]  /*2b60*/  IMAD.U32 R19, R152, 0x10000, RZ ;  /* 0x0001000098137824 */ /* 0x008fe200078e00ff */
[----:B0-----:R-:W-:Y:S02]  /*2b70*/  FSEL R18, R142, RZ, P2 ;  /* 0x000000ff8e127208 */ /* 0x001fe40001000000 */
[----:B------:R-:W-:Y:S02]  /*2b80*/  LOP3.LUT P2, RZ, R119, 0xff0000, RZ, 0xc0, !PT ;  /* 0x00ff000077ff7812 */ /* 0x000fe4000784c0ff */
[----:B----4-:R-:W-:Y:S02]  /*2b90*/  LOP3.LUT R5, R5, R19, R148, 0xfe, !PT ;  /* 0x0000001305057212 */ /* 0x010fe400078efe94 */
[----:B------:R0:W-:Y:S01]  /*2ba0*/  F2F.BF16.F32 R154, R141 ;  /* 0x0000008d009a7304 */ /* 0x0001e20000202000 */
[----:B-1----:R-:W-:Y:S01]  /*2bb0*/  FMUL.FTZ R139, R138, UR17 ;  /* 0x000000118a8b7c20 */ /* 0x002fe20008410000 */
[----:B--2---:R-:W-:Y:S01]  /*2bc0*/  LOP3.LUT R4, R4, R123, RZ, 0xfc, !PT ;  /* 0x0000007b04047212 */ /* 0x004fe200078efcff */
[----:B------:R-:W-:Y:S01]  /*2bd0*/  FMUL.FTZ R123, R137, UR17 ;  /* 0x00000011897b7c20 */ /* 0x000fe20008410000 */
[----:B------:R-:W-:-:S02]  /*2be0*/  @P1 F2FP.BF16.F32.PACK_AB R12, RZ, R12 ;  /* 0x0000000cff0c123e */ /* 0x000fc400000010ff */
[----:B------:R-:W-:Y:S02]  /*2bf0*/  FSEL R19, R139, RZ, P5 ;  /* 0x000000ff8b137208 */ /* 0x000fe40002800000 */
[----:B------:R-:W-:Y:S01]  /*2c00*/  LOP3.LUT P5, RZ, R119, 0xff00, RZ, 0xc0, !PT ;  /* 0x0000ff0077ff7812 */ /* 0x000fe200078ac0ff */
[----:B0-----:R-:W-:Y:S01]  /*2c10*/  FMUL.FTZ R141, R134, UR17 ;  /* 0x00000011868d7c20 */ /* 0x001fe20008410000 */
[----:B------:R0:W-:Y:S01]  /*2c20*/  F2F.BF16.F32 R149, R140 ;  /* 0x0000008c00957304 */ /* 0x0001e20000202000 */
[----:B------:R-:W-:Y:S02]  /*2c30*/  @P1 PRMT R95, R9, 0x7610, R95 ;  /* 0x00007610095f1816 */ /* 0x000fe4000000005f */
[----:B------:R-:W-:Y:S02]  /*2c40*/  FSEL R148, R123, RZ, P5 ;  /* 0x000000ff7b947208 */ /* 0x000fe40002800000 */
[----:B------:R-:W-:Y:S02]  /*2c50*/  LOP3.LUT P5, RZ, R119, 0xff000000, RZ, 0xc0, !PT ;  /* 0xff00000077ff7812 */ /* 0x000fe400078ac0ff */
[----:B------:R-:W-:Y:S01]  /*2c60*/  @P1 PRMT R96, R12, 0x7610, R96 ;  /* 0x000076100c601816 */ /* 0x000fe20000000060 */
[----:B------:R1:W-:Y:S01]  /*2c70*/  F2F.BF16.F32 R152, R145 ;  /* 0x0000009100987304 */ /* 0x0003e20000202000 */
[----:B0-----:R-:W-:-:S02]  /*2c80*/  FSEL R140, R141, RZ, P6 ;  /* 0x000000ff8d8c7208 */ /* 0x001fc40003000000 */
[----:B------:R-:W-:Y:S01]  /*2c90*/  LOP3.LUT P6, RZ, R119, 0xff, RZ, 0xc0, !PT ;  /* 0x000000ff77ff7812 */ /* 0x000fe200078cc0ff */
[----:B------:R-:W-:-:S04]  /*2ca0*/  FMUL.FTZ R119, R136, UR17 ;  /* 0x0000001188777c20 */ /* 0x000fc80008410000 */
[----:B------:R0:W-:Y:S01]  /*2cb0*/  F2F.BF16.F32 R157, R19 ;  /* 0x00000013009d7304 */ /* 0x0001e20000202000 */
[----:B-1----:R-:W-:Y:S02]  /*2cc0*/  FSEL R145, R119, RZ, P2 ;  /* 0x000000ff77917208 */ /* 0x002fe40001000000 */
[----:B------:R-:W-:-:S04]  /*2cd0*/  ISETP.NE.U32.AND P2, PT, RZ, UR18, PT ;  /* 0x00000012ff007c0c */ /* 0x000fc8000bf45070 */
[----:B------:R-:W-:Y:S01]  /*2ce0*/  ISETP.NE.AND.EX P2, PT, RZ, UR19, PT, P2 ;  /* 0x00000013ff007c0c */ /* 0x000fe2000bf45320 */
[----:B------:R1:W-:Y:S01]  /*2cf0*/  F2F.BF16.F32 R150, R143 ;  /* 0x0000008f00967304 */ /* 0x0003e20000202000 */
[----:B0-----:R-:W-:-:S05]  /*2d00*/  @P0 SHF.R.U32.HI R19, RZ, 0x10, R29 ;  /* 0x00000010ff130819 */ /* 0x001fca000001161d */
[----:B------:R-:W-:Y:S02]  /*2d10*/  @P0 IMAD.U32 R19, R19, 0x10000, RZ ;  /* 0x0001000013130824 */ /* 0x000fe400078e00ff */
[----:B------:R-:W0:Y:S01]  /*2d20*/  F2F.BF16.F32 R148, R148 ;  /* 0x0000009400947304 */ /* 0x000e220000202000 */
[----:B-1----:R-:W-:Y:S01]  /*2d30*/  @P0 MOV R143, R28 ;  /* 0x0000001c008f0202 */ /* 0x002fe20000000f00 */
[----:B------:R-:W-:Y:S02]  /*2d40*/  @P0 FADD.FTZ R144, R144, R19 ;  /* 0x0000001390900221 */ /* 0x000fe40000010000 */
[----:B------:R-:W-:Y:S02]  /*2d50*/  @P2 F2FP.BF16.F32.PACK_AB R10, RZ, R10 ;  /* 0x0000000aff0a223e */ /* 0x000fe400000010ff */
[----:B------:R-:W-:Y:S02]  /*2d60*/  @P0 IMAD.U32 R146, R143, 0x10000, RZ ;  /* 0x000100008f920824 */ /* 0x000fe400078e00ff */
[----:B------:R-:W-:Y:S01]  /*2d70*/  FMUL.FTZ R143, R118, R147 ;  /* 0x00000093768f7220 */ /* 0x000fe20000410000 */
[----:B------:R-:W-:Y:S01]  /*2d80*/  FMUL.FTZ R118, R144, UR17 ;  /* 0x0000001190767c20 */ /* 0x000fe20008410000 */
[----:B------:R-:W-:Y:S01]  /*2d90*/  @P2 PRMT R57, R10, 0x7610, R57 ;  /* 0x000076100a392816 */ /* 0x000fe20000000039 */
[----:B------:R-:W-:Y:S01]  /*2da0*/  F2F.BF16.F32 R155, R18 ;  /* 0x00000012009b7304 */ /* 0x000fe20000202000 */
[----:B------:R-:W-:Y:S01]  /*2db0*/  @P0 FADD.FTZ R143, R143, R146 ;  /* 0x000000928f8f0221 */ /* 0x000fe20000010000 */
[----:B------:R-:W-:-:S02]  /*2dc0*/  @P2 F2FP.BF16.F32.PACK_AB R8, RZ, R8 ;  /* 0x00000008ff08223e */ /* 0x000fc400000010ff */
[----:B------:R-:W-:Y:S02]  /*2dd0*/  FSEL R10, R118, RZ, P5 ;  /* 0x000000ff760a7208 */ /* 0x000fe40002800000 */
[----:B------:R-:W-:Y:S02]  /*2de0*/  @P1 LOP3.LUT P5, RZ, R85, 0xff000000, RZ, 0xc0, !PT ;  /* 0xff00000055ff1812 */ /* 0x000fe400078ac0ff */
[----:B------:R1:W2:Y:S01]  /*2df0*/  F2F.BF16.F32 R146, R140 ;  /* 0x0000008c00927304 */ /* 0x0002a20000202000 */
[----:B------:R-:W-:Y:S02]  /*2e00*/  @P2 F2FP.BF16.F32.PACK_AB R11, RZ, R11 ;  /* 0x0000000bff0b223e */ /* 0x000fe400000010ff */
[----:B------:R-:W-:Y:S02]  /*2e10*/  @P1 FSEL R13, R13, RZ, P5 ;  /* 0x000000ff0d0d1208 */ /* 0x000fe40002800000 */
[----:B------:R-:W-:Y:S01]  /*2e20*/  @P2 PRMT R56, R8, 0x7610, R56 ;  /* 0x0000761008382816 */ /* 0x000fe20000000038 */
[----:B------:R-:W-:Y:S01]  /*2e30*/  IMAD.WIDE.U32 R8, R151, 0x10000, RZ ;  /* 0x0001000097087825 */ /* 0x000fe200078e00ff */
[----:B------:R-:W-:Y:S01]  /*2e40*/  @P1 F2FP.BF16.F32.PACK_AB R13, RZ, R13 ;  /* 0x0000000dff0d123e */ /* 0x000fe200000010ff */
[----:B------:R3:W4:Y:S02]  /*2e50*/  F2F.BF16.F32 R153, R10 ;  /* 0x0000000a00997304 */ /* 0x0007240000202000 */
[----:B-1----:R-:W-:Y:S01]  /*2e60*/  FMUL.FTZ R140, R143, UR17 ;  /* 0x000000118f8c7c20 */ /* 0x002fe20008410000 */
[----:B------:R-:W-:-:S02]  /*2e70*/  @P2 PRMT R50, R11, 0x7610, R50 ;  /* 0x000076100b322816 */ /* 0x000fc40000000032 */
[----:B------:R-:W-:Y:S01]  /*2e80*/  @P1 PRMT R47, R13, 0x7610, R47 ;  /* 0x000076100d2f1816 */ /* 0x000fe2000000002f */
[----:B0-----:R-:W-:Y:S01]  /*2e90*/  IMAD.WIDE.U32 R12, R148, 0x10000, RZ ;  /* 0x00010000940c7825 */ /* 0x001fe200078e00ff */
[----:B------:R-:W-:Y:S01]  /*2ea0*/  FSEL R14, R140, RZ, P6 ;  /* 0x000000ff8c0e7208 */ /* 0x000fe20003000000 */
[----:B------:R4:W0:Y:S01]  /*2eb0*/  F2F.BF16.F32 R18, R145 ;  /* 0x0000009100127304 */ /* 0x0008220000202000 */
[----:B------:R-:W-:Y:S01]  /*2ec0*/  SHF.L.U32 R11, R150, 0x10, RZ ;  /* 0x00000010960b7819 */ /* 0x000fe200000006ff */
[----:B--2---:R-:W-:Y:S01]  /*2ed0*/  IMAD.U32 R19, R146, 0x10000, RZ ;  /* 0x0001000092137824 */ /* 0x004fe200078e00ff */
[----:B------:R-:W-:Y:S02]  /*2ee0*/  LOP3.LUT R8, R8, R149, RZ, 0xfc, !PT ;  /* 0x0000009508087212 */ /* 0x000fe400078efcff */
[----:B------:R-:W-:Y:S01]  /*2ef0*/  LOP3.LUT R9, R9, R11, R154, 0xfe, !PT ;  /* 0x0000000b09097212 */ /* 0x000fe200078efe9a */
[----:B---3--:R-:W-:Y:S01]  /*2f00*/  IMAD.WIDE.U32 R10, R152, 0x10000, RZ ;  /* 0x00010000980a7825 */ /* 0x008fe200078e00ff */
[----:B------:R-:W-:Y:S01]  /*2f10*/  @P1 LOP3.LUT P6, RZ, R31, 0xff00, RZ, 0xc0, !PT ;  /* 0x0000ff001fff1812 */ /* 0x000fe200078cc0ff */
[----:B------:R1:W2:Y:S01]  /*2f20*/  F2F.BF16.F32 R147, R14 ;  /* 0x0000000e00937304 */ /* 0x0002a20000202000 */
[----:B------:R-:W-:Y:S01]  /*2f30*/  @P2 F2FP.BF16.F32.PACK_AB R146, RZ, R16 ;  /* 0x00000010ff92223e */ /* 0x000fe200000010ff */
[----:B----4-:R-:W-:Y:S01]  /*2f40*/  IMAD.U32 R145, R153, 0x10000, RZ ;  /* 0x0001000099917824 */ /* 0x010fe200078e00ff */
[----:B------:R-:W-:-:S02]  /*2f50*/  LOP3.LUT R11, R11, R19, R157, 0xfe, !PT ;  /* 0x000000130b0b7212 */ /* 0x000fc400078efe9d */
[----:B------:R-:W-:Y:S02]  /*2f60*/  LOP3.LUT R10, R10, R155, RZ, 0xfc, !PT ;  /* 0x0000009b0a0a7212 */ /* 0x000fe400078efcff */
[----:B0-----:R-:W-:Y:S02]  /*2f70*/  LOP3.LUT R13, R13, R145, R18, 0xfe, !PT ;  /* 0x000000910d0d7212 */ /* 0x001fe400078efe12 */
[----:B-1----:R-:W-:Y:S02]  /*2f80*/  IADD3 R14, P5, R115, UR20, RZ ;  /* 0x00000014730e7c10 */ /* 0x002fe4000ffbe0ff */
[----:B------:R-:W-:Y:S02]  /*2f90*/  @P2 F2FP.BF16.F32.PACK_AB R18, RZ, R15 ;  /* 0x0000000fff12223e */ /* 0x000fe400000010ff */
[----:B------:R-:W-:Y:S02]  /*2fa0*/  IADD3.X R15, R114, UR21, RZ, P5, !PT ;  /* 0x00000015720f7c10 */ /* 0x000fe4000affe4ff */
[----:B--2---:R-:W-:-:S02]  /*2fb0*/  LOP3.LUT R12, R12, R147, RZ, 0xfc, !PT ;  /* 0x000000930c0c7212 */ /* 0x004fc400078efcff */
[----:B------:R-:W-:Y:S02]  /*2fc0*/  @P2 F2FP.BF16.F32.PACK_AB R147, RZ, R17 ;  /* 0x00000011ff93223e */ /* 0x000fe400000010ff */
[----:B------:R-:W-:Y:S01]  /*2fd0*/  @P2 PRMT R59, R18, 0x7610, R59 ;  /* 0x00007610123b2816 */ /* 0x000fe2000000003b */
        /* <DEDUP_REMOVED lines=9> */
.L_x_395:
[----:B------:R1:W-:Y:S01]  /*3070*/  STG.E.64 desc[UR6][R14.64], R6 ;  /* 0x000000060e007986 */ /* 0x0003e2000c101b06 */
[----:B------:R-:W-:Y:S02]  /*3080*/  @P2 PRMT R57, R146, 0x7610, R57 ;  /* 0x0000761092392816 */ /* 0x000fe40000000039 */
[----:B------:R-:W-:Y:S01]  /*3090*/  @P2 PRMT R50, R147, 0x7610, R50 ;  /* 0x0000761093322816 */ /* 0x000fe20000000032 */
[----:B------:R-:W-:Y:S06]  /*30a0*/  @!P1 BRA `(.L_x_396) ;  /* 0x0000000000209947 */ /* 0x000fec0003800000 */
[----:B-1----:R-:W-:Y:S02]  /*30b0*/  LOP3.LUT R14, R54, 0xffff, RZ, 0xc0, !PT ;  /* 0x0000ffff360e7812 */ /* 0x002fe400078ec0ff */
[----:B------:R-:W-:Y:S02]  /*30c0*/  IADD3 R6, P5, R115, R2, RZ ;  /* 0x0000000273067210 */ /* 0x000fe40007fbe0ff */
[----:B0-----:R-:W-:Y:S01]  /*30d0*/  PRMT R17, R96, 0x5410, R47 ;  /* 0x0000541060117816 */ /* 0x001fe2000000002f */
[----:B------:R-:W-:Y:S01]  /*30e0*/  IMAD.WIDE.U32 R14, R14, 0x10000, RZ ;  /* 0x000100000e0e7825 */ /* 0x000fe200078e00ff */
[----:B------:R-:W-:-:S04]  /*30f0*/  IADD3.X R7, R114, R3, RZ, P5, !PT ;  /* 0x0000000372077210 */ /* 0x000fc80002ffe4ff */
[----:B------:R-:W-:Y:S02]  /*3100*/  LOP3.LUT R15, R17, R15, RZ, 0xfc, !PT ;  /* 0x0000000f110f7212 */ /* 0x000fe400078efcff */
[----:B------:R-:W-:-:S05]  /*3110*/  LOP3.LUT R14, R14, 0xffff, R95, 0xf8, !PT ;  /* 0x0000ffff0e0e7812 */ /* 0x000fca00078ef85f */
[----:B------:R2:W-:Y:S02]  /*3120*/  STG.E.64 desc[UR6][R6.64], R14 ;  /* 0x0000000e06007986 */ /* 0x0005e4000c101b06 */
.L_x_396:
[C---:B------:R-:W-:Y:S02]  /*3130*/  @P1 LOP3.LUT P5, RZ, R31.reuse, 0xff0000, RZ, 0xc0, !PT ;  /* 0x00ff00001fff1812 */ /* 0x040fe400078ac0ff */
        /* <DEDUP_REMOVED lines=24> */
[----:B0-----:R-:W-:Y:S02]  /*32c0*/  LOP3.LUT R16, R57, 0xffff, RZ, 0xc0, !PT ;  /* 0x0000ffff39107812 */ /* 0x001fe400078ec0ff */
[----:B------:R-:W-:Y:S02]  /*32d0*/  IADD3 R14, P5, R77, UR18, RZ ;  /* 0x000000124d0e7c10 */ /* 0x000fe4000ffbe0ff */
[----:B------:R-:W-:Y:S01]  /*32e0*/  PRMT R19, R50, 0x5410, R59 ;  /* 0x0000541032137816 */ /* 0x000fe2000000003b */
[----:B------:R-:W-:Y:S01]  /*32f0*/  IMAD.WIDE.U32 R16, R16, 0x10000, RZ ;  /* 0x0001000010107825 */ /* 0x000fe200078e00ff */
[----:B------:R-:W-:-:S04]  /*3300*/  IADD3.X R15, R78, UR19, RZ, P5, !PT ;  /* 0x000000134e0f7c10 */ /* 0x000fc8000affe4ff */
[----:B------:R-:W-:Y:S02]  /*3310*/  LOP3.LUT R17, R19, R17, RZ, 0xfc, !PT ;  /* 0x0000001113117212 */ /* 0x000fe400078efcff */
[----:B------:R-:W-:-:S05]  /*3320*/  LOP3.LUT R16, R16, 0xffff, R56, 0xf8, !PT ;  /* 0x0000ffff10107812 */ /* 0x000fca00078ef838 */
[----:B------:R1:W-:Y:S02]  /*3330*/  STG.E.64 desc[UR6][R14.64], R16 ;  /* 0x000000100e007986 */ /* 0x0003e4000c101b06 */
.L_x_397:
[----:B------:R2:W-:Y:S01]  /*3340*/  STG.E.64 desc[UR6][R6.64], R4 ;  /* 0x0000000406007986 */ /* 0x0005e2000c101b06 */
[----:B------:R-:W-:Y:S02]  /*3350*/  @P2 PRMT R57, R122, 0x7610, R57 ;  /* 0x000076107a392816 */ /* 0x000fe40000000039 */
[----:B------:R-:W-:Y:S01]  /*3360*/  @P2 PRMT R50, R133, 0x7610, R50 ;  /* 0x0000761085322816 */ /* 0x000fe20000000032 */
[----:B------:R-:W-:Y:S06]  /*3370*/  @!P1 BRA `(.L_x_398) ;  /* 0x0000000000209947 */ /* 0x000fec0003800000 */
[----:B--2---:R-:W-:Y:S02]  /*3380*/  LOP3.LUT R6, R54, 0xffff, RZ, 0xc0, !PT ;  /* 0x0000ffff36067812 */ /* 0x004fe400078ec0ff */
[----:B------:R-:W-:Y:S02]  /*3390*/  IADD3 R4, P5, R77, R2, RZ ;  /* 0x000000024d047210 */ /* 0x000fe40007fbe0ff */
[----:B-1----:R-:W-:Y:S01]  /*33a0*/  PRMT R15, R96, 0x5410, R47 ;  /* 0x00005410600f7816 */ /* 0x002fe2000000002f */
[----:B------:R-:W-:-:S04]  /*33b0*/  IMAD.WIDE.U32 R6, R6, 0x10000, RZ ;  /* 0x0001000006067825 */ /* 0x000fc800078e00ff */
[----:B------:R-:W-:Y:S01]  /*33c0*/  IMAD.X R5, R78, 0x1, R3, P5 ;  /* 0x000000014e057824 */ /* 0x000fe200028e0603 */
[----:B------:R-:W-:Y:S02]  /*33d0*/  LOP3.LUT R7, R15, R7, RZ, 0xfc, !PT ;  /* 0x000000070f077212 */ /* 0x000fe400078efcff */
[----:B------:R-:W-:-:S05]  /*33e0*/  LOP3.LUT R6, R6, 0xffff, R95, 0xf8, !PT ;  /* 0x0000ffff06067812 */ /* 0x000fca00078ef85f */
[----:B------:R3:W-:Y:S02]  /*33f0*/  STG.E.64 desc[UR6][R4.64], R6 ;  /* 0x0000000604007986 */ /* 0x0007e4000c101b06 */
.L_x_398:
        /* <DEDUP_REMOVED lines=12> */
[----:B--23--:R-:W-:Y:S02]  /*34c0*/  IADD3 R6, P5, R79, UR20, RZ ;  /* 0x000000144f067c10 */ /* 0x00cfe4000ffbe0ff */
        /* <DEDUP_REMOVED lines=12> */
[----:B-1----:R-:W-:Y:S02]  /*3590*/  LOP3.LUT R14, R57, 0xffff, RZ, 0xc0, !PT ;  /* 0x0000ffff390e7812 */ /* 0x002fe400078ec0ff */
[----:B------:R-:W-:Y:S02]  /*35a0*/  IADD3 R4, P5, R79, UR18, RZ ;  /* 0x000000124f047c10 */ /* 0x000fe4000ffbe0ff */
[----:B0-----:R-:W-:Y:S01]  /*35b0*/  PRMT R17, R50, 0x5410, R59 ;  /* 0x0000541032117816 */ /* 0x001fe2000000003b */
[----:B------:R-:W-:Y:S01]  /*35c0*/  IMAD.WIDE.U32 R14, R14, 0x10000, RZ ;  /* 0x000100000e0e7825 */ /* 0x000fe200078e00ff */
[----:B------:R-:W-:-:S04]  /*35d0*/  IADD3.X R5, R80, UR19, RZ, P5, !PT ;  /* 0x0000001350057c10 */ /* 0x000fc8000affe4ff */
[----:B------:R-:W-:Y:S02]  /*35e0*/  LOP3.LUT R15, R17, R15, RZ, 0xfc, !PT ;  /* 0x0000000f110f7212 */ /* 0x000fe400078efcff */
[----:B------:R-:W-:-:S05]  /*35f0*/  LOP3.LUT R14, R14, 0xffff, R56, 0xf8, !PT ;  /* 0x0000ffff0e0e7812 */ /* 0x000fca00078ef838 */
[----:B------:R2:W-:Y:S02]  /*3600*/  STG.E.64 desc[UR6][R4.64], R14 ;  /* 0x0000000e04007986 */ /* 0x0005e4000c101b06 */
.L_x_399:
[----:B------:R3:W-:Y:S01]  /*3610*/  STG.E.64 desc[UR6][R6.64], R8 ;  /* 0x0000000806007986 */ /* 0x0007e2000c101b06 */
[----:B------:R-:W-:Y:S02]  /*3620*/  @P2 PRMT R57, R125, 0x7610, R57 ;  /* 0x000076107d392816 */ /* 0x000fe40000000039 */
[----:B------:R-:W-:Y:S01]  /*3630*/  @P2 PRMT R50, R138, 0x7610, R50 ;  /* 0x000076108a322816 */ /* 0x000fe20000000032 */
[----:B------:R-:W-:Y:S06]  /*3640*/  @!P1 BRA `(.L_x_400) ;  /* 0x0000000000209947 */ /* 0x000fec0003800000 */
[----:B---3--:R-:W-:Y:S02]  /*3650*/  LOP3.LUT R6, R54, 0xffff, RZ, 0xc0, !PT ;  /* 0x0000ffff36067812 */ /* 0x008fe400078ec0ff */
[----:B--2---:R-:W-:Y:S02]  /*3660*/  IADD3 R4, P5, R79, R2, RZ ;  /* 0x000000024f047210 */ /* 0x004fe40007fbe0ff */
[----:B------:R-:W-:Y:S01]  /*3670*/  PRMT R9, R96, 0x5410, R47 ;  /* 0x0000541060097816 */ /* 0x000fe2000000002f */
[----:B------:R-:W-:-:S04]  /*3680*/  IMAD.WIDE.U32 R6, R6, 0x10000, RZ ;  /* 0x0001000006067825 */ /* 0x000fc800078e00ff */
[----:B------:R-:W-:Y:S01]  /*3690*/  IMAD.X R5, R80, 0x1, R3, P5 ;  /* 0x0000000150057824 */ /* 0x000fe200028e0603 */
[----:B------:R-:W-:Y:S02]  /*36a0*/  LOP3.LUT R7, R9, R7, RZ, 0xfc, !PT ;  /* 0x0000000709077212 */ /* 0x000fe400078efcff */
[----:B------:R-:W-:-:S05]  /*36b0*/  LOP3.LUT R6, R6, 0xffff, R95, 0xf8, !PT ;  /* 0x0000ffff06067812 */ /* 0x000fca00078ef85f */
[----:B------:R4:W-:Y:S02]  /*36c0*/  STG.E.64 desc[UR6][R4.64], R6 ;  /* 0x0000000604007986 */ /* 0x0009e4000c101b06 */
.L_x_400:
        /* <DEDUP_REMOVED lines=22> */
[----:B--2---:R-:W-:Y:S02]  /*3830*/  IADD3 R4, P5, R81, UR18, RZ ;  /* 0x0000001251047c10 */ /* 0x004fe4000ffbe0ff */
[----:B------:R-:W-:Y:S01]  /*3840*/  PRMT R9, R50, 0x5410, R59 ;  /* 0x0000541032097816 */ /* 0x000fe2000000003b */
[----:B------:R-:W-:Y:S01]  /*3850*/  IMAD.WIDE.U32 R6, R6, 0x10000, RZ ;  /* 0x0001000006067825 */ /* 0x000fe200078e00ff */
[----:B------:R-:W-:-:S04]  /*3860*/  IADD3.X R5, R82, UR19, RZ, P5, !PT ;  /* 0x0000001352057c10 */ /* 0x000fc8000affe4ff */
[----:B------:R-:W-:Y:S02]  /*3870*/  LOP3.LUT R7, R9, R7, RZ, 0xfc, !PT ;  /* 0x0000000709077212 */ /* 0x000fe400078efcff */
[----:B------:R-:W-:-:S05]  /*3880*/  LOP3.LUT R6, R6, 0xffff, R56, 0xf8, !PT ;  /* 0x0000ffff06067812 */ /* 0x000fca00078ef838 */
[----:B------:R2:W-:Y:S02]  /*3890*/  STG.E.64 desc[UR6][R4.64], R6 ;  /* 0x0000000604007986 */ /* 0x0005e4000c101b06 */
.L_x_401:
[----:B--2-4-:R-:W-:Y:S02]  /*38a0*/  IADD3 R4, P6, R81, UR20, RZ ;  /* 0x0000001451047c10 */ /* 0x014fe4000ffde0ff */
        /* <DEDUP_REMOVED lines=12> */
[----:B--2---:R-:W-:Y:S06]  /*3970*/  @!P1 BRA `(.L_x_402) ;  /* 0x0000000000209947 */ /* 0x004fec0003800000 */
[----:B------:R-:W-:Y:S02]  /*3980*/  LOP3.LUT R8, R54, 0xffff, RZ, 0xc0, !PT ;  /* 0x0000ffff36087812 */ /* 0x000fe400078ec0ff */
[----:B------:R-:W-:Y:S02]  /*3990*/  IADD3 R4, P6, R81, R2, RZ ;  /* 0x0000000251047210 */ /* 0x000fe40007fde0ff */
[----:B------:R-:W-:Y:S01]  /*39a0*/  PRMT R11, R96, 0x5410, R47 ;  /* 0x00005410600b7816 */ /* 0x000fe2000000002f */
[----:B------:R-:W-:Y:S01]  /*39b0*/  IMAD.WIDE.U32 R8, R8, 0x10000, RZ ;  /* 0x0001000008087825 */ /* 0x000fe200078e00ff */
[----:B------:R-:W-:-:S04]  /*39c0*/  IADD3.X R5, R82, R3, RZ, P6, !PT ;  /* 0x0000000352057210 */ /* 0x000fc800037fe4ff */
[----:B------:R-:W-:Y:S02]  /*39d0*/  LOP3.LUT R9, R11, R9, RZ, 0xfc, !PT ;  /* 0x000000090b097212 */ /* 0x000fe400078efcff */
[----:B------:R-:W-:-:S05]  /*39e0*/  LOP3.LUT R8, R8, 0xffff, R95, 0xf8, !PT ;  /* 0x0000ffff08087812 */ /* 0x000fca00078ef85f */
[----:B------:R2:W-:Y:S02]  /*39f0*/  STG.E.64 desc[UR6][R4.64], R8 ;  /* 0x0000000804007986 */ /* 0x0005e4000c101b06 */
.L_x_402:
[----:B------:R-:W-:Y:S05]  /*3a00*/  @!P2 BRA `(.L_x_403) ;  /* 0x000000000020a947 */ /* 0x000fea0003800000 */
[----:B--2---:R-:W-:Y:S02]  /*3a10*/  LOP3.LUT R8, R57, 0xffff, RZ, 0xc0, !PT ;  /* 0x0000ffff39087812 */ /* 0x004fe400078ec0ff */
[----:B------:R-:W-:Y:S02]  /*3a20*/  IADD3 R4, P2, R83, UR18, RZ ;  /* 0x0000001253047c10 */ /* 0x000fe4000ff5e0ff */
[----:B------:R-:W-:Y:S01]  /*3a30*/  PRMT R11, R50, 0x5410, R59 ;  /* 0x00005410320b7816 */ /* 0x000fe2000000003b */
[----:B------:R-:W-:Y:S01]  /*3a40*/  IMAD.WIDE.U32 R8, R8, 0x10000, RZ ;  /* 0x0001000008087825 */ /* 0x000fe200078e00ff */
[----:B------:R-:W-:-:S04]  /*3a50*/  IADD3.X R5, R84, UR19, RZ, P2, !PT ;  /* 0x0000001354057c10 */ /* 0x000fc800097fe4ff */
[----:B------:R-:W-:Y:S02]  /*3a60*/  LOP3.LUT R9, R11, R9, RZ, 0xfc, !PT ;  /* 0x000000090b097212 */ /* 0x000fe400078efcff */
[----:B------:R-:W-:-:S05]  /*3a70*/  LOP3.LUT R8, R8, 0xffff, R56, 0xf8, !PT ;  /* 0x0000ffff08087812 */ /* 0x000fca00078ef838 */
[----:B------:R3:W-:Y:S02]  /*3a80*/  STG.E.64 desc[UR6][R4.64], R8 ;  /* 0x0000000804007986 */ /* 0x0007e4000c101b06 */
.L_x_403:
        /* <DEDUP_REMOVED lines=16> */
[----:B----4-:R-:W-:Y:S06]  /*3b90*/  @!P1 BRA `(.L_x_404) ;  /* 0x0000000000209947 */ /* 0x010fec0003800000 */
[----:B--23--:R-:W-:Y:S02]  /*3ba0*/  LOP3.LUT R4, R54, 0xffff, RZ, 0xc0, !PT ;  /* 0x0000ffff36047812 */ /* 0x00cfe400078ec0ff */
[----:B------:R-:W-:Y:S02]  /*3bb0*/  IADD3 R2, P1, R83, R2, RZ ;  /* 0x0000000253027210 */ /* 0x000fe40007f3e0ff */
[----:B------:R-:W-:Y:S01]  /*3bc0*/  PRMT R7, R96, 0x5410, R47 ;  /* 0x0000541060077816 */ /* 0x000fe2000000002f */
[----:B------:R-:W-:-:S04]  /*3bd0*/  IMAD.WIDE.U32 R4, R4, 0x10000, RZ ;  /* 0x0001000004047825 */ /* 0x000fc800078e00ff */
[----:B------:R-:W-:Y:S01]  /*3be0*/  IMAD.X R3, R84, 0x1, R3, P1 ;  /* 0x0000000154037824 */ /* 0x000fe200008e0603 */
[----:B------:R-:W-:Y:S02]  /*3bf0*/  LOP3.LUT R5, R7, R5, RZ, 0xfc, !PT ;  /* 0x0000000507057212 */ /* 0x000fe400078efcff */
[----:B------:R-:W-:-:S05]  /*3c00*/  LOP3.LUT R4, R4, 0xffff, R95, 0xf8, !PT ;  /* 0x0000ffff04047812 */ /* 0x000fca00078ef85f */
[----:B------:R4:W-:Y:S02]  /*3c10*/  STG.E.64 desc[UR6][R2.64], R4 ;  /* 0x0000000402007986 */ /* 0x0009e4000c101b06 */
.L_x_404:
[----:B------:R-:W-:Y:S01]  /*3c20*/  SEL R122, RZ, 0x1, P4 ;  /* 0x00000001ff7a7807 */ /* 0x000fe20002000000 */
        /* <DEDUP_REMOVED lines=8> */
[----:B--23--:R-:W-:Y:S01]  /*3cb0*/  IMAD.MOV.U32 R8, RZ, RZ, R89 ;  /* 0x000000ffff087224 */ /* 0x00cfe200078e0059 */
[----:B-1----:R-:W-:Y:S01]  /*3cc0*/  MOV R15, R94 ;  /* 0x0000005e000f7202 */ /* 0x002fe20000000f00 */
[----:B------:R-:W-:Y:S01]  /*3cd0*/  IMAD.MOV.U32 R9, RZ, RZ, R91 ;  /* 0x000000ffff097224 */ /* 0x000fe200078e005b */
[----:B0-----:R-:W-:Y:S01]  /*3ce0*/  MOV R17, R99 ;  /* 0x0000006300117202 */ /* 0x001fe20000000f00 */
        /* <DEDUP_REMOVED lines=25> */
.L_x_392:
[----:B------:R-:W0:Y:S01]  /*3e80*/  S2UR UR4, SR_CTAID.X ;  /* 0x00000000000479c3 */ /* 0x000e220000002500 */
[----:B------:R-:W-:-:S07]  /*3e90*/  LOP3.LUT R7, R32, 0xff, RZ, 0xc0, !PT ;  /* 0x000000ff20077812 */ /* 0x000fce00078ec0ff */
[----:B----4-:R-:W1:Y:S08]  /*3ea0*/  LDC.64 R2, c[0x0][0x2d0] ;  /* 0x0000b400ff027b82 */ /* 0x010e700000000a00 */
[----:B------:R-:W2:Y:S01]  /*3eb0*/  LDC.64 R4, c[0x0][0x2d8] ;  /* 0x0000b600ff047b82 */ /* 0x000ea20000000a00 */
[----:B0-----:R-:W-:Y:S01]  /*3ec0*/  LEA.HI R0, R32, UR4, RZ, 0x18 ;  /* 0x0000000420007c11 */ /* 0x001fe2000f8fc0ff */
[----:B------:R-:W-:-:S04]  /*3ed0*/  ULDC UR4, c[0x0][0x218] ;  /* 0x0000860000047ab9 */ /* 0x000fc80000000800 */
[----:B------:R-:W-:-:S05]  /*3ee0*/  IMAD R0, R0, UR4, RZ ;  /* 0x0000000400007c24 */ /* 0x000fca000f8e02ff */
[----:B------:R-:W-:-:S05]  /*3ef0*/  LEA.HI R7, R0, R7, RZ, 0x1e ;  /* 0x0000000700077211 */ /* 0x000fca00078ff0ff */
[----:B-1----:R-:W-:-:S04]  /*3f00*/  IMAD.WIDE.U32 R2, R7, 0x10, R2 ;  /* 0x0000001007027825 */ /* 0x002fc800078e0002 */
[----:B--2---:R-:W-:Y:S01]  /*3f10*/  IMAD.WIDE.U32 R4, R7, 0x10, R4 ;  /* 0x0000001007047825 */ /* 0x004fe200078e0004 */
        /* <DEDUP_REMOVED lines=11> */
.L_x_393:
[----:B------:R-:W-:Y:S01]  /*3fd0*/  HFMA2.MMA R14, -RZ, RZ, 0, 9.5367431640625e-07 ;  /* 0x00000010ff0e7435 */ /* 0x000fe200000001ff */
[----:B------:R-:W-:Y:S02]  /*3fe0*/  IMAD.MOV.U32 R15, RZ, RZ, R6 ;  /* 0x000000ffff0f7224 */ /* 0x000fe400078e0006 */
[----:B------:R-:W-:Y:S02]  /*3ff0*/  IMAD.MOV.U32 R17, RZ, RZ, 0x1f ;  /* 0x0000001fff117424 */ /* 0x000fe400078e00ff */
[----:B------:R-:W-:-:S07]  /*4000*/  IMAD.MOV.U32 R12, RZ, RZ, -0x1 ;  /* 0xffffffffff0c7424 */ /* 0x000fce00078e00ff */
[----:B-----5:R-:W-:Y:S05]  /*4010*/  WARPSYNC.COLLECTIVE R12, `(.L_x_406) ;  /* 0x000000000c087348 */ /* 0x020fea0003c00000 */
[----:B------:R0:W1:Y:S02]  /*4020*/  SHFL.DOWN P4, R13, R15, R14, R17 ;  /* 0x0800000e0f0d7389 */ /* 0x0000640000080011 */
[----:B01---5:R-:W-:Y:S01]  /*4030*/  ENDCOLLECTIVE ;  /* 0x000000000000791b */ /* 0x023fe20003800000 */
.L_x_406:
[----:B------:R-:W-:Y:S01]  /*4040*/  IMAD.MOV.U32 R15, RZ, RZ, R4 ;  /* 0x000000ffff0f7224 */ /* 0x000fe200078e0004 */
[----:B------:R-:W-:-:S07]  /*4050*/  MOV R5, R13 ;  /* 0x0000000d00057202 */ /* 0x000fce0000000f00 */
[----:B------:R-:W-:Y:S05]  /*4060*/  WARPSYNC.COLLECTIVE R12, `(.L_x_407) ;  /* 0x000000000c087348 */ /* 0x000fea0003c00000 */
[----:B------:R0:W1:Y:S02]  /*4070*/  SHFL.DOWN P4, R13, R15, R14, R17 ;  /* 0x0800000e0f0d7389 */ /* 0x0000640000080011 */
[----:B01----:R-:W-:Y:S01]  /*4080*/  ENDCOLLECTIVE ;  /* 0x000000000000791b */ /* 0x003fe20003800000 */
.L_x_407:
[----:B------:R-:W-:-:S05]  /*4090*/  FADD.FTZ R5, R6, R5 ;  /* 0x0000000506057221 */ /* 0x000fca0000010000 */
[----:B------:R-:W-:Y:S01]  /*40a0*/  MOV R15, R5 ;  /* 0x00000005000f7202 */ /* 0x000fe20000000f00 */
[----:B------:R-:W-:Y:S02]  /*40b0*/  IMAD.MOV.U32 R14, RZ, RZ, 0x8 ;  /* 0x00000008ff0e7424 */ /* 0x000fe400078e00ff */
[----:B------:R-:W-:-:S07]  /*40c0*/  IMAD.MOV.U32 R7, RZ, RZ, R13 ;  /* 0x000000ffff077224 */ /* 0x000fce00078e000d */
[----:B------:R-:W-:Y:S05]  /*40d0*/  WARPSYNC.COLLECTIVE R12, `(.L_x_408) ;  /* 0x000000000c087348 */ /* 0x000fea0003c00000 */
[----:B------:R0:W1:Y:S02]  /*40e0*/  SHFL.DOWN P4, R13, R15, R14, R17 ;  /* 0x0800000e0f0d7389 */ /* 0x0000640000080011 */
[----:B01----:R-:W-:Y:S01]  /*40f0*/  ENDCOLLECTIVE ;  /* 0x000000000000791b */ /* 0x003fe20003800000 */
.L_x_408:
[----:B------:R-:W-:-:S05]  /*4100*/  FADD.FTZ R7, R4, R7 ;  /* 0x0000000704077221 */ /* 0x000fca0000010000 */
[----:B------:R-:W-:Y:S01]  /*4110*/  MOV R15, R7 ;  /* 0x00000007000f7202 */ /* 0x000fe20000000f00 */
[----:B------:R-:W-:-:S07]  /*4120*/  IMAD.MOV.U32 R8, RZ, RZ, R13 ;  /* 0x000000ffff087224 */ /* 0x000fce00078e000d */
[----:B------:R-:W-:Y:S05]  /*4130*/  WARPSYNC.COLLECTIVE R12, `(.L_x_409) ;  /* 0x000000000c087348 */ /* 0x000fea0003c00000 */
[----:B------:R0:W1:Y:S02]  /*4140*/  SHFL.DOWN P4, R13, R15, R14, R17 ;  /* 0x0800000e0f0d7389 */ /* 0x0000640000080011 */
[----:B01----:R-:W-:Y:S01]  /*4150*/  ENDCOLLECTIVE ;  /* 0x000000000000791b */ /* 0x003fe20003800000 */
.L_x_409:
[----:B------:R-:W-:Y:S01]  /*4160*/  FADD.FTZ R8, R5, R8 ;  /* 0x0000000805087221 */ /* 0x000fe20000010000 */
[----:B------:R-:W-:-:S03]  /*4170*/  HFMA2.MMA R14, -RZ, RZ, 0, 2.384185791015625e-07 ;  /* 0x00000004ff0e7435 */ /* 0x000fc600000001ff */
[----:B------:R-:W-:Y:S02]  /*4180*/  IMAD.MOV.U32 R15, RZ, RZ, R8 ;  /* 0x000000ffff0f7224 */ /* 0x000fe400078e0008 */
[----:B------:R-:W-:-:S07]  /*4190*/  IMAD.MOV.U32 R10, RZ, RZ, R13 ;  /* 0x000000ffff0a7224 */ /* 0x000fce00078e000d */
[----:B------:R-:W-:Y:S05]  /*41a0*/  WARPSYNC.COLLECTIVE R12, `(.L_x_410) ;  /* 0x000000000c087348 */ /* 0x000fea0003c00000 */
[----:B------:R0:W1:Y:S02]  /*41b0*/  SHFL.DOWN P4, R13, R15, R14, R17 ;  /* 0x0800000e0f0d7389 */ /* 0x0000640000080011 */
[----:B01----:R-:W-:Y:S01]  /*41c0*/  ENDCOLLECTIVE ;  /* 0x000000000000791b */ /* 0x003fe20003800000 */
.L_x_410:
[----:B------:R-:W-:-:S04]  /*41d0*/  FADD.FTZ R10, R7, R10 ;  /* 0x0000000a070a7221 */ /* 0x000fc80000010000 */
[----:B------:R-:W-:Y:S02]  /*41e0*/  IMAD.MOV.U32 R15, RZ, RZ, R10 ;  /* 0x000000ffff0f7224 */ /* 0x000fe400078e000a */
[----:B------:R-:W-:-:S07]  /*41f0*/  IMAD.MOV.U32 R9, RZ, RZ, R13 ;  /* 0x000000ffff097224 */ /* 0x000fce00078e000d */
[----:B------:R-:W-:Y:S05]  /*4200*/  WARPSYNC.COLLECTIVE R12, `(.L_x_411) ;  /* 0x000000000c087348 */ /* 0x000fea0003c00000 */
[----:B------:R0:W1:Y:S02]  /*4210*/  SHFL.DOWN P4, R13, R15, R14, R17 ;  /* 0x0800000e0f0d7389 */ /* 0x0000640000080011 */
[----:B01----:R-:W-:Y:S01]  /*4220*/  ENDCOLLECTIVE ;  /* 0x000000000000791b */ /* 0x003fe20003800000 */
.L_x_411:
[----:B------:R-:W-:-:S04]  /*4230*/  FADD.FTZ R9, R8, R9 ;  /* 0x0000000908097221 */ /* 0x000fc80000010000 */
[----:B------:R-:W-:Y:S02]  /*4240*/  IMAD.MOV.U32 R15, RZ, RZ, R9 ;  /* 0x000000ffff0f7224 */ /* 0x000fe400078e0009 */
[----:B------:R-:W-:Y:S01]  /*4250*/  IMAD.MOV.U32 R14, RZ, RZ, 0x2 ;  /* 0x00000002ff0e7424 */ /* 0x000fe200078e00ff */
[----:B------:R-:W-:-:S07]  /*4260*/  MOV R11, R13 ;  /* 0x0000000d000b7202 */ /* 0x000fce0000000f00 */
[----:B------:R-:W-:Y:S05]  /*4270*/  WARPSYNC.COLLECTIVE R12, `(.L_x_412) ;  /* 0x000000000c087348 */ /* 0x000fea0003c00000 */
[----:B------:R0:W1:Y:S02]  /*4280*/  SHFL.DOWN P4, R13, R15, R14, R17 ;  /* 0x0800000e0f0d7389 */ /* 0x0000640000080011 */
[----:B01----:R-:W-:Y:S01]  /*4290*/  ENDCOLLECTIVE ;  /* 0x000000000000791b */ /* 0x003fe20003800000 */
.L_x_412:
[----:B------:R-:W-:-:S04]  /*42a0*/  FADD.FTZ R11, R10, R11 ;  /* 0x0000000b0a0b7221 */ /* 0x000fc80000010000 */
[----:B------:R-:W-:Y:S01]  /*42b0*/  IMAD.MOV.U32 R15, RZ, RZ, R11 ;  /* 0x000000ffff0f7224 */ /* 0x000fe200078e000b */
[----:B------:R-:W-:-:S07]  /*42c0*/  MOV R4, R13 ;  /* 0x0000000d00047202 */ /* 0x000fce0000000f00 */
[----:B------:R-:W-:Y:S05]  /*42d0*/  WARPSYNC.COLLECTIVE R12, `(.L_x_413) ;  /* 0x000000000c087348 */ /* 0x000fea0003c00000 */
[----:B------:R0:W1:Y:S02]  /*42e0*/  SHFL.DOWN P4, R13, R15, R14, R17 ;  /* 0x0800000e0f0d7389 */ /* 0x0000640000080011 */
[----:B01----:R-:W-:Y:S01]  /*42f0*/  ENDCOLLECTIVE ;  /* 0x000000000000791b */ /* 0x003fe20003800000 */
.L_x_413:
[----:B------:R-:W-:-:S05]  /*4300*/  FADD.FTZ R4, R9, R4 ;  /* 0x0000000409047221 */ /* 0x000fca0000010000 */
[----:B------:R-:W-:Y:S01]  /*4310*/  MOV R15, R4 ;  /* 0x00000004000f7202 */ /* 0x000fe20000000f00 */
[----:B------:R-:W-:Y:S02]  /*4320*/  IMAD.MOV.U32 R14, RZ, RZ, 0x1 ;  /* 0x00000001ff0e7424 */ /* 0x000fe400078e00ff */
[----:B------:R-:W-:-:S07]  /*4330*/  IMAD.MOV.U32 R6, RZ, RZ, R13 ;  /* 0x000000ffff067224 */ /* 0x000fce00078e000d */
[----:B------:R-:W-:Y:S05]  /*4340*/  WARPSYNC.COLLECTIVE R12, `(.L_x_414) ;  /* 0x000000000c087348 */ /* 0x000fea0003c00000 */
[----:B------:R0:W1:Y:S02]  /*4350*/  SHFL.DOWN P4, R13, R15, R14, R17 ;  /* 0x0800000e0f0d7389 */ /* 0x0000640000080011 */
[----:B01----:R-:W-:Y:S01]  /*4360*/  ENDCOLLECTIVE ;  /* 0x000000000000791b */ /* 0x003fe20003800000 */
.L_x_414:
[----:B------:R-:W-:-:S05]  /*4370*/  FADD.FTZ R6, R11, R6 ;  /* 0x000000060b067221 */ /* 0x000fca0000010000 */
[----:B------:R-:W-:Y:S01]  /*4380*/  MOV R15, R6 ;  /* 0x00000006000f7202 */ /* 0x000fe20000000f00 */
[----:B------:R-:W-:-:S07]  /*4390*/  IMAD.MOV.U32 R5, RZ, RZ, R13 ;  /* 0x000000ffff057224 */ /* 0x000fce00078e000d */
[----:B------:R-:W-:Y:S05]  /*43a0*/  WARPSYNC.COLLECTIVE R12, `(.L_x_415) ;  /* 0x000000000c087348 */ /* 0x000fea0003c00000 */
[----:B------:R0:W1:Y:S02]  /*43b0*/  SHFL.DOWN P4, R13, R15, R14, R17 ;  /* 0x0800000e0f0d7389 */ /* 0x0000640000080011 */
[----:B01----:R-:W-:Y:S01]  /*43c0*/  ENDCOLLECTIVE ;  /* 0x000000000000791b */ /* 0x003fe20003800000 */
.L_x_415:
[----:B------:R-:W-:Y:S01]  /*43d0*/  IMAD.MOV.U32 R7, RZ, RZ, R13 ;  /* 0x000000ffff077224 */ /* 0x000fe200078e000d */
[----:B------:R-:W-:Y:S06]  /*43e0*/  BRA `(.L_x_416) ;  /* 0xffffffd8005c7947 */ /* 0x000fec000383ffff */
.L_x_417:
        /* <DEDUP_REMOVED lines=9> */
.L_x_3888:


//--------------------- .text._ZN10layer_norm31ln_parallel_residual_bwd_kernelINS_13Kernel_traitsI6__halfS2_S2_S2_fjLj5120ELj1ELj1ELj8ELj8ENS_18Kernel_traits_baseILj5120ES2_S2_S2_S2_fjLj256EEEEELb0ELb0ELb0EEEvNS_9BwdParamsE --------------------------
	.section	.text._ZN10layer_norm31ln_parallel_residual_bwd_kernelINS_13Kernel_traitsI6__halfS2_S2_S2_fjLj5120ELj1ELj1ELj8ELj8ENS_18Kernel_traits_baseILj5120ES2_S2_S2_S2_fjLj256EEEEELb0ELb0ELb0EEEvNS_9BwdParamsE,"ax",@progbits
	.align	128
        .global         _ZN10layer_norm31ln_parallel_residual_bwd_kernelINS_13Kernel_traitsI6__halfS2_S2_S2_fjLj5120ELj1ELj1ELj8ELj8ENS_18Kernel_traits_baseILj5120ES2_S2_S2_S2_fjLj256EEEEELb0ELb0ELb0EEEvNS_9BwdParamsE
        .type           _ZN10layer_norm31ln_parallel_residual_bwd_kernelINS_13Kernel_traitsI6__halfS2_S2_S2_fjLj5120ELj1ELj1ELj8ELj8ENS_18Kernel_traits_baseILj5120ES2_S2_S2_S2_fjLj256EEEEELb0ELb0ELb0EEEvNS_9BwdParamsE,@function
        .size           _ZN10layer_norm31ln_parallel_residual_bwd_kernelINS_13Kernel_traitsI6__halfS2_S2_S2_fjLj5120ELj1ELj1ELj8ELj8ENS_18Kernel_traits_baseILj5120ES2_S2_S2_S2_fjLj256EEEEELb0ELb0ELb0EEEvNS_9BwdParamsE,(.L_x_3889 - _ZN10layer_norm31ln_parallel_residual_bwd_kernelINS_13Kernel_traitsI6__halfS2_S2_S2_fjLj5120ELj1ELj1ELj8ELj8ENS_18Kernel_traits_baseILj5120ES2_S2_S2_S2_fjLj256EEEEELb0ELb0ELb0EEEvNS_9BwdParamsE)
        .other          _ZN10layer_norm31ln_parallel_residual_bwd_kernelINS_13Kernel_traitsI6__halfS2_S2_S2_fjLj5120ELj1ELj1ELj8ELj8ENS_18Kernel_traits_baseILj5120ES2_S2_S2_S2_fjLj256EEEEELb0ELb0ELb0EEEvNS_9BwdParamsE,@"STO_CUDA_ENTRY STV_DEFAULT"
_ZN10layer_norm31ln_parallel_residual_bwd_kernelINS_13Kernel_traitsI6__halfS2_S2_S2_fjLj5120ELj1ELj1ELj8ELj8ENS_18Kernel_traits_baseILj5120ES2_S2_S2_S2_fjLj256EEEEELb0ELb0ELb0EEEvNS_9BwdParamsE:
.text._ZN10layer_norm31ln_parallel_residual_bwd_kernelINS_13Kernel_traitsI6__halfS2_S2_S2_fjLj5120ELj1ELj1ELj8ELj8ENS_18Kernel_traits_baseILj5120ES2_S2_S2_S2_fjLj256EEEEELb0ELb0ELb0EEEvNS_9BwdParamsE:
        /* <DEDUP_REMOVED lines=17> */
[----:B------:R-:W-:Y:S02]  /*0110*/  LEA.HI.SX32 R0, R0, R3, 0x1e ;  /* 0x0000000300007211 */ /* 0x000fe400078ff2ff */
[----:B------:R-:W-:Y:S02]  /*0120*/  MOV R47, R143 ;  /* 0x0000008f002f7202 */ /* 0x000fe40000000f00 */
[C---:B------:R-:W-:Y:S02]  /*0130*/  LOP3.LUT P4, RZ, R0.reuse, 0xffffff00, RZ, 0xc0, !PT ;  /* 0xffffff0000ff7812 */ /* 0x040fe4000788c0ff */
[C---:B------:R-:W-:Y:S02]  /*0140*/  ISETP.GE.U32.AND P3, PT, R0.reuse, 0x200, PT ;  /* 0x000002000000780c */ /* 0x040fe40003f66070 */
[----:B------:R-:W-:-:S02]  /*0150*/  ISETP.GE.U32.AND P2, PT, R0, 0x300, PT ;  /* 0x000003000000780c */ /* 0x000fc40003f46070 */
[C---:B------:R-:W-:Y:S02]  /*0160*/  ISETP.GE.U32.AND P1, PT, R0.reuse, 0x400, PT ;  /* 0x000004000000780c */ /* 0x040fe40003f26070 */
[----:B------:R-:W-:Y:S02]  /*0170*/  ISETP.GE.U32.AND P0, PT, R0, 0x500, PT ;  /* 0x000005000000780c */ /* 0x000fe40003f06070 */
[----:B-1----:R-:W-:Y:S02]  /*0180*/  LEA.HI R142, R144, UR6, RZ, 0x18 ;  /* 0x00000006908e7c11 */ /* 0x002fe4000f8fc0ff */
        /* <DEDUP_REMOVED lines=21> */
[C---:B-1----:R-:W-:Y:S01]  /*02e0*/  @P2 IMAD.WIDE.U32 R36, R47.reuse, 0x8, R36 ;  /* 0x000000082f242825 */ /* 0x042fe200078e0024 */
[----:B------:R-:W-:Y:S02]  /*02f0*/  @P2 IADD3 R47, R47, 0x100, RZ ;  /* 0x000001002f2f2810 */ /* 0x000fe40007ffe0ff */
[----:B------:R-:W1:Y:S02]  /*0300*/  @P0 LDC.64 R42, c[0x0][0x260] ;  /* 0x00009800ff2a0b82 */ /* 0x000e640000000a00 */
[----:B------:R-:W5:Y:S01]  /*0310*/  @P2 LDG.E.64 R16, desc[UR4][R36.64] ;  /* 0x0000000424102981 */ /* 0x000f62000c1e1b00 */
[----:B--2---:R-:W-:-:S05]  /*0320*/  @P1 IMAD.WIDE.U32 R38, R47, 0x8, R38 ;  /* 0x000000082f261825 */ /* 0x004fca00078e0026 */
[----:B------:R-:W2:Y:S01]  /*0330*/  @P0 LDC.64 R44, c[0x0][0x268] ;  /* 0x00009a00ff2c0b82 */ /* 0x000ea20000000a00 */
        /* <DEDUP_REMOVED lines=52> */
[----:B-----5:R-:W-:Y:S01]  /*0680*/  MOV R140, R4 ;  /* 0x00000004008c7202 */ /* 0x020fe20000000f00 */
[----:B------:R-:W-:Y:S01]  /*0690*/  HFMA2.MMA R129, -RZ, RZ, 0, 5.9604644775390625e-08 ;  /* 0x00000001ff817435 */ /* 0x000fe200000001ff */
[--C-:B------:R-:W-:Y:S02]  /*06a0*/  SHF.R.U64 R139, R4, 0x10, R5.reuse ;  /* 0x00000010048b7819 */ /* 0x100fe40000001205 */
[----:B------:R-:W-:Y:S01]  /*06b0*/  MOV R4, R18 ;  /* 0x0000001200047202 */ /* 0x000fe20000000f00 */
[----:B------:R-:W-:Y:S01]  /*06c0*/  HADD2.F32 R140, -RZ, R140.H0_H0 ;  /* 0x2000008cff8c7230 */ /* 0x000fe20000004100 */
[----:B------:R-:W-:Y:S01]  /*06d0*/  MOV R138, R5 ;  /* 0x00000005008a7202 */ /* 0x000fe20000000f00 */
[----:B------:R-:W-:Y:S01]  /*06e0*/  HADD2.F32 R139, -RZ, R139.H0_H0 ;  /* 0x2000008bff8b7230 */ /* 0x000fe20000004100 */
[----:B------:R-:W-:Y:S02]  /*06f0*/  SHF.R.U32.HI R137, RZ, 0x10, R5 ;  /* 0x00000010ff897819 */ /* 0x000fe40000011605 */
[----:B------:R-:W-:Y:S01]  /*0700*/  SHF.R.U64 R18, R18, 0x10, R19 ;  /* 0x0000001012127819 */ /* 0x000fe20000001213 */
[----:B------:R-:W-:Y:S01]  /*0710*/  HADD2.F32 R138, -RZ, R138.H0_H0 ;  /* 0x2000008aff8a7230 */ /* 0x000fe20000004100 */
[----:B------:R-:W-:Y:S01]  /*0720*/  MOV R136, R8 ;  /* 0x0000000800887202 */ /* 0x000fe20000000f00 */
[----:B------:R-:W-:Y:S01]  /*0730*/  HADD2.F32 R137, -RZ, R137.H0_H0 ;  /* 0x20000089ff897230 */ /* 0x000fe20000004100 */
[----:B------:R-:W-:-:S02]  /*0740*/  SHF.R.U64 R39, R8, 0x10, R9 ;  /* 0x0000001008277819 */ /* 0x000fc40000001209 */
[----:B------:R-:W-:Y:S01]  /*0750*/  MOV R38, R9 ;  /* 0x0000000900267202 */ /* 0x000fe20000000f00 */
[----:B------:R-:W-:Y:S01]  /*0760*/  HADD2.F32 R136, -RZ, R136.H0_H0 ;  /* 0x20000088ff887230 */ /* 0x000fe20000004100 */
[----:B------:R-:W-:Y:S01]  /*0770*/  SHF.R.U32.HI R37, RZ, 0x10, R9 ;  /* 0x00000010ff257819 */ /* 0x000fe20000011609 */
[----:B------:R-:W-:Y:S01]  /*0780*/  HADD2.F32 R39, -RZ, R39.H0_H0 ;  /* 0x20000027ff277230 */ /* 0x000fe20000004100 */
[----:B------:R-:W-:Y:S01]  /*0790*/  MOV R36, R10 ;  /* 0x0000000a00247202 */ /* 0x000fe20000000f00 */
[----:B------:R-:W-:Y:S01]  /*07a0*/  HADD2.F32 R38, -RZ, R38.H0_H0 ;  /* 0x20000026ff267230 */ /* 0x000fe20000004100 */
[--C-:B------:R-:W-:Y:S01]  /*07b0*/  SHF.R.U64 R35, R10, 0x10, R11.reuse ;  /* 0x000000100a237819 */ /* 0x100fe2000000120b */
[----:B------:R-:W-:Y:S01]  /*07c0*/  HADD2.F32 R37, -RZ, R37.H0_H0 ;  /* 0x20000025ff257230 */ /* 0x000fe20000004100 */
        /* <DEDUP_REMOVED lines=14> */
[----:B------:R-:W-:-:S02]  /*08b0*/  SHF.R.U64 R27, R14, 0x10, R15 ;  /* 0x000000100e1b7819 */ /* 0x000fc4000000120f */
[----:B------:R-:W-:Y:S02]  /*08c0*/  MOV R26, R15 ;  /* 0x0000000f001a7202 */ /* 0x000fe40000000f00 */
[----:B------:R-:W-:Y:S01]  /*08d0*/  SHF.R.U32.HI R23, RZ, 0x10, R15 ;  /* 0x00000010ff177819 */ /* 0x000fe2000001160f */
[----:B------:R-:W-:Y:S01]  /*08e0*/  HADD2.F32 R27, -RZ, R27.H0_H0 ;  /* 0x2000001bff1b7230 */ /* 0x000fe20000004100 */
[----:B------:R-:W-:Y:S01]  /*08f0*/  MOV R3, R16 ;  /* 0x0000001000037202 */ /* 0x000fe20000000f00 */
[----:B------:R-:W-:Y:S01]  /*0900*/  HADD2.F32 R26, -RZ, R26.H0_H0 ;  /* 0x2000001aff1a7230 */ /* 0x000fe20000004100 */
[--C-:B------:R-:W-:Y:S02]  /*0910*/  SHF.R.U64 R122, R16, 0x10, R17.reuse ;  /* 0x00000010107a7819 */ /* 0x100fe40000001211 */
[----:B------:R-:W-:Y:S02]  /*0920*/  MOV R22, R17 ;  /* 0x0000001100167202 */ /* 0x000fe40000000f00 */
[----:B------:R-:W-:-:S02]  /*0930*/  SHF.R.U32.HI R121, RZ, 0x10, R17 ;  /* 0x00000010ff797819 */ /* 0x000fc40000011611 */
        /* <DEDUP_REMOVED lines=28> */
[----:B------:R-:W-:Y:S01]  /*0b00*/  MOV R117, RZ ;  /* 0x000000ff00757202 */ /* 0x000fe20000000f00 */
[----:B------:R-:W-:-:S02]  /*0b10*/  HADD2.F32 R13, -RZ, R13.H0_H0 ;  /* 0x2000000dff0d7230 */ /* 0x000fc40000004100 */
[----:B------:R-:W-:Y:S02]  /*0b20*/  HADD2.F32 R12, -RZ, R12.H0_H0 ;  /* 0x2000000cff0c7230 */ /* 0x000fe40000004100 */
[----:B------:R-:W-:Y:S02]  /*0b30*/  HADD2.F32 R11, -RZ, R11.H0_H0 ;  /* 0x2000000bff0b7230 */ /* 0x000fe40000004100 */
[----:B------:R-:W-:Y:S02]  /*0b40*/  HADD2.F32 R10, -RZ, R10.H0_H0 ;  /* 0x2000000aff0a7230 */ /* 0x000fe40000004100 */
[----:B------:R-:W-:Y:S02]  /*0b50*/  HADD2.F32 R9, -RZ, R9.H0_H0 ;  /* 0x20000009ff097230 */ /* 0x000fe40000004100 */
[----:B------:R-:W-:Y:S02]  /*0b60*/  HADD2.F32 R8, -RZ, R8.H0_H0 ;  /* 0x20000008ff087230 */ /* 0x000fe40000004100 */
[----:B------:R-:W-:-:S02]  /*0b70*/  HADD2.F32 R7, -RZ, R7.H0_H0 ;  /* 0x20000007ff077230 */ /* 0x000fc40000004100 */
[----:B------:R-:W-:Y:S02]  /*0b80*/  HADD2.F32 R6, -RZ, R6.H0_H0 ;  /* 0x20000006ff067230 */ /* 0x000fe40000004100 */
[----:B0-----:R-:W-:-:S07]  /*0b90*/  HADD2.F32 R5, -RZ, R120.H0_H0 ;  /* 0x20000078ff057230 */ /* 0x001fce0000004100 */
.L_x_449:
[----:B0123--:R-:W0:Y:S08]  /*0ba0*/  LDC.64 R122, c[0x0][0x250] ;  /* 0x00009400ff7a7b82 */ /* 0x00fe300000000a00 */
[----:B------:R-:W1:Y:S01]  /*0bb0*/  LDC.64 R120, c[0x0][0x258] ;  /* 0x00009600ff787b82 */ /* 0x000e620000000a00 */
[----:B0-----:R-:W-:-:S05]  /*0bc0*/  IMAD.WIDE R122, R142, 0x4, R122 ;  /* 0x000000048e7a7825 */ /* 0x001fca00078e027a */
[----:B------:R0:W5:Y:S01]  /*0bd0*/  LDG.E R128, desc[UR4][R122.64] ;  /* 0x000000047a807981 */ /* 0x000162000c1e1900 */
[----:B-1----:R-:W-:-:S05]  /*0be0*/  IMAD.WIDE R120, R142, 0x4, R120 ;  /* 0x000000048e787825 */ /* 0x002fca00078e0278 */
[----:B------:R0:W5:Y:S01]  /*0bf0*/  LDG.E R4, desc[UR4][R120.64] ;  /* 0x0000000478047981 */ /* 0x000162000c1e1900 */
[----:B------:R-:W-:-:S05]  /*0c00*/  MOV R145, UR18 ;  /* 0x0000001200917c02 */ /* 0x000fca0008000f00 */
        /* <DEDUP_REMOVED lines=23> */
[--C-:B--2---:R-:W-:Y:S01]  /*0d80*/  SHF.R.U64 R131, R120, 0x10, R121.reuse ;  /* 0x0000001078837819 */ /* 0x104fe20000001279 */
[----:B------:R-:W-:Y:S01]  /*0d90*/  HADD2.F32 R133, -RZ, R121.H0_H0 ;  /* 0x20000079ff857230 */ /* 0x000fe20000004100 */
[----:B------:R-:W-:-:S03]  /*0da0*/  SHF.R.U32.HI R135, RZ, 0x10, R121 ;  /* 0x00000010ff877819 */ /* 0x000fc60000011679 */
[----:B------:R-:W-:Y:S01]  /*0db0*/  HADD2.F32 R131, -RZ, R131.H0_H0 ;  /* 0x20000083ff837230 */ /* 0x000fe20000004100 */
[----:B---3--:R-:W-:Y:S02]  /*0dc0*/  MOV R3, R124 ;  /* 0x0000007c00037202 */ /* 0x008fe40000000f00 */
[--C-:B------:R-:W-:Y:S02]  /*0dd0*/  SHF.R.U64 R157, R124, 0x10, R125.reuse ;  /* 0x000000107c9d7819 */ /* 0x100fe4000000127d */
[----:B------:R-:W-:Y:S02]  /*0de0*/  MOV R130, R125 ;  /* 0x0000007d00827202 */ /* 0x000fe40000000f00 */
[----:B------:R-:W-:Y:S02]  /*0df0*/  SHF.R.U32.HI R134, RZ, 0x10, R125 ;  /* 0x00000010ff867819 */ /* 0x000fe4000001167d */
[----:B----4-:R-:W-:Y:S02]  /*0e00*/  MOV R124, R122 ;  /* 0x0000007a007c7202 */ /* 0x010fe40000000f00 */
[----:B------:R-:W-:-:S02]  /*0e10*/  SHF.R.U64 R122, R122, 0x10, R123 ;  /* 0x000000107a7a7819 */ /* 0x000fc4000000127b */
[----:B------:R-:W-:Y:S02]  /*0e20*/  MOV R125, R123 ;  /* 0x0000007b007d7202 */ /* 0x000fe40000000f00 */
[----:B------:R-:W-:Y:S01]  /*0e30*/  SHF.R.U32.HI R132, RZ, 0x10, R123 ;  /* 0x00000010ff847819 */ /* 0x000fe2000001167b */
[----:B------:R-:W-:Y:S01]  /*0e40*/  HADD2.F32 R123, -RZ, R120.H0_H0 ;  /* 0x20000078ff7b7230 */ /* 0x000fe20000004100 */
[----:B-----5:R-:W-:Y:S01]  /*0e50*/  FSEL R120, R128, RZ, !P0 ;  /* 0x000000ff80787208 */ /* 0x020fe20004000000 */
[----:B------:R-:W-:Y:S02]  /*0e60*/  HADD2.F32 R121, -RZ, R3.H0_H0 ;  /* 0x20000003ff797230 */ /* 0x000fe40000004100 */
[----:B0-----:R-:W-:Y:S02]  /*0e70*/  HADD2.F32 R127, -RZ, R124.H0_H0 ;  /* 0x2000007cff7f7230 */ /* 0x001fe40000004100 */
[----:B------:R-:W-:Y:S01]  /*0e80*/  FADD.FTZ R3, -R120, R123 ;  /* 0x0000007b78037221 */ /* 0x000fe20000010100 */
[----:B------:R-:W-:-:S02]  /*0e90*/  HADD2.F32 R135, -RZ, R135.H0_H0 ;  /* 0x20000087ff877230 */ /* 0x000fc40000004100 */
[----:B------:R-:W-:Y:S01]  /*0ea0*/  FADD.FTZ R131, -R120, R131 ;  /* 0x0000008378837221 */ /* 0x000fe20000010100 */
[----:B------:R-:W-:Y:S01]  /*0eb0*/  FMUL.FTZ R123, R136, R127 ;  /* 0x0000007f887b7220 */ /* 0x000fe20000410000 */
[----:B------:R-:W-:Y:S01]  /*0ec0*/  FMUL.FTZ R3, R4, R3 ;  /* 0x0000000304037220 */ /* 0x000fe20000410000 */
[----:B------:R-:W-:Y:S02]  /*0ed0*/  HADD2.F32 R122, -RZ, R122.H0_H0 ;  /* 0x2000007aff7a7230 */ /* 0x000fe40000004100 */
[C---:B------:R-:W-:Y:S01]  /*0ee0*/  FADD.FTZ R133, -R120.reuse, R133 ;  /* 0x0000008578857221 */ /* 0x040fe20000010100 */
[----:B------:R-:W-:Y:S02]  /*0ef0*/  HADD2.F32 R125, -RZ, R125.H0_H0 ;  /* 0x2000007dff7d7230 */ /* 0x000fe40000004100 */
[----:B------:R-:W-:Y:S01]  /*0f00*/  FADD.FTZ R135, -R120, R135 ;  /* 0x0000008778877221 */ /* 0x000fe20000010100 */
[----:B------:R-:W-:Y:S01]  /*0f10*/  FADD.FTZ R96, R96, R121 ;  /* 0x0000007960607221 */ /* 0x000fe20000010000 */
[-C--:B------:R-:W-:Y:S01]  /*0f20*/  FFMA.FTZ R154, R140, R121.reuse, R123 ;  /* 0x000000798c9a7223 */ /* 0x080fe2000001007b */
[----:B------:R-:W-:Y:S01]  /*0f30*/  FFMA.FTZ R116, R3, R121, R116 ;  /* 0x0000007903747223 */ /* 0x000fe20000010074 */
[----:B------:R-:W-:-:S02]  /*0f40*/  HADD2.F32 R120, -RZ, R157.H0_H0 ;  /* 0x2000009dff787230 */ /* 0x000fc40000004100 */
[----:B------:R-:W-:Y:S01]  /*0f50*/  FMUL.FTZ R124, R39, R122 ;  /* 0x0000007a277c7220 */ /* 0x000fe20000410000 */
[----:B------:R-:W-:Y:S02]  /*0f60*/  HADD2.F32 R121, -RZ, R130.H0_H0 ;  /* 0x20000082ff797230 */ /* 0x000fe40000004100 */
[----:B------:R-:W-:Y:S01]  /*0f70*/  FMUL.FTZ R158, R4, R131 ;  /* 0x00000083049e7220 */ /* 0x000fe20000410000 */
[----:B------:R-:W-:Y:S01]  /*0f80*/  FMUL.FTZ R123, R38, R125 ;  /* 0x0000007d267b7220 */ /* 0x000fe20000410000 */
[----:B------:R-:W-:Y:S01]  /*0f90*/  FMUL.FTZ R155, R4, R133 ;  /* 0x00000085049b7220 */ /* 0x000fe20000410000 */
[----:B------:R-:W-:Y:S02]  /*0fa0*/  HADD2.F32 R130, -RZ, R132.H0_H0 ;  /* 0x20000084ff827230 */ /* 0x000fe40000004100 */
        /* <DEDUP_REMOVED lines=8> */
[----:B------:R-:W-:-:S02]  /*1030*/  HADD2.F32 R126, -RZ, R134.H0_H0 ;  /* 0x20000086ff7e7230 */ /* 0x000fc40000004100 */
        /* <DEDUP_REMOVED lines=20> */
.L_x_420:
[----:B------:R-:W-:Y:S05]  /*1180*/  BSYNC B0 ;  /* 0x0000000000007941 */ /* 0x000fea0003800000 */
.L_x_419:
        /* <DEDUP_REMOVED lines=20> */
[----:B------:R-:W-:-:S04]  /*12d0*/  HADD2.F32 R126, -RZ, R121.H0_H0 ;  /* 0x20000079ff7e7230 */ /* 0x000fc80000004100 */
[----:B------:R-:W-:Y:S01]  /*12e0*/  HADD2.F32 R127, -RZ, R127.H0_H0 ;  /* 0x2000007fff7f7230 */ /* 0x000fe20000004100 */
[----:B---3--:R-:W-:Y:S02]  /*12f0*/  MOV R132, R124 ;  /* 0x0000007c00847202 */ /* 0x008fe40000000f00 */
[----:B------:R-:W-:Y:S02]  /*1300*/  SHF.R.U64 R188, R124, 0x10, R125 ;  /* 0x000000107cbc7819 */ /* 0x000fe4000000127d */
[----:B----4-:R-:W-:Y:S02]  /*1310*/  MOV R124, R122 ;  /* 0x0000007a007c7202 */ /* 0x010fe40000000f00 */
[----:B------:R-:W-:Y:S01]  /*1320*/  SHF.R.U64 R166, R122, 0x10, R123 ;  /* 0x000000107aa67819 */ /* 0x000fe2000000127b */
[----:B------:R-:W-:Y:S01]  /*1330*/  HADD2.F32 R122, -RZ, R120.H0_H0 ;  /* 0x20000078ff7a7230 */ /* 0x000fe20000004100 */
[----:B------:R-:W-:Y:S02]  /*1340*/  SHF.R.U64 R120, R120, 0x10, R121 ;  /* 0x0000001078787819 */ /* 0x000fe40000001279 */
[----:B------:R-:W-:-:S02]  /*1350*/  MOV R134, R125 ;  /* 0x0000007d00867202 */ /* 0x000fc40000000f00 */
[----:B------:R-:W-:Y:S01]  /*1360*/  SHF.R.U32.HI R168, RZ, 0x10, R125 ;  /* 0x00000010ffa87819 */ /* 0x000fe2000001167d */
[----:B------:R-:W-:Y:S01]  /*1370*/  HADD2.F32 R120, -RZ, R120.H0_H0 ;  /* 0x20000078ff787230 */ /* 0x000fe20000004100 */
[----:B------:R-:W-:Y:S02]  /*1380*/  MOV R125, R123 ;  /* 0x0000007b007d7202 */ /* 0x000fe40000000f00 */
[----:B------:R-:W-:Y:S01]  /*1390*/  SHF.R.U32.HI R165, RZ, 0x10, R123 ;  /* 0x00000010ffa57819 */ /* 0x000fe2000001167b */
[----:B------:R-:W-:Y:S02]  /*13a0*/  HADD2.F32 R123, -RZ, R124.H0_H0 ;  /* 0x2000007cff7b7230 */ /* 0x000fe40000004100 */
[C---:B------:R-:W-:Y:S01]  /*13b0*/  FADD.FTZ R161, -R167.reuse, R122 ;  /* 0x0000007aa7a17221 */ /* 0x040fe20000010100 */
[C---:B------:R-:W-:Y:S01]  /*13c0*/  FADD.FTZ R163, -R167.reuse, R126 ;  /* 0x0000007ea7a37221 */ /* 0x040fe20000010100 */
[----:B------:R-:W-:Y:S01]  /*13d0*/  FADD.FTZ R135, -R167, R120 ;  /* 0x00000078a7877221 */ /* 0x000fe20000010100 */
[----:B------:R-:W-:-:S02]  /*13e0*/  HADD2.F32 R121, -RZ, R132.H0_H0 ;  /* 0x20000084ff797230 */ /* 0x000fc40000004100 */
[----:B------:R-:W-:Y:S01]  /*13f0*/  FADD.FTZ R167, -R167, R127 ;  /* 0x0000007fa7a77221 */ /* 0x000fe20000010100 */
[----:B------:R-:W-:Y:S01]  /*1400*/  FMUL.FTZ R127, R32, R123 ;  /* 0x0000007b207f7220 */ /* 0x000fe20000410000 */
[----:B------:R-:W-:Y:S01]  /*1410*/  FMUL.FTZ R161, R4, R161 ;  /* 0x000000a104a17220 */ /* 0x000fe20000410000 */
[----:B------:R-:W-:Y:S02]  /*1420*/  HADD2.F32 R122, -RZ, R166.H0_H0 ;  /* 0x200000a6ff7a7230 */ /* 0x000fe40000004100 */
[----:B------:R-:W-:Y:S02]  /*1430*/  HADD2.F32 R125, -RZ, R125.H0_H0 ;  /* 0x2000007dff7d7230 */ /* 0x000fe40000004100 */
        /* <DEDUP_REMOVED lines=38> */
.L_x_422:
[----:B------:R-:W-:Y:S05]  /*16a0*/  BSYNC B0 ;  /* 0x0000000000007941 */ /* 0x000fea0003800000 */
.L_x_421:
        /* <DEDUP_REMOVED lines=81> */
.L_x_424:
[----:B------:R-:W-:Y:S05]  /*1bc0*/  BSYNC B0 ;  /* 0x0000000000007941 */ /* 0x000fea0003800000 */
.L_x_423:
        /* <DEDUP_REMOVED lines=50> */
[----:B------:R-:W-:Y:S02]  /*1ef0*/  HADD2.F32 R121, -RZ, R134.H0_H0 ;  /* 0x20000086ff797230 */ /* 0x000fe40000004100 */
        /* <DEDUP_REMOVED lines=30> */
.L_x_426:
[----:B------:R-:W-:Y:S05]  /*20e0*/  BSYNC B0 ;  /* 0x0000000000007941 */ /* 0x000fea0003800000 */
.L_x_425:
        /* <DEDUP_REMOVED lines=19> */
[----:B--2---:R-:W-:Y:S01]  /*2220*/  SHF.R.U32.HI R127, RZ, 0x10, R121 ;  /* 0x00000010ff7f7819 */ /* 0x004fe20000011679 */
[----:B------:R-:W-:-:S04]  /*2230*/  HADD2.F32 R126, -RZ, R121.H0_H0 ;  /* 0x20000079ff7e7230 */ /* 0x000fc80000004100 */
[----:B------:R-:W-:Y:S01]  /*2240*/  HADD2.F32 R127, -RZ, R127.H0_H0 ;  /* 0x2000007fff7f7230 */ /* 0x000fe20000004100 */
[----:B---3--:R-:W-:Y:S02]  /*2250*/  MOV R132, R124 ;  /* 0x0000007c00847202 */ /* 0x008fe40000000f00 */
[----:B------:R-:W-:Y:S02]  /*2260*/  SHF.R.U64 R201, R124, 0x10, R125 ;  /* 0x000000107cc97819 */ /* 0x000fe4000000127d */
[----:B----4-:R-:W-:Y:S02]  /*2270*/  MOV R124, R122 ;  /* 0x0000007a007c7202 */ /* 0x010fe40000000f00 */
[----:B------:R-:W-:Y:S02]  /*2280*/  SHF.R.U64 R188, R122, 0x10, R123 ;  /* 0x000000107abc7819 */ /* 0x000fe4000000127b */
[----:B------:R-:W-:Y:S01]  /*2290*/  SHF.R.U64 R122, R120, 0x10, R121 ;  /* 0x00000010787a7819 */ /* 0x000fe20000001279 */
[----:B------:R-:W-:Y:S01]  /*22a0*/  HADD2.F32 R120, -RZ, R120.H0_H0 ;  /* 0x20000078ff787230 */ /* 0x000fe20000004100 */
        /* <DEDUP_REMOVED lines=11> */
[----:B------:R-:W-:Y:S02]  /*2360*/  HADD2.F32 R122, -RZ, R188.H0_H0 ;  /* 0x200000bcff7a7230 */ /* 0x000fe40000004100 */
[----:B------:R-:W-:Y:S01]  /*2370*/  FMUL.FTZ R127, R8, R123 ;  /* 0x0000007b087f7220 */ /* 0x000fe20000410000 */
[----:B------:R-:W-:Y:S01]  /*2380*/  FMUL.FTZ R197, R4, R197 ;  /* 0x000000c504c57220 */ /* 0x000fe20000410000 */
[----:B------:R-:W-:Y:S02]  /*2390*/  HADD2.F32 R125, -RZ, R125.H0_H0 ;  /* 0x2000007dff7d7230 */ /* 0x000fe40000004100 */
[----:B------:R-:W-:Y:S01]  /*23a0*/  FADD.FTZ R80, R80, R121 ;  /* 0x0000007950507221 */ /* 0x000fe20000010000 */
[----:B------:R-:W-:Y:S02]  /*23b0*/  HADD2.F32 R120, -RZ, R201.H0_H0 ;  /* 0x200000c9ff787230 */ /* 0x000fe40000004100 */
[-C--:B------:R-:W-:Y:S01]  /*23c0*/  FFMA.FTZ R198, R12, R121.reuse, R127 ;  /* 0x000000790cc67223 */ /* 0x080fe2000001007f */
[----:B------:R-:W-:Y:S01]  /*23d0*/  FFMA.FTZ R100, R197, R121, R100 ;  /* 0x00000079c5647223 */ /* 0x000fe20000010064 */
[----:B------:R-:W-:-:S02]  /*23e0*/  HADD2.F32 R133, -RZ, R133.H0_H0 ;  /* 0x20000085ff857230 */ /* 0x000fc40000004100 */
[----:B------:R-:W-:Y:S01]  /*23f0*/  FMUL.FTZ R124, R7, R122 ;  /* 0x0000007a077c7220 */ /* 0x000fe20000410000 */
[----:B------:R-:W-:Y:S01]  /*2400*/  FMUL.FTZ R202, R4, R135 ;  /* 0x0000008704ca7220 */ /* 0x000fe20000410000 */
[----:B------:R-:W-:Y:S01]  /*2410*/  FMUL.FTZ R121, R6, R125 ;  /* 0x0000007d06797220 */ /* 0x000fe20000410000 */
[----:B------:R-:W-:Y:S02]  /*2420*/  HADD2.F32 R126, -RZ, R134.H0_H0 ;  /* 0x20000086ff7e7230 */ /* 0x000fe40000004100 */
        /* <DEDUP_REMOVED lines=29> */
.L_x_428:
[----:B------:R-:W-:Y:S05]  /*2600*/  BSYNC B0 ;  /* 0x0000000000007941 */ /* 0x000fea0003800000 */
.L_x_427:
        /* <DEDUP_REMOVED lines=25> */
.L_x_468:
        /* <DEDUP_REMOVED lines=9> */
[-C--:B------:R-:W-:Y:S02]  /*2830*/  @!P5 LEA R205, R120, R122.reuse, 0x3 ;  /* 0x0000007a78cdd211 */ /* 0x080fe400078e18ff */
[----:B------:R-:W-:-:S03]  /*2840*/  LEA R206, R121, R122, 0x3 ;  /* 0x0000007a79ce7211 */ /* 0x000fc600078e18ff */
        /* <DEDUP_REMOVED lines=45> */
[----:B------:R-:W-:Y:S01]  /*2b20*/  @P5 HADD2.F32 R121, -RZ, R120.H0_H0 ;  /* 0x20000078ff795230 */ /* 0x000fe20000004100 */
[----:B------:R-:W-:Y:S01]  /*2b30*/  @P5 SHF.R.U32.HI R131, RZ, 0x10, R175 ;  /* 0x00000010ff835819 */ /* 0x000fe200000116af */
[----:B------:R-:W-:Y:S01]  /*2b40*/  @P5 HADD2.F32 R120, -RZ, R126.H0_H0 ;  /* 0x2000007eff785230 */ /* 0x000fe20000004100 */
[----:B------:R-:W-:Y:S01]  /*2b50*/  ISETP.NE.AND.EX P6, PT, RZ, UR15, PT, P6 ;  /* 0x0000000fff007c0c */ /* 0x000fe2000bfc5360 */
[----:B------:R-:W-:Y:S02]  /*2b60*/  @P5 HADD2.F32 R124, -RZ, R124.H0_H0 ;  /* 0x2000007cff7c5230 */ /* 0x000fe40000004100 */
[----:B------:R-:W-:Y:S01]  /*2b70*/  @P5 FADD.FTZ R122, R122, R121 ;  /* 0x000000797a7a5221 */ /* 0x000fe20000010000 */
[----:B------:R-:W-:-:S02]  /*2b80*/  @P5 HADD2.F32 R131, -RZ, R131.H0_H0 ;  /* 0x20000083ff835230 */ /* 0x000fc40000004100 */
[----:B------:R-:W-:Y:S01]  /*2b90*/  @P5 FADD.FTZ R123, R123, R120 ;  /* 0x000000787b7b5221 */ /* 0x000fe20000010000 */
[----:B------:R-:W0:Y:S01]  /*2ba0*/  LDC.64 R126, c[0x0][0x2f8] ;  /* 0x0000be00ff7e7b82 */ /* 0x000e220000000a00 */
[----:B------:R-:W-:Y:S01]  /*2bb0*/  @P5 FADD.FTZ R125, R125, R124 ;  /* 0x0000007c7d7d5221 */ /* 0x000fe20000010000 */
[----:B------:R-:W-:Y:S01]  /*2bc0*/  F2F.F16.F32 R133, R122 ;  /* 0x0000007a00857304 */ /* 0x000fe20000200800 */
[----:B------:R-:W-:Y:S01]  /*2bd0*/  @P5 FADD.FTZ R130, R130, R131 ;  /* 0x0000008382825221 */ /* 0x000fe20000010000 */
[----:B------:R-:W-:-:S04]  /*2be0*/  ISETP.NE.U32.AND P5, PT, RZ, UR14, PT ;  /* 0x0000000eff007c0c */ /* 0x000fc8000bfa5070 */
[----:B------:R-:W-:Y:S02]  /*2bf0*/  ISETP.NE.AND.EX P5, PT, RZ, UR15, PT, P5 ;  /* 0x0000000fff007c0c */ /* 0x000fe4000bfa5350 */
[----:B------:R-:W1:Y:S08]  /*2c00*/  F2F.F16.F32 R135, R123 ;  /* 0x0000007b00877304 */ /* 0x000e700000200800 */
[----:B------:R-:W2:Y:S03]  /*2c10*/  F2F.F16.F32 R134, R130 ;  /* 0x0000008200867304 */ /* 0x000ea60000200800 */
[----:B------:R-:W-:-:S02]  /*2c20*/  @P5 F2FP.F16.F32.PACK_AB R120, RZ, R122 ;  /* 0x0000007aff78523e */ /* 0x000fc400000000ff */
[----:B------:R-:W-:Y:S01]  /*2c30*/  @P5 F2FP.F16.F32.PACK_AB R121, RZ, R123 ;  /* 0x0000007bff79523e */ /* 0x000fe200000000ff */
[----:B0-----:R-:W-:Y:S01]  /*2c40*/  IMAD.WIDE.U32 R126, R2, 0x8, R126 ;  /* 0x00000008027e7825 */ /* 0x001fe200078e007e */
[----:B------:R-:W-:Y:S01]  /*2c50*/  @P5 F2FP.F16.F32.PACK_AB R124, RZ, R125 ;  /* 0x0000007dff7c523e */ /* 0x000fe200000000ff */
[----:B------:R-:W0:Y:S01]  /*2c60*/  F2F.F16.F32 R132, R125 ;  /* 0x0000007d00847304 */ /* 0x000e220000200800 */
[----:B------:R-:W-:Y:S02]  /*2c70*/  @P5 F2FP.F16.F32.PACK_AB R131, RZ, R130 ;  /* 0x00000082ff83523e */ /* 0x000fe400000000ff */
        /* <DEDUP_REMOVED lines=8> */
[----:B0-----:R-:W-:Y:S02]  /*2d00*/  LOP3.LUT R121, R121, R123, R132, 0xfe, !PT ;  /* 0x0000007b79797212 */ /* 0x001fe400078efe84 */
[----:B------:R-:W-:Y:S01]  /*2d10*/  LOP3.LUT R120, R120, R133, RZ, 0xfc, !PT ;  /* 0x0000008578787212 */ /* 0x000fe200078efcff */
        /* <DEDUP_REMOVED lines=9> */
.L_x_432:
        /* <DEDUP_REMOVED lines=14> */
.L_x_433:
[----:B------:R-:W-:-:S07]  /*2e90*/  IADD3 R2, R2, 0x100, RZ ;  /* 0x0000010002027810 */ /* 0x000fce0007ffe0ff */
.L_x_431:
[----:B------:R-:W-:Y:S05]  /*2ea0*/  BSYNC B0 ;  /* 0x0000000000007941 */ /* 0x000fea0003800000 */
.L_x_430:
        /* <DEDUP_REMOVED lines=28> */
[----:B------:R-:W-:Y:S02]  /*3070*/  @P5 FADD.FTZ R127, R127, R122 ;  /* 0x0000007a7f7f5221 */ /* 0x000fe40000010000 */
[----:B------:R-:W-:Y:S01]  /*3080*/  @P5 FADD.FTZ R131, R131, R126 ;  /* 0x0000007e83835221 */ /* 0x000fe20000010000 */
[----:B------:R-:W-:Y:S01]  /*3090*/  ISETP.NE.U32.AND P5, PT, RZ, UR14, PT ;  /* 0x0000000eff007c0c */ /* 0x000fe2000bfa5070 */
[----:B------:R-:W0:Y:S01]  /*30a0*/  LDC.64 R122, c[0x0][0x2f8] ;  /* 0x0000be00ff7a7b82 */ /* 0x000e220000000a00 */
[----:B------:R-:W1:Y:S02]  /*30b0*/  F2F.F16.F32 R134, R125 ;  /* 0x0000007d00867304 */ /* 0x000e640000200800 */
[----:B------:R-:W-:-:S06]  /*30c0*/  ISETP.NE.AND.EX P5, PT, RZ, UR15, PT, P5 ;  /* 0x0000000fff007c0c */ /* 0x000fcc000bfa5350 */
[----:B------:R-:W2:Y:S07]  /*30d0*/  F2F.F16.F32 R132, R131 ;  /* 0x0000008300847304 */ /* 0x000eae0000200800 */
[----:B------:R-:W-:Y:S01]  /*30e0*/  @P5 F2FP.F16.F32.PACK_AB R133, RZ, R131 ;  /* 0x00000083ff85523e */ /* 0x000fe200000000ff */
[----:B------:R-:W3:Y:S01]  /*30f0*/  F2F.F16.F32 R130, R127 ;  /* 0x0000007f00827304 */ /* 0x000ee20000200800 */
[----:B------:R-:W-:Y:S02]  /*3100*/  @P5 F2FP.F16.F32.PACK_AB R120, RZ, R124 ;  /* 0x0000007cff78523e */ /* 0x000fe400000000ff */
[----:B------:R-:W-:-:S02]  /*3110*/  @P5 PRMT R149, R133, 0x7610, R149 ;  /* 0x0000761085955816 */ /* 0x000fc40000000095 */
[----:B------:R-:W-:Y:S02]  /*3120*/  @P5 F2FP.F16.F32.PACK_AB R121, RZ, R125 ;  /* 0x0000007dff79523e */ /* 0x000fe400000000ff */
[----:B------:R-:W-:Y:S01]  /*3130*/  @P5 F2FP.F16.F32.PACK_AB R126, RZ, R127 ;  /* 0x0000007fff7e523e */ /* 0x000fe200000000ff */
[----:B------:R-:W4:Y:S01]  /*3140*/  F2F.F16.F32 R133, R124 ;  /* 0x0000007c00857304 */ /* 0x000f220000200800 */
        /* <DEDUP_REMOVED lines=19> */
.L_x_436:
        /* <DEDUP_REMOVED lines=14> */
.L_x_437:
[----:B------:R-:W-:-:S07]  /*3360*/  IADD3 R2, R2, 0x100, RZ ;  /* 0x0000010002027810 */ /* 0x000fce0007ffe0ff */
.L_x_435:
[----:B------:R-:W-:Y:S05]  /*3370*/  BSYNC B0 ;  /* 0x0000000000007941 */ /* 0x000fea0003800000 */
.L_x_434:
        /* <DEDUP_REMOVED lines=61> */
.L_x_440:
        /* <DEDUP_REMOVED lines=14> */
.L_x_441:
[----:B------:R-:W-:-:S07]  /*3830*/  IADD3 R2, R2, 0x100, RZ ;  /* 0x0000010002027810 */ /* 0x000fce0007ffe0ff */
.L_x_439:
[----:B------:R-:W-:Y:S05]  /*3840*/  BSYNC B0 ;  /* 0x0000000000007941 */ /* 0x000fea0003800000 */
.L_x_438:
        /* <DEDUP_REMOVED lines=61> */
.L_x_444:
        /* <DEDUP_REMOVED lines=14> */
.L_x_445:
[----:B------:R-:W-:-:S07]  /*3d00*/  IADD3 R2, R2, 0x100, RZ ;  /* 0x0000010002027810 */ /* 0x000fce0007ffe0ff */
.L_x_443:
[----:B------:R-:W-:Y:S05]  /*3d10*/  BSYNC B0 ;  /* 0x0000000000007941 */ /* 0x000fea0003800000 */
.L_x_442:
[----:B------:R-:W-:Y:S01]  /*3d20*/  ISETP.NE.AND P5, PT, R0, RZ, PT ;  /* 0x000000ff0000720c */ /* 0x000fe20003fa5270 */
[----:B------:R-:W-:-:S12]  /*3d30*/  BSSY B0, `(.L_x_446) ;  /* 0x000004b000007945 */ /* 0x000fd80003800000 */
[----:B------:R-:W-:Y:S05]  /*3d40*/  @!P5 BRA `(.L_x_447) ;  /* 0x000000040024d947 */ /* 0x000fea0003800000 */
[----:B------:R-:W-:Y:S01]  /*3d50*/  ISETP.NE.U32.AND P5, PT, RZ, UR8, PT ;  /* 0x00000008ff007c0c */ /* 0x000fe2000bfa5070 */
[-CC-:B-12---:R-:W-:Y:S01]  /*3d60*/  FFMA.FTZ R120, R202, R128.reuse, R129.reuse ;  /* 0x00000080ca787223 */ /* 0x186fe20000010081 */
[-C--:B0-----:R-:W-:Y:S01]  /*3d70*/  FFMA.FTZ R125, R199, R128.reuse, R129 ;  /* 0x00000080c77d7223 */ /* 0x081fe20000010081 */
[----:B------:R-:W-:Y:S02]  /*3d80*/  ISETP.NE.U32.AND P6, PT, RZ, UR14, PT ;  /* 0x0000000eff007c0c */ /* 0x000fe4000bfc5070 */
[----:B------:R-:W-:Y:S01]  /*3d90*/  ISETP.NE.AND.EX P5, PT, RZ, UR9, PT, P5 ;  /* 0x00000009ff007c0c */ /* 0x000fe2000bfa5350 */
[----:B------:R-:W-:Y:S01]  /*3da0*/  FADD.FTZ R121, R201, -R120 ;  /* 0x80000078c9797221 */ /* 0x000fe20000010000 */
[----:B------:R-:W-:Y:S01]  /*3db0*/  FADD.FTZ R125, R200, -R125 ;  /* 0x8000007dc87d7221 */ /* 0x000fe20000010000 */
[----:B------:R-:W-:Y:S02]  /*3dc0*/  ISETP.NE.AND.EX P6, PT, RZ, UR15, PT, P6 ;  /* 0x0000000fff007c0c */ /* 0x000fe4000bfc5360 */
[----:B------:R-:W-:Y:S01]  /*3dd0*/  FMUL.FTZ R123, R4, R121 ;  /* 0x00000079047b7220 */ /* 0x000fe20000410000 */
[-CC-:B------:R-:W-:Y:S01]  /*3de0*/  FFMA.FTZ R121, R197, R128.reuse, R129.reuse ;  /* 0x00000080c5797223 */ /* 0x180fe20000010081 */
[----:B------:R-:W-:Y:S01]  /*3df0*/  FFMA.FTZ R128, R204, R128, R129 ;  /* 0x00000080cc807223 */ /* 0x000fe20000010081 */
[----:B------:R-:W-:-:S02]  /*3e00*/  FMUL.FTZ R125, R4, R125 ;  /* 0x0000007d047d7220 */ /* 0x000fc40000410000 */
[----:B------:R-:W-:Y:S01]  /*3e10*/  FADD.FTZ R121, R198, -R121 ;  /* 0x80000079c6797221 */ /* 0x000fe20000010000 */
[----:B------:R-:W-:Y:S02]  /*3e20*/  FADD.FTZ R127, R203, -R128 ;  /* 0x80000080cb7f7221 */ /* 0x000fe40000010000 */
[--C-:B------:R-:W-:Y:S02]  /*3e30*/  @P5 SHF.R.U64 R122, R178, 0x10, R179.reuse ;  /* 0x00000010b27a5819 */ /* 0x100fe400000012b3 */
[----:B------:R-:W-:Y:S02]  /*3e40*/  @P5 MOV R124, R179 ;  /* 0x000000b3007c5202 */ /* 0x000fe40000000f00 */
[----:B------:R-:W-:Y:S01]  /*3e50*/  @P5 SHF.R.U32.HI R129, RZ, 0x10, R179 ;  /* 0x00000010ff815819 */ /* 0x000fe200000116b3 */
[----:B------:R-:W-:Y:S02]  /*3e60*/  @P5 HADD2.F32 R120, -RZ, R122.H0_H0 ;  /* 0x2000007aff785230 */ /* 0x000fe40000004100 */
[C---:B------:R-:W-:Y:S01]  /*3e70*/  FMUL.FTZ R122, R4.reuse, R121 ;  /* 0x00000079047a7220 */ /* 0x040fe20000410000 */
[----:B------:R-:W-:Y:S01]  /*3e80*/  FMUL.FTZ R4, R4, R127 ;  /* 0x0000007f04047220 */ /* 0x000fe20000410000 */
[----:B------:R-:W-:-:S02]  /*3e90*/  @P5 HADD2.F32 R129, -RZ, R129.H0_H0 ;  /* 0x20000081ff815230 */ /* 0x000fc40000004100 */
[----:B------:R-:W-:Y:S01]  /*3ea0*/  @P5 FADD.FTZ R123, R123, R120 ;  /* 0x000000787b7b5221 */ /* 0x000fe20000010000 */
[----:B------:R-:W-:Y:S01]  /*3eb0*/  @P5 MOV R120, R178 ;  /* 0x000000b200785202 */ /* 0x000fe20000000f00 */
[----:B------:R-:W0:Y:S01]  /*3ec0*/  LDC.64 R126, c[0x0][0x2f8] ;  /* 0x0000be00ff7e7b82 */ /* 0x000e220000000a00 */
[----:B------:R-:W-:Y:S01]  /*3ed0*/  @P5 FADD.FTZ R4, R4, R129 ;  /* 0x0000008104045221 */ /* 0x000fe20000010000 */
[----:B------:R1:W2:Y:S02]  /*3ee0*/  F2F.F16.F32 R132, R123 ;  /* 0x0000007b00847304 */ /* 0x0002a40000200800 */
[----:B------:R-:W-:Y:S02]  /*3ef0*/  @P5 HADD2.F32 R121, -RZ, R120.H0_H0 ;  /* 0x20000078ff795230 */ /* 0x000fe40000004100 */
[----:B------:R-:W-:-:S03]  /*3f00*/  @P5 HADD2.F32 R120, -RZ, R124.H0_H0 ;  /* 0x2000007cff785230 */ /* 0x000fc60000004100 */
[----:B------:R-:W-:Y:S02]  /*3f10*/  @P5 FADD.FTZ R122, R122, R121 ;  /* 0x000000797a7a5221 */ /* 0x000fe40000010000 */
[----:B------:R-:W-:Y:S01]  /*3f20*/  @P5 FADD.FTZ R125, R125, R120 ;  /* 0x000000787d7d5221 */ /* 0x000fe20000010000 */
[----:B------:R-:W-:Y:S01]  /*3f30*/  ISETP.NE.U32.AND P5, PT, RZ, UR14, PT ;  /* 0x0000000eff007c0c */ /* 0x000fe2000bfa5070 */
[----:B------:R-:W3:Y:S03]  /*3f40*/  F2F.F16.F32 R130, R4 ;  /* 0x0000000400827304 */ /* 0x000ee60000200800 */
[----:B------:R-:W-:-:S05]  /*3f50*/  ISETP.NE.AND.EX P5, PT, RZ, UR15, PT, P5 ;  /* 0x0000000fff007c0c */ /* 0x000fca000bfa5350 */
[----:B------:R3:W4:Y:S01]  /*3f60*/  F2F.F16.F32 R128, R125 ;  /* 0x0000007d00807304 */ /* 0x0007220000200800 */
[----:B0-----:R-:W-:-:S07]  /*3f70*/  IMAD.WIDE.U32 R126, R2, 0x8, R126 ;  /* 0x00000008027e7825 */ /* 0x001fce00078e007e */
[----:B------:R-:W0:Y:S01]  /*3f80*/  F2F.F16.F32 R129, R122 ;  /* 0x0000007a00817304 */ /* 0x000e220000200800 */
[----:B------:R-:W-:Y:S02]  /*3f90*/  @P5 F2FP.F16.F32.PACK_AB R120, RZ, R122 ;  /* 0x0000007aff78523e */ /* 0x000fe400000000ff */
[----:B-1----:R-:W-:Y:S02]  /*3fa0*/  @P5 F2FP.F16.F32.PACK_AB R123, RZ, R123 ;  /* 0x0000007bff7b523e */ /* 0x002fe400000000ff */
[----:B------:R-:W-:Y:S02]  /*3fb0*/  @P5 F2FP.F16.F32.PACK_AB R121, RZ, R125 ;  /* 0x0000007dff79523e */ /* 0x000fe400000000ff */
[----:B------:R-:W-:Y:S02]  /*3fc0*/  @P5 PRMT R146, R120, 0x7610, R146 ;  /* 0x0000761078925816 */ /* 0x000fe40000000092 */
[----:B------:R-:W-:Y:S02]  /*3fd0*/  @P5 PRMT R147, R123, 0x7610, R147 ;  /* 0x000076107b935816 */ /* 0x000fe40000000093 */
[----:B------:R-:W-:Y:S01]  /*3fe0*/  @P5 PRMT R148, R121, 0x7610, R148 ;  /* 0x0000761079945816 */ /* 0x000fe20000000094 */
[----:B--2---:R-:W-:Y:S01]  /*3ff0*/  IMAD.WIDE.U32 R120, R132, 0x10000, RZ ;  /* 0x0001000084787825 */ /* 0x004fe200078e00ff */
[----:B------:R-:W-:-:S02]  /*4000*/  @P5 F2FP.F16.F32.PACK_AB R123, RZ, R4 ;  /* 0x00000004ff7b523e */ /* 0x000fc400000000ff */
        /* <DEDUP_REMOVED lines=14> */
.L_x_448:
        /* <DEDUP_REMOVED lines=15> */
.L_x_447:
[----:B------:R-:W-:Y:S05]  /*41e0*/  BSYNC B0 ;  /* 0x0000000000007941 */ /* 0x000fea0003800000 */
.L_x_446:
[----:B------:R-:W-:Y:S02]  /*41f0*/  IADD3 R142, R142, UR16, RZ ;  /* 0x000000108e8e7c10 */ /* 0x000fe4000fffe0ff */
[----:B------:R-:W-:Y:S02]  /*4200*/  SEL R129, RZ, 0x1, P0 ;  /* 0x00000001ff817807 */ /* 0x000fe40000000000 */
[----:B------:R-:W-:-:S13]  /*4210*/  ISETP.GE.AND P5, PT, R142, UR17, PT ;  /* 0x000000118e007c0c */ /* 0x000fda000bfa6270 */
[----:B------:R-:W-:Y:S05]  /*4220*/  @!P5 BRA `(.L_x_449) ;  /* 0xffffffc8005cd947 */ /* 0x000fea000383ffff */
.L_x_418:
        /* <DEDUP_REMOVED lines=21> */
.L_x_451:
[----:B------:R-:W-:Y:S05]  /*4380*/  BSYNC B0 ;  /* 0x0000000000007941 */ /* 0x000fea0003800000 */
.L_x_450:
        /* <DEDUP_REMOVED lines=15> */
.L_x_453:
[----:B------:R-:W-:Y:S05]  /*4480*/  BSYNC B0 ;  /* 0x0000000000007941 */ /* 0x000fea0003800000 */
.L_x_452:
        /* <DEDUP_REMOVED lines=15> */
.L_x_455:
[----:B------:R-:W-:Y:S05]  /*4580*/  BSYNC B0 ;  /* 0x0000000000007941 */ /* 0x000fea0003800000 */
.L_x_454:
        /* <DEDUP_REMOVED lines=15> */
.L_x_457:
[----:B------:R-:W-:Y:S05]  /*4680*/  BSYNC B0 ;  /* 0x0000000000007941 */ /* 0x000fea0003800000 */
.L_x_456:
        /* <DEDUP_REMOVED lines=15> */
.L_x_429:
[----:B------:R-:W-:Y:S01]  /*4780*/  HFMA2.MMA R134, -RZ, RZ, 0, 9.5367431640625e-07 ;  /* 0x00000010ff867435 */ /* 0x000fe200000001ff */
[----:B------:R-:W-:Y:S02]  /*4790*/  MOV R133, R131 ;  /* 0x0000008300857202 */ /* 0x000fe40000000f00 */
[----:B------:R-:W-:Y:S02]  /*47a0*/  MOV R135, 0x1f ;  /* 0x0000001f00877802 */ /* 0x000fe40000000f00 */
[----:B------:R-:W-:-:S07]  /*47b0*/  MOV R132, 0xffffffff ;  /* 0xffffffff00847802 */ /* 0x000fce0000000f00 */
[----:B-----5:R-:W-:Y:S05]  /*47c0*/  WARPSYNC.COLLECTIVE R132, `(.L_x_458) ;  /* 0x0000000084087348 */ /* 0x020fea0003c00000 */
[----:B------:R0:W1:Y:S02]  /*47d0*/  SHFL.DOWN P6, R189, R133, R134, R135 ;  /* 0x0800008685bd7389 */ /* 0x00006400000c0087 */
[----:B01---5:R-:W-:Y:S01]  /*47e0*/  ENDCOLLECTIVE ;  /* 0x000000000000791b */ /* 0x023fe20003800000 */
.L_x_458:
[----:B------:R-:W-:Y:S02]  /*47f0*/  MOV R133, R130 ;  /* 0x0000008200857202 */ /* 0x000fe40000000f00 */
[----:B------:R-:W-:-:S07]  /*4800*/  MOV R122, R189 ;  /* 0x000000bd007a7202 */ /* 0x000fce0000000f00 */
[----:B------:R-:W-:Y:S05]  /*4810*/  WARPSYNC.COLLECTIVE R132, `(.L_x_459) ;  /* 0x0000000084087348 */ /* 0x000fea0003c00000 */
[----:B------:R0:W1:Y:S02]  /*4820*/  SHFL.DOWN P6, R189, R133, R134, R135 ;  /* 0x0800008685bd7389 */ /* 0x00006400000c0087 */
[----:B01----:R-:W-:Y:S01]  /*4830*/  ENDCOLLECTIVE ;  /* 0x000000000000791b */ /* 0x003fe20003800000 */
.L_x_459:
[----:B------:R-:W-:Y:S01]  /*4840*/  FADD.FTZ R122, R122, R131 ;  /* 0x000000837a7a7221 */ /* 0x000fe20000010000 */
[----:B------:R-:W-:-:S04]  /*4850*/  HFMA2.MMA R134, -RZ, RZ, 0, 4.76837158203125e-07 ;  /* 0x00000008ff867435 */ /* 0x000fc800000001ff */
[----:B------:R-:W-:Y:S02]  /*4860*/  MOV R133, R122 ;  /* 0x0000007a00857202 */ /* 0x000fe40000000f00 */
[----:B------:R-:W-:-:S07]  /*4870*/  MOV R123, R189 ;  /* 0x000000bd007b7202 */ /* 0x000fce0000000f00 */
[----:B------:R-:W-:Y:S05]  /*4880*/  WARPSYNC.COLLECTIVE R132, `(.L_x_460) ;  /* 0x0000000084087348 */ /* 0x000fea0003c00000 */
[----:B------:R0:W1:Y:S02]  /*4890*/  SHFL.DOWN P6, R189, R133, R134, R135 ;  /* 0x0800008685bd7389 */ /* 0x00006400000c0087 */
[----:B01----:R-:W-:Y:S01]  /*48a0*/  ENDCOLLECTIVE ;  /* 0x000000000000791b */ /* 0x003fe20003800000 */
.L_x_460:
[----:B------:R-:W-:-:S05]  /*48b0*/  FADD.FTZ R123, R123, R130 ;  /* 0x000000827b7b7221 */ /* 0x000fca0000010000 */
[----:B------:R-:W-:Y:S02]  /*48c0*/  MOV R133, R123 ;  /* 0x0000007b00857202 */ /* 0x000fe40000000f00 */
[----:B------:R-:W-:-:S07]  /*48d0*/  MOV R125, R189 ;  /* 0x000000bd007d7202 */ /* 0x000fce0000000f00 */
[----:B------:R-:W-:Y:S05]  /*48e0*/  WARPSYNC.COLLECTIVE R132, `(.L_x_461) ;  /* 0x0000000084087348 */ /* 0x000fea0003c00000 */
[----:B------:R0:W1:Y:S02]  /*48f0*/  SHFL.DOWN P6, R189, R133, R134, R135 ;  /* 0x0800008685bd7389 */ /* 0x00006400000c0087 */
[----:B01----:R-:W-:Y:S01]  /*4900*/  ENDCOLLECTIVE ;  /* 0x000000000000791b */ /* 0x003fe20003800000 */
.L_x_461:
[----:B------:R-:W-:Y:S01]  /*4910*/  FADD.FTZ R125, R122, R125 ;  /* 0x0000007d7a7d7221 */ /* 0x000fe20000010000 */
[----:B------:R-:W-:-:S04]  /*4920*/  HFMA2.MMA R134, -RZ, RZ, 0, 2.384185791015625e-07 ;  /* 0x00000004ff867435 */ /* 0x000fc800000001ff */
[----:B------:R-:W-:Y:S02]  /*4930*/  MOV R133, R125 ;  /* 0x0000007d00857202 */ /* 0x000fe40000000f00 */
[----:B------:R-:W-:-:S07]  /*4940*/  MOV R124, R189 ;  /* 0x000000bd007c7202 */ /* 0x000fce0000000f00 */
[----:B------:R-:W-:Y:S05]  /*4950*/  WARPSYNC.COLLECTIVE R132, `(.L_x_462) ;  /* 0x0000000084087348 */ /* 0x000fea0003c00000 */
[----:B------:R0:W1:Y:S02]  /*4960*/  SHFL.DOWN P6, R189, R133, R134, R135 ;  /* 0x0800008685bd7389 */ /* 0x00006400000c0087 */
[----:B01----:R-:W-:Y:S01]  /*4970*/  ENDCOLLECTIVE ;  /* 0x000000000000791b */ /* 0x003fe20003800000 */
.L_x_462:
[----:B------:R-:W-:-:S05]  /*4980*/  FADD.FTZ R124, R123, R124 ;  /* 0x0000007c7b7c7221 */ /* 0x000fca0000010000 */
[----:B------:R-:W-:Y:S02]  /*4990*/  MOV R133, R124 ;  /* 0x0000007c00857202 */ /* 0x000fe40000000f00 */
[----:B------:R-:W-:-:S07]  /*49a0*/  MOV R126, R189 ;  /* 0x000000bd007e7202 */ /* 0x000fce0000000f00 */
[----:B------:R-:W-:Y:S05]  /*49b0*/  WARPSYNC.COLLECTIVE R132, `(.L_x_463) ;  /* 0x0000000084087348 */ /* 0x000fea0003c00000 */
[----:B------:R0:W1:Y:S02]  /*49c0*/  SHFL.DOWN P6, R189, R133, R134, R135 ;  /* 0x0800008685bd7389 */ /* 0x00006400000c0087 */
[----:B01----:R-:W-:Y:S01]  /*49d0*/  ENDCOLLECTIVE ;  /* 0x000000000000791b */ /* 0x003fe20003800000 */
.L_x_463:
[----:B------:R-:W-:Y:S01]  /*49e0*/  FADD.FTZ R126, R125, R126 ;  /* 0x0000007e7d7e7221 */ /* 0x000fe20000010000 */
[----:B------:R-:W-:-:S04]  /*49f0*/  HFMA2.MMA R134, -RZ, RZ, 0, 1.1920928955078125e-07 ;  /* 0x00000002ff867435 */ /* 0x000fc800000001ff */
[----:B------:R-:W-:Y:S02]  /*4a00*/  MOV R133, R126 ;  /* 0x0000007e00857202 */ /* 0x000fe40000000f00 */
[----:B------:R-:W-:-:S07]  /*4a10*/  MOV R127, R189 ;  /* 0x000000bd007f7202 */ /* 0x000fce0000000f00 */
[----:B------:R-:W-:Y:S05]  /*4a20*/  WARPSYNC.COLLECTIVE R132, `(.L_x_464) ;  /* 0x0000000084087348 */ /* 0x000fea0003c00000 */
[----:B------:R0:W1:Y:S02]  /*4a30*/  SHFL.DOWN P6, R189, R133, R134, R135 ;  /* 0x0800008685bd7389 */ /* 0x00006400000c0087 */
[----:B01----:R-:W-:Y:S01]  /*4a40*/  ENDCOLLECTIVE ;  /* 0x000000000000791b */ /* 0x003fe20003800000 */
.L_x_464:
[----:B------:R-:W-:-:S05]  /*4a50*/  FADD.FTZ R127, R124, R127 ;  /* 0x0000007f7c7f7221 */ /* 0x000fca0000010000 */
[----:B------:R-:W-:Y:S02]  /*4a60*/  MOV R133, R127 ;  /* 0x0000007f00857202 */ /* 0x000fe40000000f00 */
[----:B------:R-:W-:-:S07]  /*4a70*/  MOV R129, R189 ;  /* 0x000000bd00817202 */ /* 0x000fce0000000f00 */
[----:B------:R-:W-:Y:S05]  /*4a80*/  WARPSYNC.COLLECTIVE R132, `(.L_x_465) ;  /* 0x0000000084087348 */ /* 0x000fea0003c00000 */
[----:B------:R0:W1:Y:S02]  /*4a90*/  SHFL.DOWN P6, R189, R133, R134, R135 ;  /* 0x0800008685bd7389 */ /* 0x00006400000c0087 */
[----:B01----:R-:W-:Y:S01]  /*4aa0*/  ENDCOLLECTIVE ;  /* 0x000000000000791b */ /* 0x003fe20003800000 */
.L_x_465:
[----:B------:R-:W-:Y:S01]  /*4ab0*/  FADD.FTZ R129, R126, R129 ;  /* 0x000000817e817221 */ /* 0x000fe20000010000 */
[----:B------:R-:W-:-:S04]  /*4ac0*/  HFMA2.MMA R134, -RZ, RZ, 0, 5.9604644775390625e-08 ;  /* 0x00000001ff867435 */ /* 0x000fc800000001ff */
[----:B------:R-:W-:Y:S02]  /*4ad0*/  MOV R133, R129 ;  /* 0x0000008100857202 */ /* 0x000fe40000000f00 */
[----:B------:R-:W-:-:S07]  /*4ae0*/  MOV R128, R189 ;  /* 0x000000bd00807202 */ /* 0x000fce0000000f00 */
[----:B------:R-:W-:Y:S05]  /*4af0*/  WARPSYNC.COLLECTIVE R132, `(.L_x_466) ;  /* 0x0000000084087348 */ /* 0x000fea0003c00000 */
[----:B------:R0:W1:Y:S02]  /*4b00*/  SHFL.DOWN P6, R189, R133, R134, R135 ;  /* 0x0800008685bd7389 */ /* 0x00006400000c0087 */
[----:B01----:R-:W-:Y:S01]  /*4b10*/  ENDCOLLECTIVE ;  /* 0x000000000000791b */ /* 0x003fe20003800000 */
.L_x_466:
[----:B------:R-:W-:-:S05]  /*4b20*/  FADD.FTZ R128, R127, R128 ;  /* 0x000000807f807221 */ /* 0x000fca0000010000 */
[----:B------:R-:W-:Y:S02]  /*4b30*/  MOV R133, R128 ;  /* 0x0000008000857202 */ /* 0x000fe40000000f00 */
[----:B------:R-:W-:-:S07]  /*4b40*/  MOV R188, R189 ;  /* 0x000000bd00bc7202 */ /* 0x000fce0000000f00 */
[----:B------:R-:W-:Y:S05]  /*4b50*/  WARPSYNC.COLLECTIVE R132, `(.L_x_467) ;  /* 0x0000000084087348 */ /* 0x000fea0003c00000 */
[----:B------:R0:W1:Y:S02]  /*4b60*/  SHFL.DOWN P6, R189, R133, R134, R135 ;  /* 0x0800008685bd7389 */ /* 0x00006400000c0087 */
[----:B01----:R-:W-:Y:S01]  /*4b70*/  ENDCOLLECTIVE ;  /* 0x000000000000791b */ /* 0x003fe20003800000 */
.L_x_467:
[----:B------:R-:W-:Y:S05]  /*4b80*/  BRA `(.L_x_468) ;  /* 0xffffffdc00047947 */ /* 0x000fea000383ffff */
.L_x_469:
        /* <DEDUP_REMOVED lines=15> */
.L_x_3889:


//--------------------- .text._ZN10layer_norm31ln_parallel_residual_bwd_kernelINS_13Kernel_traitsI6__halfS2_S2_S2_fjLj5120ELj1ELj1ELj8ELj8ENS_18Kernel_traits_baseILj5120ES2_S2_S2_S2_fjLj256EEEEELb0ELb0ELb1EEEvNS_9BwdParamsE --------------------------
	.section	.text._ZN10layer_norm31ln_parallel_residual_bwd_kernelINS_13Kernel_traitsI6__halfS2_S2_S2_fjLj5120ELj1ELj1ELj8ELj8ENS_18Kernel_traits_baseILj5120ES2_S2_S2_S2_fjLj256EEEEELb0ELb0ELb1EEEvNS_9BwdParamsE,"ax",@progbits
	.align	128
        .global         _ZN10layer_norm31ln_parallel_residual_bwd_kernelINS_13Kernel_traitsI6__halfS2_S2_S2_fjLj5120ELj1ELj1ELj8ELj8ENS_18Kernel_traits_baseILj5120ES2_S2_S2_S2_fjLj256EEEEELb0ELb0ELb1EEEvNS_9BwdParamsE
        .type           _ZN10layer_norm31ln_parallel_residual_bwd_kernelINS_13Kernel_traitsI6__halfS2_S2_S2_fjLj5120ELj1ELj1ELj8ELj8ENS_18Kernel_traits_baseILj5120ES2_S2_S2_S2_fjLj256EEEEELb0ELb0ELb1EEEvNS_9BwdParamsE,@function
        .size           _ZN10layer_norm31ln_parallel_residual_bwd_kernelINS_13Kernel_traitsI6__halfS2_S2_S2_fjLj5120ELj1ELj1ELj8ELj8ENS_18Kernel_traits_baseILj5120ES2_S2_S2_S2_fjLj256EEEEELb0ELb0ELb1EEEvNS_9BwdParamsE,(.L_x_3890 - _ZN10layer_norm31ln_parallel_residual_bwd_kernelINS_13Kernel_traitsI6__halfS2_S2_S2_fjLj5120ELj1ELj1ELj8ELj8ENS_18Kernel_traits_baseILj5120ES2_S2_S2_S2_fjLj256EEEEELb0ELb0ELb1EEEvNS_9BwdParamsE)
        .other          _ZN10layer_norm31ln_parallel_residual_bwd_kernelINS_13Kernel_traitsI6__halfS2_S2_S2_fjLj5120ELj1ELj1ELj8ELj8ENS_18Kernel_traits_baseILj5120ES2_S2_S2_S2_fjLj256EEEEELb0ELb0ELb1EEEvNS_9BwdParamsE,@"STO_CUDA_ENTRY STV_DEFAULT"
_ZN10layer_norm31ln_parallel_residual_bwd_kernelINS_13Kernel_traitsI6__halfS2_S2_S2_fjLj5120ELj1ELj1ELj8ELj8ENS_18Kernel_traits_baseILj5120ES2_S2_S2_S2_fjLj256EEEEELb0ELb0ELb1EEEvNS_9BwdParamsE:
.text._ZN10layer_norm31ln_parallel_residual_bwd_kernelINS_13Kernel_traitsI6__halfS2_S2_S2_fjLj5120ELj1ELj1ELj8ELj8ENS_18Kernel_traits_baseILj5120ES2_S2_S2_S2_fjLj256EEEEELb0ELb0ELb1EEEvNS_9BwdParamsE:
        /* <DEDUP_REMOVED lines=55> */
.L_x_470:
[----:B------:R-:W-:Y:S01]  /*0370*/  SHF.L.U32 R0, R50, 0x3, RZ ;  /* 0x0000000332007819 */ /* 0x000fe200000006ff */
[----:B------:R-:W-:-:S03]  /*0380*/  ULDC.64 UR4, c[0x0][0x260] ;  /* 0x0000980000047ab9 */ /* 0x000fc60000000a00 */
[----:B------:R-:W-:-:S04]  /*0390*/  LOP3.LUT R0, R0, 0x7f8, RZ, 0xc0, !PT ;  /* 0x000007f800007812 */ /* 0x000fc800078ec0ff */
[----:B------:R-:W-:-:S04]  /*03a0*/  IADD3 R2, P0, R0, UR4, RZ ;  /* 0x0000000400027c10 */ /* 0x000fc8000ff1e0ff */
[----:B------:R-:W-:Y:S01]  /*03b0*/  IADD3.X R3, RZ, UR5, RZ, P0, !PT ;  /* 0x00000005ff037c10 */ /* 0x000fe200087fe4ff */
        /* <DEDUP_REMOVED lines=16> */
[----:B------:R-:W-:Y:S01]  /*04c0*/  CS2R R48, SRZ ;  /* 0x0000000000307805 */ /* 0x000fe2000001ff00 */
[----:B------:R-:W-:Y:S01]  /*04d0*/  HFMA2.MMA R96, -RZ, RZ, 0, 0 ;  /* 0x00000000ff607435 */ /* 0x000fe200000001ff */
[----:B------:R-:W-:-:S02]  /*04e0*/  ISETP.NE.AND.EX P0, PT, RZ, UR5, PT, P0 ;  /* 0x00000005ff007c0c */ /* 0x000fc4000bf05300 */
        /* <DEDUP_REMOVED lines=28> */
[----:B------:R-:W-:Y:S02]  /*06b0*/  MOV R51, RZ ;  /* 0x000000ff00337202 */ /* 0x000fe40000000f00 */
[----:B------:R-:W-:-:S02]  /*06c0*/  CS2R R68, SRZ ;  /* 0x0000000000447805 */ /* 0x000fc4000001ff00 */
[----:B------:R-:W-:Y:S02]  /*06d0*/  CS2R R88, SRZ ;  /* 0x0000000000587805 */ /* 0x000fe4000001ff00 */
        /* <DEDUP_REMOVED lines=9> */
[--C-:B--2---:R-:W-:Y:S01]  /*0770*/  SHF.R.U64 R160, R180, 0x10, R181.reuse ;  /* 0x00000010b4a07819 */ /* 0x104fe200000012b5 */
[----:B------:R-:W-:Y:S01]  /*0780*/  HADD2.F32 R182, -RZ, R180.H0_H0 ;  /* 0x200000b4ffb67230 */ /* 0x000fe20000004100 */
[----:B------:R-:W-:Y:S01]  /*0790*/  SHF.R.U32.HI R159, RZ, 0x10, R181 ;  /* 0x00000010ff9f7819 */ /* 0x000fe200000116b5 */
[----:B------:R-:W-:Y:S01]  /*07a0*/  HADD2.F32 R181, -RZ, R181.H0_H0 ;  /* 0x200000b5ffb57230 */ /* 0x000fe20000004100 */
[--C-:B---3--:R-:W-:Y:S01]  /*07b0*/  SHF.R.U64 R158, R178, 0x10, R179.reuse ;  /* 0x00000010b29e7819 */ /* 0x108fe200000012b3 */
[----:B------:R-:W-:Y:S01]  /*07c0*/  HADD2.F32 R180, -RZ, R178.H0_H0 ;  /* 0x200000b2ffb47230 */ /* 0x000fe20000004100 */
[----:B------:R-:W-:Y:S01]  /*07d0*/  SHF.R.U32.HI R157, RZ, 0x10, R179 ;  /* 0x00000010ff9d7819 */ /* 0x000fe200000116b3 */
[----:B------:R-:W-:Y:S01]  /*07e0*/  HADD2.F32 R179, -RZ, R179.H0_H0 ;  /* 0x200000b3ffb37230 */ /* 0x000fe20000004100 */
[--C-:B----4-:R-:W-:Y:S01]  /*07f0*/  SHF.R.U64 R156, R176, 0x10, R177.reuse ;  /* 0x00000010b09c7819 */ /* 0x110fe200000012b1 */
[----:B------:R-:W-:Y:S01]  /*0800*/  HADD2.F32 R178, -RZ, R176.H0_H0 ;  /* 0x200000b0ffb27230 */ /* 0x000fe20000004100 */
[----:B------:R-:W-:Y:S01]  /*0810*/  SHF.R.U32.HI R155, RZ, 0x10, R177 ;  /* 0x00000010ff9b7819 */ /* 0x000fe200000116b1 */
[----:B------:R-:W-:Y:S01]  /*0820*/  HADD2.F32 R177, -RZ, R177.H0_H0 ;  /* 0x200000b1ffb17230 */ /* 0x000fe20000004100 */
[--C-:B-----5:R-:W-:Y:S01]  /*0830*/  SHF.R.U64 R154, R174, 0x10, R175.reuse ;  /* 0x00000010ae9a7819 */ /* 0x120fe200000012af */
[----:B------:R-:W-:Y:S01]  /*0840*/  HADD2.F32 R176, -RZ, R174.H0_H0 ;  /* 0x200000aeffb07230 */ /* 0x000fe20000004100 */
[----:B------:R-:W-:Y:S01]  /*0850*/  SHF.R.U32.HI R153, RZ, 0x10, R175 ;  /* 0x00000010ff997819 */ /* 0x000fe200000116af */
[----:B------:R-:W-:Y:S01]  /*0860*/  HADD2.F32 R175, -RZ, R175.H0_H0 ;  /* 0x200000afffaf7230 */ /* 0x000fe20000004100 */
[--C-:B------:R-:W-:Y:S01]  /*0870*/  SHF.R.U64 R152, R172, 0x10, R173.reuse ;  /* 0x00000010ac987819 */ /* 0x100fe200000012ad */
        /* <DEDUP_REMOVED lines=22> */
[----:B------:R-:W-:Y:S01]  /*09e0*/  HFMA2.MMA R162, -RZ, RZ, 0, 0 ;  /* 0x00000000ffa27435 */ /* 0x000fe200000001ff */
        /* <DEDUP_REMOVED lines=20> */
[----:B------:R-:W-:-:S07]  /*0b30*/  HADD2.F32 R107, -RZ, R107.H0_H0 ;  /* 0x2000006bff6b7230 */ /* 0x000fce0000004100 */
.L_x_484:
        /* <DEDUP_REMOVED lines=13> */
[----:B--2---:R-:W-:Y:S01]  /*0c10*/  IMAD.WIDE.U32 R64, R106, 0x8, R138 ;  /* 0x000000086a407825 */ /* 0x004fe200078e008a */
[----:B------:R-:W1:Y:S05]  /*0c20*/  @P0 LDC.64 R142, c[0x0][0x2c8] ;  /* 0x0000b200ff8e0b82 */ /* 0x000e6a0000000a00 */
[----:B------:R-:W2:Y:S01]  /*0c30*/  LDG.E.64 R64, desc[UR6][R64.64] ;  /* 0x0000000640407981 */ /* 0x000ea2000c1e1b00 */
[C---:B---3--:R-:W-:Y:S01]  /*0c40*/  IMAD.WIDE R84, R183.reuse, 0x4, R84 ;  /* 0x00000004b7547825 */ /* 0x048fe200078e0254 */
[----:B------:R-:W-:Y:S01]  /*0c50*/  ISETP.NE.AND P2, PT, RZ, UR9, PT ;  /* 0x00000009ff007c0c */ /* 0x000fe2000bf45270 */
[----:B------:R-:W3:Y:S03]  /*0c60*/  @P0 LDC.64 R146, c[0x0][0x2c8] ;  /* 0x0000b200ff920b82 */ /* 0x000ee60000000a00 */
[----:B------:R1:W2:Y:S01]  /*0c70*/  LDG.E R192, desc[UR6][R84.64] ;  /* 0x0000000654c07981 */ /* 0x0002a2000c1e1900 */
[----:B0-----:R-:W-:-:S04]  /*0c80*/  IMAD.WIDE R128, R183, 0x4, R66 ;  /* 0x00000004b7807825 */ /* 0x001fc800078e0242 */
[----:B------:R-:W0:Y:S01]  /*0c90*/  @P0 LDC.64 R148, c[0x0][0x2c8] ;  /* 0x0000b200ff940b82 */ /* 0x000e220000000a00 */
[----:B------:R1:W2:Y:S01]  /*0ca0*/  LDG.E R188, desc[UR6][R128.64] ;  /* 0x0000000680bc7981 */ /* 0x0002a2000c1e1900 */
[----:B------:R-:W-:-:S06]  /*0cb0*/  IADD3 R105, R106, 0x100, RZ ;  /* 0x000001006a697810 */ /* 0x000fcc0007ffe0ff */
[----:B------:R-:W0:Y:S01]  /*0cc0*/  @P0 LDC.64 R144, c[0x0][0x2c8] ;  /* 0x0000b200ff900b82 */ /* 0x000e220000000a00 */
[----:B------:R-:W-:-:S04]  /*0cd0*/  IMAD.WIDE.U32 R74, R105, 0x8, R138 ;  /* 0x00000008694a7825 */ /* 0x000fc800078e008a */
[C---:B------:R-:W-:Y:S02]  /*0ce0*/  IMAD.WIDE.U32 R66, R105.reuse, 0x8, R140 ;  /* 0x0000000869427825 */ /* 0x040fe400078e008c */
[----:B------:R-:W2:Y:S01]  /*0cf0*/  LDG.E.64 R74, desc[UR6][R74.64] ;  /* 0x000000064a4a7981 */ /* 0x000ea2000c1e1b00 */
[----:B------:R-:W0:Y:S01]  /*0d00*/  @P0 LDC.64 R150, c[0x0][0x2c8] ;  /* 0x0000b200ff960b82 */ /* 0x000e220000000a00 */
[----:B------:R-:W-:Y:S02]  /*0d10*/  IMAD.WIDE.U32 R72, R105, 0x8, R136 ;  /* 0x0000000869487825 */ /* 0x000fe400078e0088 */
[----:B------:R-:W2:Y:S04]  /*0d20*/  LDG.E.64 R66, desc[UR6][R66.64] ;  /* 0x0000000642427981 */ /* 0x000ea8000c1e1b00 */
[----:B------:R-:W2:Y:S01]  /*0d30*/  LDG.E.64 R72, desc[UR6][R72.64] ;  /* 0x0000000648487981 */ /* 0x000ea2000c1e1b00 */
[----:B------:R-:W-:-:S05]  /*0d40*/  IADD3 R104, R106, 0x200, RZ ;  /* 0x000002006a687810 */ /* 0x000fca0007ffe0ff */
[----:B-1----:R-:W-:-:S04]  /*0d50*/  IMAD.WIDE.U32 R84, R104, 0x8, R140 ;  /* 0x0000000868547825 */ /* 0x002fc800078e008c */
        /* <DEDUP_REMOVED lines=29> */
[----:B----4-:R-:W-:Y:S02]  /*0f30*/  MOV R186, R58 ;  /* 0x0000003a00ba7202 */ /* 0x010fe40000000f00 */
[----:B------:R-:W-:Y:S01]  /*0f40*/  SHF.R.U64 R196, R58, 0x10, R59 ;  /* 0x000000103ac47819 */ /* 0x000fe2000000123b */
[----:B------:R-:W-:Y:S01]  /*0f50*/  HADD2.F32 R191, -RZ, R56.H0_H0 ;  /* 0x20000038ffbf7230 */ /* 0x000fe20000004100 */
[----:B--2---:R-:W-:Y:S02]  /*0f60*/  MOV R58, R64 ;  /* 0x00000040003a7202 */ /* 0x004fe40000000f00 */
[----:B------:R-:W-:-:S03]  /*0f70*/  FSEL R192, R192, RZ, !P2 ;  /* 0x000000ffc0c07208 */ /* 0x000fc60005000000 */
[----:B------:R-:W-:Y:S01]  /*0f80*/  HADD2.F32 R195, -RZ, R58.H0_H0 ;  /* 0x2000003affc37230 */ /* 0x000fe20000004100 */
[----:B------:R-:W-:Y:S01]  /*0f90*/  MOV R193, R59 ;  /* 0x0000003b00c17202 */ /* 0x000fe20000000f00 */
[----:B------:R-:W-:Y:S01]  /*0fa0*/  FADD.FTZ R191, -R192, R191 ;  /* 0x000000bfc0bf7221 */ /* 0x000fe20000010100 */
[----:B------:R-:W-:Y:S01]  /*0fb0*/  SHF.R.U32.HI R194, RZ, 0x10, R59 ;  /* 0x00000010ffc27819 */ /* 0x000fe2000001163b */
[----:B------:R-:W-:Y:S02]  /*0fc0*/  HADD2.F32 R59, -RZ, R186.H0_H0 ;  /* 0x200000baff3b7230 */ /* 0x000fe40000004100 */
[----:B------:R-:W-:Y:S01]  /*0fd0*/  FMUL.FTZ R186, R188, R191 ;  /* 0x000000bfbcba7220 */ /* 0x000fe20000410000 */
        /* <DEDUP_REMOVED lines=8> */
[----:B------:R-:W-:Y:S01]  /*1060*/  HADD2.F32 R195, -RZ, R57.H0_H0 ;  /* 0x20000039ffc37230 */ /* 0x000fe20000004100 */
[----:B------:R-:W-:Y:S01]  /*1070*/  SHF.R.U64 R190, R64, 0x10, R65 ;  /* 0x0000001040be7819 */ /* 0x000fe20000001241 */
[----:B------:R-:W-:Y:S01]  /*1080*/  HADD2.F32 R59, -RZ, R59.H0_H0 ;  /* 0x2000003bff3b7230 */ /* 0x000fe20000004100 */
[----:B------:R-:W-:Y:S01]  /*1090*/  SHF.R.U32.HI R57, RZ, 0x10, R57 ;  /* 0x00000010ff397819 */ /* 0x000fe20000011639 */
[----:B------:R-:W-:Y:S01]  /*10a0*/  HADD2.F32 R58, -RZ, R58.H0_H0 ;  /* 0x2000003aff3a7230 */ /* 0x000fe20000004100 */
[----:B------:R-:W-:Y:S01]  /*10b0*/  SHF.R.U32.HI R64, RZ, 0x10, R65 ;  /* 0x00000010ff407819 */ /* 0x000fe20000011641 */
[----:B-1----:R-:W-:-:S02]  /*10c0*/  HADD2.F32 R143, -RZ, R190.H0_H0 ;  /* 0x200000beff8f7230 */ /* 0x002fc40000004100 */
[C---:B------:R-:W-:Y:S01]  /*10d0*/  FADD.FTZ R59, -R192.reuse, R59 ;  /* 0x0000003bc03b7221 */ /* 0x040fe20000010100 */
[----:B------:R-:W-:Y:S01]  /*10e0*/  FADD.FTZ R195, -R192, R195 ;  /* 0x000000c3c0c37221 */ /* 0x000fe20000010100 */
[----:B------:R-:W-:Y:S02]  /*10f0*/  HADD2.F32 R57, -RZ, R57.H0_H0 ;  /* 0x20000039ff397230 */ /* 0x000fe40000004100 */
[----:B------:R-:W-:Y:S01]  /*1100*/  FMUL.FTZ R56, R171, R58 ;  /* 0x0000003aab387220 */ /* 0x000fe20000410000 */
[----:B------:R-:W-:Y:S02]  /*1110*/  HADD2.F32 R193, -RZ, R193.H0_H0 ;  /* 0x200000c1ffc17230 */ /* 0x000fe40000004100 */
[C---:B------:R-:W-:Y:S01]  /*1120*/  FMUL.FTZ R190, R188.reuse, R59 ;  /* 0x0000003bbcbe7220 */ /* 0x040fe20000410000 */
[----:B------:R-:W-:Y:S02]  /*1130*/  HADD2.F32 R64, -RZ, R64.H0_H0 ;  /* 0x20000040ff407230 */ /* 0x000fe40000004100 */
[----:B0-----:R-:W-:Y:S01]  /*1140*/  FMUL.FTZ R146, R188, R195 ;  /* 0x000000c3bc927220 */ /* 0x001fe20000410000 */
[----:B------:R-:W-:-:S02]  /*1150*/  HADD2.F32 R65, -RZ, R196.H0_H0 ;  /* 0x200000c4ff417230 */ /* 0x000fc40000004100 */
[----:B------:R-:W-:Y:S01]  /*1160*/  FMUL.FTZ R59, R116, R143 ;  /* 0x0000008f743b7220 */ /* 0x000fe20000410000 */
[----:B------:R-:W-:Y:S01]  /*1170*/  FADD.FTZ R57, -R192, R57 ;  /* 0x00000039c0397221 */ /* 0x000fe20000010100 */
[----:B---3--:R-:W-:Y:S01]  /*1180*/  FFMA.FTZ R149, R181, R193, R56 ;  /* 0x000000c1b5957223 */ /* 0x008fe20000010038 */
[----:B------:R-:W-:Y:S02]  /*1190*/  HADD2.F32 R56, -RZ, R194.H0_H0 ;  /* 0x200000c2ff387230 */ /* 0x000fe40000004100 */
[----:B------:R-:W-:Y:S01]  /*11a0*/  FADD.FTZ R82, R58, R82 ;  /* 0x000000523a527221 */ /* 0x000fe20000010000 */
[----:B------:R-:W-:Y:S01]  /*11b0*/  FMUL.FTZ R142, R115, R64 ;  /* 0x00000040738e7220 */ /* 0x000fe20000410000 */
[----:B------:R-:W-:Y:S01]  /*11c0*/  FFMA.FTZ R83, R146, R58, R83 ;  /* 0x0000003a92537223 */ /* 0x000fe20000010053 */
[----:B------:R-:W-:Y:S01]  /*11d0*/  FFMA.FTZ R147, R160, R65, R59 ;  /* 0x00000041a0937223 */ /* 0x000fe2000001003b */
[----:B------:R-:W-:Y:S01]  /*11e0*/  FMUL.FTZ R148, R188, R57 ;  /* 0x00000039bc947220 */ /* 0x000fe20000410000 */
[----:B------:R-:W-:Y:S01]  /*11f0*/  MOV R58, R74 ;  /* 0x0000004a003a7202 */ /* 0x000fe20000000f00 */
[----:B------:R-:W-:Y:S01]  /*1200*/  HADD2.F32 R59, -RZ, R66.H0_H0 ;  /* 0x20000042ff3b7230 */ /* 0x000fe20000004100 */
[----:B------:R-:W-:Y:S01]  /*1210*/  SHF.R.U64 R66, R66, 0x10, R67 ;  /* 0x0000001042427819 */ /* 0x000fe20000001243 */
[-C--:B------:R-:W-:Y:S01]  /*1220*/  FFMA.FTZ R145, R159, R56.reuse, R142 ;  /* 0x000000389f917223 */ /* 0x080fe2000001008e */
[----:B------:R-:W-:Y:S01]  /*1230*/  FADD.FTZ R71, R56, R71 ;  /* 0x0000004738477221 */ /* 0x000fe20000010000 */
[----:B------:R-:W-:Y:S01]  /*1240*/  FFMA.FTZ R79, R148, R56, R79 ;  /* 0x00000038944f7223 */ /* 0x000fe2000001004f */
[----:B------:R-:W-:Y:S01]  /*1250*/  SHF.R.U64 R194, R72, 0x10, R73 ;  /* 0x0000001048c27819 */ /* 0x000fe20000001249 */
[----:B------:R-:W-:Y:S01]  /*1260*/  FADD.FTZ R55, R64, R55 ;  /* 0x0000003740377221 */ /* 0x000fe20000010000 */
[----:B------:R-:W-:Y:S01]  /*1270*/  MOV R57, R73 ;  /* 0x0000004900397202 */ /* 0x000fe20000000f00 */
[----:B------:R-:W-:Y:S01]  /*1280*/  FFMA.FTZ R63, R148, R64, R63 ;  /* 0x00000040943f7223 */ /* 0x000fe2000001003f */
[----:B------:R-:W-:Y:S01]  /*1290*/  SHF.R.U32.HI R142, RZ, 0x10, R73 ;  /* 0x00000010ff8e7819 */ /* 0x000fe20000011649 */
[----:B------:R-:W-:Y:S01]  /*12a0*/  HADD2.F32 R73, -RZ, R58.H0_H0 ;  /* 0x2000003aff497230 */ /* 0x000fe20000004100 */
[----:B------:R-:W-:Y:S01]  /*12b0*/  MOV R56, R72 ;  /* 0x0000004800387202 */ /* 0x000fe20000000f00 */
[----:B------:R-:W-:Y:S01]  /*12c0*/  FADD.FTZ R59, -R192, R59 ;  /* 0x0000003bc03b7221 */ /* 0x000fe20000010100 */
[----:B------:R-:W-:-:S02]  /*12d0*/  SHF.R.U64 R72, R74, 0x10, R75 ;  /* 0x000000104a487819 */ /* 0x000fc4000000124b */
[----:B------:R-:W-:Y:S02]  /*12e0*/  MOV R58, R75 ;  /* 0x0000004b003a7202 */ /* 0x000fe40000000f00 */
[----:B------:R-:W-:Y:S01]  /*12f0*/  SHF.R.U32.HI R64, RZ, 0x10, R75 ;  /* 0x00000010ff407819 */ /* 0x000fe2000001164b */
[----:B------:R-:W-:Y:S02]  /*1300*/  HADD2.F32 R75, -RZ, R66.H0_H0 ;  /* 0x20000042ff4b7230 */ /* 0x000fe40000004100 */
[----:B------:R-:W-:Y:S01]  /*1310*/  FADD.FTZ R92, R65, R92 ;  /* 0x0000005c415c7221 */ /* 0x000fe20000010000 */
[----:B------:R-:W-:Y:S01]  /*1320*/  FFMA.FTZ R93, R190, R65, R93 ;  /* 0x00000041be5d7223 */ /* 0x000fe2000001005d */
[----:B------:R-:W-:Y:S02]  /*1330*/  HADD2.F32 R65, -RZ, R56.H0_H0 ;  /* 0x20000038ff417230 */ /* 0x000fe40000004100 */
[----:B------:R-:W-:Y:S01]  /*1340*/  FMUL.FTZ R197, R188, R59 ;  /* 0x0000003bbcc57220 */ /* 0x000fe20000410000 */
[----:B------:R-:W-:Y:S01]  /*1350*/  FMUL.FTZ R59, R170, R73 ;  /* 0x00000049aa3b7220 */ /* 0x000fe20000410000 */
[----:B------:R-:W-:-:S02]  /*1360*/  HADD2.F32 R56, -RZ, R72.H0_H0 ;  /* 0x20000048ff387230 */ /* 0x000fc40000004100 */
[----:B------:R-:W-:Y:S01]  /*1370*/  FADD.FTZ R75, -R192, R75 ;  /* 0x0000004bc04b7221 */ /* 0x000fe20000010100 */
[----:B------:R-:W-:Y:S01]  /*1380*/  FADD.FTZ R68, R65, R68 ;  /* 0x0000004441447221 */ /* 0x000fe20000010000 */
[-C--:B------:R-:W-:Y:S01]  /*1390*/  FFMA.FTZ R60, R197, R65.reuse, R60 ;  /* 0x00000041c53c7223 */ /* 0x080fe2000001003c */
[----:B------:R-:W-:Y:S01]  /*13a0*/  FFMA.FTZ R196, R180, R65, R59 ;  /* 0x00000041b4c47223 */ /* 0x000fe2000001003b */
[----:B------:R-:W-:Y:S02]  /*13b0*/  HADD2.F32 R194, -RZ, R194.H0_H0 ;  /* 0x200000c2ffc27230 */ /* 0x000fe40000004100 */
[----:B------:R-:W-:Y:S01]  /*13c0*/  FMUL.FTZ R198, R188, R75 ;  /* 0x0000004bbcc67220 */ /* 0x000fe20000410000 */
[----:B------:R-:W-:Y:S02]  /*13d0*/  HADD2.F32 R65, -RZ, R67.H0_H0 ;  /* 0x20000043ff417230 */ /* 0x000fe40000004100 */
[----:B------:R-:W-:Y:S01]  /*13e0*/  FMUL.FTZ R59, R114, R56 ;  /* 0x00000038723b7220 */ /* 0x000fe20000410000 */
[----:B------:R-:W-:Y:S01]  /*13f0*/  SHF.R.U32.HI R67, RZ, 0x10, R67 ;  /* 0x00000010ff437819 */ /* 0x000fe20000011643 */
[----:B------:R-:W-:Y:S01]  /*1400*/  FADD.FTZ R69, R194, R69 ;  /* 0x00000045c2457221 */ /* 0x000fe20000010000 */
[-C--:B------:R-:W-:Y:S01]  /*1410*/  FFMA.FTZ R61, R198, R194.reuse, R61 ;  /* 0x000000c2c63d7223 */ /* 0x080fe2000001003d */
[----:B------:R-:W-:Y:S01]  /*1420*/  FFMA.FTZ R194, R158, R194, R59 ;  /* 0x000000c29ec27223 */ /* 0x000fe2000001003b */
[----:B------:R-:W-:Y:S01]  /*1430*/  FADD.FTZ R65, -R192, R65 ;  /* 0x00000041c0417221 */ /* 0x000fe20000010100 */
[----:B------:R-:W-:-:S02]  /*1440*/  HADD2.F32 R59, -RZ, R67.H0_H0 ;  /* 0x20000043ff3b7230 */ /* 0x000fc40000004100 */
[----:B------:R-:W-:Y:S02]  /*1450*/  HADD2.F32 R58, -RZ, R58.H0_H0 ;  /* 0x2000003aff3a7230 */ /* 0x000fe40000004100 */
[----:B------:R-:W-:Y:S01]  /*1460*/  FMUL.FTZ R201, R188, R65 ;  /* 0x00000041bcc97220 */ /* 0x000fe20000410000 */
[----:B------:R-:W-:Y:S02]  /*1470*/  HADD2.F32 R64, -RZ, R64.H0_H0 ;  /* 0x20000040ff407230 */ /* 0x000fe40000004100 */
[----:B------:R-:W-:Y:S01]  /*1480*/  FADD.FTZ R59, -R192, R59 ;  /* 0x0000003bc03b7221 */ /* 0x000fe20000010100 */
[----:B------:R-:W-:Y:S02]  /*1490*/  HADD2.F32 R142, -RZ, R142.H0_H0 ;  /* 0x2000008eff8e7230 */ /* 0x000fe40000004100 */
[----:B------:R-:W-:Y:S01]  /*14a0*/  FADD.FTZ R53, R58, R53 ;  /* 0x000000353a357221 */ /* 0x000fe20000010000 */
[-C--:B------:R-:W-:Y:S01]  /*14b0*/  FFMA.FTZ R78, R201, R58.reuse, R78 ;  /* 0x0000003ac94e7223 */ /* 0x080fe2000001004e */
[----:B------:R-:W-:Y:S01]  /*14c0*/  FMUL.FTZ R150, R169, R58 ;  /* 0x0000003aa9967220 */ /* 0x000fe20000410000 */
[----:B------:R-:W-:Y:S01]  /*14d0*/  FMUL.FTZ R151, R188, R59 ;  /* 0x0000003bbc977220 */ /* 0x000fe20000410000 */
[----:B------:R-:W-:Y:S01]  /*14e0*/  FMUL.FTZ R58, R113, R64 ;  /* 0x00000040713a7220 */ /* 0x000fe20000410000 */
[----:B------:R-:W-:-:S02]  /*14f0*/  FADD.FTZ R51, R142, R51 ;  /* 0x000000338e337221 */ /* 0x000fc40000010000 */
[-C--:B------:R-:W-:Y:S01]  /*1500*/  FFMA.FTZ R54, R151, R142.reuse, R54 ;  /* 0x0000008e97367223 */ /* 0x080fe20000010036 */
[----:B------:R-:W-:Y:S01]  /*1510*/  FFMA.FTZ R142, R157, R142, R58 ;  /* 0x0000008e9d8e7223 */ /* 0x000fe2000001003a */
[----:B------:R-:W-:Y:S01]  /*1520*/  HADD2.F32 R59, -RZ, R84.H0_H0 ;  /* 0x20000054ff3b7230 */ /* 0x000fe20000004100 */
[----:B------:R-:W-:Y:S01]  /*1530*/  MOV R58, R128 ;  /* 0x00000080003a7202 */ /* 0x000fe20000000f00 */
[----:B------:R-:W-:Y:S01]  /*1540*/  FADD.FTZ R81, R56, R81 ;  /* 0x0000005138517221 */ /* 0x000fe20000010000 */
[----:B------:R-:W-:Y:S01]  /*1550*/  FFMA.FTZ R77, R198, R56, R77 ;  /* 0x00000038c64d7223 */ /* 0x000fe2000001004d */
[----:B------:R-:W-:Y:S01]  /*1560*/  MOV R56, R86 ;  /* 0x0000005600387202 */ /* 0x000fe20000000f00 */
[----:B------:R-:W-:Y:S01]  /*1570*/  FADD.FTZ R39, R64, R39 ;  /* 0x0000002740277221 */ /* 0x000fe20000010000 */
[----:B------:R-:W-:Y:S01]  /*1580*/  FFMA.FTZ R52, R151, R64, R52 ;  /* 0x0000004097347223 */ /* 0x000fe20000010034 */
[----:B------:R-:W-:Y:S01]  /*1590*/  SHF.R.U64 R65, R84, 0x10, R85 ;  /* 0x0000001054417819 */ /* 0x000fe20000001255 */
[----:B------:R-:W-:Y:S01]  /*15a0*/  FADD.FTZ R59, -R192, R59 ;  /* 0x0000003bc03b7221 */ /* 0x000fe20000010100 */
[----:B------:R-:W-:-:S02]  /*15b0*/  HADD2.F32 R64, -RZ, R58.H0_H0 ;  /* 0x2000003aff407230 */ /* 0x000fc40000004100 */
[----:B------:R-:W-:Y:S02]  /*15c0*/  HADD2.F32 R199, -RZ, R56.H0_H0 ;  /* 0x20000038ffc77230 */ /* 0x000fe40000004100 */
[----:B------:R-:W-:Y:S01]  /*15d0*/  FMUL.FTZ R203, R188, R59 ;  /* 0x0000003bbccb7220 */ /* 0x000fe20000410000 */
[----:B------:R-:W-:Y:S01]  /*15e0*/  SHF.R.U64 R67, R128, 0x10, R129 ;  /* 0x0000001080437819 */ /* 0x000fe20000001281 */
[----:B------:R-:W-:Y:S01]  /*15f0*/  FMUL.FTZ R59, R168, R64 ;  /* 0x00000040a83b7220 */ /* 0x000fe20000410000 */
[----:B------:R-:W-:Y:S02]  /*1600*/  HADD2.F32 R65, -RZ, R65.H0_H0 ;  /* 0x20000041ff417230 */ /* 0x000fe40000004100 */
[----:B------:R-:W-:Y:S01]  /*1610*/  FADD.FTZ R88, R193, R88 ;  /* 0x00000058c1587221 */ /* 0x000fe20000010000 */
[----:B------:R-:W-:Y:S01]  /*1620*/  FFMA.FTZ R89, R146, R193, R89 ;  /* 0x000000c192597223 */ /* 0x000fe20000010059 */
[----:B------:R-:W-:Y:S01]  /*1630*/  SHF.R.U64 R193, R86, 0x10, R87 ;  /* 0x0000001056c17819 */ /* 0x000fe20000001257 */
[----:B------:R-:W-:Y:S01]  /*1640*/  FADD.FTZ R14, R199, R14 ;  /* 0x0000000ec70e7221 */ /* 0x000fe20000010000 */
[-C--:B------:R-:W-:Y:S01]  /*1650*/  FFMA.FTZ R2, R203, R199.reuse, R2 ;  /* 0x000000c7cb027223 */ /* 0x080fe20000010002 */
[----:B------:R-:W-:Y:S01]  /*1660*/  FFMA.FTZ R199, R178, R199, R59 ;  /* 0x000000c7b2c77223 */ /* 0x000fe2000001003b */
[----:B------:R-:W-:-:S02]  /*1670*/  HADD2.F32 R59, -RZ, R67.H0_H0 ;  /* 0x20000043ff3b7230 */ /* 0x000fc40000004100 */
[----:B------:R-:W-:Y:S01]  /*1680*/  FADD.FTZ R65, -R192, R65 ;  /* 0x00000041c0417221 */ /* 0x000fe20000010100 */
[----:B------:R-:W-:Y:S02]  /*1690*/  HADD2.F32 R193, -RZ, R193.H0_H0 ;  /* 0x200000c1ffc17230 */ /* 0x000fe40000004100 */
[----:B------:R-:W-:Y:S02]  /*16a0*/  HADD2.F32 R67, -RZ, R85.H0_H0 ;  /* 0x20000055ff437230 */ /* 0x000fe40000004100 */
[----:B------:R-:W-:Y:S01]  /*16b0*/  FMUL.FTZ R200, R188, R65 ;  /* 0x00000041bcc87220 */ /* 0x000fe20000410000 */
[----:B------:R-:W-:Y:S02]  /*16c0*/  HADD2.F32 R57, -RZ, R57.H0_H0 ;  /* 0x20000039ff397230 */ /* 0x000fe40000004100 */
[----:B------:R-:W-:Y:S01]  /*16d0*/  FMUL.FTZ R65, R112, R59 ;  /* 0x0000003b70417220 */ /* 0x000fe20000410000 */
[----:B------:R-:W-:Y:S02]  /*16e0*/  SHF.R.U32.HI R85, RZ, 0x10, R85 ;  /* 0x00000010ff557819 */ /* 0x000fe40000011655 */
[----:B------:R-:W-:Y:S01]  /*16f0*/  MOV R58, R129 ;  /* 0x00000081003a7202 */ /* 0x000fe20000000f00 */
[----:B------:R-:W-:Y:S01]  /*1700*/  FADD.FTZ R13, R193, R13 ;  /* 0x0000000dc10d7221 */ /* 0x000fe20000010000 */
[-C--:B------:R-:W-:Y:S01]  /*1710*/  FFMA.FTZ R0, R200, R193.reuse, R0 ;  /* 0x000000c1c8007223 */ /* 0x080fe20000010000 */
[----:B------:R-:W-:Y:S01]  /*1720*/  FADD.FTZ R67, -R192, R67 ;  /* 0x00000043c0437221 */ /* 0x000fe20000010100 */
[----:B------:R-:W-:Y:S01]  /*1730*/  SHF.R.U32.HI R66, RZ, 0x10, R129 ;  /* 0x00000010ff427819 */ /* 0x000fe20000011681 */
[----:B------:R-:W-:Y:S01]  /*1740*/  FFMA.FTZ R193, R156, R193, R65 ;  /* 0x000000c19cc17223 */ /* 0x000fe20000010041 */
[----:B------:R-:W-:Y:S01]  /*1750*/  FADD.FTZ R70, R57, R70 ;  /* 0x0000004639467221 */ /* 0x000fe20000010000 */
[-C--:B------:R-:W-:Y:S01]  /*1760*/  FFMA.FTZ R62, R201, R57.reuse, R62 ;  /* 0x00000039c93e7223 */ /* 0x080fe2000001003e */
[----:B------:R-:W-:Y:S01]  /*1770*/  FFMA.FTZ R150, R179, R57, R150 ;  /* 0x00000039b3967223 */ /* 0x000fe20000010096 */
[----:B------:R-:W-:Y:S01]  /*1780*/  HADD2.F32 R65, -RZ, R85.H0_H0 ;  /* 0x20000055ff417230 */ /* 0x000fe20000004100 */
[----:B------:R-:W-:Y:S01]  /*1790*/  MOV R57, R87 ;  /* 0x0000005700397202 */ /* 0x000fe20000000f00 */
[----:B------:R-:W-:-:S02]  /*17a0*/  HADD2.F32 R58, -RZ, R58.H0_H0 ;  /* 0x2000003aff3a7230 */ /* 0x000fc40000004100 */
[----:B------:R-:W-:Y:S01]  /*17b0*/  FMUL.FTZ R195, R188, R67 ;  /* 0x00000043bcc37220 */ /* 0x000fe20000410000 */
[----:B------:R-:W-:Y:S01]  /*17c0*/  SHF.R.U32.HI R72, RZ, 0x10, R87 ;  /* 0x00000010ff487819 */ /* 0x000fe20000011657 */
[----:B------:R-:W-:Y:S01]  /*17d0*/  FADD.FTZ R37, R64, R37 ;  /* 0x0000002540257221 */ /* 0x000fe20000010000 */
[----:B------:R-:W-:Y:S01]  /*17e0*/  FFMA.FTZ R26, R203, R64, R26 ;  /* 0x00000040cb1a7223 */ /* 0x000fe2000001001a */
[----:B------:R-:W-:Y:S02]  /*17f0*/  HADD2.F32 R64, -RZ, R66.H0_H0 ;  /* 0x20000042ff407230 */ /* 0x000fe40000004100 */
[----:B------:R-:W-:Y:S01]  /*1800*/  FADD.FTZ R65, -R192, R65 ;  /* 0x00000041c0417221 */ /* 0x000fe20000010100 */
[----:B------:R-:W-:Y:S02]  /*1810*/  HADD2.F32 R57, -RZ, R57.H0_H0 ;  /* 0x20000039ff397230 */ /* 0x000fe40000004100 */
[----:B------:R-:W-:Y:S01]  /*1820*/  FADD.FTZ R35, R58, R35 ;  /* 0x000000233a237221 */ /* 0x000fe20000010000 */
[-C--:B------:R-:W-:Y:S01]  /*1830*/  FFMA.FTZ R48, R195, R58.reuse, R48 ;  /* 0x0000003ac3307223 */ /* 0x080fe20000010030 */
[----:B------:R-:W-:Y:S01]  /*1840*/  FMUL.FTZ R58, R167, R58 ;  /* 0x0000003aa73a7220 */ /* 0x000fe20000410000 */
[----:B------:R-:W-:-:S02]  /*1850*/  HADD2.F32 R56, -RZ, R72.H0_H0 ;  /* 0x20000048ff387230 */ /* 0x000fc40000004100 */
[----:B------:R-:W-:Y:S01]  /*1860*/  FMUL.FTZ R66, R111, R64 ;  /* 0x000000406f427220 */ /* 0x000fe20000410000 */
[----:B------:R-:W-:Y:S01]  /*1870*/  FMUL.FTZ R144, R188, R65 ;  /* 0x00000041bc907220 */ /* 0x000fe20000410000 */
[----:B------:R-:W-:Y:S01]  /*1880*/  FADD.FTZ R90, R143, R90 ;  /* 0x0000005a8f5a7221 */ /* 0x000fe20000010000 */
[----:B------:R-:W-:Y:S01]  /*1890*/  FFMA.FTZ R91, R190, R143, R91 ;  /* 0x0000008fbe5b7223 */ /* 0x000fe2000001005b */
[----:B------:R-:W-:Y:S01]  /*18a0*/  FFMA.FTZ R143, R177, R57, R58 ;  /* 0x00000039b18f7223 */ /* 0x000fe2000001003a */
[----:B------:R-:W-:Y:S01]  /*18b0*/  FADD.FTZ R38, R59, R38 ;  /* 0x000000263b267221 */ /* 0x000fe20000010000 */
[----:B------:R-:W-:Y:S01]  /*18c0*/  FFMA.FTZ R25, R200, R59, R25 ;  /* 0x0000003bc8197223 */ /* 0x000fe20000010019 */
[----:B------:R-:W-:Y:S01]  /*18d0*/  HADD2.F32 R59, -RZ, R130.H0_H0 ;  /* 0x20000082ff3b7230 */ /* 0x000fe20000004100 */
[----:B------:R-:W-:Y:S01]  /*18e0*/  MOV R58, R134 ;  /* 0x00000086003a7202 */ /* 0x000fe20000000f00 */
[----:B------:R-:W-:Y:S01]  /*18f0*/  FADD.FTZ R15, R56, R15 ;  /* 0x0000000f380f7221 */ /* 0x000fe20000010000 */
[-C--:B------:R-:W-:Y:S01]  /*1900*/  FFMA.FTZ R3, R144, R56.reuse, R3 ;  /* 0x0000003890037223 */ /* 0x080fe20000010003 */
[----:B------:R-:W-:Y:S01]  /*1910*/  FFMA.FTZ R129, R155, R56, R66 ;  /* 0x000000389b817223 */ /* 0x000fe20000010042 */
[----:B------:R-:W-:Y:S01]  /*1920*/  MOV R56, R132 ;  /* 0x0000008400387202 */ /* 0x000fe20000000f00 */
[----:B------:R-:W-:Y:S01]  /*1930*/  FADD.FTZ R36, R64, R36 ;  /* 0x0000002440247221 */ /* 0x000fe20000010000 */
[----:B------:R-:W-:Y:S01]  /*1940*/  FFMA.FTZ R49, R144, R64, R49 ;  /* 0x0000004090317223 */ /* 0x000fe20000010031 */
[----:B------:R-:W-:Y:S01]  /*1950*/  SHF.R.U64 R67, R130, 0x10, R131 ;  /* 0x0000001082437819 */ /* 0x000fe20000001283 */
[----:B------:R-:W-:Y:S01]  /*1960*/  FADD.FTZ R59, -R192, R59 ;  /* 0x0000003bc03b7221 */ /* 0x000fe20000010100 */
[----:B------:R-:W-:Y:S01]  /*1970*/  HADD2.F32 R64, -RZ, R58.H0_H0 ;  /* 0x2000003aff407230 */ /* 0x000fe20000004100 */
[----:B------:R-:W-:Y:S01]  /*1980*/  SHF.R.U64 R66, R134, 0x10, R135 ;  /* 0x0000001086427819 */ /* 0x000fe20000001287 */
[----:B------:R-:W-:Y:S01]  /*1990*/  HADD2.F32 R65, -RZ, R56.H0_H0 ;  /* 0x20000038ff417230 */ /* 0x000fe20000004100 */
[----:B------:R-:W-:-:S02]  /*19a0*/  MOV R58, R135 ;  /* 0x00000087003a7202 */ /* 0x000fc40000000f00 */
[----:B------:R-:W-:Y:S01]  /*19b0*/  SHF.R.U32.HI R56, RZ, 0x10, R135 ;  /* 0x00000010ff387819 */ /* 0x000fe20000011687 */
[----:B------:R-:W-:Y:S01]  /*19c0*/  FMUL.FTZ R135, R188, R59 ;  /* 0x0000003bbc877220 */ /* 0x000fe20000410000 */
[----:B------:R-:W-:Y:S01]  /*19d0*/  FMUL.FTZ R59, R166, R64 ;  /* 0x00000040a63b7220 */ /* 0x000fe20000410000 */
[----:B------:R-:W-:Y:S01]  /*19e0*/  HADD2.F32 R67, -RZ, R67.H0_H0 ;  /* 0x20000043ff437230 */ /* 0x000fe20000004100 */
[----:B------:R-:W-:Y:S02]  /*19f0*/  SHF.R.U64 R72, R132, 0x10, R133 ;  /* 0x0000001084487819 */ /* 0x000fe40000001285 */
[----:B------:R-:W-:Y:S01]  /*1a00*/  FFMA.FTZ R132, R176, R65, R59 ;  /* 0x00000041b0847223 */ /* 0x000fe2000001003b */
[----:B------:R-:W-:Y:S02]  /*1a10*/  HADD2.F32 R59, -RZ, R66.H0_H0 ;  /* 0x20000042ff3b7230 */ /* 0x000fe40000004100 */
[----:B------:R-:W-:Y:S01]  /*1a20*/  FADD.FTZ R67, -R192, R67 ;  /* 0x00000043c0437221 */ /* 0x000fe20000010100 */
[----:B------:R-:W-:Y:S01]  /*1a30*/  FADD.FTZ R80, R73, R80 ;  /* 0x0000005049507221 */ /* 0x000fe20000010000 */
[----:B------:R-:W-:Y:S01]  /*1a40*/  FFMA.FTZ R76, R197, R73, R76 ;  /* 0x00000049c54c7223 */ /* 0x000fe2000001004c */
[----:B------:R-:W-:-:S02]  /*1a50*/  HADD2.F32 R134, -RZ, R72.H0_H0 ;  /* 0x20000048ff867230 */ /* 0x000fc40000004100 */
[----:B------:R-:W-:Y:S01]  /*1a60*/  FADD.FTZ R18, R65, R18 ;  /* 0x0000001241127221 */ /* 0x000fe20000010000 */
[----:B------:R-:W-:Y:S01]  /*1a70*/  FFMA.FTZ R6, R135, R65, R6 ;  /* 0x0000004187067223 */ /* 0x000fe20000010006 */
[----:B------:R-:W-:Y:S02]  /*1a80*/  HADD2.F32 R73, -RZ, R131.H0_H0 ;  /* 0x20000083ff497230 */ /* 0x000fe40000004100 */
[----:B------:R-:W-:Y:S01]  /*1a90*/  FMUL.FTZ R202, R188, R67 ;  /* 0x00000043bcca7220 */ /* 0x000fe20000410000 */
[----:B------:R-:W-:Y:S01]  /*1aa0*/  FMUL.FTZ R65, R110, R59 ;  /* 0x0000003b6e417220 */ /* 0x000fe20000410000 */
[----:B------:R-:W-:Y:S01]  /*1ab0*/  SHF.R.U32.HI R131, RZ, 0x10, R131 ;  /* 0x00000010ff837819 */ /* 0x000fe20000011683 */
[----:B------:R-:W-:Y:S01]  /*1ac0*/  FADD.FTZ R17, R134, R17 ;  /* 0x0000001186117221 */ /* 0x000fe20000010000 */
[-C--:B------:R-:W-:Y:S01]  /*1ad0*/  FFMA.FTZ R5, R202, R134.reuse, R5 ;  /* 0x00000086ca057223 */ /* 0x080fe20000010005 */
[----:B------:R-:W-:Y:S01]  /*1ae0*/  FFMA.FTZ R134, R154, R134, R65 ;  /* 0x000000869a867223 */ /* 0x000fe20000010041 */
[----:B------:R-:W-:Y:S01]  /*1af0*/  FADD.FTZ R73, -R192, R73 ;  /* 0x00000049c0497221 */ /* 0x000fe20000010100 */
[----:B------:R-:W-:-:S02]  /*1b00*/  HADD2.F32 R65, -RZ, R131.H0_H0 ;  /* 0x20000083ff417230 */ /* 0x000fc40000004100 */
[----:B------:R-:W-:Y:S01]  /*1b10*/  FADD.FTZ R16, R57, R16 ;  /* 0x0000001039107221 */ /* 0x000fe20000010000 */
[----:B------:R-:W-:Y:S01]  /*1b20*/  FFMA.FTZ R4, R195, R57, R4 ;  /* 0x00000039c3047223 */ /* 0x000fe20000010004 */
[----:B------:R-:W-:Y:S01]  /*1b30*/  MOV R57, R133 ;  /* 0x0000008500397202 */ /* 0x000fe20000000f00 */
[----:B------:R-:W-:Y:S01]  /*1b40*/  HADD2.F32 R58, -RZ, R58.H0_H0 ;  /* 0x2000003aff3a7230 */ /* 0x000fe20000004100 */
[----:B------:R-:W-:Y:S01]  /*1b50*/  SHF.R.U32.HI R128, RZ, 0x10, R133 ;  /* 0x00000010ff807819 */ /* 0x000fe20000011685 */
[----:B------:R-:W-:Y:S01]  /*1b60*/  FMUL.FTZ R133, R188, R73 ;  /* 0x00000049bc857220 */ /* 0x000fe20000410000 */
[----:B------:R-:W-:Y:S01]  /*1b70*/  FADD.FTZ R65, -R192, R65 ;  /* 0x00000041c0417221 */ /* 0x000fe20000010100 */
[----:B------:R-:W-:Y:S02]  /*1b80*/  HADD2.F32 R56, -RZ, R56.H0_H0 ;  /* 0x20000038ff387230 */ /* 0x000fe40000004100 */
[----:B------:R-:W-:Y:S01]  /*1b90*/  FADD.FTZ R31, R58, R31 ;  /* 0x0000001f3a1f7221 */ /* 0x000fe20000010000 */
[----:B------:R-:W-:-:S02]  /*1ba0*/  HADD2.F32 R57, -RZ, R57.H0_H0 ;  /* 0x20000039ff397230 */ /* 0x000fc40000004100 */
[-C--:B------:R-:W-:Y:S01]  /*1bb0*/  FFMA.FTZ R44, R133, R58.reuse, R44 ;  /* 0x0000003a852c7223 */ /* 0x080fe2000001002c */
[----:B------:R-:W-:Y:S01]  /*1bc0*/  FMUL.FTZ R58, R165, R58 ;  /* 0x0000003aa53a7220 */ /* 0x000fe20000410000 */
[----:B------:R-:W-:Y:S01]  /*1bd0*/  FMUL.FTZ R130, R188, R65 ;  /* 0x00000041bc827220 */ /* 0x000fe20000410000 */
[----:B------:R-:W-:Y:S01]  /*1be0*/  HADD2.F32 R128, -RZ, R128.H0_H0 ;  /* 0x20000080ff807230 */ /* 0x000fe20000004100 */
[----:B------:R-:W-:Y:S01]  /*1bf0*/  SHF.R.U64 R65, R140, 0x10, R141 ;  /* 0x000000108c417819 */ /* 0x000fe2000000128d */
[----:B------:R-:W-:Y:S01]  /*1c00*/  FADD.FTZ R33, R64, R33 ;  /* 0x0000002140217221 */ /* 0x000fe20000010000 */
[----:B------:R-:W-:Y:S01]  /*1c10*/  FFMA.FTZ R46, R135, R64, R46 ;  /* 0x00000040872e7223 */ /* 0x000fe2000001002e */
[----:B------:R-:W-:Y:S01]  /*1c20*/  FMUL.FTZ R64, R109, R56 ;  /* 0x000000386d407220 */ /* 0x000fe20000410000 */
[----:B------:R-:W-:Y:S01]  /*1c30*/  FFMA.FTZ R131, R175, R57, R58 ;  /* 0x00000039af837223 */ /* 0x000fe2000001003a */
[----:B------:R-:W-:Y:S01]  /*1c40*/  MOV R58, R136 ;  /* 0x00000088003a7202 */ /* 0x000fe20000000f00 */
[----:B------:R-:W-:Y:S01]  /*1c50*/  FADD.FTZ R19, R128, R19 ;  /* 0x0000001380137221 */ /* 0x000fe20000010000 */
[----:B------:R-:W-:Y:S01]  /*1c60*/  FFMA.FTZ R7, R130, R128, R7 ;  /* 0x0000008082077223 */ /* 0x000fe20000010007 */
[----:B------:R-:W-:-:S02]  /*1c70*/  HADD2.F32 R65, -RZ, R65.H0_H0 ;  /* 0x20000041ff417230 */ /* 0x000fc40000004100 */
[----:B------:R-:W-:Y:S01]  /*1c80*/  FFMA.FTZ R128, R153, R128, R64 ;  /* 0x0000008099807223 */ /* 0x000fe20000010040 */
[----:B------:R-:W-:Y:S01]  /*1c90*/  FADD.FTZ R34, R59, R34 ;  /* 0x000000223b227221 */ /* 0x000fe20000010000 */
[----:B------:R-:W-:Y:S01]  /*1ca0*/  FFMA.FTZ R47, R202, R59, R47 ;  /* 0x0000003bca2f7223 */ /* 0x000fe2000001002f */
[----:B------:R-:W-:Y:S01]  /*1cb0*/  MOV R64, R138 ;  /* 0x0000008a00407202 */ /* 0x000fe20000000f00 */
[----:B------:R-:W-:Y:S02]  /*1cc0*/  HADD2.F32 R59, -RZ, R140.H0_H0 ;  /* 0x2000008cff3b7230 */ /* 0x000fe40000004100 */
[----:B------:R-:W-:Y:S01]  /*1cd0*/  FADD.FTZ R75, -R192, R65 ;  /* 0x00000041c04b7221 */ /* 0x000fe20000010100 */
[----:B------:R-:W-:Y:S02]  /*1ce0*/  HADD2.F32 R67, -RZ, R58.H0_H0 ;  /* 0x2000003aff437230 */ /* 0x000fe40000004100 */
[----:B------:R-:W-:Y:S01]  /*1cf0*/  FADD.FTZ R58, RZ, R191 ;  /* 0x000000bfff3a7221 */ /* 0x000fe20000010000 */
[----:B------:R-:W-:Y:S01]  /*1d00*/  FADD.FTZ R20, R57, R20 ;  /* 0x0000001439147221 */ /* 0x000fe20000010000 */
[----:B------:R-:W-:Y:S01]  /*1d10*/  FFMA.FTZ R8, R133, R57, R8 ;  /* 0x0000003985087223 */ /* 0x000fe20000010008 */
[----:B------:R-:W-:Y:S01]  /*1d20*/  SHF.R.U32.HI R73, RZ, 0x10, R141 ;  /* 0x00000010ff497819 */ /* 0x000fe2000001168d */
[----:B------:R-:W-:Y:S01]  /*1d30*/  FFMA.FTZ R65, R186, R191, RZ ;  /* 0x000000bfba417223 */ /* 0x000fe200000100ff */
[----:B------:R-:W-:Y:S01]  /*1d40*/  SHF.R.U64 R74, R138, 0x10, R139 ;  /* 0x000000108a4a7819 */ /* 0x000fe2000000128b */
[----:B------:R-:W-:Y:S01]  /*1d50*/  HADD2.F32 R64, -RZ, R64.H0_H0 ;  /* 0x20000040ff407230 */ /* 0x000fe20000004100 */
[----:B------:R-:W-:-:S02]  /*1d60*/  MOV R72, R139 ;  /* 0x0000008b00487202 */ /* 0x000fc40000000f00 */
[----:B------:R-:W-:Y:S01]  /*1d70*/  SHF.R.U32.HI R57, RZ, 0x10, R139 ;  /* 0x00000010ff397819 */ /* 0x000fe2000001168b */
[----:B------:R-:W-:Y:S01]  /*1d80*/  FADD.FTZ R139, -R192, R59 ;  /* 0x0000003bc08b7221 */ /* 0x000fe20000010100 */
[----:B------:R-:W-:Y:S01]  /*1d90*/  FADD.FTZ R58, R147, R58 ;  /* 0x0000003a933a7221 */ /* 0x000fe20000010000 */
[----:B------:R-:W-:Y:S01]  /*1da0*/  FFMA.FTZ R65, R190, R147, R65 ;  /* 0x00000093be417223 */ /* 0x000fe20000010041 */
[----:B------:R-:W-:Y:S02]  /*1db0*/  HADD2.F32 R59, -RZ, R73.H0_H0 ;  /* 0x20000049ff3b7230 */ /* 0x000fe40000004100 */
        /* <DEDUP_REMOVED lines=15> */
[----:B------:R-:W-:Y:S02]  /*1eb0*/  HADD2.F32 R141, -RZ, R141.H0_H0 ;  /* 0x2000008dff8d7230 */ /* 0x000fe40000004100 */
[----:B------:R-:W-:Y:S01]  /*1ec0*/  FADD.FTZ R29, R64, R29 ;  /* 0x0000001d401d7221 */ /* 0x000fe20000010000 */
[----:B------:R-:W-:Y:S01]  /*1ed0*/  FFMA.FTZ R42, R139, R64, R42 ;  /* 0x000000408b2a7223 */ /* 0x000fe2000001002a */
[----:B------:R-:W-:Y:S01]  /*1ee0*/  FADD.FTZ R64, R142, R67 ;  /* 0x000000438e407221 */ /* 0x000fe20000010000 */
[----:B------:R-:W-:Y:S01]  /*1ef0*/  FFMA.FTZ R58, R151, R142, R58 ;  /* 0x0000008e973a7223 */ /* 0x000fe2000001003a */
[----:B------:R-:W-:Y:S01]  /*1f00*/  MOV R66, R137 ;  /* 0x0000008900427202 */ /* 0x000fe20000000f00 */
[----:B------:R-:W-:Y:S02]  /*1f10*/  HADD2.F32 R72, -RZ, R72.H0_H0 ;  /* 0x20000048ff487230 */ /* 0x000fe40000004100 */
[----:B------:R-:W-:Y:S01]  /*1f20*/  FADD.FTZ R141, -R192, R141 ;  /* 0x0000008dc08d7221 */ /* 0x000fe20000010100 */
[----:B------:R-:W-:Y:S01]  /*1f30*/  FADD.FTZ R64, R199, R64 ;  /* 0x00000040c7407221 */ /* 0x000fe20000010000 */
[----:B------:R-:W-:Y:S01]  /*1f40*/  FFMA.FTZ R65, R203, R199, R58 ;  /* 0x000000c7cb417223 */ /* 0x000fe2000001003a */
[----:B------:R-:W-:Y:S01]  /*1f50*/  HADD2.F32 R66, -RZ, R66.H0_H0 ;  /* 0x20000042ff427230 */ /* 0x000fe20000004100 */
[----:B------:R-:W-:Y:S01]  /*1f60*/  SHF.R.U64 R84, R136, 0x10, R137 ;  /* 0x0000001088547819 */ /* 0x000fe20000001289 */
[----:B------:R-:W-:Y:S01]  /*1f70*/  FMUL.FTZ R140, R163, R72 ;  /* 0x00000048a38c7220 */ /* 0x000fe20000410000 */
[----:B------:R-:W-:Y:S01]  /*1f80*/  FMUL.FTZ R205, R188, R141 ;  /* 0x0000008dbccd7220 */ /* 0x000fe20000410000 */
[----:B------:R-:W-:Y:S01]  /*1f90*/  FADD.FTZ R64, R193, R64 ;  /* 0x00000040c1407221 */ /* 0x000fe20000010000 */
[----:B------:R-:W-:Y:S01]  /*1fa0*/  FFMA.FTZ R58, R200, R193, R65 ;  /* 0x000000c1c83a7223 */ /* 0x000fe20000010041 */
[----:B------:R-:W-:-:S02]  /*1fb0*/  HADD2.F32 R73, -RZ, R74.H0_H0 ;  /* 0x2000004aff497230 */ /* 0x000fc40000004100 */
[----:B------:R-:W-:Y:S01]  /*1fc0*/  FADD.FTZ R24, R66, R24 ;  /* 0x0000001842187221 */ /* 0x000fe20000010000 */
[-C--:B------:R-:W-:Y:S01]  /*1fd0*/  FFMA.FTZ R140, R173, R66.reuse, R140 ;  /* 0x00000042ad8c7223 */ /* 0x080fe2000001008c */
[----:B------:R-:W-:Y:S01]  /*1fe0*/  FFMA.FTZ R12, R205, R66, R12 ;  /* 0x00000042cd0c7223 */ /* 0x000fe2000001000c */
        /* <DEDUP_REMOVED lines=8> */
[----:B------:R-:W-:Y:S01]  /*2070*/  FFMA.FTZ R45, R130, R56, R45 ;  /* 0x00000038822d7223 */ /* 0x000fe2000001002d */
[----:B------:R-:W-:Y:S01]  /*2080*/  FADD.FTZ R59, -R192, R59 ;  /* 0x0000003bc03b7221 */ /* 0x000fe20000010100 */
[----:B------:R-:W-:Y:S01]  /*2090*/  SHF.R.U32.HI R56, RZ, 0x10, R137 ;  /* 0x00000010ff387819 */ /* 0x000fe20000011689 */
[----:B------:R-:W-:Y:S01]  /*20a0*/  FADD.FTZ R21, R66, R21 ;  /* 0x0000001542157221 */ /* 0x000fe20000010000 */
[-C--:B------:R-:W-:Y:S01]  /*20b0*/  FFMA.FTZ R192, R152, R66.reuse, R85 ;  /* 0x0000004298c07223 */ /* 0x080fe20000010055 */
[----:B------:R-:W-:Y:S01]  /*20c0*/  FFMA.FTZ R66, R136, R66, R9 ;  /* 0x0000004288427223 */ /* 0x000fe20000010009 */
[----:B------:R-:W-:Y:S01]  /*20d0*/  FADD.FTZ R67, R132, R67 ;  /* 0x0000004384437221 */ /* 0x000fe20000010000 */
[----:B------:R-:W-:Y:S01]  /*20e0*/  FFMA.FTZ R9, R135, R132, R58 ;  /* 0x0000008487097223 */ /* 0x000fe2000001003a */
[----:B------:R-:W-:-:S02]  /*20f0*/  HADD2.F32 R64, -RZ, R56.H0_H0 ;  /* 0x20000038ff407230 */ /* 0x000fc40000004100 */
[----:B------:R-:W-:Y:S01]  /*2100*/  FADD.FTZ R58, R134, R67 ;  /* 0x00000043863a7221 */ /* 0x000fe20000010000 */
[----:B------:R-:W-:Y:S01]  /*2110*/  FFMA.FTZ R56, R202, R134, R9 ;  /* 0x00000086ca387223 */ /* 0x000fe20000010009 */
[----:B------:R-:W-:Y:S02]  /*2120*/  HADD2.F32 R65, -RZ, R57.H0_H0 ;  /* 0x20000039ff417230 */ /* 0x000fe40000004100 */
        /* <DEDUP_REMOVED lines=47> */
[----:B------:R-:W-:-:S03]  /*2420*/  MOV R43, R73 ;  /* 0x00000049002b7202 */ /* 0x000fc60000000f00 */
[----:B------:R0:W2:Y:S04]  /*2430*/  SHFL.DOWN PT, R75, R72, 0x1, 0x1f ;  /* 0x08201f00484b7f89 */ /* 0x0000a800000e0000 */
.L_x_495:
        /* <DEDUP_REMOVED lines=13> */
.L_x_473:
[----:B------:R-:W-:Y:S05]  /*2510*/  WARPSYNC.ALL ;  /* 0x0000000000007948 */ /* 0x000fea0003800000 */
[----:B------:R-:W2:Y:S08]  /*2520*/  S2UR UR5, SR_CgaCtaId ;  /* 0x00000000000579c3 */ /* 0x000eb00000008800 */
[----:B------:R-:W-:Y:S01]  /*2530*/  BAR.SYNC.DEFER_BLOCKING 0x0 ;  /* 0x0000000000007b1d */ /* 0x000fe20000010000 */
[----:B-1----:R-:W-:-:S02]  /*2540*/  SHF.R.U32.HI R56, RZ, 0x5, R50 ;  /* 0x00000005ff387819 */ /* 0x002fc40000011632 */
[----:B------:R-:W-:Y:S02]  /*2550*/  ISETP.NE.U32.AND P1, PT, RZ, UR14, PT ;  /* 0x0000000eff007c0c */ /* 0x000fe4000bf25070 */
[----:B------:R-:W-:Y:S01]  /*2560*/  LOP3.LUT R56, R56, 0x7fffff8, RZ, 0xc0, !PT ;  /* 0x07fffff838387812 */ /* 0x000fe200078ec0ff */
[----:B------:R-:W-:Y:S01]  /*2570*/  UMOV UR4, 0x400 ;  /* 0x0000040000047882 */ /* 0x000fe20000000000 */
[----:B------:R-:W-:Y:S02]  /*2580*/  ISETP.NE.AND.EX P1, PT, RZ, UR15, PT, P1 ;  /* 0x0000000fff007c0c */ /* 0x000fe4000bf25310 */
[----:B------:R-:W-:Y:S01]  /*2590*/  @!P4 IADD3 R56, R56, 0x8, RZ ;  /* 0x000000083838c810 */ /* 0x000fe20007ffe0ff */
        /* <DEDUP_REMOVED lines=16> */
[----:B------:R-:W-:Y:S02]  /*26a0*/  @P0 HADD2.F32 R64, -RZ, R64.H0_H0 ;  /* 0x20000040ff400230 */ /* 0x000fe40000004100 */
[----:B--2---:R-:W-:Y:S01]  /*26b0*/  FADD.FTZ R141, R141, R72 ;  /* 0x000000488d8d7221 */ /* 0x004fe20000010000 */
[----:B------:R-:W-:Y:S01]  /*26c0*/  FADD.FTZ R56, R56, R73 ;  /* 0x0000004938387221 */ /* 0x000fe20000010000 */
[----:B------:R-:W-:-:S02]  /*26d0*/  @P0 HADD2.F32 R66, -RZ, R66.H0_H0 ;  /* 0x20000042ff420230 */ /* 0x000fc40000004100 */
[----:B------:R-:W-:Y:S01]  /*26e0*/  FADD.FTZ R141, R74, R141 ;  /* 0x0000008d4a8d7221 */ /* 0x000fe20000010000 */
[----:B------:R-:W-:Y:S01]  /*26f0*/  FADD.FTZ R56, R75, R56 ;  /* 0x000000384b387221 */ /* 0x000fe20000010000 */
[----:B------:R-:W-:Y:S02]  /*2700*/  @P0 SHF.R.U32.HI R75, RZ, 0x10, R127 ;  /* 0x00000010ff4b0819 */ /* 0x000fe4000001167f */
[----:B---3--:R-:W-:Y:S01]  /*2710*/  FADD.FTZ R141, R141, R84 ;  /* 0x000000548d8d7221 */ /* 0x008fe20000010000 */
[----:B------:R-:W-:Y:S01]  /*2720*/  FADD.FTZ R56, R56, R85 ;  /* 0x0000005538387221 */ /* 0x000fe20000010000 */
[----:B------:R-:W-:Y:S01]  /*2730*/  @P0 SHF.R.U32.HI R74, RZ, 0x10, R125 ;  /* 0x00000010ff4a0819 */ /* 0x000fe2000001167d */
[----:B------:R-:W-:Y:S02]  /*2740*/  @P0 HADD2.F32 R75, -RZ, R75.H0_H0 ;  /* 0x2000004bff4b0230 */ /* 0x000fe40000004100 */
[----:B------:R-:W-:Y:S01]  /*2750*/  FADD.FTZ R86, R86, R141 ;  /* 0x0000008d56567221 */ /* 0x000fe20000010000 */
[----:B------:R-:W-:Y:S01]  /*2760*/  FADD.FTZ R56, R87, R56 ;  /* 0x0000003857387221 */ /* 0x000fe20000010000 */
[----:B------:R-:W-:-:S02]  /*2770*/  @P0 SHF.R.U64 R87, R124, 0x10, R125 ;  /* 0x000000107c570819 */ /* 0x000fc4000000127d */
[----:B------:R-:W-:Y:S01]  /*2780*/  FMUL.FTZ R57, R86, UR12 ;  /* 0x0000000c56397c20 */ /* 0x000fe20008410000 */
[----:B------:R-:W-:Y:S01]  /*2790*/  FMUL.FTZ R58, R56, UR12 ;  /* 0x0000000c383a7c20 */ /* 0x000fe20008410000 */
[----:B------:R-:W-:Y:S01]  /*27a0*/  @P0 MOV R56, R126 ;  /* 0x0000007e00380202 */ /* 0x000fe20000000f00 */
[----:B------:R-:W-:Y:S02]  /*27b0*/  @P0 HADD2.F32 R87, -RZ, R87.H0_H0 ;  /* 0x20000057ff570230 */ /* 0x000fe40000004100 */
[----:B------:R-:W-:Y:S02]  /*27c0*/  FSEL R57, R57, RZ, !P2 ;  /* 0x000000ff39397208 */ /* 0x000fe40005000000 */
[----:B------:R-:W-:Y:S01]  /*27d0*/  @P0 HADD2.F32 R59, -RZ, R56.H0_H0 ;  /* 0x20000038ff3b0230 */ /* 0x000fe20000004100 */
[----:B------:R-:W-:Y:S02]  /*27e0*/  ISETP.NE.U32.AND P2, PT, RZ, UR16, PT ;  /* 0x00000010ff007c0c */ /* 0x000fe4000bf45070 */
        /* <DEDUP_REMOVED lines=17> */
[----:B------:R-:W-:Y:S01]  /*2900*/  FFMA.FTZ R186, R186, R58, R57 ;  /* 0x0000003ababa7223 */ /* 0x000fe20000010039 */
[----:B------:R-:W-:-:S02]  /*2910*/  @P0 HADD2.F32 R72, -RZ, R66.H0_H0 ;  /* 0x20000042ff480230 */ /* 0x000fc40000004100 */
[----:B------:R-:W-:Y:S01]  /*2920*/  FADD.FTZ R75, R194, -R75 ;  /* 0x8000004bc24b7221 */ /* 0x000fe20000010000 */
[----:B------:R-:W-:Y:S01]  /*2930*/  FMUL.FTZ R151, R188, R151 ;  /* 0x00000097bc977220 */ /* 0x000fe20000410000 */
[--C-:B------:R-:W-:Y:S01]  /*2940*/  FFMA.FTZ R190, R190, R58, R57.reuse ;  /* 0x0000003abebe7223 */ /* 0x100fe20000010039 */
[----:B------:R-:W-:Y:S01]  /*2950*/  FADD.FTZ R191, R191, -R186 ;  /* 0x800000babfbf7221 */ /* 0x000fe20000010000 */
[----:B------:R-:W-:Y:S01]  /*2960*/  @P0 FADD.FTZ R85, R85, R72 ;  /* 0x0000004855550221 */ /* 0x000fe20000010000 */
[----:B------:R-:W-:Y:S01]  /*2970*/  @P0 MOV R72, R125 ;  /* 0x0000007d00480202 */ /* 0x000fe20000000f00 */
[----:B------:R-:W-:Y:S01]  /*2980*/  FMUL.FTZ R86, R188, R75 ;  /* 0x0000004bbc567220 */ /* 0x000fe20000410000 */
[----:B------:R-:W-:Y:S01]  /*2990*/  @P0 MOV R75, R122 ;  /* 0x0000007a004b0202 */ /* 0x000fe20000000f00 */
[----:B------:R-:W-:Y:S01]  /*29a0*/  FFMA.FTZ R200, R200, R58, R57 ;  /* 0x0000003ac8c87223 */ /* 0x000fe20000010039 */
[----:B------:R-:W-:Y:S01]  /*29b0*/  FADD.FTZ R147, R147, -R190 ;  /* 0x800000be93937221 */ /* 0x000fe20000010000 */
[----:B------:R-:W-:Y:S01]  /*29c0*/  @P0 FADD.FTZ R86, R86, R87 ;  /* 0x0000005756560221 */ /* 0x000fe20000010000 */
[----:B------:R-:W-:-:S02]  /*29d0*/  @P0 HADD2.F32 R72, -RZ, R72.H0_H0 ;  /* 0x20000048ff480230 */ /* 0x000fc40000004100 */
[C---:B------:R-:W-:Y:S01]  /*29e0*/  FMUL.FTZ R87, R188.reuse, R201 ;  /* 0x000000c9bc577220 */ /* 0x040fe20000410000 */
[----:B------:R-:W-:Y:S02]  /*29f0*/  @P0 HADD2.F32 R75, -RZ, R75.H0_H0 ;  /* 0x2000004bff4b0230 */ /* 0x000fe40000004100 */
[C---:B------:R-:W-:Y:S01]  /*2a00*/  FMUL.FTZ R56, R188.reuse, R191 ;  /* 0x000000bfbc387220 */ /* 0x040fe20000410000 */
[----:B------:R-:W-:Y:S01]  /*2a10*/  FADD.FTZ R191, R193, -R200 ;  /* 0x800000c8c1bf7221 */ /* 0x000fe20000010000 */
[----:B------:R-:W-:Y:S01]  /*2a20*/  @P0 FADD.FTZ R87, R87, R72 ;  /* 0x0000004857570221 */ /* 0x000fe20000010000 */
[----:B------:R-:W-:Y:S02]  /*2a30*/  @P0 HADD2.F32 R72, -RZ, R74.H0_H0 ;  /* 0x2000004aff480230 */ /* 0x000fe40000004100 */
[-CC-:B------:R-:W-:Y:S01]  /*2a40*/  FFMA.FTZ R74, R203, R58.reuse, R57.reuse ;  /* 0x0000003acb4a7223 */ /* 0x180fe20000010039 */
[----:B------:R-:W-:Y:S01]  /*2a50*/  FMUL.FTZ R191, R188, R191 ;  /* 0x000000bfbcbf7220 */ /* 0x000fe20000410000 */
[-CC-:B------:R-:W-:Y:S01]  /*2a60*/  FFMA.FTZ R144, R144, R58.reuse, R57.reuse ;  /* 0x0000003a90907223 */ /* 0x180fe20000010039 */
[-C--:B------:R-:W-:Y:S01]  /*2a70*/  FFMA.FTZ R135, R135, R58.reuse, R57 ;  /* 0x0000003a87877223 */ /* 0x080fe20000010039 */
[----:B------:R-:W-:Y:S01]  /*2a80*/  FADD.FTZ R199, R199, -R74 ;  /* 0x8000004ac7c77221 */ /* 0x000fe20000010000 */
[----:B------:R-:W-:Y:S01]  /*2a90*/  @P0 FADD.FTZ R151, R151, R72 ;  /* 0x0000004897970221 */ /* 0x000fe20000010000 */
[----:B------:R-:W-:Y:S01]  /*2aa0*/  @P0 SHF.R.U64 R72, R122, 0x10, R123 ;  /* 0x000000107a480819 */ /* 0x000fe2000000127b */
[----:B------:R-:W-:Y:S01]  /*2ab0*/  FFMA.FTZ R74, R195, R58, R57 ;  /* 0x0000003ac34a7223 */ /* 0x000fe20000010039 */
[----:B------:R-:W-:Y:S01]  /*2ac0*/  FMUL.FTZ R190, R188, R199 ;  /* 0x000000c7bcbe7220 */ /* 0x000fe20000410000 */
[----:B------:R-:W-:Y:S01]  /*2ad0*/  FADD.FTZ R129, R129, -R144 ;  /* 0x8000009081817221 */ /* 0x000fe20000010000 */
[----:B------:R-:W-:Y:S01]  /*2ae0*/  FADD.FTZ R135, R132, -R135 ;  /* 0x8000008784877221 */ /* 0x000fe20000010000 */
[----:B------:R-:W-:-:S02]  /*2af0*/  @P0 HADD2.F32 R72, -RZ, R72.H0_H0 ;  /* 0x20000048ff480230 */ /* 0x000fc40000004100 */
[----:B------:R-:W-:Y:S01]  /*2b00*/  @P0 FADD.FTZ R190, R190, R75 ;  /* 0x0000004bbebe0221 */ /* 0x000fe20000010000 */
[----:B------:R-:W-:Y:S01]  /*2b10*/  @P0 MOV R75, R123 ;  /* 0x0000007b004b0202 */ /* 0x000fe20000000f00 */
[----:B------:R-:W-:Y:S01]  /*2b20*/  FADD.FTZ R143, R143, -R74 ;  /* 0x8000004a8f8f7221 */ /* 0x000fe20000010000 */
[----:B------:R-:W-:Y:S01]  /*2b30*/  FMUL.FTZ R144, R188, R129 ;  /* 0x00000081bc907220 */ /* 0x000fe20000410000 */
[----:B------:R-:W-:Y:S01]  /*2b40*/  @P0 FADD.FTZ R191, R191, R72 ;  /* 0x00000048bfbf0221 */ /* 0x000fe20000010000 */
[----:B------:R-:W-:Y:S01]  /*2b50*/  FFMA.FTZ R137, R202, R58, R57 ;  /* 0x0000003aca897223 */ /* 0x000fe20000010039 */
[----:B------:R-:W-:Y:S01]  /*2b60*/  @P0 HADD2.F32 R72, -RZ, R75.H0_H0 ;  /* 0x2000004bff480230 */ /* 0x000fe20000004100 */
[----:B------:R-:W-:Y:S01]  /*2b70*/  @P0 SHF.R.U32.HI R75, RZ, 0x10, R123 ;  /* 0x00000010ff4b0819 */ /* 0x000fe2000001167b */
[C---:B------:R-:W-:Y:S01]  /*2b80*/  FMUL.FTZ R193, R188.reuse, R143 ;  /* 0x0000008fbcc17220 */ /* 0x040fe20000410000 */
[----:B------:R-:W-:Y:S01]  /*2b90*/  FMUL.FTZ R146, R188, R135 ;  /* 0x00000087bc927220 */ /* 0x000fe20000410000 */
[----:B------:R-:W-:Y:S01]  /*2ba0*/  @P0 SHF.R.U64 R129, R120, 0x10, R121 ;  /* 0x0000001078810819 */ /* 0x000fe20000001279 */
[----:B------:R-:W-:Y:S01]  /*2bb0*/  FADD.FTZ R137, R134, -R137 ;  /* 0x8000008986897221 */ /* 0x000fe20000010000 */
[----:B------:R-:W-:Y:S01]  /*2bc0*/  @P0 FADD.FTZ R193, R193, R72 ;  /* 0x00000048c1c10221 */ /* 0x000fe20000010000 */
[----:B------:R-:W-:Y:S01]  /*2bd0*/  @P0 HADD2.F32 R75, -RZ, R75.H0_H0 ;  /* 0x2000004bff4b0230 */ /* 0x000fe20000004100 */
[----:B------:R-:W-:Y:S01]  /*2be0*/  @P0 MOV R72, R120 ;  /* 0x0000007800480202 */ /* 0x000fe20000000f00 */
[-CC-:B------:R-:W-:Y:S01]  /*2bf0*/  FFMA.FTZ R139, R139, R58.reuse, R57.reuse ;  /* 0x0000003a8b8b7223 */ /* 0x180fe20000010039 */
[-CC-:B------:R-:W-:Y:S01]  /*2c00*/  FFMA.FTZ R205, R205, R58.reuse, R57.reuse ;  /* 0x0000003acdcd7223 */ /* 0x180fe20000010039 */
[----:B------:R-:W-:Y:S01]  /*2c10*/  FFMA.FTZ R135, R206, R58, R57 ;  /* 0x0000003ace877223 */ /* 0x000fe20000010039 */
[----:B------:R-:W-:Y:S01]  /*2c20*/  @P0 FADD.FTZ R144, R144, R75 ;  /* 0x0000004b90900221 */ /* 0x000fe20000010000 */
[----:B------:R-:W-:-:S02]  /*2c30*/  @P0 HADD2.F32 R75, -RZ, R72.H0_H0 ;  /* 0x20000048ff4b0230 */ /* 0x000fc40000004100 */
[-CC-:B------:R-:W-:Y:S01]  /*2c40*/  FFMA.FTZ R72, R133, R58.reuse, R57.reuse ;  /* 0x0000003a85487223 */ /* 0x180fe20000010039 */
[-C--:B------:R-:W-:Y:S01]  /*2c50*/  FFMA.FTZ R133, R136, R58.reuse, R57 ;  /* 0x0000003a88857223 */ /* 0x080fe20000010039 */
[----:B------:R-:W-:Y:S02]  /*2c60*/  @P0 HADD2.F32 R129, -RZ, R129.H0_H0 ;  /* 0x20000081ff810230 */ /* 0x000fe40000004100 */
[----:B------:R-:W-:Y:S01]  /*2c70*/  FMUL.FTZ R148, R188, R137 ;  /* 0x00000089bc947220 */ /* 0x000fe20000410000 */
[----:B------:R-:W-:Y:S01]  /*2c80*/  FADD.FTZ R131, R131, -R72 ;  /* 0x8000004883837221 */ /* 0x000fe20000010000 */
[----:B------:R-:W-:Y:S01]  /*2c90*/  @P0 MOV R72, R121 ;  /* 0x0000007900480202 */ /* 0x000fe20000000f00 */
[----:B------:R-:W-:Y:S01]  /*2ca0*/  @P0 FADD.FTZ R146, R146, R75 ;  /* 0x0000004b92920221 */ /* 0x000fe20000010000 */
[----:B------:R-:W-:Y:S01]  /*2cb0*/  FFMA.FTZ R75, R130, R58, R57 ;  /* 0x0000003a824b7223 */ /* 0x000fe20000010039 */
[----:B------:R-:W-:Y:S01]  /*2cc0*/  FMUL.FTZ R194, R188, R131 ;  /* 0x00000083bcc27220 */ /* 0x000fe20000410000 */
[----:B------:R-:W-:Y:S01]  /*2cd0*/  @P0 SHF.R.U32.HI R58, RZ, 0x10, R121 ;  /* 0x00000010ff3a0819 */ /* 0x000fe20000011679 */
[----:B------:R-:W-:-:S02]  /*2ce0*/  @P0 HADD2.F32 R57, -RZ, R72.H0_H0 ;  /* 0x20000048ff390230 */ /* 0x000fc40000004100 */
[----:B------:R-:W-:Y:S01]  /*2cf0*/  FADD.FTZ R75, R128, -R75 ;  /* 0x8000004b804b7221 */ /* 0x000fe20000010000 */
[----:B------:R-:W-:Y:S01]  /*2d00*/  @P0 FADD.FTZ R148, R148, R129 ;  /* 0x0000008194940221 */ /* 0x000fe20000010000 */
[----:B------:R-:W-:Y:S01]  /*2d10*/  FADD.FTZ R129, R138, -R139 ;  /* 0x8000008b8a817221 */ /* 0x000fe20000010000 */
[----:B------:R-:W-:Y:S01]  /*2d20*/  @P0 FADD.FTZ R56, R56, R59 ;  /* 0x0000003b38380221 */ /* 0x000fe20000010000 */
[----:B------:R-:W-:Y:S01]  /*2d30*/  @P0 FADD.FTZ R194, R194, R57 ;  /* 0x00000039c2c20221 */ /* 0x000fe20000010000 */
[----:B------:R-:W-:Y:S02]  /*2d40*/  @P0 HADD2.F32 R57, -RZ, R58.H0_H0 ;  /* 0x2000003aff390230 */ /* 0x000fe40000004100 */
[----:B------:R-:W-:Y:S01]  /*2d50*/  FMUL.FTZ R138, R188, R75 ;  /* 0x0000004bbc8a7220 */ /* 0x000fe20000410000 */
[----:B------:R-:W-:Y:S01]  /*2d60*/  @P0 MOV R58, R118 ;  /* 0x00000076003a0202 */ /* 0x000fe20000000f00 */
[----:B------:R-:W-:Y:S01]  /*2d70*/  FADD.FTZ R205, R140, -R205 ;  /* 0x800000cd8ccd7221 */ /* 0x000fe20000010000 */
[----:B------:R-:W-:Y:S01]  /*2d80*/  FMUL.FTZ R59, R188, R147 ;  /* 0x00000093bc3b7220 */ /* 0x000fe20000410000 */
[----:B------:R-:W-:Y:S01]  /*2d90*/  @P0 FADD.FTZ R138, R138, R57 ;  /* 0x000000398a8a0221 */ /* 0x000fe20000010000 */
[----:B------:R-:W-:Y:S01]  /*2da0*/  FMUL.FTZ R140, R188, R129 ;  /* 0x00000081bc8c7220 */ /* 0x000fe20000410000 */
[----:B------:R-:W-:-:S02]  /*2db0*/  @P0 HADD2.F32 R57, -RZ, R58.H0_H0 ;  /* 0x2000003aff390230 */ /* 0x000fc40000004100 */
[----:B------:R-:W-:Y:S01]  /*2dc0*/  @P0 FADD.FTZ R59, R59, R64 ;  /* 0x000000403b3b0221 */ /* 0x000fe20000010000 */
[----:B------:R-:W-:Y:S01]  /*2dd0*/  @P0 SHF.R.U64 R75, R118, 0x10, R119 ;  /* 0x00000010764b0819 */ /* 0x000fe20000001277 */
[----:B------:R-:W-:Y:S01]  /*2de0*/  FADD.FTZ R133, R192, -R133 ;  /* 0x80000085c0857221 */ /* 0x000fe20000010000 */
[----:B------:R-:W-:Y:S01]  /*2df0*/  @P0 SHF.R.U32.HI R72, RZ, 0x10, R119 ;  /* 0x00000010ff480819 */ /* 0x000fe20000011677 */
[----:B------:R-:W-:Y:S01]  /*2e00*/  @P0 FADD.FTZ R140, R140, R57 ;  /* 0x000000398c8c0221 */ /* 0x000fe20000010000 */
[----:B------:R-:W-:Y:S01]  /*2e10*/  @P0 MOV R57, R119 ;  /* 0x0000007700390202 */ /* 0x000fe20000000f00 */
[----:B------:R0:W1:Y:S01]  /*2e20*/  F2F.F16.F32 R64, R59 ;  /* 0x0000003b00407304 */ /* 0x0000620000200800 */
[----:B------:R-:W-:Y:S01]  /*2e30*/  FADD.FTZ R129, R204, -R135 ;  /* 0x80000087cc817221 */ /* 0x000fe20000010000 */
[----:B------:R-:W-:Y:S01]  /*2e40*/  @P0 HADD2.F32 R75, -RZ, R75.H0_H0 ;  /* 0x2000004bff4b0230 */ /* 0x000fe20000004100 */
[----:B------:R-:W-:Y:S01]  /*2e50*/  ISETP.NE.AND.EX P2, PT, RZ, UR17, PT, P2 ;  /* 0x00000011ff007c0c */ /* 0x000fe2000bf45320 */
[----:B------:R-:W-:-:S02]  /*2e60*/  @P0 HADD2.F32 R58, -RZ, R57.H0_H0 ;  /* 0x20000039ff3a0230 */ /* 0x000fc40000004100 */
[C---:B------:R-:W-:Y:S01]  /*2e70*/  FMUL.FTZ R134, R188.reuse, R133 ;  /* 0x00000085bc867220 */ /* 0x040fe20000410000 */
[C---:B------:R-:W-:Y:S01]  /*2e80*/  FMUL.FTZ R135, R188.reuse, R205 ;  /* 0x000000cdbc877220 */ /* 0x040fe20000410000 */
[----:B------:R-:W-:Y:S01]  /*2e90*/  @P0 HADD2.F32 R57, -RZ, R72.H0_H0 ;  /* 0x20000048ff390230 */ /* 0x000fe20000004100 */
[----:B------:R2:W3:Y:S01]  /*2ea0*/  F2F.F16.F32 R66, R84 ;  /* 0x0000005400427304 */ /* 0x0004e20000200800 */
[----:B0-----:R-:W-:Y:S01]  /*2eb0*/  @P1 F2FP.F16.F32.PACK_AB R59, RZ, R59 ;  /* 0x0000003bff3b123e */ /* 0x001fe200000000ff */
[----:B------:R-:W-:Y:S01]  /*2ec0*/  FMUL.FTZ R188, R188, R129 ;  /* 0x00000081bcbc7220 */ /* 0x000fe20000410000 */
[----:B------:R-:W-:Y:S01]  /*2ed0*/  @P0 FADD.FTZ R134, R134, R75 ;  /* 0x0000004b86860221 */ /* 0x000fe20000010000 */
[----:B------:R-:W-:Y:S01]  /*2ee0*/  @P0 FADD.FTZ R135, R135, R58 ;  /* 0x0000003a87870221 */ /* 0x000fe20000010000 */
[----:B------:R-:W-:Y:S01]  /*2ef0*/  @P1 PRMT R100, R59, 0x7610, R100 ;  /* 0x000076103b641816 */ /* 0x000fe20000000064 */
[----:B------:R-:W-:Y:S01]  /*2f00*/  @P0 FADD.FTZ R188, R188, R57 ;  /* 0x00000039bcbc0221 */ /* 0x000fe20000010000 */
[----:B------:R-:W0:Y:S01]  /*2f10*/  LDC.64 R58, c[0x0][0x2f8] ;  /* 0x0000be00ff3a7b82 */ /* 0x000e220000000a00 */
[----:B------:R4:W4:Y:S01]  /*2f20*/  F2F.F16.F32 R73, R65 ;  /* 0x0000004100497304 */ /* 0x0009220000200800 */
[----:B-1----:R-:W-:-:S02]  /*2f30*/  @P2 PRMT R102, R64, 0x7610, R102 ;  /* 0x0000761040662816 */ /* 0x002fc40000000066 */
[----:B--2---:R-:W-:Y:S02]  /*2f40*/  @P1 F2FP.F16.F32.PACK_AB R84, RZ, R84 ;  /* 0x00000054ff54123e */ /* 0x004fe400000000ff */
[----:B------:R-:W-:Y:S02]  /*2f50*/  @P1 F2FP.F16.F32.PACK_AB R196, RZ, R86 ;  /* 0x00000056ffc4123e */ /* 0x000fe400000000ff */
[C---:B---3--:R-:W-:Y:S01]  /*2f60*/  @P2 PRMT R101, R66.reuse, 0x7610, R101 ;  /* 0x0000761042652816 */ /* 0x048fe20000000065 */
[----:B------:R-:W-:Y:S01]  /*2f70*/  F2F.F16.F32 R150, R86 ;  /* 0x0000005600967304 */ /* 0x000fe20000200800 */
[----:B----4-:R-:W-:Y:S02]  /*2f80*/  @P1 F2FP.F16.F32.PACK_AB R65, RZ, R65 ;  /* 0x00000041ff41123e */ /* 0x010fe400000000ff */
[----:B------:R-:W-:Y:S02]  /*2f90*/  SHF.L.U32 R66, R66, 0x10, RZ ;  /* 0x0000001042427819 */ /* 0x000fe400000006ff */
[----:B------:R-:W-:-:S02]  /*2fa0*/  @P1 PRMT R99, R65, 0x7610, R99 ;  /* 0x0000761041631816 */ /* 0x000fc40000000063 */
[----:B------:R-:W-:Y:S01]  /*2fb0*/  @P2 PRMT R98, R73, 0x7610, R98 ;  /* 0x0000761049622816 */ /* 0x000fe20000000062 */
[----:B------:R-:W-:Y:S01]  /*2fc0*/  F2F.F16.F32 R186, R151 ;  /* 0x0000009700ba7304 */ /* 0x000fe20000200800 */
[----:B------:R-:W-:Y:S02]  /*2fd0*/  @P1 F2FP.F16.F32.PACK_AB R197, RZ, R87 ;  /* 0x00000057ffc5123e */ /* 0x000fe400000000ff */
[----:B------:R-:W-:-:S05]  /*2fe0*/  @P1 PRMT R184, R84, 0x7610, R184 ;  /* 0x0000761054b81816 */ /* 0x000fca00000000b8 */
[----:B------:R1:W2:Y:S08]  /*2ff0*/  F2F.F16.F32 R67, R56 ;  /* 0x0000003800437304 */ /* 0x0002b00000200800 */
[----:B------:R-:W3:Y:S01]  /*3000*/  F2F.F16.F32 R189, R87 ;  /* 0x0000005700bd7304 */ /* 0x000ee20000200800 */
[----:B-1----:R-:W-:-:S04]  /*3010*/  @P1 F2FP.F16.F32.PACK_AB R56, RZ, R56 ;  /* 0x00000038ff38123e */ /* 0x002fc800000000ff */
[----:B------:R-:W-:Y:S01]  /*3020*/  @P1 PRMT R103, R56, 0x7610, R103 ;  /* 0x0000761038671816 */ /* 0x000fe20000000067 */
[----:B------:R-:W-:Y:S01]  /*3030*/  IMAD.WIDE.U32 R56, R64, 0x10000, RZ ;  /* 0x0001000040387825 */ /* 0x000fe200078e00ff */
[----:B--2---:R-:W-:Y:S01]  /*3040*/  @P2 PRMT R97, R67, 0x7610, R97 ;  /* 0x0000761043612816 */ /* 0x004fe20000000061 */
[----:B------:R-:W1:Y:S02]  /*3050*/  F2F.F16.F32 R143, R191 ;  /* 0x000000bf008f7304 */ /* 0x000e640000200800 */
[----:B------:R-:W-:Y:S01]  /*3060*/  IMAD.WIDE.U32 R64, R150, 0x10000, RZ ;  /* 0x0001000096407825 */ /* 0x000fe200078e00ff */
[----:B------:R-:W-:Y:S02]  /*3070*/  LOP3.LUT R57, R57, R66, R73, 0xfe, !PT ;  /* 0x0000004239397212 */ /* 0x000fe400078efe49 */
[----:B------:R-:W-:Y:S02]  /*3080*/  SHF.L.U32 R66, R186, 0x10, RZ ;  /* 0x00000010ba427819 */ /* 0x000fe400000006ff */
[----:B------:R-:W-:Y:S01]  /*3090*/  LOP3.LUT R56, R56, R67, RZ, 0xfc, !PT ;  /* 0x0000004338387212 */ /* 0x000fe200078efcff */
[----:B------:R-:W2:Y:S01]  /*30a0*/  F2F.F16.F32 R136, R148 ;  /* 0x0000009400887304 */ /* 0x000ea20000200800 */
[----:B---3--:R-:W-:Y:S01]  /*30b0*/  LOP3.LUT R65, R65, R66, R189, 0xfe, !PT ;  /* 0x0000004241417212 */ /* 0x008fe200078efebd */
[----:B-1----:R-:W-:-:S06]  /*30c0*/  IMAD.WIDE.U32 R66, R143, 0x10000, RZ ;  /* 0x000100008f427825 */ /* 0x002fcc00078e00ff */
[----:B------:R-:W1:Y:S01]  /*30d0*/  F2F.F16.F32 R130, R134 ;  /* 0x0000008600827304 */ /* 0x000e620000200800 */
[----:B--2---:R-:W-:-:S07]  /*30e0*/  IMAD.WIDE.U32 R72, R136, 0x10000, RZ ;  /* 0x0001000088487825 */ /* 0x004fce00078e00ff */
[----:B------:R-:W2:Y:S01]  /*30f0*/  F2F.F16.F32 R147, R144 ;  /* 0x0000009000937304 */ /* 0x000ea20000200800 */
[----:B-1----:R-:W-:-:S07]  /*3100*/  IMAD.WIDE.U32 R74, R130, 0x10000, RZ ;  /* 0x00010000824a7825 */ /* 0x002fce00078e00ff */
[----:B------:R-:W1:Y:S01]  /*3110*/  F2F.F16.F32 R142, R138 ;  /* 0x0000008a008e7304 */ /* 0x000e620000200800 */
[----:B--2---:R-:W-:-:S07]  /*3120*/  SHF.L.U32 R128, R147, 0x10, RZ ;  /* 0x0000001093807819 */ /* 0x004fce00000006ff */
[----:B------:R-:W2:Y:S01]  /*3130*/  F2F.F16.F32 R132, R188 ;  /* 0x000000bc00847304 */ /* 0x000ea20000200800 */
[----:B-1----:R-:W-:-:S07]  /*3140*/  SHF.L.U32 R129, R142, 0x10, RZ ;  /* 0x000000108e817819 */ /* 0x002fce00000006ff */
[----:B------:R-:W1:Y:S01]  /*3150*/  F2F.F16.F32 R145, R193 ;  /* 0x000000c100917304 */ /* 0x000e620000200800 */
[----:B--2---:R-:W-:-:S07]  /*3160*/  SHF.L.U32 R192, R132, 0x10, RZ ;  /* 0x0000001084c07819 */ /* 0x004fce00000006ff */
[----:B------:R-:W2:Y:S01]  /*3170*/  F2F.F16.F32 R139, R194 ;  /* 0x000000c2008b7304 */ /* 0x000ea20000200800 */
[----:B-1----:R-:W-:-:S07]  /*3180*/  LOP3.LUT R67, R67, R128, R145, 0xfe, !PT ;  /* 0x0000008043437212 */ /* 0x002fce00078efe91 */
[----:B------:R-:W1:Y:S01]  /*3190*/  F2F.F16.F32 R133, R135 ;  /* 0x0000008700857304 */ /* 0x000e620000200800 */
[----:B--2---:R-:W-:-:S07]  /*31a0*/  LOP3.LUT R73, R73, R129, R139, 0xfe, !PT ;  /* 0x0000008149497212 */ /* 0x004fce00078efe8b */
[----:B------:R-:W2:Y:S01]  /*31b0*/  F2F.F16.F32 R149, R85 ;  /* 0x0000005500957304 */ /* 0x000ea20000200800 */
[----:B0-----:R-:W-:Y:S01]  /*31c0*/  IMAD.WIDE.U32 R128, R106, 0x8, R58 ;  /* 0x000000086a807825 */ /* 0x001fe200078e003a */
[----:B-1----:R-:W-:-:S06]  /*31d0*/  LOP3.LUT R75, R75, R192, R133, 0xfe, !PT ;  /* 0x000000c04b4b7212 */ /* 0x002fcc00078efe85 */
[----:B------:R-:W0:Y:S01]  /*31e0*/  F2F.F16.F32 R141, R190 ;  /* 0x000000be008d7304 */ /* 0x000e220000200800 */
[----:B------:R-:W-:Y:S02]  /*31f0*/  @P1 F2FP.F16.F32.PACK_AB R192, RZ, R85 ;  /* 0x00000055ffc0123e */ /* 0x000fe400000000ff */
[----:B--2---:R-:W-:-:S05]  /*3200*/  LOP3.LUT R64, R64, R149, RZ, 0xfc, !PT ;  /* 0x0000009540407212 */ /* 0x004fca00078efcff */
[----:B------:R-:W1:Y:S01]  /*3210*/  F2F.F16.F32 R137, R146 ;  /* 0x0000009200897304 */ /* 0x000e620000200800 */
[----:B0-----:R-:W-:-:S07]  /*3220*/  LOP3.LUT R66, R66, R141, RZ, 0xfc, !PT ;  /* 0x0000008d42427212 */ /* 0x001fce00078efcff */
[----:B------:R-:W0:Y:S01]  /*3230*/  F2F.F16.F32 R131, R140 ;  /* 0x0000008c00837304 */ /* 0x000e220000200800 */
        /* <DEDUP_REMOVED lines=11> */
.L_x_474:
        /* <DEDUP_REMOVED lines=13> */
.L_x_475:
[----:B------:R-:W-:Y:S01]  /*33c0*/  @P1 F2FP.F16.F32.PACK_AB R151, RZ, R151 ;  /* 0x00000097ff97123e */ /* 0x000fe200000000ff */
[----:B0-----:R-:W-:Y:S01]  /*33d0*/  IMAD.WIDE.U32 R86, R105, 0x8, R58 ;  /* 0x0000000869567825 */ /* 0x001fe200078e003a */
[----:B------:R-:W-:Y:S02]  /*33e0*/  @P2 PRMT R97, R149, 0x7610, R97 ;  /* 0x0000761095612816 */ /* 0x000fe40000000061 */
[----:B------:R-:W-:Y:S02]  /*33f0*/  @P2 PRMT R102, R150, 0x7610, R102 ;  /* 0x0000761096662816 */ /* 0x000fe40000000066 */
[----:B------:R-:W-:Y:S02]  /*3400*/  @P2 PRMT R98, R189, 0x7610, R98 ;  /* 0x00007610bd622816 */ /* 0x000fe40000000062 */
[----:B------:R-:W-:Y:S02]  /*3410*/  @P2 PRMT R101, R186, 0x7610, R101 ;  /* 0x00007610ba652816 */ /* 0x000fe40000000065 */
[----:B------:R-:W-:-:S02]  /*3420*/  @P1 F2FP.F16.F32.PACK_AB R190, RZ, R190 ;  /* 0x000000beffbe123e */ /* 0x000fc400000000ff */
[----:B------:R-:W-:Y:S02]  /*3430*/  @P1 F2FP.F16.F32.PACK_AB R191, RZ, R191 ;  /* 0x000000bfffbf123e */ /* 0x000fe400000000ff */
[----:B------:R-:W-:Y:S02]  /*3440*/  @P1 F2FP.F16.F32.PACK_AB R193, RZ, R193 ;  /* 0x000000c1ffc1123e */ /* 0x000fe400000000ff */
        /* <DEDUP_REMOVED lines=10> */
.L_x_476:
        /* <DEDUP_REMOVED lines=13> */
.L_x_477:
[----:B------:R-:W-:Y:S01]  /*35c0*/  @P1 F2FP.F16.F32.PACK_AB R144, RZ, R144 ;  /* 0x00000090ff90123e */ /* 0x000fe200000000ff */
[----:B0-2---:R-:W-:Y:S01]  /*35d0*/  IMAD.WIDE.U32 R84, R104, 0x8, R58 ;  /* 0x0000000868547825 */ /* 0x005fe200078e003a */
        /* <DEDUP_REMOVED lines=17> */
.L_x_478:
        /* <DEDUP_REMOVED lines=13> */
.L_x_479:
[----:B------:R-:W-:Y:S02]  /*37c0*/  @P1 F2FP.F16.F32.PACK_AB R138, RZ, R138 ;  /* 0x0000008aff8a123e */ /* 0x000fe400000000ff */
[----:B------:R-:W-:Y:S02]  /*37d0*/  @P2 PRMT R97, R137, 0x7610, R97 ;  /* 0x0000761089612816 */ /* 0x000fe40000000061 */
[----:B------:R-:W-:Y:S02]  /*37e0*/  @P2 PRMT R102, R136, 0x7610, R102 ;  /* 0x0000761088662816 */ /* 0x000fe40000000066 */
[----:B------:R-:W-:Y:S02]  /*37f0*/  @P2 PRMT R98, R139, 0x7610, R98 ;  /* 0x000076108b622816 */ /* 0x000fe40000000062 */
[----:B------:R-:W-:Y:S02]  /*3800*/  @P2 PRMT R101, R142, 0x7610, R101 ;  /* 0x000076108e652816 */ /* 0x000fe40000000065 */
[----:B------:R-:W-:-:S02]  /*3810*/  @P1 F2FP.F16.F32.PACK_AB R140, RZ, R140 ;  /* 0x0000008cff8c123e */ /* 0x000fc400000000ff */
        /* <DEDUP_REMOVED lines=10> */
.L_x_480:
[----:B01--4-:R-:W-:Y:S01]  /*38c0*/  IMAD.WIDE.U32 R56, R185, 0x8, R58 ;  /* 0x00000008b9387825 */ /* 0x013fe200078e003a */
[----:B------:R-:W-:Y:S02]  /*38d0*/  @P1 F2FP.F16.F32.PACK_AB R134, RZ, R134 ;  /* 0x00000086ff86123e */ /* 0x000fe400000000ff */
[----:B------:R-:W-:Y:S02]  /*38e0*/  @P1 F2FP.F16.F32.PACK_AB R135, RZ, R135 ;  /* 0x00000087ff87123e */ /* 0x000fe400000000ff */
[----:B------:R0:W-:Y:S01]  /*38f0*/  STG.E.64 desc[UR6][R56.64], R72 ;  /* 0x0000004838007986 */ /* 0x0001e2000c101b06 */
[----:B------:R-:W-:Y:S02]  /*3900*/  @P1 F2FP.F16.F32.PACK_AB R188, RZ, R188 ;  /* 0x000000bcffbc123e */ /* 0x000fe400000000ff */
        /* <DEDUP_REMOVED lines=13> */
.L_x_481:
        /* <DEDUP_REMOVED lines=10> */
.L_x_482:
        /* <DEDUP_REMOVED lines=14> */
.L_x_483:
[----:B------:R-:W-:Y:S01]  /*3b60*/  SEL R189, RZ, 0x1, P4 ;  /* 0x00000001ffbd7807 */ /* 0x000fe20002000000 */
[----:B------:R-:W-:Y:S06]  /*3b70*/  @!P3 BRA `(.L_x_484) ;  /* 0xffffffcc00f0b947 */ /* 0x000fec000383ffff */
[----:B--2---:R-:W-:Y:S02]  /*3b80*/  MOV R85, R90 ;  /* 0x0000005a00557202 */ /* 0x004fe40000000f00 */
[----:B---3--:R-:W-:Y:S02]  /*3b90*/  MOV R75, R63 ;  /* 0x0000003f004b7202 */ /* 0x008fe40000000f00 */
[----:B------:R-:W-:Y:S02]  /*3ba0*/  MOV R90, R16 ;  /* 0x00000010005a7202 */ /* 0x000fe40000000f00 */
[----:B------:R-:W-:Y:S02]  /*3bb0*/  MOV R64, R96 ;  /* 0x0000006000407202 */ /* 0x000fe40000000f00 */
[----:B------:R-:W-:Y:S02]  /*3bc0*/  MOV R74, R83 ;  /* 0x00000053004a7202 */ /* 0x000fe40000000f00 */
[----:B------:R-:W-:-:S02]  /*3bd0*/  MOV R63, R54 ;  /* 0x00000036003f7202 */ /* 0x000fc40000000f00 */
[----:B------:R-:W-:Y:S02]  /*3be0*/  MOV R16, R18 ;  /* 0x0000001200107202 */ /* 0x000fe40000000f00 */
[----:B------:R-:W-:Y:S02]  /*3bf0*/  MOV R86, R82 ;  /* 0x0000005200567202 */ /* 0x000fe40000000f00 */
[----:B-1--4-:R-:W-:Y:S02]  /*3c00*/  MOV R59, R79 ;  /* 0x0000004f003b7202 */ /* 0x012fe40000000f00 */
[----:B------:R-:W-:Y:S02]  /*3c10*/  MOV R83, R39 ;  /* 0x0000002700537202 */ /* 0x000fe40000000f00 */
[----:B------:R-:W-:Y:S02]  /*3c20*/  MOV R96, R37 ;  /* 0x0000002500607202 */ /* 0x000fe40000000f00 */
[----:B------:R-:W-:-:S02]  /*3c30*/  MOV R97, R38 ;  /* 0x0000002600617202 */ /* 0x000fc40000000f00 */
[----:B------:R-:W-:Y:S02]  /*3c40*/  MOV R54, R4 ;  /* 0x0000000400367202 */ /* 0x000fe40000000f00 */
[----:B------:R-:W-:Y:S02]  /*3c50*/  MOV R99, R36 ;  /* 0x0000002400637202 */ /* 0x000fe40000000f00 */
[----:B------:R-:W-:Y:S02]  /*3c60*/  MOV R18, R20 ;  /* 0x0000001400127202 */ /* 0x000fe40000000f00 */
[----:B0-----:R-:W-:Y:S02]  /*3c70*/  MOV R72, R95 ;  /* 0x0000005f00487202 */ /* 0x001fe40000000f00 */
        /* <DEDUP_REMOVED lines=46> */
[----:B------:R-:W-:-:S07]  /*3f60*/  MOV R107, R28 ;  /* 0x0000001c006b7202 */ /* 0x000fce0000000f00 */
.L_x_471:
        /* <DEDUP_REMOVED lines=35> */
.L_x_472:
[----:B------:R-:W-:Y:S01]  /*41a0*/  HFMA2.MMA R84, -RZ, RZ, 0, 9.5367431640625e-07 ;  /* 0x00000010ff547435 */ /* 0x000fe200000001ff */
[----:B------:R-:W-:Y:S02]  /*41b0*/  MOV R85, R43 ;  /* 0x0000002b00557202 */ /* 0x000fe40000000f00 */
[----:B------:R-:W-:Y:S02]  /*41c0*/  MOV R87, 0x1f ;  /* 0x0000001f00577802 */ /* 0x000fe40000000f00 */
[----:B------:R-:W-:-:S07]  /*41d0*/  MOV R74, 0xffffffff ;  /* 0xffffffff004a7802 */ /* 0x000fce0000000f00 */
[----:B-----5:R-:W-:Y:S05]  /*41e0*/  WARPSYNC.COLLECTIVE R74, `(.L_x_485) ;  /* 0x000000004a087348 */ /* 0x020fea0003c00000 */
[----:B------:R0:W1:Y:S02]  /*41f0*/  SHFL.DOWN P4, R75, R85, R84, R87 ;  /* 0x08000054554b7389 */ /* 0x0000640000080057 */
[----:B01---5:R-:W-:Y:S01]  /*4200*/  ENDCOLLECTIVE ;  /* 0x000000000000791b */ /* 0x023fe20003800000 */
.L_x_485:
[----:B------:R-:W-:Y:S02]  /*4210*/  MOV R85, R9 ;  /* 0x0000000900557202 */ /* 0x000fe40000000f00 */
[----:B------:R-:W-:-:S07]  /*4220*/  MOV R30, R75 ;  /* 0x0000004b001e7202 */ /* 0x000fce0000000f00 */
[----:B------:R-:W-:Y:S05]  /*4230*/  WARPSYNC.COLLECTIVE R74, `(.L_x_486) ;  /* 0x000000004a087348 */ /* 0x000fea0003c00000 */
[----:B------:R0:W1:Y:S02]  /*4240*/  SHFL.DOWN P4, R75, R85, R84, R87 ;  /* 0x08000054554b7389 */ /* 0x0000640000080057 */
[----:B01----:R-:W-:Y:S01]  /*4250*/  ENDCOLLECTIVE ;  /* 0x000000000000791b */ /* 0x003fe20003800000 */
.L_x_486:
[----:B------:R-:W-:Y:S01]  /*4260*/  FADD.FTZ R30, R43, R30 ;  /* 0x0000001e2b1e7221 */ /* 0x000fe20000010000 */
[----:B------:R-:W-:-:S04]  /*4270*/  HFMA2.MMA R84, -RZ, RZ, 0, 4.76837158203125e-07 ;  /* 0x00000008ff547435 */ /* 0x000fc800000001ff */
[----:B------:R-:W-:Y:S02]  /*4280*/  MOV R85, R30 ;  /* 0x0000001e00557202 */ /* 0x000fe40000000f00 */
[----:B------:R-:W-:-:S07]  /*4290*/  MOV R56, R75 ;  /* 0x0000004b00387202 */ /* 0x000fce0000000f00 */
[----:B------:R-:W-:Y:S05]  /*42a0*/  WARPSYNC.COLLECTIVE R74, `(.L_x_487) ;  /* 0x000000004a087348 */ /* 0x000fea0003c00000 */
[----:B------:R0:W1:Y:S02]  /*42b0*/  SHFL.DOWN P4, R75, R85, R84, R87 ;  /* 0x08000054554b7389 */ /* 0x0000640000080057 */
[----:B01----:R-:W-:Y:S01]  /*42c0*/  ENDCOLLECTIVE ;  /* 0x000000000000791b */ /* 0x003fe20003800000 */
.L_x_487:
[----:B------:R-:W-:-:S05]  /*42d0*/  FADD.FTZ R56, R9, R56 ;  /* 0x0000003809387221 */ /* 0x000fca0000010000 */
[----:B------:R-:W-:Y:S02]  /*42e0*/  MOV R85, R56 ;  /* 0x0000003800557202 */ /* 0x000fe40000000f00 */
[----:B------:R-:W-:-:S07]  /*42f0*/  MOV R59, R75 ;  /* 0x0000004b003b7202 */ /* 0x000fce0000000f00 */
[----:B------:R-:W-:Y:S05]  /*4300*/  WARPSYNC.COLLECTIVE R74, `(.L_x_488) ;  /* 0x000000004a087348 */ /* 0x000fea0003c00000 */
[----:B------:R0:W1:Y:S02]  /*4310*/  SHFL.DOWN P4, R75, R85, R84, R87 ;  /* 0x08000054554b7389 */ /* 0x0000640000080057 */
[----:B01----:R-:W-:Y:S01]  /*4320*/  ENDCOLLECTIVE ;  /* 0x000000000000791b */ /* 0x003fe20003800000 */
.L_x_488:
[----:B------:R-:W-:Y:S01]  /*4330*/  FADD.FTZ R59, R30, R59 ;  /* 0x0000003b1e3b7221 */ /* 0x000fe20000010000 */
[----:B------:R-:W-:Y:S01]  /*4340*/  MOV R30, R57 ;  /* 0x00000039001e7202 */ /* 0x000fe20000000f00 */
[----:B------:R-:W-:-:S03]  /*4350*/  HFMA2.MMA R84, -RZ, RZ, 0, 2.384185791015625e-07 ;  /* 0x00000004ff547435 */ /* 0x000fc600000001ff */
[----:B------:R-:W-:Y:S02]  /*4360*/  MOV R85, R59 ;  /* 0x0000003b00557202 */ /* 0x000fe40000000f00 */
[----:B------:R-:W-:-:S07]  /*4370*/  MOV R65, R75 ;  /* 0x0000004b00417202 */ /* 0x000fce0000000f00 */
[----:B------:R-:W-:Y:S05]  /*4380*/  WARPSYNC.COLLECTIVE R74, `(.L_x_489) ;  /* 0x000000004a087348 */ /* 0x000fea0003c00000 */
[----:B------:R0:W1:Y:S02]  /*4390*/  SHFL.DOWN P4, R75, R85, R84, R87 ;  /* 0x08000054554b7389 */ /* 0x0000640000080057 */
[----:B01----:R-:W-:Y:S01]  /*43a0*/  ENDCOLLECTIVE ;  /* 0x000000000000791b */ /* 0x003fe20003800000 */
.L_x_489:
[----:B------:R-:W-:-:S05]  /*43b0*/  FADD.FTZ R65, R56, R65 ;  /* 0x0000004138417221 */ /* 0x000fca0000010000 */
[----:B------:R-:W-:Y:S02]  /*43c0*/  MOV R85, R65 ;  /* 0x0000004100557202 */ /* 0x000fe40000000f00 */
[----:B------:R-:W-:-:S07]  /*43d0*/  MOV R58, R75 ;  /* 0x0000004b003a7202 */ /* 0x000fce0000000f00 */
[----:B------:R-:W-:Y:S05]  /*43e0*/  WARPSYNC.COLLECTIVE R74, `(.L_x_490) ;  /* 0x000000004a087348 */ /* 0x000fea0003c00000 */
[----:B------:R0:W1:Y:S02]  /*43f0*/  SHFL.DOWN P4, R75, R85, R84, R87 ;  /* 0x08000054554b7389 */ /* 0x0000640000080057 */
[----:B01----:R-:W-:Y:S01]  /*4400*/  ENDCOLLECTIVE ;  /* 0x000000000000791b */ /* 0x003fe20003800000 */
.L_x_490:
[----:B------:R-:W-:Y:S01]  /*4410*/  FADD.FTZ R58, R59, R58 ;  /* 0x0000003a3b3a7221 */ /* 0x000fe20000010000 */
[----:B------:R-:W-:-:S04]  /*4420*/  HFMA2.MMA R84, -RZ, RZ, 0, 1.1920928955078125e-07 ;  /* 0x00000002ff547435 */ /* 0x000fc800000001ff */
[----:B------:R-:W-:Y:S02]  /*4430*/  MOV R85, R58 ;  /* 0x0000003a00557202 */ /* 0x000fe40000000f00 */
[----:B------:R-:W-:-:S07]  /*4440*/  MOV R64, R75 ;  /* 0x0000004b00407202 */ /* 0x000fce0000000f00 */
[----:B------:R-:W-:Y:S05]  /*4450*/  WARPSYNC.COLLECTIVE R74, `(.L_x_491) ;  /* 0x000000004a087348 */ /* 0x000fea0003c00000 */
[----:B------:R0:W1:Y:S02]  /*4460*/  SHFL.DOWN P4, R75, R85, R84, R87 ;  /* 0x08000054554b7389 */ /* 0x0000640000080057 */
[----:B01----:R-:W-:Y:S01]  /*4470*/  ENDCOLLECTIVE ;  /* 0x000000000000791b */ /* 0x003fe20003800000 */
.L_x_491:
[----:B------:R-:W-:-:S05]  /*4480*/  FADD.FTZ R64, R65, R64 ;  /* 0x0000004041407221 */ /* 0x000fca0000010000 */
[----:B------:R-:W-:Y:S02]  /*4490*/  MOV R85, R64 ;  /* 0x0000004000557202 */ /* 0x000fe40000000f00 */
[----:B------:R-:W-:-:S07]  /*44a0*/  MOV R9, R75 ;  /* 0x0000004b00097202 */ /* 0x000fce0000000f00 */
[----:B------:R-:W-:Y:S05]  /*44b0*/  WARPSYNC.COLLECTIVE R74, `(.L_x_492) ;  /* 0x000000004a087348 */ /* 0x000fea0003c00000 */
[----:B------:R0:W1:Y:S02]  /*44c0*/  SHFL.DOWN P4, R75, R85, R84, R87 ;  /* 0x08000054554b7389 */ /* 0x0000640000080057 */
[----:B01----:R-:W-:Y:S01]  /*44d0*/  ENDCOLLECTIVE ;  /* 0x000000000000791b */ /* 0x003fe20003800000 */
.L_x_492:
[----:B------:R-:W-:Y:S01]  /*44e0*/  FADD.FTZ R67, R58, R9 ;  /* 0x000000093a437221 */ /* 0x000fe20000010000 */
[----:B------:R-:W-:Y:S01]  /*44f0*/  MOV R9, R66 ;  /* 0x0000004200097202 */ /* 0x000fe20000000f00 */
[----:B------:R-:W-:-:S03]  /*4500*/  HFMA2.MMA R84, -RZ, RZ, 0, 5.9604644775390625e-08 ;  /* 0x00000001ff547435 */ /* 0x000fc600000001ff */
[----:B------:R-:W-:Y:S02]  /*4510*/  MOV R85, R67 ;  /* 0x0000004300557202 */ /* 0x000fe40000000f00 */
[----:B------:R-:W-:-:S07]  /*4520*/  MOV R43, R75 ;  /* 0x0000004b002b7202 */ /* 0x000fce0000000f00 */
[----:B------:R-:W-:Y:S05]  /*4530*/  WARPSYNC.COLLECTIVE R74, `(.L_x_493) ;  /* 0x000000004a087348 */ /* 0x000fea0003c00000 */
[----:B------:R0:W1:Y:S02]  /*4540*/  SHFL.DOWN P4, R75, R85, R84, R87 ;  /* 0x08000054554b7389 */ /* 0x0000640000080057 */
[----:B01----:R-:W-:Y:S01]  /*4550*/  ENDCOLLECTIVE ;  /* 0x000000000000791b */ /* 0x003fe20003800000 */
.L_x_493:
[----:B------:R-:W-:Y:S01]  /*4560*/  FADD.FTZ R72, R64, R43 ;  /* 0x0000002b40487221 */ /* 0x000fe20000010000 */
[----:B------:R-:W-:-:S04]  /*4570*/  MOV R43, R73 ;  /* 0x00000049002b7202 */ /* 0x000fc80000000f00 */
[----:B------:R-:W-:Y:S02]  /*4580*/  MOV R85, R72 ;  /* 0x0000004800557202 */ /* 0x000fe40000000f00 */
[----:B------:R-:W-:-:S07]  /*4590*/  MOV R56, R75 ;  /* 0x0000004b00387202 */ /* 0x000fce0000000f00 */
[----:B------:R-:W-:Y:S05]  /*45a0*/  WARPSYNC.COLLECTIVE R74, `(.L_x_494) ;  /* 0x000000004a087348 */ /* 0x000fea0003c00000 */
[----:B------:R0:W1:Y:S02]  /*45b0*/  SHFL.DOWN P4, R75, R85, R84, R87 ;  /* 0x08000054554b7389 */ /* 0x0000640000080057 */
[----:B01----:R-:W-:Y:S01]  /*45c0*/  ENDCOLLECTIVE ;  /* 0x000000000000791b */ /* 0x003fe20003800000 */
.L_x_494:
[----:B------:R-:W-:Y:S05]  /*45d0*/  BRA `(.L_x_495) ;  /* 0xffffffdc00987947 */ /* 0x000fea000383ffff */
.L_x_496:
        /* <DEDUP_REMOVED lines=10> */
.L_x_3890:


//--------------------- .text._ZN10layer_norm31ln_parallel_residual_bwd_kernelINS_13Kernel_traitsI6__halfS2_S2_S2_fjLj5120ELj1ELj1ELj8ELj8ENS_18Kernel_traits_baseILj5120ES2_S2_S2_S2_fjLj256EEEEELb0ELb1ELb0EEEvNS_9BwdParamsE --------------------------
	.section	.text._ZN10layer_norm31ln_parallel_residual_bwd_kernelINS_13Kernel_traitsI6__halfS2_S2_S2_fjLj5120ELj1ELj1ELj8ELj8ENS_18Kernel_traits_baseILj5120ES2_S2_S2_S2_fjLj256EEEEELb0ELb1ELb0EEEvNS_9BwdParamsE,"ax",@progbits
	.align	128
        .global         _ZN10layer_norm31ln_parallel_residual_bwd_kernelINS_13Kernel_traitsI6__halfS2_S2_S2_fjLj5120ELj1ELj1ELj8ELj8ENS_18Kernel_traits_baseILj5120ES2_S2_S2_S2_fjLj256EEEEELb0ELb1ELb0EEEvNS_9BwdParamsE
        .type           _ZN10layer_norm31ln_parallel_residual_bwd_kernelINS_13Kernel_traitsI6__halfS2_S2_S2_fjLj5120ELj1ELj1ELj8ELj8ENS_18Kernel_traits_baseILj5120ES2_S2_S2_S2_fjLj256EEEEELb0ELb1ELb0EEEvNS_9BwdParamsE,@function
        .size           _ZN10layer_norm31ln_parallel_residual_bwd_kernelINS_13Kernel_traitsI6__halfS2_S2_S2_fjLj5120ELj1ELj1ELj8ELj8ENS_18Kernel_traits_baseILj5120ES2_S2_S2_S2_fjLj256EEEEELb0ELb1ELb0EEEvNS_9BwdParamsE,(.L_x_3891 - _ZN10layer_norm31ln_parallel_residual_bwd_kernelINS_13Kernel_traitsI6__halfS2_S2_S2_fjLj5120ELj1ELj1ELj8ELj8ENS_18Kernel_traits_baseILj5120ES2_S2_S2_S2_fjLj256EEEEELb0ELb1ELb0EEEvNS_9BwdParamsE)
        .other          _ZN10layer_norm31ln_parallel_residual_bwd_kernelINS_13Kernel_traitsI6__halfS2_S2_S2_fjLj5120ELj1ELj1ELj8ELj8ENS_18Kernel_traits_baseILj5120ES2_S2_S2_S2_fjLj256EEEEELb0ELb1ELb0EEEvNS_9BwdParamsE,@"STO_CUDA_ENTRY STV_DEFAULT"
_ZN10layer_norm31ln_parallel_residual_bwd_kernelINS_13Kernel_traitsI6__halfS2_S2_S2_fjLj5120ELj1ELj1ELj8ELj8ENS_18Kernel_traits_baseILj5120ES2_S2_S2_S2_fjLj256EEEEELb0ELb1ELb0EEEvNS_9BwdParamsE:
.text._ZN10layer_norm31ln_parallel_residual_bwd_kernelINS_13Kernel_traitsI6__halfS2_S2_S2_fjLj5120ELj1ELj1ELj8ELj8ENS_18Kernel_traits_baseILj5120ES2_S2_S2_S2_fjLj256EEEEELb0ELb1ELb0EEEvNS_9BwdParamsE:
        /* <DEDUP_REMOVED lines=27> */
[----:B------:R-:W-:Y:S02]  /*01b0*/  MOV R3, R0 ;  /* 0x0000000000037202 */ /* 0x000fe40000000f00 */
[----:B------:R-:W-:Y:S02]  /*01c0*/  P2R R141, PR, RZ, 0x1 ;  /* 0x00000001ff8d7803 */ /* 0x000fe40000000000 */
[----:B------:R-:W-:Y:S02]  /*01d0*/  CS2R R40, SRZ ;  /* 0x0000000000287805 */ /* 0x000fe4000001ff00 */
[----:B------:R-:W-:Y:S01]  /*01e0*/  P2R R140, PR, RZ, 0x2 ;  /* 0x00000002ff8c7803 */ /* 0x000fe20000000000 */
        /* <DEDUP_REMOVED lines=16> */
[C---:B--2---:R-:W-:Y:S01]  /*02f0*/  @P3 IMAD.WIDE.U32 R10, R3.reuse, 0x8, R10 ;  /* 0x00000008030a3825 */ /* 0x044fe200078e000a */
[----:B------:R-:W-:Y:S02]  /*0300*/  @P3 IADD3 R3, R3, 0x100, RZ ;  /* 0x0000010003033810 */ /* 0x000fe40007ffe0ff */
[----:B------:R-:W-:Y:S02]  /*0310*/  CS2R R30, SRZ ;  /* 0x00000000001e7805 */ /* 0x000fe4000001ff00 */
[----:B------:R-:W-:Y:S02]  /*0320*/  CS2R R24, SRZ ;  /* 0x0000000000187805 */ /* 0x000fe4000001ff00 */
[----:B------:R-:W-:Y:S01]  /*0330*/  CS2R R26, SRZ ;  /* 0x00000000001a7805 */ /* 0x000fe2000001ff00 */
[----:B------:R-:W5:Y:S01]  /*0340*/  @P3 LDG.E.64 R48, desc[UR4][R10.64] ;  /* 0x000000040a303981 */ /* 0x000f62000c1e1b00 */
[C---:B---3--:R-:W-:Y:S01]  /*0350*/  @P2 IMAD.WIDE.U32 R12, R3.reuse, 0x8, R12 ;  /* 0x00000008030c2825 */ /* 0x048fe200078e000c */
[----:B------:R-:W-:-:S02]  /*0360*/  @P2 IADD3 R3, R3, 0x100, RZ ;  /* 0x0000010003032810 */ /* 0x000fc40007ffe0ff */
        /* <DEDUP_REMOVED lines=8> */
[----:B-1----:R-:W-:Y:S02]  /*03f0*/  CS2R R12, SRZ ;  /* 0x00000000000c7805 */ /* 0x002fe4000001ff00 */
[----:B------:R-:W-:Y:S02]  /*0400*/  CS2R R14, SRZ ;  /* 0x00000000000e7805 */ /* 0x000fe4000001ff00 */
[----:B------:R-:W-:Y:S02]  /*0410*/  CS2R R8, SRZ ;  /* 0x0000000000087805 */ /* 0x000fe4000001ff00 */
[----:B------:R-:W-:-:S02]  /*0420*/  CS2R R10, SRZ ;  /* 0x00000000000a7805 */ /* 0x000fc4000001ff00 */
[----:B------:R-:W-:Y:S02]  /*0430*/  CS2R R4, SRZ ;  /* 0x0000000000047805 */ /* 0x000fe4000001ff00 */
[----:B0-----:R-:W-:Y:S01]  /*0440*/  CS2R R6, SRZ ;  /* 0x0000000000067805 */ /* 0x001fe2000001ff00 */
[----:B------:R-:W-:Y:S06]  /*0450*/  @P0 BRA `(.L_x_497) ;  /* 0x0000003000740947 */ /* 0x000fec0003800000 */
[----:B------:R-:W-:Y:S01]  /*0460*/  ULDC.U8 UR6, c[0x0][0x2a0] ;  /* 0x0000a80000067ab9 */ /* 0x000fe20000000000 */
[----:B-----5:R-:W-:Y:S01]  /*0470*/  MOV R74, R44 ;  /* 0x0000002c004a7202 */ /* 0x020fe20000000f00 */
[----:B------:R-:W-:Y:S01]  /*0480*/  UISETP.NE.AND UP0, UPT, UR6, URZ, UPT ;  /* 0x0000003f0600728c */ /* 0x000fe2000bf05270 */
[--C-:B------:R-:W-:Y:S01]  /*0490*/  SHF.R.U64 R75, R44, 0x10, R45.reuse ;  /* 0x000000102c4b7819 */ /* 0x100fe2000000122d */
[----:B------:R-:W-:Y:S01]  /*04a0*/  HFMA2.MMA R44, -RZ, RZ, 0, 5.9604644775390625e-08 ;  /* 0x00000001ff2c7435 */ /* 0x000fe200000001ff */
        /* <DEDUP_REMOVED lines=37> */
[----:B------:R-:W-:Y:S01]  /*0700*/  HADD2.F32 R92, -RZ, R92.H0_H0 ;  /* 0x2000005cff5c7230 */ /* 0x000fe20000004100 */
[----:B------:R-:W-:Y:S01]  /*0710*/  PLOP3.LUT P1, PT, PT, PT, UP0, 0x80, 0x0 ;  /* 0x000000000000781c */ /* 0x000fe20003f2f008 */
[----:B------:R-:W-:-:S12]  /*0720*/  HADD2.F32 R93, -RZ, R93.H0_H0 ;  /* 0x2000005dff5d7230 */ /* 0x000fd80000004100 */
.L_x_528:
[----:B-12---:R-:W0:Y:S01]  /*0730*/  LDC.64 R48, c[0x0][0x250] ;  /* 0x00009400ff307b82 */ /* 0x006e220000000a00 */
[----:B------:R-:W-:-:S07]  /*0740*/  ISETP.NE.AND P0, PT, R140, RZ, PT ;  /* 0x000000ff8c00720c */ /* 0x000fce0003f05270 */
[----:B------:R-:W1:Y:S01]  /*0750*/  LDC.64 R50, c[0x0][0x258] ;  /* 0x00009600ff327b82 */ /* 0x000e620000000a00 */
[----:B0-----:R-:W-:-:S06]  /*0760*/  IMAD.WIDE R48, R73, 0x4, R48 ;  /* 0x0000000449307825 */ /* 0x001fcc00078e0230 */
[----:B------:R-:W2:Y:S01]  /*0770*/  LDG.E R48, desc[UR4][R48.64] ;  /* 0x0000000430307981 */ /* 0x000ea2000c1e1900 */
[----:B-1----:R-:W-:-:S05]  /*0780*/  IMAD.WIDE R50, R73, 0x4, R50 ;  /* 0x0000000449327825 */ /* 0x002fca00078e0232 */
[----:B-----5:R0:W5:Y:S01]  /*0790*/  LDG.E R137, desc[UR4][R50.64] ;  /* 0x0000000432897981 */ /* 0x020162000c1e1900 */
[----:B------:R-:W-:Y:S01]  /*07a0*/  MOV R2, UR20 ;  /* 0x0000001400027c02 */ /* 0x000fe20008000f00 */
[----:B------:R-:W-:Y:S04]  /*07b0*/  BSSY B0, `(.L_x_498) ;  /* 0x000003f000007945 */ /* 0x000fe80003800000 */
        /* <DEDUP_REMOVED lines=19> */
[----:B--2---:R-:W-:Y:S01]  /*08f0*/  SHF.R.U64 R53, R58, 0x10, R59 ;  /* 0x000000103a357819 */ /* 0x004fe2000000123b */
[----:B------:R-:W-:-:S04]  /*0900*/  HADD2.F32 R54, -RZ, R59.H0_H0 ;  /* 0x2000003bff367230 */ /* 0x000fc80000004100 */
[----:B------:R-:W-:Y:S01]  /*0910*/  HADD2.F32 R50, -RZ, R53.H0_H0 ;  /* 0x20000035ff327230 */ /* 0x000fe20000004100 */
[----:B------:R-:W-:-:S04]  /*0920*/  SHF.R.U32.HI R51, RZ, 0x10, R59 ;  /* 0x00000010ff337819 */ /* 0x000fc8000001163b */
[C---:B------:R-:W-:Y:S01]  /*0930*/  FADD.FTZ R50, -R45.reuse, R50 ;  /* 0x000000322d327221 */ /* 0x040fe20000010100 */
[C---:B------:R-:W-:Y:S01]  /*0940*/  FADD.FTZ R54, -R45.reuse, R54 ;  /* 0x000000362d367221 */ /* 0x040fe20000010100 */
[----:B---3--:R-:W-:Y:S02]  /*0950*/  MOV R3, R46 ;  /* 0x0000002e00037202 */ /* 0x008fe40000000f00 */
[--C-:B------:R-:W-:Y:S01]  /*0960*/  SHF.R.U64 R56, R46, 0x10, R47.reuse ;  /* 0x000000102e387819 */ /* 0x100fe2000000122f */
[----:B------:R-:W-:Y:S01]  /*0970*/  HADD2.F32 R46, -RZ, R58.H0_H0 ;  /* 0x2000003aff2e7230 */ /* 0x000fe20000004100 */
[----:B------:R-:W-:Y:S02]  /*0980*/  MOV R52, R47 ;  /* 0x0000002f00347202 */ /* 0x000fe40000000f00 */
[----:B------:R-:W-:Y:S01]  /*0990*/  SHF.R.U32.HI R55, RZ, 0x10, R47 ;  /* 0x00000010ff377819 */ /* 0x000fe2000001162f */
[----:B------:R-:W-:Y:S02]  /*09a0*/  HADD2.F32 R47, -RZ, R3.H0_H0 ;  /* 0x20000003ff2f7230 */ /* 0x000fe40000004100 */
[----:B------:R-:W-:Y:S01]  /*09b0*/  FADD.FTZ R46, -R45, R46 ;  /* 0x0000002e2d2e7221 */ /* 0x000fe20000010100 */
[----:B0-----:R-:W-:-:S02]  /*09c0*/  HADD2.F32 R48, -RZ, R56.H0_H0 ;  /* 0x20000038ff307230 */ /* 0x001fc40000004100 */
[C---:B-----5:R-:W-:Y:S01]  /*09d0*/  FMUL.FTZ R100, R137.reuse, R50 ;  /* 0x0000003289647220 */ /* 0x060fe20000410000 */
[----:B------:R-:W-:Y:S01]  /*09e0*/  FMUL.FTZ R3, R137, R46 ;  /* 0x0000002e89037220 */ /* 0x000fe20000410000 */
[-C--:B------:R-:W-:Y:S01]  /*09f0*/  FMUL.FTZ R102, R74, R47.reuse ;  /* 0x0000002f4a667220 */ /* 0x080fe20000410000 */
[----:B------:R-:W-:Y:S02]  /*0a00*/  HADD2.F32 R49, -RZ, R52.H0_H0 ;  /* 0x20000034ff317230 */ /* 0x000fe40000004100 */
[----:B------:R-:W-:Y:S01]  /*0a10*/  FADD.FTZ R21, R21, R48 ;  /* 0x0000003015157221 */ /* 0x000fe20000010000 */
[----:B------:R-:W-:Y:S01]  /*0a20*/  FMUL.FTZ R99, R137, R54 ;  /* 0x0000003689637220 */ /* 0x000fe20000410000 */
[-C--:B------:R-:W-:Y:S01]  /*0a30*/  FFMA.FTZ R41, R100, R48.reuse, R41 ;  /* 0x0000003064297223 */ /* 0x080fe20000010029 */
[----:B------:R-:W-:Y:S01]  /*0a40*/  FMUL.FTZ R101, R75, R48 ;  /* 0x000000304b657220 */ /* 0x000fe20000410000 */
[----:B------:R-:W-:Y:S01]  /*0a50*/  FADD.FTZ R20, R20, R47 ;  /* 0x0000002f14147221 */ /* 0x000fe20000010000 */
[----:B------:R-:W-:Y:S01]  /*0a60*/  FFMA.FTZ R40, R3, R47, R40 ;  /* 0x0000002f03287223 */ /* 0x000fe20000010028 */
[----:B------:R-:W-:-:S02]  /*0a70*/  HADD2.F32 R48, -RZ, R51.H0_H0 ;  /* 0x20000033ff307230 */ /* 0x000fc40000004100 */
[----:B------:R-:W-:Y:S01]  /*0a80*/  FADD.FTZ R46, RZ, R102 ;  /* 0x00000066ff2e7221 */ /* 0x000fe20000010000 */
[----:B------:R-:W-:Y:S01]  /*0a90*/  FFMA.FTZ R47, R3, R102, RZ ;  /* 0x00000066032f7223 */ /* 0x000fe200000100ff */
[----:B------:R-:W-:Y:S01]  /*0aa0*/  FADD.FTZ R22, R22, R49 ;  /* 0x0000003116167221 */ /* 0x000fe20000010000 */
[-C--:B------:R-:W-:Y:S01]  /*0ab0*/  FFMA.FTZ R42, R99, R49.reuse, R42 ;  /* 0x00000031632a7223 */ /* 0x080fe2000001002a */
[----:B------:R-:W-:Y:S01]  /*0ac0*/  FMUL.FTZ R104, R76, R49 ;  /* 0x000000314c687220 */ /* 0x000fe20000410000 */
[----:B------:R-:W-:Y:S02]  /*0ad0*/  HADD2.F32 R52, -RZ, R55.H0_H0 ;  /* 0x20000037ff347230 */ /* 0x000fe40000004100 */
[----:B------:R-:W-:Y:S01]  /*0ae0*/  FADD.FTZ R49, R46, R101 ;  /* 0x000000652e317221 */ /* 0x000fe20000010000 */
[----:B------:R-:W-:Y:S01]  /*0af0*/  FADD.FTZ R48, -R45, R48 ;  /* 0x000000302d307221 */ /* 0x000fe20000010100 */
[----:B------:R-:W-:Y:S01]  /*0b00*/  FFMA.FTZ R46, R100, R101, R47 ;  /* 0x00000065642e7223 */ /* 0x000fe2000001002f */
[----:B------:R-:W-:-:S02]  /*0b10*/  FMUL.FTZ R103, R77, R52 ;  /* 0x000000344d677220 */ /* 0x000fc40000410000 */
[----:B------:R-:W-:Y:S01]  /*0b20*/  FMUL.FTZ R106, R137, R48 ;  /* 0x00000030896a7220 */ /* 0x000fe20000410000 */
[----:B------:R-:W-:Y:S01]  /*0b30*/  FADD.FTZ R50, R49, R104 ;  /* 0x0000006831327221 */ /* 0x000fe20000010000 */
[----:B------:R-:W-:Y:S01]  /*0b40*/  FFMA.FTZ R46, R99, R104, R46 ;  /* 0x00000068632e7223 */ /* 0x000fe2000001002e */
[----:B------:R-:W-:Y:S01]  /*0b50*/  FADD.FTZ R23, R23, R52 ;  /* 0x0000003417177221 */ /* 0x000fe20000010000 */
[----:B------:R-:W-:Y:S01]  /*0b60*/  FFMA.FTZ R43, R106, R52, R43 ;  /* 0x000000346a2b7223 */ /* 0x000fe2000001002b */
[----:B------:R-:W-:Y:S01]  /*0b70*/  IADD3 R48, R98, 0x100, RZ ;  /* 0x0000010062307810 */ /* 0x000fe20007ffe0ff */
[----:B------:R-:W-:Y:S01]  /*0b80*/  FADD.FTZ R47, R50, R103 ;  /* 0x00000067322f7221 */ /* 0x000fe20000010000 */
[----:B------:R-:W-:-:S07]  /*0b90*/  FFMA.FTZ R46, R106, R103, R46 ;  /* 0x000000676a2e7223 */ /* 0x000fce000001002e */
.L_x_499:
[----:B------:R-:W-:Y:S05]  /*0ba0*/  BSYNC B0 ;  /* 0x0000000000007941 */ /* 0x000fea0003800000 */
.L_x_498:
        /* <DEDUP_REMOVED lines=15> */
[----:B------:R-:W-:Y:S01]  /*0ca0*/  HADD2.F32 R58, -RZ, R109.H0_H0 ;  /* 0x2000006dff3a7230 */ /* 0x000fe20000004100 */
[--C-:B---3--:R-:W-:Y:S02]  /*0cb0*/  SHF.R.U64 R59, R50, 0x10, R51.reuse ;  /* 0x00000010323b7819 */ /* 0x108fe40000001233 */
[----:B------:R-:W-:Y:S02]  /*0cc0*/  MOV R56, R51 ;  /* 0x0000003300387202 */ /* 0x000fe40000000f00 */
[----:B------:R-:W-:Y:S02]  /*0cd0*/  SHF.R.U32.HI R57, RZ, 0x10, R51 ;  /* 0x00000010ff397819 */ /* 0x000fe40000011633 */
[----:B------:R-:W-:-:S02]  /*0ce0*/  SHF.R.U64 R51, R108, 0x10, R109 ;  /* 0x000000106c337819 */ /* 0x000fc4000000126d */
[----:B------:R-:W-:Y:S01]  /*0cf0*/  MOV R49, R50 ;  /* 0x0000003200317202 */ /* 0x000fe20000000f00 */
[----:B------:R-:W-:Y:S02]  /*0d00*/  HADD2.F32 R50, -RZ, R108.H0_H0 ;  /* 0x2000006cff327230 */ /* 0x000fe40000004100 */
[----:B------:R-:W-:Y:S02]  /*0d10*/  HADD2.F32 R54, -RZ, R51.H0_H0 ;  /* 0x20000033ff367230 */ /* 0x000fe40000004100 */
[----:B------:R-:W-:Y:S02]  /*0d20*/  HADD2.F32 R49, -RZ, R49.H0_H0 ;  /* 0x20000031ff317230 */ /* 0x000fe40000004100 */
[C---:B------:R-:W-:Y:S01]  /*0d30*/  FADD.FTZ R50, -R45.reuse, R50 ;  /* 0x000000322d327221 */ /* 0x040fe20000010100 */
[----:B------:R-:W-:Y:S01]  /*0d40*/  FADD.FTZ R54, -R45, R54 ;  /* 0x000000362d367221 */ /* 0x000fe20000010100 */
[----:B0-----:R-:W-:Y:S02]  /*0d50*/  HADD2.F32 R52, -RZ, R59.H0_H0 ;  /* 0x2000003bff347230 */ /* 0x001fe40000004100 */
[----:B------:R-:W-:Y:S01]  /*0d60*/  FMUL.FTZ R110, R78, R49 ;  /* 0x000000314e6e7220 */ /* 0x000fe20000410000 */
[C---:B-----5:R-:W-:Y:S01]  /*0d70*/  FMUL.FTZ R108, R137.reuse, R54 ;  /* 0x00000036896c7220 */ /* 0x060fe20000410000 */
[----:B------:R-:W-:Y:S01]  /*0d80*/  FMUL.FTZ R105, R137, R50 ;  /* 0x0000003289697220 */ /* 0x000fe20000410000 */
[----:B------:R-:W-:Y:S01]  /*0d90*/  FADD.FTZ R17, R17, R52 ;  /* 0x0000003411117221 */ /* 0x000fe20000010000 */
[-C--:B------:R-:W-:Y:S01]  /*0da0*/  FMUL.FTZ R109, R79, R52.reuse ;  /* 0x000000344f6d7220 */ /* 0x080fe20000410000 */
[----:B------:R-:W-:Y:S01]  /*0db0*/  FFMA.FTZ R37, R108, R52, R37 ;  /* 0x000000346c257223 */ /* 0x000fe20000010025 */
[----:B------:R-:W-:-:S02]  /*0dc0*/  HADD2.F32 R51, -RZ, R56.H0_H0 ;  /* 0x20000038ff337230 */ /* 0x000fc40000004100 */
[----:B------:R-:W-:Y:S01]  /*0dd0*/  FADD.FTZ R50, R47, R110 ;  /* 0x0000006e2f327221 */ /* 0x000fe20000010000 */
[----:B------:R-:W-:Y:S02]  /*0de0*/  HADD2.F32 R52, -RZ, R55.H0_H0 ;  /* 0x20000037ff347230 */ /* 0x000fe40000004100 */
[----:B------:R-:W-:Y:S01]  /*0df0*/  FADD.FTZ R58, -R45, R58 ;  /* 0x0000003a2d3a7221 */ /* 0x000fe20000010100 */
[C---:B------:R-:W-:Y:S01]  /*0e00*/  FFMA.FTZ R47, R105.reuse, R110, R46 ;  /* 0x0000006e692f7223 */ /* 0x040fe2000001002e */
[----:B------:R-:W-:Y:S02]  /*0e10*/  HADD2.F32 R56, -RZ, R57.H0_H0 ;  /* 0x20000039ff387230 */ /* 0x000fe40000004100 */
        /* <DEDUP_REMOVED lines=17> */
.L_x_501:
[----:B------:R-:W-:Y:S05]  /*0f30*/  BSYNC B0 ;  /* 0x0000000000007941 */ /* 0x000fea0003800000 */
.L_x_500:
        /* <DEDUP_REMOVED lines=13> */
[----:B------:R-:W-:Y:S01]  /*1010*/  IADD3 R48, R48, 0x100, RZ ;  /* 0x0000010030307810 */ /* 0x000fe20007ffe0ff */
[----:B--2---:R-:W-:Y:S01]  /*1020*/  HADD2.F32 R52, -RZ, R116.H0_H0 ;  /* 0x20000074ff347230 */ /* 0x004fe20000004100 */
[----:B------:R-:W-:Y:S01]  /*1030*/  SHF.R.U32.HI R53, RZ, 0x10, R117 ;  /* 0x00000010ff357819 */ /* 0x000fe20000011675 */
[----:B------:R-:W-:-:S03]  /*1040*/  HADD2.F32 R58, -RZ, R117.H0_H0 ;  /* 0x20000075ff3a7230 */ /* 0x000fc60000004100 */
[----:B------:R-:W-:Y:S01]  /*1050*/  FADD.FTZ R52, -R45, R52 ;  /* 0x000000342d347221 */ /* 0x000fe20000010100 */
[----:B---3--:R-:W-:Y:S02]  /*1060*/  MOV R49, R54 ;  /* 0x0000003600317202 */ /* 0x008fe40000000f00 */
[----:B------:R-:W-:Y:S02]  /*1070*/  SHF.R.U64 R59, R54, 0x10, R55 ;  /* 0x00000010363b7819 */ /* 0x000fe40000001237 */
[----:B------:R-:W-:-:S05]  /*1080*/  SHF.R.U64 R54, R116, 0x10, R117 ;  /* 0x0000001074367819 */ /* 0x000fca0000001275 */
[----:B------:R-:W-:Y:S02]  /*1090*/  HADD2.F32 R54, -RZ, R54.H0_H0 ;  /* 0x20000036ff367230 */ /* 0x000fe40000004100 */
[----:B------:R-:W-:-:S03]  /*10a0*/  HADD2.F32 R49, -RZ, R49.H0_H0 ;  /* 0x20000031ff317230 */ /* 0x000fc60000004100 */
[----:B------:R-:W-:Y:S01]  /*10b0*/  FADD.FTZ R54, -R45, R54 ;  /* 0x000000362d367221 */ /* 0x000fe20000010100 */
[----:B0-----:R-:W-:Y:S01]  /*10c0*/  HADD2.F32 R50, -RZ, R59.H0_H0 ;  /* 0x2000003bff327230 */ /* 0x001fe20000004100 */
[----:B------:R-:W-:Y:S01]  /*10d0*/  MOV R56, R55 ;  /* 0x0000003700387202 */ /* 0x000fe20000000f00 */
[----:B------:R-:W-:Y:S01]  /*10e0*/  FMUL.FTZ R118, R82, R49 ;  /* 0x0000003152767220 */ /* 0x000fe20000410000 */
[C---:B-----5:R-:W-:Y:S01]  /*10f0*/  FMUL.FTZ R116, R137.reuse, R54 ;  /* 0x0000003689747220 */ /* 0x060fe20000410000 */
[----:B------:R-:W-:Y:S01]  /*1100*/  FMUL.FTZ R113, R137, R52 ;  /* 0x0000003489717220 */ /* 0x000fe20000410000 */
[----:B------:R-:W-:Y:S01]  /*1110*/  SHF.R.U32.HI R57, RZ, 0x10, R55 ;  /* 0x00000010ff397819 */ /* 0x000fe20000011637 */
[----:B------:R-:W-:Y:S01]  /*1120*/  FADD.FTZ R13, R13, R50 ;  /* 0x000000320d0d7221 */ /* 0x000fe20000010000 */
[-C--:B------:R-:W-:Y:S01]  /*1130*/  FFMA.FTZ R33, R116, R50.reuse, R33 ;  /* 0x0000003274217223 */ /* 0x080fe20000010021 */
[----:B------:R-:W-:Y:S01]  /*1140*/  FMUL.FTZ R117, R83, R50 ;  /* 0x0000003253757220 */ /* 0x000fe20000410000 */
        /* <DEDUP_REMOVED lines=23> */
.L_x_503:
[----:B------:R-:W-:Y:S05]  /*12c0*/  BSYNC B0 ;  /* 0x0000000000007941 */ /* 0x000fea0003800000 */
.L_x_502:
        /* <DEDUP_REMOVED lines=56> */
.L_x_505:
[----:B------:R-:W-:Y:S05]  /*1650*/  BSYNC B0 ;  /* 0x0000000000007941 */ /* 0x000fea0003800000 */
.L_x_504:
        /* <DEDUP_REMOVED lines=14> */
[--C-:B--2---:R-:W-:Y:S02]  /*1740*/  SHF.R.U64 R59, R54, 0x10, R55.reuse ;  /* 0x00000010363b7819 */ /* 0x104fe40000001237 */
[----:B------:R-:W-:Y:S01]  /*1750*/  SHF.R.U32.HI R57, RZ, 0x10, R55 ;  /* 0x00000010ff397819 */ /* 0x000fe20000011637 */
[----:B------:R-:W-:Y:S02]  /*1760*/  HADD2.F32 R58, -RZ, R55.H0_H0 ;  /* 0x20000037ff3a7230 */ /* 0x000fe40000004100 */
[----:B------:R-:W-:Y:S02]  /*1770*/  HADD2.F32 R56, -RZ, R54.H0_H0 ;  /* 0x20000036ff387230 */ /* 0x000fe40000004100 */
[----:B------:R-:W-:Y:S02]  /*1780*/  HADD2.F32 R54, -RZ, R57.H0_H0 ;  /* 0x20000039ff367230 */ /* 0x000fe40000004100 */
[C---:B------:R-:W-:Y:S01]  /*1790*/  FADD.FTZ R58, -R45.reuse, R58 ;  /* 0x0000003a2d3a7221 */ /* 0x040fe20000010100 */
[----:B------:R-:W-:-:S02]  /*17a0*/  FADD.FTZ R56, -R45, R56 ;  /* 0x000000382d387221 */ /* 0x000fc40000010100 */
[----:B------:R-:W-:Y:S01]  /*17b0*/  FADD.FTZ R54, -R45, R54 ;  /* 0x000000362d367221 */ /* 0x000fe20000010100 */
[----:B---3--:R-:W-:Y:S02]  /*17c0*/  MOV R48, R50 ;  /* 0x0000003200307202 */ /* 0x008fe40000000f00 */
[----:B------:R-:W-:Y:S01]  /*17d0*/  SHF.R.U64 R55, R50, 0x10, R51 ;  /* 0x0000001032377819 */ /* 0x000fe20000001233 */
[----:B------:R-:W-:Y:S01]  /*17e0*/  HADD2.F32 R50, -RZ, R59.H0_H0 ;  /* 0x2000003bff327230 */ /* 0x000fe20000004100 */
[----:B------:R-:W-:-:S04]  /*17f0*/  MOV R49, R51 ;  /* 0x0000003300317202 */ /* 0x000fc80000000f00 */
[----:B------:R-:W-:Y:S01]  /*1800*/  FADD.FTZ R50, -R45, R50 ;  /* 0x000000322d327221 */ /* 0x000fe20000010100 */
[----:B------:R-:W-:Y:S02]  /*1810*/  HADD2.F32 R45, -RZ, R48.H0_H0 ;  /* 0x20000030ff2d7230 */ /* 0x000fe40000004100 */
[C---:B-----5:R-:W-:Y:S01]  /*1820*/  FMUL.FTZ R129, R137.reuse, R56 ;  /* 0x0000003889817220 */ /* 0x060fe20000410000 */
[----:B------:R-:W-:Y:S02]  /*1830*/  HADD2.F32 R48, -RZ, R55.H0_H0 ;  /* 0x20000037ff307230 */ /* 0x000fe40000004100 */
[----:B------:R-:W-:Y:S01]  /*1840*/  FMUL.FTZ R132, R137, R50 ;  /* 0x0000003289847220 */ /* 0x000fe20000410000 */
[-C--:B------:R-:W-:Y:S01]  /*1850*/  FMUL.FTZ R134, R90, R45.reuse ;  /* 0x0000002d5a867220 */ /* 0x080fe20000410000 */
[----:B------:R-:W-:Y:S01]  /*1860*/  SHF.R.U32.HI R51, RZ, 0x10, R51 ;  /* 0x00000010ff337819 */ /* 0x000fe20000011633 */
[----:B------:R-:W-:Y:S02]  /*1870*/  HADD2.F32 R49, -RZ, R49.H0_H0 ;  /* 0x20000031ff317230 */ /* 0x000fe40000004100 */
[----:B------:R-:W-:Y:S01]  /*1880*/  FADD.FTZ R4, R4, R45 ;  /* 0x0000002d04047221 */ /* 0x000fe20000010000 */
[----:B------:R-:W-:Y:S01]  /*1890*/  FFMA.FTZ R24, R129, R45, R24 ;  /* 0x0000002d81187223 */ /* 0x000fe20000010018 */
[----:B------:R-:W-:Y:S01]  /*18a0*/  FADD.FTZ R5, R5, R48 ;  /* 0x0000003005057221 */ /* 0x000fe20000010000 */
[-C--:B------:R-:W-:Y:S01]  /*18b0*/  FFMA.FTZ R25, R132, R48.reuse, R25 ;  /* 0x0000003084197223 */ /* 0x080fe20000010019 */
[----:B------:R-:W-:Y:S01]  /*18c0*/  FMUL.FTZ R131, R91, R48 ;  /* 0x000000305b837220 */ /* 0x000fe20000410000 */
[----:B------:R-:W-:Y:S01]  /*18d0*/  FADD.FTZ R48, R47, R134 ;  /* 0x000000862f307221 */ /* 0x000fe20000010000 */
[----:B------:R-:W-:Y:S01]  /*18e0*/  FFMA.FTZ R45, R129, R134, R46 ;  /* 0x00000086812d7223 */ /* 0x000fe2000001002e */
[----:B0-----:R-:W-:-:S02]  /*18f0*/  HADD2.F32 R52, -RZ, R51.H0_H0 ;  /* 0x20000033ff347230 */ /* 0x001fc40000004100 */
        /* <DEDUP_REMOVED lines=14> */
.L_x_507:
[----:B------:R-:W-:Y:S05]  /*19e0*/  BSYNC B0 ;  /* 0x0000000000007941 */ /* 0x000fea0003800000 */
.L_x_506:
        /* <DEDUP_REMOVED lines=25> */
.L_x_539:
        /* <DEDUP_REMOVED lines=9> */
[-C--:B------:R-:W-:Y:S02]  /*1c10*/  @!P1 LEA R143, R44, R50.reuse, 0x3 ;  /* 0x000000322c8f9211 */ /* 0x080fe400078e18ff */
[----:B------:R-:W-:-:S03]  /*1c20*/  LEA R144, R45, R50, 0x3 ;  /* 0x000000322d907211 */ /* 0x000fc600078e18ff */
        /* <DEDUP_REMOVED lines=55> */
[----:B------:R-:W-:Y:S01]  /*1fa0*/  @P5 FADD.FTZ R54, R54, R49 ;  /* 0x0000003136365221 */ /* 0x000fe20000010000 */
[----:B------:R-:W-:Y:S01]  /*1fb0*/  F2F.F16.F32 R57, R50 ;  /* 0x0000003200397304 */ /* 0x000fe20000200800 */
[----:B------:R-:W-:Y:S01]  /*1fc0*/  @P5 FADD.FTZ R56, R56, R53 ;  /* 0x0000003538385221 */ /* 0x000fe20000010000 */
[----:B------:R-:W-:-:S04]  /*1fd0*/  ISETP.NE.U32.AND P5, PT, RZ, UR14, PT ;  /* 0x0000000eff007c0c */ /* 0x000fc8000bfa5070 */
[----:B------:R-:W-:Y:S02]  /*1fe0*/  ISETP.NE.AND.EX P5, PT, RZ, UR15, PT, P5 ;  /* 0x0000000fff007c0c */ /* 0x000fe4000bfa5350 */
[----:B------:R-:W0:Y:S08]  /*1ff0*/  F2F.F16.F32 R58, R51 ;  /* 0x00000033003a7304 */ /* 0x000e300000200800 */
[----:B------:R-:W-:Y:S03]  /*2000*/  F2F.F16.F32 R59, R54 ;  /* 0x00000036003b7304 */ /* 0x000fe60000200800 */
[----:B------:R-:W-:-:S02]  /*2010*/  @P5 F2FP.F16.F32.PACK_AB R48, RZ, R54 ;  /* 0x00000036ff30523e */ /* 0x000fc400000000ff */
[----:B------:R-:W-:Y:S02]  /*2020*/  @P5 F2FP.F16.F32.PACK_AB R49, RZ, R56 ;  /* 0x00000038ff31523e */ /* 0x000fe400000000ff */
[----:B------:R-:W-:Y:S01]  /*2030*/  @P5 PRMT R71, R48, 0x7610, R71 ;  /* 0x0000761030475816 */ /* 0x000fe20000000047 */
[----:B------:R-:W1:Y:S01]  /*2040*/  F2F.F16.F32 R56, R56 ;  /* 0x0000003800387304 */ /* 0x000e620000200800 */
[----:B------:R-:W-:Y:S02]  /*2050*/  @P5 PRMT R96, R49, 0x7610, R96 ;  /* 0x0000761031605816 */ /* 0x000fe40000000060 */
[----:B------:R-:W2:Y:S01]  /*2060*/  LDC.64 R48, c[0x0][0x2f8] ;  /* 0x0000be00ff307b82 */ /* 0x000ea20000000a00 */
[----:B------:R-:W-:Y:S02]  /*2070*/  @P5 F2FP.F16.F32.PACK_AB R46, RZ, R50 ;  /* 0x00000032ff2e523e */ /* 0x000fe400000000ff */
[----:B------:R-:W-:Y:S02]  /*2080*/  @P5 F2FP.F16.F32.PACK_AB R47, RZ, R51 ;  /* 0x00000033ff2f523e */ /* 0x000fe400000000ff */
[----:B------:R-:W-:-:S02]  /*2090*/  @P5 PRMT R97, R46, 0x7610, R97 ;  /* 0x000076102e615816 */ /* 0x000fc40000000061 */
[----:B------:R-:W-:Y:S01]  /*20a0*/  @P5 PRMT R142, R47, 0x7610, R142 ;  /* 0x000076102f8e5816 */ /* 0x000fe2000000008e */
[----:B0-----:R-:W-:Y:S01]  /*20b0*/  IMAD.WIDE.U32 R46, R58, 0x10000, RZ ;  /* 0x000100003a2e7825 */ /* 0x001fe200078e00ff */
[----:B------:R-:W-:Y:S02]  /*20c0*/  ISETP.NE.U32.AND P5, PT, RZ, UR16, PT ;  /* 0x00000010ff007c0c */ /* 0x000fe4000bfa5070 */
[----:B-1----:R-:W-:Y:S02]  /*20d0*/  SHF.L.U32 R53, R56, 0x10, RZ ;  /* 0x0000001038357819 */ /* 0x002fe400000006ff */
[----:B------:R-:W-:Y:S02]  /*20e0*/  ISETP.NE.AND.EX P5, PT, RZ, UR17, PT, P5 ;  /* 0x00000011ff007c0c */ /* 0x000fe4000bfa5350 */
[----:B------:R-:W-:Y:S02]  /*20f0*/  LOP3.LUT R53, R47, R53, R59, 0xfe, !PT ;  /* 0x000000352f357212 */ /* 0x000fe400078efe3b */
[----:B------:R-:W-:Y:S01]  /*2100*/  LOP3.LUT R52, R46, R57, RZ, 0xfc, !PT ;  /* 0x000000392e347212 */ /* 0x000fe200078efcff */
[----:B--2---:R-:W-:Y:S01]  /*2110*/  IMAD.WIDE.U32 R48, R98, 0x8, R48 ;  /* 0x0000000862307825 */ /* 0x004fe200078e0030 */
[----:B------:R-:W-:Y:S07]  /*2120*/  @!P6 BRA `(.L_x_511) ;  /* 0x000000000020e947 */ /* 0x000fee0003800000 */
        /* <DEDUP_REMOVED lines=8> */
.L_x_511:
        /* <DEDUP_REMOVED lines=14> */
.L_x_512:
[----:B------:R-:W-:-:S07]  /*2290*/  IADD3 R98, R98, 0x100, RZ ;  /* 0x0000010062627810 */ /* 0x000fce0007ffe0ff */
.L_x_510:
[----:B------:R-:W-:Y:S05]  /*22a0*/  BSYNC B0 ;  /* 0x0000000000007941 */ /* 0x000fea0003800000 */
.L_x_509:
        /* <DEDUP_REMOVED lines=33> */
[----:B------:R-:W0:Y:S11]  /*24c0*/  F2F.F16.F32 R57, R51 ;  /* 0x0000003300397304 */ /* 0x000e360000200800 */
[----:B------:R-:W-:-:S02]  /*24d0*/  @P5 F2FP.F16.F32.PACK_AB R48, RZ, R54 ;  /* 0x00000036ff30523e */ /* 0x000fc400000000ff */
[----:B------:R-:W-:Y:S01]  /*24e0*/  @P5 F2FP.F16.F32.PACK_AB R49, RZ, R56 ;  /* 0x00000038ff31523e */ /* 0x000fe200000000ff */
[----:B------:R-:W-:Y:S01]  /*24f0*/  F2F.F16.F32 R54, R54 ;  /* 0x0000003600367304 */ /* 0x000fe20000200800 */
[----:B------:R-:W-:Y:S02]  /*2500*/  @P5 PRMT R71, R48, 0x7610, R71 ;  /* 0x0000761030475816 */ /* 0x000fe40000000047 */
[----:B------:R-:W-:Y:S02]  /*2510*/  @P5 PRMT R96, R49, 0x7610, R96 ;  /* 0x0000761031605816 */ /* 0x000fe40000000060 */
[----:B------:R-:W1:Y:S01]  /*2520*/  LDC.64 R48, c[0x0][0x2f8] ;  /* 0x0000be00ff307b82 */ /* 0x000e620000000a00 */
[----:B------:R-:W-:Y:S02]  /*2530*/  @P5 F2FP.F16.F32.PACK_AB R46, RZ, R50 ;  /* 0x00000032ff2e523e */ /* 0x000fe400000000ff */
[----:B------:R-:W2:Y:S01]  /*2540*/  F2F.F16.F32 R56, R56 ;  /* 0x0000003800387304 */ /* 0x000ea20000200800 */
[----:B------:R-:W-:-:S02]  /*2550*/  @P5 F2FP.F16.F32.PACK_AB R47, RZ, R51 ;  /* 0x00000033ff2f523e */ /* 0x000fc400000000ff */
[----:B------:R-:W-:Y:S02]  /*2560*/  @P5 PRMT R97, R46, 0x7610, R97 ;  /* 0x000076102e615816 */ /* 0x000fe40000000061 */
[----:B------:R-:W-:Y:S01]  /*2570*/  @P5 PRMT R142, R47, 0x7610, R142 ;  /* 0x000076102f8e5816 */ /* 0x000fe2000000008e */
[----:B0-----:R-:W-:Y:S01]  /*2580*/  IMAD.WIDE.U32 R46, R57, 0x10000, RZ ;  /* 0x00010000392e7825 */ /* 0x001fe200078e00ff */
[----:B------:R-:W-:-:S04]  /*2590*/  ISETP.NE.U32.AND P5, PT, RZ, UR16, PT ;  /* 0x00000010ff007c0c */ /* 0x000fc8000bfa5070 */
[----:B------:R-:W-:Y:S02]  /*25a0*/  ISETP.NE.AND.EX P5, PT, RZ, UR17, PT, P5 ;  /* 0x00000011ff007c0c */ /* 0x000fe4000bfa5350 */
[----:B------:R-:W-:Y:S02]  /*25b0*/  LOP3.LUT R46, R46, R55, RZ, 0xfc, !PT ;  /* 0x000000372e2e7212 */ /* 0x000fe400078efcff */
[----:B--2---:R-:W-:-:S04]  /*25c0*/  SHF.L.U32 R53, R56, 0x10, RZ ;  /* 0x0000001038357819 */ /* 0x004fc800000006ff */
        /* <DEDUP_REMOVED lines=11> */
.L_x_515:
        /* <DEDUP_REMOVED lines=14> */
.L_x_516:
[----:B------:R-:W-:-:S07]  /*2760*/  IADD3 R98, R98, 0x100, RZ ;  /* 0x0000010062627810 */ /* 0x000fce0007ffe0ff */
.L_x_514:
[----:B------:R-:W-:Y:S05]  /*2770*/  BSYNC B0 ;  /* 0x0000000000007941 */ /* 0x000fea0003800000 */
.L_x_513:
        /* <DEDUP_REMOVED lines=61> */
.L_x_519:
        /* <DEDUP_REMOVED lines=14> */
.L_x_520:
[----:B------:R-:W-:-:S07]  /*2c30*/  IADD3 R98, R98, 0x100, RZ ;  /* 0x0000010062627810 */ /* 0x000fce0007ffe0ff */
.L_x_518:
[----:B------:R-:W-:Y:S05]  /*2c40*/  BSYNC B0 ;  /* 0x0000000000007941 */ /* 0x000fea0003800000 */
.L_x_517:
        /* <DEDUP_REMOVED lines=61> */
.L_x_523:
        /* <DEDUP_REMOVED lines=14> */
.L_x_524:
[----:B------:R-:W-:-:S07]  /*3100*/  IADD3 R98, R98, 0x100, RZ ;  /* 0x0000010062627810 */ /* 0x000fce0007ffe0ff */
.L_x_522:
[----:B------:R-:W-:Y:S05]  /*3110*/  BSYNC B0 ;  /* 0x0000000000007941 */ /* 0x000fea0003800000 */
.L_x_521:
        /* <DEDUP_REMOVED lines=17> */
[----:B------:R-:W-:Y:S02]  /*3230*/  @P5 MOV R44, R68 ;  /* 0x00000044002c5202 */ /* 0x000fe40000000f00 */
[--C-:B------:R-:W-:Y:S02]  /*3240*/  @P5 SHF.R.U64 R47, R68, 0x10, R69.reuse ;  /* 0x00000010442f5819 */ /* 0x100fe40000001245 */
[----:B------:R-:W-:Y:S01]  /*3250*/  @P5 MOV R46, R69 ;  /* 0x00000045002e5202 */ /* 0x000fe20000000f00 */
[----:B------:R-:W-:Y:S01]  /*3260*/  @P5 HADD2.F32 R45, -RZ, R44.H0_H0 ;  /* 0x2000002cff2d5230 */ /* 0x000fe20000004100 */
[----:B------:R-:W-:Y:S01]  /*3270*/  @P5 SHF.R.U32.HI R49, RZ, 0x10, R69 ;  /* 0x00000010ff315819 */ /* 0x000fe20000011645 */
[----:B------:R-:W-:Y:S02]  /*3280*/  @P5 HADD2.F32 R44, -RZ, R47.H0_H0 ;  /* 0x2000002fff2c5230 */ /* 0x000fe40000004100 */
        /* <DEDUP_REMOVED lines=16> */
[----:B------:R-:W-:Y:S01]  /*3390*/  @P5 F2FP.F16.F32.PACK_AB R44, RZ, R50 ;  /* 0x00000032ff2c523e */ /* 0x000fe200000000ff */
[----:B------:R-:W2:Y:S01]  /*33a0*/  LDC.64 R46, c[0x0][0x2f8] ;  /* 0x0000be00ff2e7b82 */ /* 0x000ea20000000a00 */
[----:B------:R-:W-:Y:S02]  /*33b0*/  @P5 F2FP.F16.F32.PACK_AB R45, RZ, R51 ;  /* 0x00000033ff2d523e */ /* 0x000fe400000000ff */
[----:B------:R-:W-:-:S02]  /*33c0*/  @P5 PRMT R97, R44, 0x7610, R97 ;  /* 0x000076102c615816 */ /* 0x000fc40000000061 */
[----:B------:R-:W-:Y:S01]  /*33d0*/  @P5 PRMT R142, R45, 0x7610, R142 ;  /* 0x000076102d8e5816 */ /* 0x000fe2000000008e */
[----:B0-----:R-:W-:Y:S01]  /*33e0*/  IMAD.WIDE.U32 R44, R56, 0x10000, RZ ;  /* 0x00010000382c7825 */ /* 0x001fe200078e00ff */
[----:B------:R-:W-:-:S04]  /*33f0*/  ISETP.NE.U32.AND P5, PT, RZ, UR14, PT ;  /* 0x0000000eff007c0c */ /* 0x000fc8000bfa5070 */
[----:B------:R-:W-:Y:S02]  /*3400*/  ISETP.NE.AND.EX P5, PT, RZ, UR15, PT, P5 ;  /* 0x0000000fff007c0c */ /* 0x000fe4000bfa5350 */
[----:B-1----:R-:W-:Y:S02]  /*3410*/  SHF.L.U32 R49, R54, 0x10, RZ ;  /* 0x0000001036317819 */ /* 0x002fe400000006ff */
[----:B------:R-:W-:Y:S02]  /*3420*/  LOP3.LUT R48, R44, R55, RZ, 0xfc, !PT ;  /* 0x000000372c307212 */ /* 0x000fe400078efcff */
[----:B------:R-:W-:Y:S01]  /*3430*/  LOP3.LUT R49, R45, R49, R57, 0xfe, !PT ;  /* 0x000000312d317212 */ /* 0x000fe200078efe39 */
[----:B--2---:R-:W-:-:S06]  /*3440*/  IMAD.WIDE.U32 R46, R98, 0x8, R46 ;  /* 0x00000008622e7825 */ /* 0x004fcc00078e002e */
        /* <DEDUP_REMOVED lines=9> */
.L_x_527:
        /* <DEDUP_REMOVED lines=16> */
.L_x_526:
[----:B------:R-:W-:Y:S05]  /*35e0*/  BSYNC B0 ;  /* 0x0000000000007941 */ /* 0x000fea0003800000 */
.L_x_525:
[----:B------:R-:W-:Y:S02]  /*35f0*/  IADD3 R73, R73, UR18, RZ ;  /* 0x0000001249497c10 */ /* 0x000fe4000fffe0ff */
[----:B0--3--:R-:W-:Y:S02]  /*3600*/  SEL R44, RZ, 0x1, P0 ;  /* 0x00000001ff2c7807 */ /* 0x009fe40000000000 */
[----:B------:R-:W-:-:S13]  /*3610*/  ISETP.GE.AND P0, PT, R73, UR19, PT ;  /* 0x0000001349007c0c */ /* 0x000fda000bf06270 */
[----:B------:R-:W-:Y:S05]  /*3620*/  @!P0 BRA `(.L_x_528) ;  /* 0xffffffd000408947 */ /* 0x000fea000383ffff */
.L_x_497:
        /* <DEDUP_REMOVED lines=22> */
[----:B------:R-:W-:Y:S01]  /*3790*/  @P4 IADD3 R61, R61, 0x100, RZ ;  /* 0x000001003d3d4810 */ /* 0x000fe20007ffe0ff */
[----:B------:R1:W-:Y:S01]  /*37a0*/  @P4 STG.E.128 desc[UR4][R48.64], R16 ;  /* 0x0000001030004986 */ /* 0x0003e2000c101d04 */
[----:B------:R-:W0:Y:S03]  /*37b0*/  @P2 LDC.64 R58, c[0x0][0x2d8] ;  /* 0x0000b600ff3a2b82 */ /* 0x000e260000000a00 */
[C---:B----4-:R-:W-:Y:S01]  /*37c0*/  @P3 IMAD.WIDE.U32 R52, R61.reuse, 0x10, R52 ;  /* 0x000000103d343825 */ /* 0x050fe200078e0034 */
[----:B------:R1:W-:Y:S03]  /*37d0*/  @P4 STG.E.128 desc[UR4][R50.64], R36 ;  /* 0x0000002432004986 */ /* 0x0003e6000c101d04 */
        /* <DEDUP_REMOVED lines=17> */
.L_x_508:
[----:B------:R-:W-:Y:S01]  /*38f0*/  HFMA2.MMA R56, -RZ, RZ, 0, 9.5367431640625e-07 ;  /* 0x00000010ff387435 */ /* 0x000fe200000001ff */
[----:B------:R-:W-:Y:S02]  /*3900*/  MOV R57, R47 ;  /* 0x0000002f00397202 */ /* 0x000fe40000000f00 */
[----:B------:R-:W-:Y:S02]  /*3910*/  MOV R59, 0x1f ;  /* 0x0000001f003b7802 */ /* 0x000fe40000000f00 */
[----:B------:R-:W-:-:S07]  /*3920*/  MOV R54, 0xffffffff ;  /* 0xffffffff00367802 */ /* 0x000fce0000000f00 */
[----:B-----5:R-:W-:Y:S05]  /*3930*/  WARPSYNC.COLLECTIVE R54, `(.L_x_529) ;  /* 0x0000000036087348 */ /* 0x020fea0003c00000 */
[----:B------:R0:W1:Y:S02]  /*3940*/  SHFL.DOWN P5, R55, R57, R56, R59 ;  /* 0x0800003839377389 */ /* 0x00006400000a003b */
[----:B01---5:R-:W-:Y:S01]  /*3950*/  ENDCOLLECTIVE ;  /* 0x000000000000791b */ /* 0x023fe20003800000 */
.L_x_529:
[----:B------:R-:W-:Y:S02]  /*3960*/  MOV R57, R46 ;  /* 0x0000002e00397202 */ /* 0x000fe40000000f00 */
[----:B------:R-:W-:-:S07]  /*3970*/  MOV R48, R55 ;  /* 0x0000003700307202 */ /* 0x000fce0000000f00 */
[----:B------:R-:W-:Y:S05]  /*3980*/  WARPSYNC.COLLECTIVE R54, `(.L_x_530) ;  /* 0x0000000036087348 */ /* 0x000fea0003c00000 */
[----:B------:R0:W1:Y:S02]  /*3990*/  SHFL.DOWN P5, R55, R57, R56, R59 ;  /* 0x0800003839377389 */ /* 0x00006400000a003b */
[----:B01----:R-:W-:Y:S01]  /*39a0*/  ENDCOLLECTIVE ;  /* 0x000000000000791b */ /* 0x003fe20003800000 */
.L_x_530:
[----:B------:R-:W-:Y:S01]  /*39b0*/  FADD.FTZ R48, R48, R47 ;  /* 0x0000002f30307221 */ /* 0x000fe20000010000 */
[----:B------:R-:W-:-:S04]  /*39c0*/  HFMA2.MMA R56, -RZ, RZ, 0, 4.76837158203125e-07 ;  /* 0x00000008ff387435 */ /* 0x000fc800000001ff */
[----:B------:R-:W-:Y:S02]  /*39d0*/  MOV R57, R48 ;  /* 0x0000003000397202 */ /* 0x000fe40000000f00 */
[----:B------:R-:W-:-:S07]  /*39e0*/  MOV R49, R55 ;  /* 0x0000003700317202 */ /* 0x000fce0000000f00 */
[----:B------:R-:W-:Y:S05]  /*39f0*/  WARPSYNC.COLLECTIVE R54, `(.L_x_531) ;  /* 0x0000000036087348 */ /* 0x000fea0003c00000 */
[----:B------:R0:W1:Y:S02]  /*3a00*/  SHFL.DOWN P5, R55, R57, R56, R59 ;  /* 0x0800003839377389 */ /* 0x00006400000a003b */
[----:B01----:R-:W-:Y:S01]  /*3a10*/  ENDCOLLECTIVE ;  /* 0x000000000000791b */ /* 0x003fe20003800000 */
.L_x_531:
[----:B------:R-:W-:-:S05]  /*3a20*/  FADD.FTZ R49, R49, R46 ;  /* 0x0000002e31317221 */ /* 0x000fca0000010000 */
[----:B------:R-:W-:Y:S02]  /*3a30*/  MOV R57, R49 ;  /* 0x0000003100397202 */ /* 0x000fe40000000f00 */
[----:B------:R-:W-:-:S07]  /*3a40*/  MOV R51, R55 ;  /* 0x0000003700337202 */ /* 0x000fce0000000f00 */
[----:B------:R-:W-:Y:S05]  /*3a50*/  WARPSYNC.COLLECTIVE R54, `(.L_x_532) ;  /* 0x0000000036087348 */ /* 0x000fea0003c00000 */
[----:B------:R0:W1:Y:S02]  /*3a60*/  SHFL.DOWN P5, R55, R57, R56, R59 ;  /* 0x0800003839377389 */ /* 0x00006400000a003b */
[----:B01----:R-:W-:Y:S01]  /*3a70*/  ENDCOLLECTIVE ;  /* 0x000000000000791b */ /* 0x003fe20003800000 */
.L_x_532:
[----:B------:R-:W-:Y:S01]  /*3a80*/  FADD.FTZ R51, R48, R51 ;  /* 0x0000003330337221 */ /* 0x000fe20000010000 */
[----:B------:R-:W-:-:S04]  /*3a90*/  HFMA2.MMA R56, -RZ, RZ, 0, 2.384185791015625e-07 ;  /* 0x00000004ff387435 */ /* 0x000fc800000001ff */
[----:B------:R-:W-:Y:S02]  /*3aa0*/  MOV R57, R51 ;  /* 0x0000003300397202 */ /* 0x000fe40000000f00 */
[----:B------:R-:W-:-:S07]  /*3ab0*/  MOV R50, R55 ;  /* 0x0000003700327202 */ /* 0x000fce0000000f00 */
[----:B------:R-:W-:Y:S05]  /*3ac0*/  WARPSYNC.COLLECTIVE R54, `(.L_x_533) ;  /* 0x0000000036087348 */ /* 0x000fea0003c00000 */
[----:B------:R0:W1:Y:S02]  /*3ad0*/  SHFL.DOWN P5, R55, R57, R56, R59 ;  /* 0x0800003839377389 */ /* 0x00006400000a003b */
[----:B01----:R-:W-:Y:S01]  /*3ae0*/  ENDCOLLECTIVE ;  /* 0x000000000000791b */ /* 0x003fe20003800000 */
.L_x_533:
[----:B------:R-:W-:-:S05]  /*3af0*/  FADD.FTZ R50, R49, R50 ;  /* 0x0000003231327221 */ /* 0x000fca0000010000 */
[----:B------:R-:W-:Y:S02]  /*3b00*/  MOV R57, R50 ;  /* 0x0000003200397202 */ /* 0x000fe40000000f00 */
[----:B------:R-:W-:-:S07]  /*3b10*/  MOV R52, R55 ;  /* 0x0000003700347202 */ /* 0x000fce0000000f00 */
[----:B------:R-:W-:Y:S05]  /*3b20*/  WARPSYNC.COLLECTIVE R54, `(.L_x_534) ;  /* 0x0000000036087348 */ /* 0x000fea0003c00000 */
[----:B------:R0:W1:Y:S02]  /*3b30*/  SHFL.DOWN P5, R55, R57, R56, R59 ;  /* 0x0800003839377389 */ /* 0x00006400000a003b */
[----:B01----:R-:W-:Y:S01]  /*3b40*/  ENDCOLLECTIVE ;  /* 0x000000000000791b */ /* 0x003fe20003800000 */
.L_x_534:
[----:B------:R-:W-:Y:S01]  /*3b50*/  FADD.FTZ R52, R51, R52 ;  /* 0x0000003433347221 */ /* 0x000fe20000010000 */
[----:B------:R-:W-:-:S04]  /*3b60*/  HFMA2.MMA R56, -RZ, RZ, 0, 1.1920928955078125e-07 ;  /* 0x00000002ff387435 */ /* 0x000fc800000001ff */
[----:B------:R-:W-:Y:S02]  /*3b70*/  MOV R57, R52 ;  /* 0x0000003400397202 */ /* 0x000fe40000000f00 */
[----:B------:R-:W-:-:S07]  /*3b80*/  MOV R53, R55 ;  /* 0x0000003700357202 */ /* 0x000fce0000000f00 */
[----:B------:R-:W-:Y:S05]  /*3b90*/  WARPSYNC.COLLECTIVE R54, `(.L_x_535) ;  /* 0x0000000036087348 */ /* 0x000fea0003c00000 */
[----:B------:R0:W1:Y:S02]  /*3ba0*/  SHFL.DOWN P5, R55, R57, R56, R59 ;  /* 0x0800003839377389 */ /* 0x00006400000a003b */
[----:B01----:R-:W-:Y:S01]  /*3bb0*/  ENDCOLLECTIVE ;  /* 0x000000000000791b */ /* 0x003fe20003800000 */
.L_x_535:
[----:B------:R-:W-:-:S05]  /*3bc0*/  FADD.FTZ R53, R50, R53 ;  /* 0x0000003532357221 */ /* 0x000fca0000010000 */
[----:B------:R-:W-:Y:S02]  /*3bd0*/  MOV R57, R53 ;  /* 0x0000003500397202 */ /* 0x000fe40000000f00 */
[----:B------:R-:W-:-:S07]  /*3be0*/  MOV R47, R55 ;  /* 0x00000037002f7202 */ /* 0x000fce0000000f00 */
[----:B------:R-:W-:Y:S05]  /*3bf0*/  WARPSYNC.COLLECTIVE R54, `(.L_x_536) ;  /* 0x0000000036087348 */ /* 0x000fea0003c00000 */
[----:B------:R0:W1:Y:S02]  /*3c00*/  SHFL.DOWN P5, R55, R57, R56, R59 ;  /* 0x0800003839377389 */ /* 0x00006400000a003b */
[----:B01----:R-:W-:Y:S01]  /*3c10*/  ENDCOLLECTIVE ;  /* 0x000000000000791b */ /* 0x003fe20003800000 */
.L_x_536:
[----:B------:R-:W-:Y:S01]  /*3c20*/  FADD.FTZ R47, R52, R47 ;  /* 0x0000002f342f7221 */ /* 0x000fe20000010000 */
[----:B------:R-:W-:-:S04]  /*3c30*/  HFMA2.MMA R56, -RZ, RZ, 0, 5.9604644775390625e-08 ;  /* 0x00000001ff387435 */ /* 0x000fc800000001ff */
[----:B------:R-:W-:Y:S02]  /*3c40*/  MOV R57, R47 ;  /* 0x0000002f00397202 */ /* 0x000fe40000000f00 */
[----:B------:R-:W-:-:S07]  /*3c50*/  MOV R46, R55 ;  /* 0x00000037002e7202 */ /* 0x000fce0000000f00 */
[----:B------:R-:W-:Y:S05]  /*3c60*/  WARPSYNC.COLLECTIVE R54, `(.L_x_537) ;  /* 0x0000000036087348 */ /* 0x000fea0003c00000 */
[----:B------:R0:W1:Y:S02]  /*3c70*/  SHFL.DOWN P5, R55, R57, R56, R59 ;  /* 0x0800003839377389 */ /* 0x00006400000a003b */
[----:B01----:R-:W-:Y:S01]  /*3c80*/  ENDCOLLECTIVE ;  /* 0x000000000000791b */ /* 0x003fe20003800000 */
.L_x_537:
[----:B------:R-:W-:-:S05]  /*3c90*/  FADD.FTZ R46, R53, R46 ;  /* 0x0000002e352e7221 */ /* 0x000fca0000010000 */
[----:B------:R-:W-:Y:S02]  /*3ca0*/  MOV R57, R46 ;  /* 0x0000002e00397202 */ /* 0x000fe40000000f00 */
[----:B------:R-:W-:-:S07]  /*3cb0*/  MOV R48, R55 ;  /* 0x0000003700307202 */ /* 0x000fce0000000f00 */
[----:B------:R-:W-:Y:S05]  /*3cc0*/  WARPSYNC.COLLECTIVE R54, `(.L_x_538) ;  /* 0x0000000036087348 */ /* 0x000fea0003c00000 */
[----:B------:R0:W1:Y:S02]  /*3cd0*/  SHFL.DOWN P5, R55, R57, R56, R59 ;  /* 0x0800003839377389 */ /* 0x00006400000a003b */
[----:B01----:R-:W-:Y:S01]  /*3ce0*/  ENDCOLLECTIVE ;  /* 0x000000000000791b */ /* 0x003fe20003800000 */
.L_x_538:
[----:B------:R-:W-:Y:S01]  /*3cf0*/  MOV R49, R55 ;  /* 0x0000003700317202 */ /* 0x000fe20000000f00 */
[----:B------:R-:W-:Y:S06]  /*3d00*/  BRA `(.L_x_539) ;  /* 0xffffffdc009c7947 */ /* 0x000fec000383ffff */
.L_x_540:
        /* <DEDUP_REMOVED lines=15> */
.L_x_3891:


//--------------------- .text._ZN10layer_norm31ln_parallel_residual_bwd_kernelINS_13Kernel_traitsI6__halfS2_S2_S2_fjLj5120ELj1ELj1ELj8ELj8ENS_18Kernel_traits_baseILj5120ES2_S2_S2_S2_fjLj256EEEEELb0ELb1ELb1EEEvNS_9BwdParamsE --------------------------
	.section	.text._ZN10layer_norm31ln_parallel_residual_bwd_kernelINS_13Kernel_traitsI6__halfS2_S2_S2_fjLj5120ELj1ELj1ELj8ELj8ENS_18Kernel_traits_baseILj5120ES2_S2_S2_S2_fjLj256EEEEELb0ELb1ELb1EEEvNS_9BwdParamsE,"ax",@progbits
	.align	128
        .global         _ZN10layer_norm31ln_parallel_residual_bwd_kernelINS_13Kernel_traitsI6__halfS2_S2_S2_fjLj5120ELj1ELj1ELj8ELj8ENS_18Kernel_traits_baseILj5120ES2_S2_S2_S2_fjLj256EEEEELb0ELb1ELb1EEEvNS_9BwdParamsE
        .type           _ZN10layer_norm31ln_parallel_residual_bwd_kernelINS_13Kernel_traitsI6__halfS2_S2_S2_fjLj5120ELj1ELj1ELj8ELj8ENS_18Kernel_traits_baseILj5120ES2_S2_S2_S2_fjLj256EEEEELb0ELb1ELb1EEEvNS_9BwdParamsE,@function
        .size           _ZN10layer_norm31ln_parallel_residual_bwd_kernelINS_13Kernel_traitsI6__halfS2_S2_S2_fjLj5120ELj1ELj1ELj8ELj8ENS_18Kernel_traits_baseILj5120ES2_S2_S2_S2_fjLj256EEEEELb0ELb1ELb1EEEvNS_9BwdParamsE,(.L_x_3892 - _ZN10layer_norm31ln_parallel_residual_bwd_kernelINS_13Kernel_traitsI6__halfS2_S2_S2_fjLj5120ELj1ELj1ELj8ELj8ENS_18Kernel_traits_baseILj5120ES2_S2_S2_S2_fjLj256EEEEELb0ELb1ELb1EEEvNS_9BwdParamsE)
        .other          _ZN10layer_norm31ln_parallel_residual_bwd_kernelINS_13Kernel_traitsI6__halfS2_S2_S2_fjLj5120ELj1ELj1ELj8ELj8ENS_18Kernel_traits_baseILj5120ES2_S2_S2_S2_fjLj256EEEEELb0ELb1ELb1EEEvNS_9BwdParamsE,@"STO_CUDA_ENTRY STV_DEFAULT"
_ZN10layer_norm31ln_parallel_residual_bwd_kernelINS_13Kernel_traitsI6__halfS2_S2_S2_fjLj5120ELj1ELj1ELj8ELj8ENS_18Kernel_traits_baseILj5120ES2_S2_S2_S2_fjLj256EEEEELb0ELb1ELb1EEEvNS_9BwdParamsE:
.text._ZN10layer_norm31ln_parallel_residual_bwd_kernelINS_13Kernel_traitsI6__halfS2_S2_S2_fjLj5120ELj1ELj1ELj8ELj8ENS_18Kernel_traits_baseILj5120ES2_S2_S2_S2_fjLj256EEEEELb0ELb1ELb1EEEvNS_9BwdParamsE:
        /* <DEDUP_REMOVED lines=35> */
.L_x_541:
        /* <DEDUP_REMOVED lines=12> */
[----:B------:R-:W-:Y:S01]  /*02f0*/  ULDC.U8 UR4, c[0x0][0x2a0] ;  /* 0x0000a80000047ab9 */ /* 0x000fe20000000000 */
[----:B------:R-:W-:Y:S01]  /*0300*/  HFMA2.MMA R4, -RZ, RZ, 0, 5.9604644775390625e-08 ;  /* 0x00000001ff047435 */ /* 0x000fe200000001ff */
[----:B------:R-:W-:Y:S01]  /*0310*/  UISETP.NE.AND UP0, UPT, UR4, URZ, UPT ;  /* 0x0000003f0400728c */ /* 0x000fe2000bf05270 */
        /* <DEDUP_REMOVED lines=21> */
[----:B------:R-:W-:Y:S02]  /*0470*/  LOP3.LUT R80, R29, 0xff, RZ, 0xc0, !PT ;  /* 0x000000ff1d507812 */ /* 0x000fe400078ec0ff */
[----:B------:R-:W-:Y:S02]  /*0480*/  PLOP3.LUT P3, PT, PT, PT, UP0, 0x80, 0x0 ;  /* 0x000000000000781c */ /* 0x000fe40003f6f008 */
        /* <DEDUP_REMOVED lines=29> */
[----:B------:R-:W-:-:S07]  /*0660*/  HADD2.F32 R90, -RZ, R90.H0_H0 ;  /* 0x2000005aff5a7230 */ /* 0x000fce0000004100 */
.L_x_555:
[----:B0-----:R-:W0:Y:S01]  /*0670*/  LDC.64 R16, c[0x0][0x2b8] ;  /* 0x0000ae00ff107b82 */ /* 0x001e220000000a00 */
[----:B------:R-:W-:-:S05]  /*0680*/  IMAD R0, R28, UR8, RZ ;  /* 0x000000081c007c24 */ /* 0x000fca000f8e02ff */
[----:B------:R-:W-:Y:S02]  /*0690*/  SHF.R.S32.HI R5, RZ, 0x1f, R0 ;  /* 0x0000001fff057819 */ /* 0x000fe40000011400 */
[----:B------:R-:W1:Y:S02]  /*06a0*/  LDC.64 R104, c[0x0][0x238] ;  /* 0x00008e00ff687b82 */ /* 0x000e640000000a00 */
[----:B------:R-:W-:-:S04]  /*06b0*/  LEA.HI R5, R5, R0, RZ, 0x2 ;  /* 0x0000000005057211 */ /* 0x000fc800078f10ff */
[----:B------:R-:W-:Y:S02]  /*06c0*/  LEA.HI.SX32 R103, R5, R80, 0x1e ;  /* 0x0000005005677211 */ /* 0x000fe400078ff2ff */
[----:B--2---:R-:W2:Y:S02]  /*06d0*/  LDC.64 R108, c[0x0][0x250] ;  /* 0x00009400ff6c7b82 */ /* 0x004ea40000000a00 */
[C---:B------:R-:W-:Y:S02]  /*06e0*/  IADD3 R102, R103.reuse, 0x100, RZ ;  /* 0x0000010067667810 */ /* 0x040fe40007ffe0ff */
[C---:B------:R-:W-:Y:S02]  /*06f0*/  IADD3 R100, R103.reuse, 0x200, RZ ;  /* 0x0000020067647810 */ /* 0x040fe40007ffe0ff */
[C---:B------:R-:W-:Y:S01]  /*0700*/  IADD3 R99, R103.reuse, 0x300, RZ ;  /* 0x0000030067637810 */ /* 0x040fe20007ffe0ff */
[C-C-:B0-----:R-:W-:Y:S01]  /*0710*/  IMAD.WIDE.U32 R6, R103.reuse, 0x8, R16.reuse ;  /* 0x0000000867067825 */ /* 0x141fe200078e0010 */
[C---:B------:R-:W-:Y:S01]  /*0720*/  IADD3 R101, R103.reuse, 0x400, RZ ;  /* 0x0000040067657810 */ /* 0x040fe20007ffe0ff */
[----:B------:R-:W0:Y:S02]  /*0730*/  @P0 LDC.64 R112, c[0x0][0x2c8] ;  /* 0x0000b200ff700b82 */ /* 0x000e240000000a00 */
        /* <DEDUP_REMOVED lines=45> */
[----:B---3--:R-:W-:Y:S01]  /*0a10*/  SHF.R.U64 R115, R10, 0x10, R11 ;  /* 0x000000100a737819 */ /* 0x008fe2000000120b */
[----:B------:R-:W-:Y:S01]  /*0a20*/  HADD2.F32 R14, -RZ, R14.H0_H0 ;  /* 0x2000000eff0e7230 */ /* 0x000fe20000004100 */
[----:B------:R-:W-:-:S02]  /*0a30*/  SHF.R.U64 R140, R118, 0x10, R119 ;  /* 0x00000010768c7819 */ /* 0x000fc40000001277 */
[----:B------:R-:W-:Y:S02]  /*0a40*/  MOV R105, R119 ;  /* 0x0000007700697202 */ /* 0x000fe40000000f00 */
[----:B------:R-:W-:Y:S02]  /*0a50*/  SHF.R.U32.HI R139, RZ, 0x10, R119 ;  /* 0x00000010ff8b7819 */ /* 0x000fe40000011677 */
[--C-:B-1----:R-:W-:Y:S02]  /*0a60*/  SHF.R.U64 R111, R12, 0x10, R13.reuse ;  /* 0x000000100c6f7819 */ /* 0x102fe4000000120d */
[----:B------:R-:W-:Y:S02]  /*0a70*/  SHF.R.U32.HI R110, RZ, 0x10, R13 ;  /* 0x00000010ff6e7819 */ /* 0x000fe4000001160d */
[----:B--2---:R-:W-:Y:S01]  /*0a80*/  FSEL R145, R0, RZ, !P3 ;  /* 0x000000ff00917208 */ /* 0x004fe20005800000 */
[----:B------:R-:W-:Y:S01]  /*0a90*/  HADD2.F32 R0, -RZ, R125.H0_H0 ;  /* 0x2000007dff007230 */ /* 0x000fe20000004100 */
[----:B------:R-:W-:-:S02]  /*0aa0*/  SHF.R.U64 R109, R8, 0x10, R9 ;  /* 0x00000010086d7819 */ /* 0x000fc40000001209 */
[--C-:B------:R-:W-:Y:S02]  /*0ab0*/  SHF.R.U64 R124, R106, 0x10, R107.reuse ;  /* 0x000000106a7c7819 */ /* 0x100fe4000000126b */
[----:B------:R-:W-:Y:S02]  /*0ac0*/  MOV R114, R107 ;  /* 0x0000006b00727202 */ /* 0x000fe40000000f00 */
[----:B------:R-:W-:Y:S01]  /*0ad0*/  SHF.R.U32.HI R134, RZ, 0x10, R107 ;  /* 0x00000010ff867819 */ /* 0x000fe2000001166b */
[----:B------:R-:W-:Y:S01]  /*0ae0*/  HADD2.F32 R107, -RZ, R9.H0_H0 ;  /* 0x20000009ff6b7230 */ /* 0x000fe20000004100 */
[----:B------:R-:W-:Y:S01]  /*0af0*/  MOV R112, R106 ;  /* 0x0000006a00707202 */ /* 0x000fe20000000f00 */
[----:B------:R-:W-:Y:S01]  /*0b00*/  HADD2.F32 R13, -RZ, R13.H0_H0 ;  /* 0x2000000dff0d7230 */ /* 0x000fe20000004100 */
[----:B------:R-:W-:Y:S01]  /*0b10*/  SHF.R.U64 R128, R16, 0x10, R17 ;  /* 0x0000001010807819 */ /* 0x000fe20000001211 */
[----:B------:R-:W-:Y:S01]  /*0b20*/  HADD2.F32 R106, -RZ, R8.H0_H0 ;  /* 0x20000008ff6a7230 */ /* 0x000fe20000004100 */
[----:B------:R-:W-:-:S02]  /*0b30*/  MOV R122, R17 ;  /* 0x00000011007a7202 */ /* 0x000fc40000000f00 */
[----:B------:R-:W-:Y:S01]  /*0b40*/  SHF.R.U32.HI R126, RZ, 0x10, R17 ;  /* 0x00000010ff7e7819 */ /* 0x000fe20000011611 */
[----:B------:R-:W-:Y:S01]  /*0b50*/  HADD2.F32 R17, -RZ, R6.H0_H0 ;  /* 0x20000006ff117230 */ /* 0x000fe20000004100 */
[----:B------:R-:W-:Y:S01]  /*0b60*/  SHF.R.U32.HI R108, RZ, 0x10, R9 ;  /* 0x00000010ff6c7819 */ /* 0x000fe20000011609 */
[----:B------:R-:W-:Y:S01]  /*0b70*/  FADD.FTZ R9, -R145, R0 ;  /* 0x0000000091097221 */ /* 0x000fe20000010100 */
[----:B------:R-:W-:Y:S01]  /*0b80*/  SHF.R.U64 R123, R6, 0x10, R7 ;  /* 0x00000010067b7819 */ /* 0x000fe20000001207 */
[----:B------:R-:W-:Y:S01]  /*0b90*/  HADD2.F32 R6, -RZ, R113.H0_H0 ;  /* 0x20000071ff067230 */ /* 0x000fe20000004100 */
[--C-:B------:R-:W-:Y:S01]  /*0ba0*/  SHF.R.U64 R138, R120, 0x10, R121.reuse ;  /* 0x00000010788a7819 */ /* 0x100fe20000001279 */
[----:B------:R-:W-:Y:S01]  /*0bb0*/  HADD2.F32 R0, -RZ, R115.H0_H0 ;  /* 0x20000073ff007230 */ /* 0x000fe20000004100 */
[----:B------:R-:W-:Y:S01]  /*0bc0*/  MOV R119, R121 ;  /* 0x0000007900777202 */ /* 0x000fe20000000f00 */
[----:B------:R-:W-:Y:S01]  /*0bd0*/  HADD2.F32 R15, -RZ, R15.H0_H0 ;  /* 0x2000000fff0f7230 */ /* 0x000fe20000004100 */
[----:B------:R-:W-:-:S02]  /*0be0*/  SHF.R.U32.HI R136, RZ, 0x10, R121 ;  /* 0x00000010ff887819 */ /* 0x000fc40000011679 */
[----:B------:R-:W-:Y:S02]  /*0bf0*/  MOV R116, R18 ;  /* 0x0000001200747202 */ /* 0x000fe40000000f00 */
[--C-:B------:R-:W-:Y:S01]  /*0c00*/  SHF.R.U64 R132, R18, 0x10, R19.reuse ;  /* 0x0000001012847819 */ /* 0x100fe20000001213 */
[----:B------:R-:W-:Y:S01]  /*0c10*/  HADD2.F32 R18, -RZ, R7.H0_H0 ;  /* 0x20000007ff127230 */ /* 0x000fe20000004100 */
[----:B------:R-:W-:Y:S02]  /*0c20*/  MOV R117, R19 ;  /* 0x0000001300757202 */ /* 0x000fe40000000f00 */
[----:B------:R-:W-:Y:S01]  /*0c30*/  SHF.R.U32.HI R130, RZ, 0x10, R19 ;  /* 0x00000010ff827819 */ /* 0x000fe20000011613 */
[----:B------:R-:W-:Y:S01]  /*0c40*/  HADD2.F32 R5, -RZ, R5.H0_H0 ;  /* 0x20000005ff057230 */ /* 0x000fe20000004100 */
[----:B------:R-:W-:Y:S02]  /*0c50*/  MOV R118, R120 ;  /* 0x0000007800767202 */ /* 0x000fe40000000f00 */
[----:B------:R-:W-:-:S02]  /*0c60*/  SHF.R.U32.HI R19, RZ, 0x10, R11 ;  /* 0x00000010ff137819 */ /* 0x000fc4000001160b */
[----:B------:R-:W-:Y:S01]  /*0c70*/  SHF.R.U32.HI R121, RZ, 0x10, R7 ;  /* 0x00000010ff797819 */ /* 0x000fe20000011607 */
[C---:B------:R-:W-:Y:S01]  /*0c80*/  FADD.FTZ R7, -R145.reuse, R14 ;  /* 0x0000000e91077221 */ /* 0x040fe20000010100 */
[----:B------:R-:W-:Y:S01]  /*0c90*/  MOV R120, R16 ;  /* 0x0000001000787202 */ /* 0x000fe20000000f00 */
[----:B------:R-:W-:Y:S02]  /*0ca0*/  HADD2.F32 R16, -RZ, R11.H0_H0 ;  /* 0x2000000bff107230 */ /* 0x000fe40000004100 */
[C---:B------:R-:W-:Y:S01]  /*0cb0*/  FADD.FTZ R133, -R145.reuse, R13 ;  /* 0x0000000d91857221 */ /* 0x040fe20000010100 */
[----:B------:R-:W-:Y:S02]  /*0cc0*/  HADD2.F32 R12, -RZ, R12.H0_H0 ;  /* 0x2000000cff0c7230 */ /* 0x000fe40000004100 */
[C---:B------:R-:W-:Y:S01]  /*0cd0*/  FADD.FTZ R137, -R145.reuse, R106 ;  /* 0x0000006a91897221 */ /* 0x040fe20000010100 */
[----:B------:R-:W-:Y:S02]  /*0ce0*/  HADD2.F32 R14, -RZ, R110.H0_H0 ;  /* 0x2000006eff0e7230 */ /* 0x000fe40000004100 */
[C---:B------:R-:W-:Y:S01]  /*0cf0*/  FADD.FTZ R11, -R145.reuse, R6 ;  /* 0x00000006910b7221 */ /* 0x040fe20000010100 */
[----:B------:R-:W-:Y:S01]  /*0d00*/  FADD.FTZ R13, -R145, R0 ;  /* 0x00000000910d7221 */ /* 0x000fe20000010100 */
[----:B------:R-:W-:-:S02]  /*0d10*/  HADD2.F32 R106, -RZ, R140.H0_H0 ;  /* 0x2000008cff6a7230 */ /* 0x000fc40000004100 */
[C---:B------:R-:W-:Y:S01]  /*0d20*/  FADD.FTZ R15, -R145.reuse, R15 ;  /* 0x0000000f910f7221 */ /* 0x040fe20000010100 */
[----:B------:R-:W-:Y:S02]  /*0d30*/  HADD2.F32 R110, -RZ, R105.H0_H0 ;  /* 0x20000069ff6e7230 */ /* 0x000fe40000004100 */
[----:B------:R-:W-:Y:S01]  /*0d40*/  FADD.FTZ R143, -R145, R107 ;  /* 0x0000006b918f7221 */ /* 0x000fe20000010100 */
[----:B------:R-:W-:Y:S02]  /*0d50*/  HADD2.F32 R6, -RZ, R19.H0_H0 ;  /* 0x20000013ff067230 */ /* 0x000fe40000004100 */
[C---:B------:R-:W-:Y:S01]  /*0d60*/  FMUL.FTZ R0, R104.reuse, R7 ;  /* 0x0000000768007220 */ /* 0x040fe20000410000 */
[----:B------:R-:W-:Y:S01]  /*0d70*/  FMUL.FTZ R105, R104, R9 ;  /* 0x0000000968697220 */ /* 0x000fe20000410000 */
[----:B------:R-:W-:Y:S02]  /*0d80*/  HADD2.F32 R8, -RZ, R123.H0_H0 ;  /* 0x2000007bff087230 */ /* 0x000fe40000004100 */
[----:B------:R-:W-:Y:S01]  /*0d90*/  FMUL.FTZ R107, R30, R5 ;  /* 0x000000051e6b7220 */ /* 0x000fe20000410000 */
[----:B------:R-:W-:-:S02]  /*0da0*/  HADD2.F32 R10, -RZ, R10.H0_H0 ;  /* 0x2000000aff0a7230 */ /* 0x000fc40000004100 */
[C---:B------:R-:W-:Y:S01]  /*0db0*/  FADD.FTZ R115, -R145.reuse, R16 ;  /* 0x0000001091737221 */ /* 0x040fe20000010100 */
[C---:B------:R-:W-:Y:S01]  /*0dc0*/  FADD.FTZ R129, -R145.reuse, R12 ;  /* 0x0000000c91817221 */ /* 0x040fe20000010100 */
[----:B------:R-:W-:Y:S02]  /*0dd0*/  HADD2.F32 R16, -RZ, R109.H0_H0 ;  /* 0x2000006dff107230 */ /* 0x000fe40000004100 */
[----:B------:R-:W-:Y:S01]  /*0de0*/  FADD.FTZ R19, -R145, R17 ;  /* 0x0000001191137221 */ /* 0x000fe20000010100 */
[----:B------:R-:W-:Y:S02]  /*0df0*/  HADD2.F32 R12, -RZ, R111.H0_H0 ;  /* 0x2000006fff0c7230 */ /* 0x000fe40000004100 */
[----:B------:R-:W-:Y:S01]  /*0e00*/  FADD.FTZ R58, R5, R58 ;  /* 0x0000003a053a7221 */ /* 0x000fe20000010000 */
[----:B------:R-:W-:Y:S01]  /*0e10*/  FFMA.FTZ R79, R0, R5, R79 ;  /* 0x00000005004f7223 */ /* 0x000fe2000001004f */
[----:B------:R-:W-:Y:S01]  /*0e20*/  FADD.FTZ R59, R106, R59 ;  /* 0x0000003b6a3b7221 */ /* 0x000fe20000010000 */
[----:B------:R-:W-:Y:S01]  /*0e30*/  FMUL.FTZ R109, R104, R15 ;  /* 0x0000000f686d7220 */ /* 0x000fe20000410000 */
[-C--:B------:R-:W-:Y:S01]  /*0e40*/  FFMA.FTZ R78, R105, R106.reuse, R78 ;  /* 0x0000006a694e7223 */ /* 0x080fe2000001004e */
[----:B------:R-:W-:Y:S01]  /*0e50*/  FADD.FTZ R17, -R145, R6 ;  /* 0x0000000691117221 */ /* 0x000fe20000010100 */
[----:B------:R-:W-:Y:S01]  /*0e60*/  FMUL.FTZ R106, R81, R106 ;  /* 0x0000006a516a7220 */ /* 0x000fe20000410000 */
[----:B------:R-:W-:Y:S01]  /*0e70*/  FADD.FTZ R5, RZ, R107 ;  /* 0x0000006bff057221 */ /* 0x000fe20000010000 */
[C---:B------:R-:W-:Y:S01]  /*0e80*/  FADD.FTZ R125, -R145.reuse, R18 ;  /* 0x00000012917d7221 */ /* 0x040fe20000010100 */
[C---:B------:R-:W-:Y:S01]  /*0e90*/  FADD.FTZ R123, -R145.reuse, R8 ;  /* 0x00000008917b7221 */ /* 0x040fe20000010100 */
[----:B------:R-:W-:Y:S01]  /*0ea0*/  FFMA.FTZ R6, R0, R107, RZ ;  /* 0x0000006b00067223 */ /* 0x000fe200000100ff */
[----:B------:R-:W-:Y:S01]  /*0eb0*/  FADD.FTZ R113, -R145, R10 ;  /* 0x0000000a91717221 */ /* 0x000fe20000010100 */
[----:B------:R-:W-:-:S02]  /*0ec0*/  HADD2.F32 R18, -RZ, R108.H0_H0 ;  /* 0x2000006cff127230 */ /* 0x000fc40000004100 */
[----:B------:R-:W-:Y:S01]  /*0ed0*/  FADD.FTZ R56, R110, R56 ;  /* 0x000000386e387221 */ /* 0x000fe20000010000 */
[----:B------:R-:W-:Y:S02]  /*0ee0*/  HADD2.F32 R111, -RZ, R139.H0_H0 ;  /* 0x2000008bff6f7230 */ /* 0x000fe40000004100 */
[C---:B------:R-:W-:Y:S01]  /*0ef0*/  FMUL.FTZ R108, R104.reuse, R11 ;  /* 0x0000000b686c7220 */ /* 0x040fe20000410000 */
[----:B------:R-:W-:Y:S02]  /*0f00*/  HADD2.F32 R8, -RZ, R138.H0_H0 ;  /* 0x2000008aff087230 */ /* 0x000fe40000004100 */
[----:B------:R-:W-:Y:S01]  /*0f10*/  FFMA.FTZ R76, R109, R110, R76 ;  /* 0x0000006e6d4c7223 */ /* 0x000fe2000001004c */
[----:B------:R-:W-:Y:S02]  /*0f20*/  HADD2.F32 R9, -RZ, R112.H0_H0 ;  /* 0x20000070ff097230 */ /* 0x000fe40000004100 */
[----:B------:R-:W-:Y:S01]  /*0f30*/  FMUL.FTZ R112, R104, R13 ;  /* 0x0000000d68707220 */ /* 0x000fe20000410000 */
[----:B------:R-:W-:-:S02]  /*0f40*/  HADD2.F32 R10, -RZ, R121.H0_H0 ;  /* 0x20000079ff0a7230 */ /* 0x000fc40000004100 */
[----:B------:R-:W-:Y:S01]  /*0f50*/  FADD.FTZ R131, -R145, R12 ;  /* 0x0000000c91837221 */ /* 0x000fe20000010100 */
[----:B------:R-:W-:Y:S01]  /*0f60*/  FMUL.FTZ R110, R31, R110 ;  /* 0x0000006e1f6e7220 */ /* 0x000fe20000410000 */
[----:B------:R-:W-:Y:S01]  /*0f70*/  FADD.FTZ R5, R5, R106 ;  /* 0x0000006a05057221 */ /* 0x000fe20000010000 */
[----:B------:R-:W-:Y:S02]  /*0f80*/  HADD2.F32 R12, -RZ, R132.H0_H0 ;  /* 0x20000084ff0c7230 */ /* 0x000fe40000004100 */
[----:B------:R-:W-:Y:S01]  /*0f90*/  FFMA.FTZ R6, R105, R106, R6 ;  /* 0x0000006a69067223 */ /* 0x000fe20000010006 */
[----:B------:R-:W-:Y:S02]  /*0fa0*/  HADD2.F32 R7, -RZ, R118.H0_H0 ;  /* 0x20000076ff077230 */ /* 0x000fe40000004100 */
[----:B------:R-:W-:Y:S01]  /*0fb0*/  FADD.FTZ R57, R111, R57 ;  /* 0x000000396f397221 */ /* 0x000fe20000010000 */
[----:B------:R-:W-:Y:S02]  /*0fc0*/  HADD2.F32 R132, -RZ, R117.H0_H0 ;  /* 0x20000075ff847230 */ /* 0x000fe40000004100 */
[----:B------:R-:W-:Y:S01]  /*0fd0*/  FFMA.FTZ R77, R108, R111, R77 ;  /* 0x0000006f6c4d7223 */ /* 0x000fe2000001004d */
[----:B------:R-:W-:Y:S01]  /*0fe0*/  FMUL.FTZ R113, R104, R113 ;  /* 0x0000007168717220 */ /* 0x000fe20000410000 */
[----:B------:R-:W-:Y:S01]  /*0ff0*/  FADD.FTZ R55, R8, R55 ;  /* 0x0000003708377221 */ /* 0x000fe20000010000 */
[-C--:B------:R-:W-:Y:S01]  /*1000*/  FFMA.FTZ R75, R112, R8.reuse, R75 ;  /* 0x00000008704b7223 */ /* 0x080fe2000001004b */
[----:B------:R-:W-:Y:S01]  /*1010*/  FMUL.FTZ R117, R83, R8 ;  /* 0x0000000853757220 */ /* 0x000fe20000410000 */
[----:B------:R-:W-:Y:S01]  /*1020*/  FADD.FTZ R127, -R145, R10 ;  /* 0x0000000a917f7221 */ /* 0x000fe20000010100 */
[----:B------:R-:W-:Y:S01]  /*1030*/  FMUL.FTZ R111, R82, R111 ;  /* 0x0000006f526f7220 */ /* 0x000fe20000410000 */
[----:B------:R-:W-:Y:S01]  /*1040*/  FADD.FTZ R8, R5, R110 ;  /* 0x0000006e05087221 */ /* 0x000fe20000010000 */
[----:B------:R-:W-:-:S02]  /*1050*/  HADD2.F32 R10, -RZ, R124.H0_H0 ;  /* 0x2000007cff0a7230 */ /* 0x000fc40000004100 */
[----:B------:R-:W-:Y:S01]  /*1060*/  FFMA.FTZ R5, R109, R110, R6 ;  /* 0x0000006e6d057223 */ /* 0x000fe20000010006 */
[----:B------:R-:W-:Y:S02]  /*1070*/  HADD2.F32 R124, -RZ, R114.H0_H0 ;  /* 0x20000072ff7c7230 */ /* 0x000fe40000004100 */
[----:B------:R-:W-:Y:S01]  /*1080*/  FADD.FTZ R54, R7, R54 ;  /* 0x0000003607367221 */ /* 0x000fe20000010000 */
[-C--:B------:R-:W-:Y:S01]  /*1090*/  FFMA.FTZ R74, R113, R7.reuse, R74 ;  /* 0x00000007714a7223 */ /* 0x080fe2000001004a */
[----:B------:R-:W-:Y:S01]  /*10a0*/  FMUL.FTZ R114, R32, R7 ;  /* 0x0000000720727220 */ /* 0x000fe20000410000 */
[----:B------:R-:W-:Y:S01]  /*10b0*/  FADD.FTZ R7, R8, R111 ;  /* 0x0000006f08077221 */ /* 0x000fe20000010000 */
[----:B------:R-:W-:Y:S01]  /*10c0*/  FFMA.FTZ R8, R108, R111, R5 ;  /* 0x0000006f6c087223 */ /* 0x000fe20000010005 */
[----:B------:R-:W-:Y:S02]  /*10d0*/  HADD2.F32 R119, -RZ, R119.H0_H0 ;  /* 0x20000077ff777230 */ /* 0x000fe40000004100 */
[----:B------:R-:W-:Y:S01]  /*10e0*/  FADD.FTZ R6, R7, R114 ;  /* 0x0000007207067221 */ /* 0x000fe20000010000 */
[----:B------:R-:W-:Y:S01]  /*10f0*/  FFMA.FTZ R5, R113, R114, R8 ;  /* 0x0000007271057223 */ /* 0x000fe20000010008 */
[----:B------:R-:W-:-:S02]  /*1100*/  HADD2.F32 R121, -RZ, R136.H0_H0 ;  /* 0x20000088ff797230 */ /* 0x000fc40000004100 */
[----:B------:R-:W-:Y:S02]  /*1110*/  HADD2.F32 R15, -RZ, R116.H0_H0 ;  /* 0x20000074ff0f7230 */ /* 0x000fe40000004100 */
[----:B------:R-:W-:Y:S01]  /*1120*/  FMUL.FTZ R116, R104, R17 ;  /* 0x0000001168747220 */ /* 0x000fe20000410000 */
[----:B------:R-:W-:Y:S02]  /*1130*/  HADD2.F32 R139, -RZ, R120.H0_H0 ;  /* 0x20000078ff8b7230 */ /* 0x000fe40000004100 */
        /* <DEDUP_REMOVED lines=21> */
[----:B------:R-:W-:-:S02]  /*1290*/  HADD2.F32 R11, -RZ, R134.H0_H0 ;  /* 0x20000086ff0b7230 */ /* 0x000fc40000004100 */
        /* <DEDUP_REMOVED lines=8> */
[----:B------:R-:W-:Y:S02]  /*1320*/  HADD2.F32 R18, -RZ, R126.H0_H0 ;  /* 0x2000007eff127230 */ /* 0x000fe40000004100 */
[----:B------:R-:W-:Y:S01]  /*1330*/  FMUL.FTZ R126, R104, R127 ;  /* 0x0000007f687e7220 */ /* 0x000fe20000410000 */
[----:B------:R-:W-:Y:S01]  /*1340*/  FMUL.FTZ R127, R86, R11 ;  /* 0x0000000b567f7220 */ /* 0x000fe20000410000 */
[----:B------:R-:W-:Y:S01]  /*1350*/  FADD.FTZ R8, R7, R124 ;  /* 0x0000007c07087221 */ /* 0x000fe20000010000 */
[----:B------:R-:W-:Y:S01]  /*1360*/  FFMA.FTZ R5, R123, R124, R6 ;  /* 0x0000007c7b057223 */ /* 0x000fe20000010006 */
[----:B------:R-:W-:-:S02]  /*1370*/  HADD2.F32 R16, -RZ, R128.H0_H0 ;  /* 0x20000080ff107230 */ /* 0x000fc40000004100 */
[----:B------:R-:W-:Y:S01]  /*1380*/  FMUL.FTZ R128, R36, R15 ;  /* 0x0000000f24807220 */ /* 0x000fe20000410000 */
[----:B------:R-:W-:Y:S01]  /*1390*/  FADD.FTZ R7, R8, R127 ;  /* 0x0000007f08077221 */ /* 0x000fe20000010000 */
[----:B------:R-:W-:Y:S01]  /*13a0*/  FMUL.FTZ R129, R104, R129 ;  /* 0x0000008168817220 */ /* 0x000fe20000410000 */
[----:B------:R-:W-:Y:S01]  /*13b0*/  FFMA.FTZ R8, R126, R127, R5 ;  /* 0x0000007f7e087223 */ /* 0x000fe20000010005 */
[----:B------:R-:W-:Y:S02]  /*13c0*/  HADD2.F32 R14, -RZ, R130.H0_H0 ;  /* 0x20000082ff0e7230 */ /* 0x000fe40000004100 */
        /* <DEDUP_REMOVED lines=71> */
.L_x_566:
[----:B------:R-:W-:Y:S01]  /*1840*/  LOP3.LUT P5, RZ, R4, 0xff, RZ, 0xc0, !PT ;  /* 0x000000ff04ff7812 */ /* 0x000fe200078ac0ff */
[----:B-1----:R-:W-:Y:S01]  /*1850*/  FADD.FTZ R4, R6, R5 ;  /* 0x0000000506047221 */ /* 0x002fe20000010000 */
[----:B--2---:R-:W-:Y:S01]  /*1860*/  FADD.FTZ R5, R8, R7 ;  /* 0x0000000708057221 */ /* 0x004fe20000010000 */
[----:B------:R-:W-:Y:S10]  /*1870*/  @P1 BRA `(.L_x_544) ;  /* 0x0000000000241947 */ /* 0x000ff40003800000 */
[----:B------:R-:W1:Y:S01]  /*1880*/  S2UR UR5, SR_CgaCtaId ;  /* 0x00000000000579c3 */ /* 0x000e620000008800 */
[----:B0-----:R-:W-:Y:S01]  /*1890*/  SHF.R.U32.HI R6, RZ, 0x5, R29 ;  /* 0x00000005ff067819 */ /* 0x001fe2000001161d */
[----:B------:R-:W-:-:S03]  /*18a0*/  UMOV UR4, 0x400 ;  /* 0x0000040000047882 */ /* 0x000fc60000000000 */
[----:B------:R-:W-:-:S04]  /*18b0*/  LOP3.LUT R7, R6, 0x7fffff8, RZ, 0xc0, !PT ;  /* 0x07fffff806077812 */ /* 0x000fc800078ec0ff */
[----:B------:R-:W-:-:S04]  /*18c0*/  @!P5 IADD3 R7, R7, 0x8, RZ ;  /* 0x000000080707d810 */ /* 0x000fc80007ffe0ff */
[----:B------:R-:W-:Y:S01]  /*18d0*/  LOP3.LUT R6, R7, 0x7, R6, 0xf8, !PT ;  /* 0x0000000707067812 */ /* 0x000fe200078ef806 */
[----:B-1----:R-:W-:-:S06]  /*18e0*/  ULEA UR4, UR5, UR4, 0x18 ;  /* 0x0000000405047291 */ /* 0x002fcc000f8ec03f */
[----:B------:R-:W-:-:S05]  /*18f0*/  LEA R6, R6, UR4, 0x3 ;  /* 0x0000000406067c11 */ /* 0x000fca000f8e18ff */
[----:B------:R1:W-:Y:S02]  /*1900*/  STS.64 [R6+0x5000], R4 ;  /* 0x0050000406007388 */ /* 0x0003e40000000a00 */
.L_x_544:
        /* <DEDUP_REMOVED lines=29> */
[----:B------:R-:W-:Y:S01]  /*1ae0*/  @P0 SHF.R.U32.HI R8, RZ, 0x10, R23 ;  /* 0x00000010ff080819 */ /* 0x000fe20000011617 */
[----:B------:R-:W-:-:S02]  /*1af0*/  @P0 HADD2.F32 R7, -RZ, R7.H0_H0 ;  /* 0x20000007ff070230 */ /* 0x000fc40000004100 */
        /* <DEDUP_REMOVED lines=12> */
[----:B------:R-:W-:-:S03]  /*1bc0*/  @P0 HADD2.F32 R5, -RZ, R4.H0_H0 ;  /* 0x20000004ff050230 */ /* 0x000fc60000004100 */
        /* <DEDUP_REMOVED lines=10> */
[----:B------:R-:W-:-:S02]  /*1c70*/  @P0 HADD2.F32 R0, -RZ, R0.H0_H0 ;  /* 0x20000000ff000230 */ /* 0x000fc40000004100 */
[----:B------:R-:W-:Y:S01]  /*1c80*/  FMUL.FTZ R109, R104, R109 ;  /* 0x0000006d686d7220 */ /* 0x000fe20000410000 */
[----:B------:R-:W-:Y:S01]  /*1c90*/  @P0 FADD.FTZ R4, R4, R5 ;  /* 0x0000000504040221 */ /* 0x000fe20000010000 */
[C---:B------:R-:W-:Y:S01]  /*1ca0*/  FMUL.FTZ R5, R104.reuse, R105 ;  /* 0x0000006968057220 */ /* 0x040fe20000410000 */
[--C-:B------:R-:W-:Y:S01]  /*1cb0*/  FFMA.FTZ R113, R113, R9, R10.reuse ;  /* 0x0000000971717223 */ /* 0x100fe2000001000a */
[----:B------:R-:W-:Y:S01]  /*1cc0*/  FMUL.FTZ R106, R104, R111 ;  /* 0x0000006f686a7220 */ /* 0x000fe20000410000 */
[----:B------:R-:W-:Y:S01]  /*1cd0*/  FFMA.FTZ R112, R112, R9, R10 ;  /* 0x0000000970707223 */ /* 0x000fe2000001000a */
[----:B------:R-:W-:Y:S01]  /*1ce0*/  @P0 FADD.FTZ R5, R5, R0 ;  /* 0x0000000005050221 */ /* 0x000fe20000010000 */
[----:B------:R-:W-:Y:S02]  /*1cf0*/  @P0 HADD2.F32 R0, -RZ, R6.H0_H0 ;  /* 0x20000006ff000230 */ /* 0x000fe40000004100 */
[----:B------:R-:W-:Y:S01]  /*1d00*/  FADD.FTZ R113, R114, -R113 ;  /* 0x8000007172717221 */ /* 0x000fe20000010000 */
[----:B------:R-:W-:Y:S01]  /*1d10*/  @P0 FADD.FTZ R106, R106, R7 ;  /* 0x000000076a6a0221 */ /* 0x000fe20000010000 */
[----:B------:R-:W-:Y:S01]  /*1d20*/  @P0 SHF.R.U64 R6, R24, 0x10, R25 ;  /* 0x0000001018060819 */ /* 0x000fe20000001219 */
[----:B------:R-:W-:Y:S01]  /*1d30*/  FADD.FTZ R117, R117, -R112 ;  /* 0x8000007075757221 */ /* 0x000fe20000010000 */
[----:B------:R-:W-:Y:S01]  /*1d40*/  @P0 FADD.FTZ R109, R109, R0 ;  /* 0x000000006d6d0221 */ /* 0x000fe20000010000 */
[----:B------:R-:W-:Y:S01]  /*1d50*/  @P0 MOV R0, R24 ;  /* 0x0000001800000202 */ /* 0x000fe20000000f00 */
[----:B------:R-:W-:Y:S01]  /*1d60*/  FMUL.FTZ R144, R104, R113 ;  /* 0x0000007168907220 */ /* 0x000fe20000410000 */
[----:B------:R-:W-:Y:S01]  /*1d70*/  FFMA.FTZ R115, R115, R9, R10 ;  /* 0x0000000973737223 */ /* 0x000fe2000001000a */
[----:B------:R-:W-:-:S02]  /*1d80*/  @P0 HADD2.F32 R6, -RZ, R6.H0_H0 ;  /* 0x20000006ff060230 */ /* 0x000fc40000004100 */
[----:B------:R-:W-:Y:S01]  /*1d90*/  FMUL.FTZ R145, R104, R117 ;  /* 0x0000007568917220 */ /* 0x000fe20000410000 */
[----:B------:R-:W-:Y:S02]  /*1da0*/  @P0 HADD2.F32 R7, -RZ, R0.H0_H0 ;  /* 0x20000000ff070230 */ /* 0x000fe40000004100 */
        /* <DEDUP_REMOVED lines=8> */
[----:B------:R-:W-:-:S02]  /*1e30*/  @P0 HADD2.F32 R6, -RZ, R6.H0_H0 ;  /* 0x20000006ff060230 */ /* 0x000fc40000004100 */
[--C-:B------:R-:W-:Y:S01]  /*1e40*/  FFMA.FTZ R119, R119, R9, R10.reuse ;  /* 0x0000000977777223 */ /* 0x100fe2000001000a */
[----:B------:R-:W-:Y:S02]  /*1e50*/  @P0 HADD2.F32 R7, -RZ, R7.H0_H0 ;  /* 0x20000007ff070230 */ /* 0x000fe40000004100 */
[----:B------:R-:W-:Y:S01]  /*1e60*/  FMUL.FTZ R107, R104, R107 ;  /* 0x0000006b686b7220 */ /* 0x000fe20000410000 */
[-CC-:B------:R-:W-:Y:S01]  /*1e70*/  FFMA.FTZ R118, R118, R9.reuse, R10.reuse ;  /* 0x0000000976767223 */ /* 0x180fe2000001000a */
[----:B------:R-:W-:Y:S01]  /*1e80*/  FADD.FTZ R119, R122, -R119 ;  /* 0x800000777a777221 */ /* 0x000fe20000010000 */
[----:B------:R-:W-:Y:S01]  /*1e90*/  FFMA.FTZ R123, R123, R9, R10 ;  /* 0x000000097b7b7223 */ /* 0x000fe2000001000a */
[----:B------:R-:W-:Y:S01]  /*1ea0*/  @P0 FADD.FTZ R120, R120, R7 ;  /* 0x0000000778780221 */ /* 0x000fe20000010000 */
[----:B------:R-:W-:Y:S01]  /*1eb0*/  @P0 MOV R7, R22 ;  /* 0x0000001600070202 */ /* 0x000fe20000000f00 */
[----:B------:R-:W-:Y:S01]  /*1ec0*/  @P0 FADD.FTZ R107, R107, R6 ;  /* 0x000000066b6b0221 */ /* 0x000fe20000010000 */
[----:B------:R-:W-:Y:S01]  /*1ed0*/  FMUL.FTZ R119, R104, R119 ;  /* 0x0000007768777220 */ /* 0x000fe20000410000 */
[----:B------:R-:W-:Y:S01]  /*1ee0*/  FADD.FTZ R125, R125, -R118 ;  /* 0x800000767d7d7221 */ /* 0x000fe20000010000 */
[----:B------:R-:W-:Y:S01]  /*1ef0*/  FADD.FTZ R123, R124, -R123 ;  /* 0x8000007b7c7b7221 */ /* 0x000fe20000010000 */
[----:B------:R-:W-:Y:S01]  /*1f00*/  @P0 HADD2.F32 R6, -RZ, R7.H0_H0 ;  /* 0x20000007ff060230 */ /* 0x000fe20000004100 */
[----:B------:R-:W-:Y:S01]  /*1f10*/  @P0 SHF.R.U64 R7, R22, 0x10, R23 ;  /* 0x0000001016070819 */ /* 0x000fe20000001217 */
[----:B------:R-:W-:Y:S01]  /*1f20*/  FMUL.FTZ R146, R104, R125 ;  /* 0x0000007d68927220 */ /* 0x000fe20000410000 */
[-CC-:B------:R-:W-:Y:S01]  /*1f30*/  FFMA.FTZ R129, R129, R9.reuse, R10.reuse ;  /* 0x0000000981817223 */ /* 0x180fe2000001000a */
[----:B------:R-:W-:Y:S01]  /*1f40*/  FFMA.FTZ R133, R133, R9, R10 ;  /* 0x0000000985857223 */ /* 0x000fe2000001000a */
[----:B------:R-:W-:Y:S01]  /*1f50*/  @P0 FADD.FTZ R119, R119, R6 ;  /* 0x0000000677770221 */ /* 0x000fe20000010000 */
[----:B------:R-:W-:Y:S01]  /*1f60*/  @P0 HADD2.F32 R7, -RZ, R7.H0_H0 ;  /* 0x20000007ff070230 */ /* 0x000fe20000004100 */
[----:B------:R-:W-:Y:S01]  /*1f70*/  @P0 MOV R6, R23 ;  /* 0x0000001700060202 */ /* 0x000fe20000000f00 */
[----:B------:R-:W-:Y:S01]  /*1f80*/  FADD.FTZ R129, R128, -R129 ;  /* 0x8000008180817221 */ /* 0x000fe20000010000 */
[----:B------:R-:W-:Y:S01]  /*1f90*/  FADD.FTZ R133, R132, -R133 ;  /* 0x8000008584857221 */ /* 0x000fe20000010000 */
[----:B------:R-:W-:Y:S01]  /*1fa0*/  FFMA.FTZ R130, R130, R9, R10 ;  /* 0x0000000982827223 */ /* 0x000fe2000001000a */
[----:B------:R-:W-:Y:S01]  /*1fb0*/  @P0 FADD.FTZ R146, R146, R7 ;  /* 0x0000000792920221 */ /* 0x000fe20000010000 */
[----:B------:R-:W-:-:S02]  /*1fc0*/  @P0 HADD2.F32 R7, -RZ, R6.H0_H0 ;  /* 0x20000006ff070230 */ /* 0x000fc40000004100 */
[--C-:B------:R-:W-:Y:S01]  /*1fd0*/  FFMA.FTZ R6, R126, R9, R10.reuse ;  /* 0x000000097e067223 */ /* 0x100fe2000001000a */
[C---:B------:R-:W-:Y:S01]  /*1fe0*/  FMUL.FTZ R126, R104.reuse, R123 ;  /* 0x0000007b687e7220 */ /* 0x040fe20000410000 */
[----:B------:R-:W-:Y:S01]  /*1ff0*/  FMUL.FTZ R129, R104, R129 ;  /* 0x0000008168817220 */ /* 0x000fe20000410000 */
[----:B------:R-:W-:Y:S01]  /*2000*/  FFMA.FTZ R134, R134, R9, R10 ;  /* 0x0000000986867223 */ /* 0x000fe2000001000a */
[----:B------:R-:W-:Y:S01]  /*2010*/  FADD.FTZ R111, R127, -R6 ;  /* 0x800000067f6f7221 */ /* 0x000fe20000010000 */
[----:B------:R-:W-:Y:S01]  /*2020*/  @P0 FADD.FTZ R126, R126, R7 ;  /* 0x000000077e7e0221 */ /* 0x000fe20000010000 */
[----:B------:R-:W-:Y:S01]  /*2030*/  @P0 HADD2.F32 R6, -RZ, R8.H0_H0 ;  /* 0x20000008ff060230 */ /* 0x000fe20000004100 */
[----:B------:R-:W-:Y:S01]  /*2040*/  @P0 MOV R7, R20 ;  /* 0x0000001400070202 */ /* 0x000fe20000000f00 */
[----:B------:R-:W-:Y:S01]  /*2050*/  FMUL.FTZ R111, R104, R111 ;  /* 0x0000006f686f7220 */ /* 0x000fe20000410000 */
[--C-:B------:R-:W-:Y:S01]  /*2060*/  @P0 SHF.R.U64 R8, R20, 0x10, R21.reuse ;  /* 0x0000001014080819 */ /* 0x100fe20000001215 */
[----:B------:R-:W-:Y:S01]  /*2070*/  FMUL.FTZ R133, R104, R133 ;  /* 0x0000008568857220 */ /* 0x000fe20000410000 */
[----:B------:R-:W-:Y:S01]  /*2080*/  FADD.FTZ R131, R131, -R130 ;  /* 0x8000008283837221 */ /* 0x000fe20000010000 */
[----:B------:R-:W-:Y:S01]  /*2090*/  @P0 FADD.FTZ R111, R111, R6 ;  /* 0x000000066f6f0221 */ /* 0x000fe20000010000 */
[----:B------:R-:W-:Y:S01]  /*20a0*/  @P0 HADD2.F32 R6, -RZ, R7.H0_H0 ;  /* 0x20000007ff060230 */ /* 0x000fe20000004100 */
[----:B------:R-:W-:Y:S01]  /*20b0*/  @P0 SHF.R.U32.HI R7, RZ, 0x10, R21 ;  /* 0x00000010ff070819 */ /* 0x000fe20000011615 */
[----:B------:R-:W-:Y:S01]  /*20c0*/  FADD.FTZ R135, R135, -R134 ;  /* 0x8000008687877221 */ /* 0x000fe20000010000 */
[----:B------:R-:W-:Y:S01]  /*20d0*/  FFMA.FTZ R137, R137, R9, R10 ;  /* 0x0000000989897223 */ /* 0x000fe2000001000a */
[----:B------:R-:W-:-:S02]  /*20e0*/  @P0 HADD2.F32 R8, -RZ, R8.H0_H0 ;  /* 0x20000008ff080230 */ /* 0x000fc40000004100 */
[----:B------:R-:W-:Y:S01]  /*20f0*/  @P0 FADD.FTZ R129, R129, R6 ;  /* 0x0000000681810221 */ /* 0x000fe20000010000 */
[----:B------:R-:W-:Y:S01]  /*2100*/  @P0 MOV R6, R21 ;  /* 0x0000001500060202 */ /* 0x000fe20000000f00 */
[C---:B------:R-:W-:Y:S01]  /*2110*/  FMUL.FTZ R131, R104.reuse, R131 ;  /* 0x0000008368837220 */ /* 0x040fe20000410000 */
[----:B------:R-:W-:Y:S01]  /*2120*/  FMUL.FTZ R135, R104, R135 ;  /* 0x0000008768877220 */ /* 0x000fe20000410000 */
[----:B------:R-:W-:Y:S01]  /*2130*/  FADD.FTZ R137, R136, -R137 ;  /* 0x8000008988897221 */ /* 0x000fe20000010000 */
[----:B------:R-:W-:Y:S01]  /*2140*/  FFMA.FTZ R138, R138, R9, R10 ;  /* 0x000000098a8a7223 */ /* 0x000fe2000001000a */
[----:B------:R-:W-:Y:S02]  /*2150*/  @P0 HADD2.F32 R6, -RZ, R6.H0_H0 ;  /* 0x20000006ff060230 */ /* 0x000fe40000004100 */
[----:B------:R-:W-:Y:S01]  /*2160*/  @P0 FADD.FTZ R131, R131, R8 ;  /* 0x0000000883830221 */ /* 0x000fe20000010000 */
[----:B------:R-:W-:Y:S01]  /*2170*/  @P0 SHF.R.U64 R8, R2, 0x10, R3 ;  /* 0x0000001002080819 */ /* 0x000fe20000001203 */
[----:B------:R-:W-:Y:S01]  /*2180*/  FMUL.FTZ R137, R104, R137 ;  /* 0x0000008968897220 */ /* 0x000fe20000410000 */
[----:B------:R-:W-:Y:S01]  /*2190*/  FADD.FTZ R139, R139, -R138 ;  /* 0x8000008a8b8b7221 */ /* 0x000fe20000010000 */
[----:B------:R-:W-:Y:S01]  /*21a0*/  @P0 FADD.FTZ R133, R133, R6 ;  /* 0x0000000685850221 */ /* 0x000fe20000010000 */
[----:B------:R-:W-:Y:S01]  /*21b0*/  @P0 HADD2.F32 R6, -RZ, R7.H0_H0 ;  /* 0x20000007ff060230 */ /* 0x000fe20000004100 */
[----:B------:R-:W-:Y:S01]  /*21c0*/  @P0 MOV R7, R2 ;  /* 0x0000000200070202 */ /* 0x000fe20000000f00 */
[----:B------:R0:W-:Y:S01]  /*21d0*/  F2F.F16.F32 R11, R4 ;  /* 0x00000004000b7304 */ /* 0x0001e20000200800 */
[----:B------:R-:W-:Y:S01]  /*21e0*/  FFMA.FTZ R142, R142, R9, R10 ;  /* 0x000000098e8e7223 */ /* 0x000fe2000001000a */
[----:B------:R-:W-:Y:S01]  /*21f0*/  FMUL.FTZ R116, R104, R139 ;  /* 0x0000008b68747220 */ /* 0x000fe20000410000 */
[----:B------:R-:W-:Y:S01]  /*2200*/  @P0 FADD.FTZ R135, R135, R6 ;  /* 0x0000000687870221 */ /* 0x000fe20000010000 */
[----:B------:R-:W-:-:S02]  /*2210*/  @P0 HADD2.F32 R6, -RZ, R7.H0_H0 ;  /* 0x20000007ff060230 */ /* 0x000fc40000004100 */
[----:B------:R-:W-:Y:S01]  /*2220*/  FFMA.FTZ R143, R143, R9, R10 ;  /* 0x000000098f8f7223 */ /* 0x000fe2000001000a */
[----:B------:R-:W-:Y:S01]  /*2230*/  @P0 HADD2.F32 R7, -RZ, R8.H0_H0 ;  /* 0x20000008ff070230 */ /* 0x000fe20000004100 */
[----:B------:R-:W-:Y:S01]  /*2240*/  @P0 SHF.R.U32.HI R8, RZ, 0x10, R3 ;  /* 0x00000010ff080819 */ /* 0x000fe20000011603 */
[----:B------:R-:W-:Y:S01]  /*2250*/  FADD.FTZ R141, R141, -R142 ;  /* 0x8000008e8d8d7221 */ /* 0x000fe20000010000 */
[----:B------:R-:W-:Y:S01]  /*2260*/  @P0 FADD.FTZ R137, R137, R6 ;  /* 0x0000000689890221 */ /* 0x000fe20000010000 */
[----:B------:R-:W-:Y:S01]  /*2270*/  @P0 MOV R6, R3 ;  /* 0x0000000300060202 */ /* 0x000fe20000000f00 */
[----:B------:R1:W2:Y:S01]  /*2280*/  F2F.F16.F32 R12, R5 ;  /* 0x00000005000c7304 */ /* 0x0002a20000200800 */
[----:B0-----:R-:W-:Y:S01]  /*2290*/  @P1 F2FP.F16.F32.PACK_AB R4, RZ, R4 ;  /* 0x00000004ff04123e */ /* 0x001fe200000000ff */
[----:B------:R-:W-:Y:S01]  /*22a0*/  @P0 FADD.FTZ R116, R116, R7 ;  /* 0x0000000774740221 */ /* 0x000fe20000010000 */
[----:B------:R-:W-:Y:S01]  /*22b0*/  FADD.FTZ R143, R140, -R143 ;  /* 0x8000008f8c8f7221 */ /* 0x000fe20000010000 */
[----:B------:R-:W-:Y:S01]  /*22c0*/  @P0 HADD2.F32 R7, -RZ, R6.H0_H0 ;  /* 0x20000006ff070230 */ /* 0x000fe20000004100 */
[----:B------:R-:W-:Y:S01]  /*22d0*/  @P1 PRMT R91, R4, 0x7610, R91 ;  /* 0x00007610045b1816 */ /* 0x000fe2000000005b */
[----:B------:R-:W-:Y:S01]  /*22e0*/  @P0 HADD2.F32 R6, -RZ, R8.H0_H0 ;  /* 0x20000008ff060230 */ /* 0x000fe20000004100 */
[----:B------:R-:W-:Y:S01]  /*22f0*/  @P1 F2FP.F16.F32.PACK_AB R4, RZ, R109 ;  /* 0x0000006dff04123e */ /* 0x000fe200000000ff */
[----:B------:R-:W0:Y:S01]  /*2300*/  F2F.F16.F32 R15, R106 ;  /* 0x0000006a000f7304 */ /* 0x000e220000200800 */
[----:B-1----:R-:W-:Y:S01]  /*2310*/  @P1 F2FP.F16.F32.PACK_AB R5, RZ, R5 ;  /* 0x00000005ff05123e */ /* 0x002fe200000000ff */
[----:B------:R-:W-:Y:S01]  /*2320*/  FMUL.FTZ R141, R104, R141 ;  /* 0x0000008d688d7220 */ /* 0x000fe20000410000 */
[----:B------:R-:W-:Y:S01]  /*2330*/  @P1 PRMT R95, R4, 0x7610, R95 ;  /* 0x00007610045f1816 */ /* 0x000fe2000000005f */
[----:B------:R-:W-:Y:S01]  /*2340*/  FMUL.FTZ R118, R104, R143 ;  /* 0x0000008f68767220 */ /* 0x000fe20000410000 */
[----:B------:R-:W-:Y:S01]  /*2350*/  @P1 PRMT R94, R5, 0x7610, R94 ;  /* 0x00007610055e1816 */ /* 0x000fe2000000005e */
[----:B------:R-:W-:Y:S01]  /*2360*/  @P0 FADD.FTZ R141, R141, R6 ;  /* 0x000000068d8d0221 */ /* 0x000fe20000010000 */
[----:B------:R-:W1:Y:S01]  /*2370*/  LDC.64 R4, c[0x0][0x2f8] ;  /* 0x0000be00ff047b82 */ /* 0x000e620000000a00 */
[----:B------:R3:W4:Y:S01]  /*2380*/  F2F.F16.F32 R17, R145 ;  /* 0x0000009100117304 */ /* 0x0007220000200800 */
[----:B------:R-:W-:Y:S01]  /*2390*/  @P0 FADD.FTZ R118, R118, R7 ;  /* 0x0000000776760221 */ /* 0x000fe20000010000 */
[C---:B--2---:R-:W-:Y:S01]  /*23a0*/  IMAD.WIDE.U32 R6, R12.reuse, 0x10000, RZ ;  /* 0x000100000c067825 */ /* 0x044fe200078e00ff */
[----:B------:R-:W-:-:S02]  /*23b0*/  @P2 PRMT R92, R12, 0x7610, R92 ;  /* 0x000076100c5c2816 */ /* 0x000fc4000000005c */
[----:B------:R-:W-:Y:S02]  /*23c0*/  @P2 PRMT R97, R11, 0x7610, R97 ;  /* 0x000076100b612816 */ /* 0x000fe40000000061 */
[C---:B0-----:R-:W-:Y:S01]  /*23d0*/  @P2 PRMT R93, R15.reuse, 0x7610, R93 ;  /* 0x000076100f5d2816 */ /* 0x041fe2000000005d */
[----:B------:R-:W0:Y:S01]  /*23e0*/  F2F.F16.F32 R147, R107 ;  /* 0x0000006b00937304 */ /* 0x000e220000200800 */
[----:B------:R-:W-:Y:S02]  /*23f0*/  SHF.L.U32 R15, R15, 0x10, RZ ;  /* 0x000000100f0f7819 */ /* 0x000fe400000006ff */
[----:B------:R-:W-:Y:S02]  /*2400*/  @P1 F2FP.F16.F32.PACK_AB R106, RZ, R106 ;  /* 0x0000006aff6a123e */ /* 0x000fe400000000ff */
[----:B---3--:R-:W-:Y:S01]  /*2410*/  @P1 F2FP.F16.F32.PACK_AB R145, RZ, R145 ;  /* 0x00000091ff91123e */ /* 0x008fe200000000ff */
[----:B----4-:R-:W-:Y:S02]  /*2420*/  IMAD.WIDE.U32 R8, R17, 0x10000, RZ ;  /* 0x0001000011087825 */ /* 0x010fe400078e00ff */
[----:B------:R-:W2:Y:S01]  /*2430*/  F2F.F16.F32 R14, R109 ;  /* 0x0000006d000e7304 */ /* 0x000ea20000200800 */
[----:B------:R-:W-:-:S02]  /*2440*/  @P1 F2FP.F16.F32.PACK_AB R130, RZ, R120 ;  /* 0x00000078ff82123e */ /* 0x000fc400000000ff */
[----:B------:R-:W-:Y:S02]  /*2450*/  @P1 PRMT R98, R106, 0x7610, R98 ;  /* 0x000076106a621816 */ /* 0x000fe40000000062 */
[----:B0-----:R-:W-:-:S03]  /*2460*/  SHF.L.U32 R13, R147, 0x10, RZ ;  /* 0x00000010930d7819 */ /* 0x001fc600000006ff */
[----:B------:R-:W0:Y:S01]  /*2470*/  F2F.F16.F32 R18, R146 ;  /* 0x0000009200127304 */ /* 0x000e220000200800 */
[----:B--2---:R-:W-:-:S07]  /*2480*/  @P2 PRMT R96, R14, 0x7610, R96 ;  /* 0x000076100e602816 */ /* 0x004fce0000000060 */
[----:B------:R2:W3:Y:S01]  /*2490*/  F2F.F16.F32 R0, R144 ;  /* 0x0000009000007304 */ /* 0x0004e20000200800 */
[----:B------:R-:W-:Y:S02]  /*24a0*/  LOP3.LUT R15, R7, R15, R14, 0xfe, !PT ;  /* 0x0000000f070f7212 */ /* 0x000fe400078efe0e */
[----:B------:R-:W-:Y:S01]  /*24b0*/  LOP3.LUT R14, R6, R11, RZ, 0xfc, !PT ;  /* 0x0000000b060e7212 */ /* 0x000fe200078efcff */
[----:B0-----:R-:W-:-:S04]  /*24c0*/  IMAD.WIDE.U32 R6, R18, 0x10000, RZ ;  /* 0x0001000012067825 */ /* 0x001fc800078e00ff */
[----:B------:R-:W0:Y:S01]  /*24d0*/  F2F.F16.F32 R108, R120 ;  /* 0x00000078006c7304 */ /* 0x000e220000200800 */
[----:B--2---:R-:W-:Y:S02]  /*24e0*/  @P1 F2FP.F16.F32.PACK_AB R144, RZ, R144 ;  /* 0x00000090ff90123e */ /* 0x004fe400000000ff */
[----:B---3--:R-:W-:-:S05]  /*24f0*/  LOP3.LUT R12, R8, R0, RZ, 0xfc, !PT ;  /* 0x00000000080c7212 */ /* 0x008fca00078efcff */
[----:B------:R-:W2:Y:S01]  /*2500*/  F2F.F16.F32 R127, R111 ;  /* 0x0000006f007f7304 */ /* 0x000ea20000200800 */
[----:B0-----:R-:W-:-:S07]  /*2510*/  LOP3.LUT R13, R9, R13, R108, 0xfe, !PT ;  /* 0x0000000d090d7212 */ /* 0x001fce00078efe6c */
[----:B------:R-:W0:Y:S01]  /*2520*/  F2F.F16.F32 R104, R116 ;  /* 0x0000007400687304 */ /* 0x000e220000200800 */
[----:B--2---:R-:W-:-:S07]  /*2530*/  SHF.L.U32 R11, R127, 0x10, RZ ;  /* 0x000000107f0b7819 */ /* 0x004fce00000006ff */
[----:B------:R-:W2:Y:S01]  /*2540*/  F2F.F16.F32 R114, R131 ;  /* 0x0000008300727304 */ /* 0x000ea20000200800 */
[----:B0-----:R-:W-:-:S07]  /*2550*/  IMAD.WIDE.U32 R112, R104, 0x10000, RZ ;  /* 0x0001000068707825 */ /* 0x001fce00078e00ff */
[----:B------:R-:W0:Y:S01]  /*2560*/  F2F.F16.F32 R109, R141 ;  /* 0x0000008d006d7304 */ /* 0x000e220000200800 */
[----:B--2---:R-:W-:-:S07]  /*2570*/  IMAD.WIDE.U32 R8, R114, 0x10000, RZ ;  /* 0x0001000072087825 */ /* 0x004fce00078e00ff */
[----:B------:R-:W2:Y:S01]  /*2580*/  F2F.F16.F32 R128, R135 ;  /* 0x0000008700807304 */ /* 0x000ea20000200800 */
[----:B0-----:R-:W-:-:S07]  /*2590*/  SHF.L.U32 R122, R109, 0x10, RZ ;  /* 0x000000106d7a7819 */ /* 0x001fce00000006ff */
[----:B------:R-:W0:Y:S01]  /*25a0*/  F2F.F16.F32 R16, R119 ;  /* 0x0000007700107304 */ /* 0x000e220000200800 */
[----:B--2---:R-:W-:-:S07]  /*25b0*/  SHF.L.U32 R121, R128, 0x10, RZ ;  /* 0x0000001080797819 */ /* 0x004fce00000006ff */
[----:B------:R-:W2:Y:S01]  /*25c0*/  F2F.F16.F32 R110, R126 ;  /* 0x0000007e006e7304 */ /* 0x000ea20000200800 */
[----:B0-----:R-:W-:-:S07]  /*25d0*/  LOP3.LUT R10, R6, R16, RZ, 0xfc, !PT ;  /* 0x00000010060a7212 */ /* 0x001fce00078efcff */
[----:B------:R-:W0:Y:S01]  /*25e0*/  F2F.F16.F32 R105, R137 ;  /* 0x0000008900697304 */ /* 0x000e220000200800 */
[----:B--2---:R-:W-:-:S07]  /*25f0*/  LOP3.LUT R11, R7, R11, R110, 0xfe, !PT ;  /* 0x0000000b070b7212 */ /* 0x004fce00078efe6e */
[----:B------:R-:W2:Y:S01]  /*2600*/  F2F.F16.F32 R115, R118 ;  /* 0x0000007600737304 */ /* 0x000ea20000200800 */
[----:B0-----:R-:W-:-:S07]  /*2610*/  LOP3.LUT R6, R112, R105, RZ, 0xfc, !PT ;  /* 0x0000006970067212 */ /* 0x001fce00078efcff */
[----:B------:R-:W0:Y:S01]  /*2620*/  F2F.F16.F32 R19, R129 ;  /* 0x0000008100137304 */ /* 0x000e220000200800 */
[----:B--2---:R-:W-:-:S07]  /*2630*/  LOP3.LUT R7, R113, R122, R115, 0xfe, !PT ;  /* 0x0000007a71077212 */ /* 0x004fce00078efe73 */
[----:B------:R-:W2:Y:S01]  /*2640*/  F2F.F16.F32 R117, R133 ;  /* 0x0000008500757304 */ /* 0x000ea20000200800 */
[----:B-1----:R-:W-:Y:S01]  /*2650*/  IMAD.WIDE.U32 R112, R103, 0x8, R4 ;  /* 0x0000000867707825 */ /* 0x002fe200078e0004 */
[----:B0-----:R-:W-:Y:S02]  /*2660*/  LOP3.LUT R8, R8, R19, RZ, 0xfc, !PT ;  /* 0x0000001308087212 */ /* 0x001fe400078efcff */
        /* <DEDUP_REMOVED lines=10> */
.L_x_545:
        /* <DEDUP_REMOVED lines=13> */
.L_x_546:
[----:B------:R-:W-:Y:S02]  /*27e0*/  @P2 PRMT R97, R0, 0x7610, R97 ;  /* 0x0000761000612816 */ /* 0x000fe40000000061 */
[----:B------:R-:W-:Y:S01]  /*27f0*/  @P1 F2FP.F16.F32.PACK_AB R0, RZ, R107 ;  /* 0x0000006bff00123e */ /* 0x000fe200000000ff */
[----:B------:R-:W-:Y:S01]  /*2800*/  IMAD.WIDE.U32 R106, R102, 0x8, R4 ;  /* 0x00000008666a7825 */ /* 0x000fe200078e0004 */
        /* <DEDUP_REMOVED lines=16> */
.L_x_547:
        /* <DEDUP_REMOVED lines=13> */
.L_x_548:
[----:B------:R-:W-:Y:S01]  /*29e0*/  @P1 F2FP.F16.F32.PACK_AB R111, RZ, R111 ;  /* 0x0000006fff6f123e */ /* 0x000fe200000000ff */
[----:B-123--:R-:W-:Y:S01]  /*29f0*/  IMAD.WIDE.U32 R14, R100, 0x8, R4 ;  /* 0x00000008640e7825 */ /* 0x00efe200078e0004 */
        /* <DEDUP_REMOVED lines=17> */
.L_x_549:
        /* <DEDUP_REMOVED lines=13> */
.L_x_550:
        /* <DEDUP_REMOVED lines=16> */
.L_x_551:
[----:B-123--:R-:W-:Y:S01]  /*2ce0*/  IMAD.WIDE.U32 R10, R99, 0x8, R4 ;  /* 0x00000008630a7825 */ /* 0x00efe200078e0004 */
        /* <DEDUP_REMOVED lines=17> */
.L_x_552:
        /* <DEDUP_REMOVED lines=10> */
.L_x_553:
        /* <DEDUP_REMOVED lines=14> */
.L_x_554:
[----:B-1-3--:R-:W-:Y:S01]  /*2f80*/  SEL R4, RZ, 0x1, P5 ;  /* 0x00000001ff047807 */ /* 0x00afe20002800000 */
[----:B------:R-:W-:Y:S06]  /*2f90*/  @!P4 BRA `(.L_x_555) ;  /* 0xffffffd400b4c947 */ /* 0x000fec000383ffff */
        /* <DEDUP_REMOVED lines=12> */
[----:B--2---:R-:W-:Y:S02]  /*3060*/  MOV R8, R79 ;  /* 0x0000004f00087202 */ /* 0x004fe40000000f00 */
[----:B----4-:R-:W-:Y:S02]  /*3070*/  MOV R12, R58 ;  /* 0x0000003a000c7202 */ /* 0x010fe40000000f00 */
        /* <DEDUP_REMOVED lines=26> */
.L_x_542:
        /* <DEDUP_REMOVED lines=21> */
.L_x_543:
[----:B------:R-:W-:Y:S01]  /*3370*/  HFMA2.MMA R15, -RZ, RZ, 0, 9.5367431640625e-07 ;  /* 0x00000010ff0f7435 */ /* 0x000fe200000001ff */
[----:B------:R-:W-:Y:S02]  /*3380*/  MOV R16, R8 ;  /* 0x0000000800107202 */ /* 0x000fe40000000f00 */
[----:B------:R-:W-:Y:S02]  /*3390*/  MOV R18, 0x1f ;  /* 0x0000001f00127802 */ /* 0x000fe40000000f00 */
[----:B------:R-:W-:-:S07]  /*33a0*/  MOV R13, 0xffffffff ;  /* 0xffffffff000d7802 */ /* 0x000fce0000000f00 */
[----:B-----5:R-:W-:Y:S05]  /*33b0*/  WARPSYNC.COLLECTIVE R13, `(.L_x_556) ;  /* 0x000000000d087348 */ /* 0x020fea0003c00000 */
[----:B------:R0:W1:Y:S02]  /*33c0*/  SHFL.DOWN P2, R14, R16, R15, R18 ;  /* 0x0800000f100e7389 */ /* 0x0000640000040012 */
[----:B01---5:R-:W-:Y:S01]  /*33d0*/  ENDCOLLECTIVE ;  /* 0x000000000000791b */ /* 0x023fe20003800000 */
.L_x_556:
[----:B------:R-:W-:Y:S02]  /*33e0*/  MOV R16, R6 ;  /* 0x0000000600107202 */ /* 0x000fe40000000f00 */
[----:B------:R-:W-:-:S07]  /*33f0*/  MOV R5, R14 ;  /* 0x0000000e00057202 */ /* 0x000fce0000000f00 */
[----:B------:R-:W-:Y:S05]  /*3400*/  WARPSYNC.COLLECTIVE R13, `(.L_x_557) ;  /* 0x000000000d087348 */ /* 0x000fea0003c00000 */
[----:B------:R0:W1:Y:S02]  /*3410*/  SHFL.DOWN P2, R14, R16, R15, R18 ;  /* 0x0800000f100e7389 */ /* 0x0000640000040012 */
[----:B01----:R-:W-:Y:S01]  /*3420*/  ENDCOLLECTIVE ;  /* 0x000000000000791b */ /* 0x003fe20003800000 */
.L_x_557:
[----:B------:R-:W-:Y:S01]  /*3430*/  FADD.FTZ R5, R8, R5 ;  /* 0x0000000508057221 */ /* 0x000fe20000010000 */
[----:B------:R-:W-:-:S04]  /*3440*/  HFMA2.MMA R15, -RZ, RZ, 0, 4.76837158203125e-07 ;  /* 0x00000008ff0f7435 */ /* 0x000fc800000001ff */
[----:B------:R-:W-:Y:S02]  /*3450*/  MOV R16, R5 ;  /* 0x0000000500107202 */ /* 0x000fe40000000f00 */
[----:B------:R-:W-:-:S07]  /*3460*/  MOV R7, R14 ;  /* 0x0000000e00077202 */ /* 0x000fce0000000f00 */
[----:B------:R-:W-:Y:S05]  /*3470*/  WARPSYNC.COLLECTIVE R13, `(.L_x_558) ;  /* 0x000000000d087348 */ /* 0x000fea0003c00000 */
[----:B------:R0:W1:Y:S02]  /*3480*/  SHFL.DOWN P2, R14, R16, R15, R18 ;  /* 0x0800000f100e7389 */ /* 0x0000640000040012 */
[----:B01----:R-:W-:Y:S01]  /*3490*/  ENDCOLLECTIVE ;  /* 0x000000000000791b */ /* 0x003fe20003800000 */
.L_x_558:
[----:B------:R-:W-:-:S05]  /*34a0*/  FADD.FTZ R7, R6, R7 ;  /* 0x0000000706077221 */ /* 0x000fca0000010000 */
[----:B------:R-:W-:Y:S02]  /*34b0*/  MOV R16, R7 ;  /* 0x0000000700107202 */ /* 0x000fe40000000f00 */
[----:B------:R-:W-:-:S07]  /*34c0*/  MOV R10, R14 ;  /* 0x0000000e000a7202 */ /* 0x000fce0000000f00 */
[----:B------:R-:W-:Y:S05]  /*34d0*/  WARPSYNC.COLLECTIVE R13, `(.L_x_559) ;  /* 0x000000000d087348 */ /* 0x000fea0003c00000 */
[----:B------:R0:W1:Y:S02]  /*34e0*/  SHFL.DOWN P2, R14, R16, R15, R18 ;  /* 0x0800000f100e7389 */ /* 0x0000640000040012 */
[----:B01----:R-:W-:Y:S01]  /*34f0*/  ENDCOLLECTIVE ;  /* 0x000000000000791b */ /* 0x003fe20003800000 */
.L_x_559:
[----:B------:R-:W-:Y:S01]  /*3500*/  FADD.FTZ R10, R5, R10 ;  /* 0x0000000a050a7221 */ /* 0x000fe20000010000 */
[----:B------:R-:W-:-:S04]  /*3510*/  HFMA2.MMA R15, -RZ, RZ, 0, 2.384185791015625e-07 ;  /* 0x00000004ff0f7435 */ /* 0x000fc800000001ff */
[----:B------:R-:W-:Y:S02]  /*3520*/  MOV R16, R10 ;  /* 0x0000000a00107202 */ /* 0x000fe40000000f00 */
[----:B------:R-:W-:-:S07]  /*3530*/  MOV R12, R14 ;  /* 0x0000000e000c7202 */ /* 0x000fce0000000f00 */
[----:B------:R-:W-:Y:S05]  /*3540*/  WARPSYNC.COLLECTIVE R13, `(.L_x_560) ;  /* 0x000000000d087348 */ /* 0x000fea0003c00000 */
[----:B------:R0:W1:Y:S02]  /*3550*/  SHFL.DOWN P2, R14, R16, R15, R18 ;  /* 0x0800000f100e7389 */ /* 0x0000640000040012 */
[----:B01----:R-:W-:Y:S01]  /*3560*/  ENDCOLLECTIVE ;  /* 0x000000000000791b */ /* 0x003fe20003800000 */
.L_x_560:
[----:B------:R-:W-:-:S05]  /*3570*/  FADD.FTZ R12, R7, R12 ;  /* 0x0000000c070c7221 */ /* 0x000fca0000010000 */
[----:B------:R-:W-:Y:S02]  /*3580*/  MOV R16, R12 ;  /* 0x0000000c00107202 */ /* 0x000fe40000000f00 */
[----:B------:R-:W-:-:S07]  /*3590*/  MOV R9, R14 ;  /* 0x0000000e00097202 */ /* 0x000fce0000000f00 */
[----:B------:R-:W-:Y:S05]  /*35a0*/  WARPSYNC.COLLECTIVE R13, `(.L_x_561) ;  /* 0x000000000d087348 */ /* 0x000fea0003c00000 */
[----:B------:R0:W1:Y:S02]  /*35b0*/  SHFL.DOWN P2, R14, R16, R15, R18 ;  /* 0x0800000f100e7389 */ /* 0x0000640000040012 */
[----:B01----:R-:W-:Y:S01]  /*35c0*/  ENDCOLLECTIVE ;  /* 0x000000000000791b */ /* 0x003fe20003800000 */
.L_x_561:
[----:B------:R-:W-:Y:S01]  /*35d0*/  FADD.FTZ R9, R10, R9 ;  /* 0x000000090a097221 */ /* 0x000fe20000010000 */
[----:B------:R-:W-:-:S04]  /*35e0*/  HFMA2.MMA R15, -RZ, RZ, 0, 1.1920928955078125e-07 ;  /* 0x00000002ff0f7435 */ /* 0x000fc800000001ff */
[----:B------:R-:W-:Y:S02]  /*35f0*/  MOV R16, R9 ;  /* 0x0000000900107202 */ /* 0x000fe40000000f00 */
[----:B------:R-:W-:-:S07]  /*3600*/  MOV R11, R14 ;  /* 0x0000000e000b7202 */ /* 0x000fce0000000f00 */
[----:B------:R-:W-:Y:S05]  /*3610*/  WARPSYNC.COLLECTIVE R13, `(.L_x_562) ;  /* 0x000000000d087348 */ /* 0x000fea0003c00000 */
[----:B------:R0:W1:Y:S02]  /*3620*/  SHFL.DOWN P2, R14, R16, R15, R18 ;  /* 0x0800000f100e7389 */ /* 0x0000640000040012 */
[----:B01----:R-:W-:Y:S01]  /*3630*/  ENDCOLLECTIVE ;  /* 0x000000000000791b */ /* 0x003fe20003800000 */
.L_x_562:
[----:B------:R-:W-:-:S05]  /*3640*/  FADD.FTZ R11, R12, R11 ;  /* 0x0000000b0c0b7221 */ /* 0x000fca0000010000 */
[----:B------:R-:W-:Y:S02]  /*3650*/  MOV R16, R11 ;  /* 0x0000000b00107202 */ /* 0x000fe40000000f00 */
[----:B------:R-:W-:-:S07]  /*3660*/  MOV R6, R14 ;  /* 0x0000000e00067202 */ /* 0x000fce0000000f00 */
[----:B------:R-:W-:Y:S05]  /*3670*/  WARPSYNC.COLLECTIVE R13, `(.L_x_563) ;  /* 0x000000000d087348 */ /* 0x000fea0003c00000 */
[----:B------:R0:W1:Y:S02]  /*3680*/  SHFL.DOWN P2, R14, R16, R15, R18 ;  /* 0x0800000f100e7389 */ /* 0x0000640000040012 */
[----:B01----:R-:W-:Y:S01]  /*3690*/  ENDCOLLECTIVE ;  /* 0x000000000000791b */ /* 0x003fe20003800000 */
.L_x_563:
[----:B------:R-:W-:Y:S01]  /*36a0*/  FADD.FTZ R6, R9, R6 ;  /* 0x0000000609067221 */ /* 0x000fe20000010000 */
[----:B------:R-:W-:-:S04]  /*36b0*/  HFMA2.MMA R15, -RZ, RZ, 0, 5.9604644775390625e-08 ;  /* 0x00000001ff0f7435 */ /* 0x000fc800000001ff */
[----:B------:R-:W-:Y:S02]  /*36c0*/  MOV R16, R6 ;  /* 0x0000000600107202 */ /* 0x000fe40000000f00 */
[----:B------:R-:W-:-:S07]  /*36d0*/  MOV R8, R14 ;  /* 0x0000000e00087202 */ /* 0x000fce0000000f00 */
[----:B------:R-:W-:Y:S05]  /*36e0*/  WARPSYNC.COLLECTIVE R13, `(.L_x_564) ;  /* 0x000000000d087348 */ /* 0x000fea0003c00000 */
[----:B------:R0:W1:Y:S02]  /*36f0*/  SHFL.DOWN P2, R14, R16, R15, R18 ;  /* 0x0800000f100e7389 */ /* 0x0000640000040012 */
[----:B01----:R-:W-:Y:S01]  /*3700*/  ENDCOLLECTIVE ;  /* 0x000000000000791b */ /* 0x003fe20003800000 */
.L_x_564:
[----:B------:R-:W-:-:S05]  /*3710*/  FADD.FTZ R8, R11, R8 ;  /* 0x000000080b087221 */ /* 0x000fca0000010000 */
[----:B------:R-:W-:Y:S02]  /*3720*/  MOV R16, R8 ;  /* 0x0000000800107202 */ /* 0x000fe40000000f00 */
[----:B------:R-:W-:-:S07]  /*3730*/  MOV R5, R14 ;  /* 0x0000000e00057202 */ /* 0x000fce0000000f00 */
[----:B------:R-:W-:Y:S05]  /*3740*/  WARPSYNC.COLLECTIVE R13, `(.L_x_565) ;  /* 0x000000000d087348 */ /* 0x000fea0003c00000 */
[----:B------:R0:W1:Y:S02]  /*3750*/  SHFL.DOWN P2, R14, R16, R15, R18 ;  /* 0x0800000f100e7389 */ /* 0x0000640000040012 */
[----:B01----:R-:W-:Y:S01]  /*3760*/  ENDCOLLECTIVE ;  /* 0x000000000000791b */ /* 0x003fe20003800000 */
.L_x_565:
[----:B------:R-:W-:Y:S01]  /*3770*/  MOV R7, R14 ;  /* 0x0000000e00077202 */ /* 0x000fe20000000f00 */
[----:B------:R-:W-:Y:S06]  /*3780*/  BRA `(.L_x_566) ;  /* 0xffffffe0002c7947 */ /* 0x000fec000383ffff */
.L_x_567:
        /* <DEDUP_REMOVED lines=15> */
.L_x_3892:


//--------------------- .text._ZN10layer_norm31ln_parallel_residual_bwd_kernelINS_13Kernel_traitsI6__halfS2_S2_S2_fjLj5120ELj1ELj1ELj8ELj8ENS_18Kernel_traits_baseILj5120ES2_S2_S2_S2_fjLj256EEEEELb1ELb0ELb0EEEvNS_9BwdParamsE --------------------------
	.section	.text._ZN10layer_norm31ln_parallel_residual_bwd_kernelINS_13Kernel_traitsI6__halfS2_S2_S2_fjLj5120ELj1ELj1ELj8ELj8ENS_18Kernel_traits_baseILj5120ES2_S2_S2_S2_fjLj256EEEEELb1ELb0ELb0EEEvNS_9BwdParamsE,"ax",@progbits
	.align	128
        .global         _ZN10layer_norm31ln_parallel_residual_bwd_kernelINS_13Kernel_traitsI6__halfS2_S2_S2_fjLj5120ELj1ELj1ELj8ELj8ENS_18Kernel_traits_baseILj5120ES2_S2_S2_S2_fjLj256EEEEELb1ELb0ELb0EEEvNS_9BwdParamsE
        .type           _ZN10layer_norm31ln_parallel_residual_bwd_kernelINS_13Kernel_traitsI6__halfS2_S2_S2_fjLj5120ELj1ELj1ELj8ELj8ENS_18Kernel_traits_baseILj5120ES2_S2_S2_S2_fjLj256EEEEELb1ELb0ELb0EEEvNS_9BwdParamsE,@function
        .size           _ZN10layer_norm31ln_parallel_residual_bwd_kernelINS_13Kernel_traitsI6__halfS2_S2_S2_fjLj5120ELj1ELj1ELj8ELj8ENS_18Kernel_traits_baseILj5120ES2_S2_S2_S2_fjLj256EEEEELb1ELb0ELb0EEEvNS_9BwdParamsE,(.L_x_3893 - _ZN10layer_norm31ln_parallel_residual_bwd_kernelINS_13Kernel_traitsI6__halfS2_S2_S2_fjLj5120ELj1ELj1ELj8ELj8ENS_18Kernel_traits_baseILj5120ES2_S2_S2_S2_fjLj256EEEEELb1ELb0ELb0EEEvNS_9BwdParamsE)
        .other          _ZN10layer_norm31ln_parallel_residual_bwd_kernelINS_13Kernel_traitsI6__halfS2_S2_S2_fjLj5120ELj1ELj1ELj8ELj8ENS_18Kernel_traits_baseILj5120ES2_S2_S2_S2_fjLj256EEEEELb1ELb0ELb0EEEvNS_9BwdParamsE,@"STO_CUDA_ENTRY STV_DEFAULT"
_ZN10layer_norm31ln_parallel_residual_bwd_kernelINS_13Kernel_traitsI6__halfS2_S2_S2_fjLj5120ELj1ELj1ELj8ELj8ENS_18Kernel_traits_baseILj5120ES2_S2_S2_S2_fjLj256EEEEELb1ELb0ELb0EEEvNS_9BwdParamsE:
.text._ZN10layer_norm31ln_parallel_residual_bwd_kernelINS_13Kernel_traitsI6__halfS2_S2_S2_fjLj5120ELj1ELj1ELj8ELj8ENS_18Kernel_traits_baseILj5120ES2_S2_S2_S2_fjLj256EEEEELb1ELb0ELb0EEEvNS_9BwdParamsE:
        /* <DEDUP_REMOVED lines=10> */
[----:B------:R-:W-:Y:S01]  /*00a0*/  ULDC UR16, c[0x0][0x290] ;  /* 0x0000a40000107ab9 */ /* 0x000fe20000000800 */
[----:B------:R-:W-:Y:S01]  /*00b0*/  ULDC.64 UR8, c[0x0][0x2c8] ;  /* 0x0000b20000087ab9 */ /* 0x000fe20000000a00 */
[----:B------:R-:W-:Y:S01]  /*00c0*/  LEA.HI R0, R0, R145, RZ, 0x2 ;  /* 0x0000009100007211 */ /* 0x000fe200078f10ff */
[----:B------:R-:W-:Y:S01]  /*00d0*/  ULDC.64 UR14, c[0x0][0x300] ;  /* 0x0000c000000e7ab9 */ /* 0x000fe20000000a00 */
[----:B------:R-:W-:Y:S01]  /*00e0*/  ULDC.64 UR10, c[0x0][0x238] ;  /* 0x00008e00000a7ab9 */ /* 0x000fe20000000a00 */
        /* <DEDUP_REMOVED lines=27> */
[----:B---3--:R-:W-:-:S04]  /*02a0*/  @P1 IMAD.WIDE.U32 R32, R47, 0x8, R26 ;  /* 0x000000082f201825 */ /* 0x008fc800078e001a */
[----:B------:R-:W-:Y:S01]  /*02b0*/  @P1 VIADD R47, R47, 0x100 ;  /* 0x000001002f2f1836 */ /* 0x000fe20000000000 */
[----:B------:R-:W5:Y:S02]  /*02c0*/  @P1 LDG.E.64 R12, desc[UR4][R32.64] ;  /* 0x00000004200c1981 */ /* 0x000f64000c1e1b00 */
[----:B------:R-:W3:Y:S01]  /*02d0*/  @P3 LDC.64 R40, c[0x0][0x268] ;  /* 0x00009a00ff283b82 */ /* 0x000ee20000000a00 */
[----:B0-----:R-:W-:-:S05]  /*02e0*/  @P2 IMAD.WIDE.U32 R34, R47, 0x8, R34 ;  /* 0x000000082f222825 */ /* 0x001fca00078e0022 */
[----:B------:R-:W5:Y:S01]  /*02f0*/  @P2 LDG.E.64 R14, desc[UR4][R34.64] ;  /* 0x00000004220e2981 */ /* 0x000f62000c1e1b00 */
[C---:B-1----:R-:W-:Y:S01]  /*0300*/  @P2 IMAD.WIDE.U32 R36, R47.reuse, 0x8, R36 ;  /* 0x000000082f242825 */ /* 0x042fe200078e0024 */
[----:B------:R-:W-:Y:S01]  /*0310*/  @P2 IADD3 R47, R47, 0x100, RZ ;  /* 0x000001002f2f2810 */ /* 0x000fe20007ffe0ff */
[----:B------:R-:W0:Y:S03]  /*0320*/  @P4 LDC.64 R42, c[0x0][0x260] ;  /* 0x00009800ff2a4b82 */ /* 0x000e260000000a00 */
[----:B------:R-:W5:Y:S01]  /*0330*/  @P2 LDG.E.64 R16, desc[UR4][R36.64] ;  /* 0x0000000424102981 */ /* 0x000f62000c1e1b00 */
[----:B--2---:R-:W-:-:S04]  /*0340*/  @P3 IMAD.WIDE.U32 R38, R47, 0x8, R38 ;  /* 0x000000082f263825 */ /* 0x004fc800078e0026 */
[----:B------:R-:W1:Y:S01]  /*0350*/  @P4 LDC.64 R44, c[0x0][0x268] ;  /* 0x00009a00ff2c4b82 */ /* 0x000e620000000a00 */
[----:B------:R-:W5:Y:S01]  /*0360*/  @P3 LDG.E.64 R18, desc[UR4][R38.64] ;  /* 0x0000000426123981 */ /* 0x000f62000c1e1b00 */
        /* <DEDUP_REMOVED lines=8> */
[----:B-1----:R-:W-:-:S05]  /*03f0*/  @P4 IMAD.WIDE.U32 R26, R47, 0x8, R44 ;  /* 0x000000082f1a4825 */ /* 0x002fca00078e002c */
        /* <DEDUP_REMOVED lines=38> */
[----:B--2---:R-:W-:Y:S02]  /*0660*/  CS2R R40, SRZ ;  /* 0x0000000000287805 */ /* 0x004fe4000001ff00 */
[----:B------:R-:W-:Y:S01]  /*0670*/  CS2R R42, SRZ ;  /* 0x00000000002a7805 */ /* 0x000fe2000001ff00 */
[----:B0-----:R-:W-:Y:S06]  /*0680*/  @P4 BRA `(.L_x_568) ;  /* 0x0000004400f84947 */ /* 0x001fec0003800000 */
[----:B------:R-:W0:Y:S01]  /*0690*/  LDC.U8 R141, c[0x0][0x2a0] ;  /* 0x0000a800ff8d7b82 */ /* 0x000e220000000000 */
[----:B-----5:R-:W-:Y:S01]  /*06a0*/  IMAD.MOV.U32 R3, RZ, RZ, R18 ;  /* 0x000000ffff037224 */ /* 0x020fe200078e0012 */
[----:B------:R-:W-:Y:S01]  /*06b0*/  SHF.R.U64 R139, R4, 0x10, R5 ;  /* 0x00000010048b7819 */ /* 0x000fe20000001205 */
[----:B------:R-:W-:Y:S01]  /*06c0*/  IMAD.MOV.U32 R140, RZ, RZ, R4 ;  /* 0x000000ffff8c7224 */ /* 0x000fe200078e0004 */
[----:B------:R-:W-:Y:S01]  /*06d0*/  MOV R138, R5 ;  /* 0x00000005008a7202 */ /* 0x000fe20000000f00 */
[----:B------:R-:W-:Y:S01]  /*06e0*/  IMAD.MOV.U32 R38, RZ, RZ, R9 ;  /* 0x000000ffff267224 */ /* 0x000fe200078e0009 */
[----:B------:R-:W-:Y:S01]  /*06f0*/  SHF.R.U32.HI R137, RZ, 0x10, R5 ;  /* 0x00000010ff897819 */ /* 0x000fe20000011605 */
[----:B------:R-:W-:Y:S01]  /*0700*/  IMAD.MOV.U32 R32, RZ, RZ, R12 ;  /* 0x000000ffff207224 */ /* 0x000fe200078e000c */
[----:B------:R-:W-:Y:S01]  /*0710*/  MOV R136, R8 ;  /* 0x0000000800887202 */ /* 0x000fe20000000f00 */
[----:B------:R-:W-:Y:S01]  /*0720*/  IMAD.MOV.U32 R26, RZ, RZ, R15 ;  /* 0x000000ffff1a7224 */ /* 0x000fe200078e000f */
[--C-:B------:R-:W-:Y:S01]  /*0730*/  SHF.R.U64 R39, R8, 0x10, R9.reuse ;  /* 0x0000001008277819 */ /* 0x100fe20000001209 */
[----:B------:R-:W-:Y:S01]  /*0740*/  IMAD.MOV.U32 R8, RZ, RZ, R28 ;  /* 0x000000ffff087224 */ /* 0x000fe200078e001c */
[----:B------:R-:W-:Y:S01]  /*0750*/  SHF.R.U32.HI R37, RZ, 0x10, R9 ;  /* 0x00000010ff257819 */ /* 0x000fe20000011609 */
[----:B------:R-:W-:Y:S01]  /*0760*/  HFMA2.MMA R133, -RZ, RZ, 0, 5.9604644775390625e-08 ;  /* 0x00000001ff857435 */ /* 0x000fe200000001ff */
[----:B------:R-:W-:Y:S01]  /*0770*/  MOV R36, R10 ;  /* 0x0000000a00247202 */ /* 0x000fe20000000f00 */
[----:B------:R-:W-:Y:S01]  /*0780*/  IMAD.MOV.U32 R117, RZ, RZ, RZ ;  /* 0x000000ffff757224 */ /* 0x000fe200078e00ff */
[--C-:B------:R-:W-:Y:S01]  /*0790*/  SHF.R.U64 R35, R10, 0x10, R11.reuse ;  /* 0x000000100a237819 */ /* 0x100fe2000000120b */
[----:B------:R-:W-:Y:S01]  /*07a0*/  HADD2.F32 R140, -RZ, R140.H0_H0 ;  /* 0x2000008cff8c7230 */ /* 0x000fe20000004100 */
[----:B------:R-:W-:Y:S01]  /*07b0*/  MOV R34, R11 ;  /* 0x0000000b00227202 */ /* 0x000fe20000000f00 */
[----:B------:R-:W-:Y:S01]  /*07c0*/  HADD2.F32 R139, -RZ, R139.H0_H0 ;  /* 0x2000008bff8b7230 */ /* 0x000fe20000004100 */
[----:B------:R-:W-:Y:S01]  /*07d0*/  SHF.R.U32.HI R33, RZ, 0x10, R11 ;  /* 0x00000010ff217819 */ /* 0x000fe2000001160b */
        /* <DEDUP_REMOVED lines=9> */
[----:B------:R-:W-:Y:S01]  /*0870*/  SHF.R.U64 R27, R14, 0x10, R15 ;  /* 0x000000100e1b7819 */ /* 0x000fe2000000120f */
[----:B------:R-:W-:Y:S01]  /*0880*/  IMAD.MOV.U32 R14, RZ, RZ, R21 ;  /* 0x000000ffff0e7224 */ /* 0x000fe200078e0015 */
        /* <DEDUP_REMOVED lines=50> */
[----:B0-----:R-:W-:-:S07]  /*0bb0*/  HADD2.F32 R5, -RZ, R5.H0_H0 ;  /* 0x20000005ff057230 */ /* 0x001fce0000004100 */
.L_x_599:
[----:B012---:R-:W0:Y:S08]  /*0bc0*/  LDC.64 R122, c[0x0][0x250] ;  /* 0x00009400ff7a7b82 */ /* 0x007e300000000a00 */
        /* <DEDUP_REMOVED lines=10> */
[----:B------:R-:W-:Y:S01]  /*0c70*/  LEA.HI.SX32 R3, R124, R143, 0x1e ;  /* 0x0000008f7c037211 */ /* 0x000fe200078ff2ff */
[----:B------:R-:W-:Y:S01]  /*0c80*/  IMAD.MOV.U32 R186, RZ, RZ, RZ ;  /* 0x000000ffffba7224 */ /* 0x000fe200078e00ff */
[----:B------:R-:W-:Y:S02]  /*0c90*/  MOV R134, RZ ;  /* 0x000000ff00867202 */ /* 0x000fe40000000f00 */
[----:B------:R-:W-:Y:S01]  /*0ca0*/  MOV R135, R3 ;  /* 0x0000000300877202 */ /* 0x000fe20000000f00 */
        /* <DEDUP_REMOVED lines=11> */
[----:B--2---:R-:W-:-:S05]  /*0d60*/  @P4 IADD3 R120, P5, R123, R120, RZ ;  /* 0x000000787b784210 */ /* 0x004fca0007fbe0ff */
[----:B------:R-:W-:Y:S01]  /*0d70*/  @P4 IMAD.X R121, R0, 0x1, R121, P5 ;  /* 0x0000000100794824 */ /* 0x000fe200028e0679 */
[----:B------:R-:W-:-:S04]  /*0d80*/  LEA R122, P5, R3, UR10, 0x3 ;  /* 0x0000000a037a7c11 */ /* 0x000fc8000f8a18ff */
[C---:B------:R-:W-:Y:S01]  /*0d90*/  LEA.HI.X R123, R3.reuse, UR11, RZ, 0x3, P5 ;  /* 0x0000000b037b7c11 */ /* 0x040fe2000a8f1cff */
[C---:B0-----:R-:W-:Y:S01]  /*0da0*/  IMAD.WIDE.U32 R124, R3.reuse, 0x8, R124 ;  /* 0x00000008037c7825 */ /* 0x041fe200078e007c */
[----:B------:R-:W-:Y:S01]  /*0db0*/  ISETP.NE.U32.AND P5, PT, RZ, UR8, PT ;  /* 0x00000008ff007c0c */ /* 0x000fe2000bfa5070 */
[----:B------:R-:W5:Y:S02]  /*0dc0*/  @P4 LDG.E R2, desc[UR4][R120.64] ;  /* 0x0000000478024981 */ /* 0x000f64000c1e1900 */
[C---:B-1----:R-:W-:Y:S01]  /*0dd0*/  IMAD.WIDE.U32 R126, R3.reuse, 0x8, R126 ;  /* 0x00000008037e7825 */ /* 0x042fe200078e007e */
[----:B------:R-:W-:Y:S01]  /*0de0*/  ISETP.NE.AND.EX P5, PT, RZ, UR9, PT, P5 ;  /* 0x00000009ff007c0c */ /* 0x000fe2000bfa5350 */
[----:B------:R-:W2:Y:S04]  /*0df0*/  LDG.E.64 R122, desc[UR4][R122.64] ;  /* 0x000000047a7a7981 */ /* 0x000ea8000c1e1b00 */
[----:B------:R-:W3:Y:S04]  /*0e00*/  LDG.E.64 R124, desc[UR4][R124.64] ;  /* 0x000000047c7c7981 */ /* 0x000ee8000c1e1b00 */
[----:B------:R-:W4:Y:S04]  /*0e10*/  LDG.E.64 R126, desc[UR4][R126.64] ;  /* 0x000000047e7e7981 */ /* 0x000f28000c1e1b00 */
[----:B------:R-:W-:-:S02]  /*0e20*/  @P5 LEA R128, P6, R3, UR8, 0x3 ;  /* 0x0000000803805c11 */ /* 0x000fc4000f8c18ff */
[----:B------:R-:W-:Y:S02]  /*0e30*/  ISETP.NE.AND P4, PT, R141, RZ, PT ;  /* 0x000000ff8d00720c */ /* 0x000fe40003f85270 */
[----:B------:R-:W-:Y:S02]  /*0e40*/  @P5 LEA.HI.X R129, R3, UR9, RZ, 0x3, P6 ;  /* 0x0000000903815c11 */ /* 0x000fe4000b0f1cff */
[----:B-----5:R-:W-:-:S03]  /*0e50*/  FSEL R0, R132, RZ, !P4 ;  /* 0x000000ff84007208 */ /* 0x020fc60006000000 */
[----:B------:R0:W5:Y:S01]  /*0e60*/  @P5 LDG.E.64 R176, desc[UR4][R128.64] ;  /* 0x0000000480b05981 */ /* 0x000162000c1e1b00 */
[----:B--2---:R-:W-:Y:S02]  /*0e70*/  MOV R130, R122 ;  /* 0x0000007a00827202 */ /* 0x004fe40000000f00 */
[--C-:B------:R-:W-:Y:S02]  /*0e80*/  SHF.R.U64 R131, R122, 0x10, R123.reuse ;  /* 0x000000107a837819 */ /* 0x100fe4000000127b */
[----:B------:R-:W-:Y:S02]  /*0e90*/  MOV R134, R123 ;  /* 0x0000007b00867202 */ /* 0x000fe40000000f00 */
[----:B------:R-:W-:Y:S01]  /*0ea0*/  SHF.R.U32.HI R122, RZ, 0x10, R123 ;  /* 0x00000010ff7a7819 */ /* 0x000fe2000001167b */
[----:B------:R-:W-:Y:S02]  /*0eb0*/  HADD2.F32 R123, -RZ, R130.H0_H0 ;  /* 0x20000082ff7b7230 */ /* 0x000fe40000004100 */
[----:B------:R-:W-:-:S02]  /*0ec0*/  HADD2.F32 R131, -RZ, R131.H0_H0 ;  /* 0x20000083ff837230 */ /* 0x000fc40000004100 */
[----:B------:R-:W-:Y:S02]  /*0ed0*/  HADD2.F32 R135, -RZ, R134.H0_H0 ;  /* 0x20000086ff877230 */ /* 0x000fe40000004100 */
[----:B0-----:R-:W-:Y:S02]  /*0ee0*/  HADD2.F32 R129, -RZ, R122.H0_H0 ;  /* 0x2000007aff817230 */ /* 0x001fe40000004100 */
[----:B---3--:R-:W-:Y:S02]  /*0ef0*/  IMAD.MOV.U32 R121, RZ, RZ, R124 ;  /* 0x000000ffff797224 */ /* 0x008fe400078e007c */
[C---:B------:R-:W-:Y:S01]  /*0f00*/  FADD.FTZ R123, -R0.reuse, R123 ;  /* 0x0000007b007b7221 */ /* 0x040fe20000010100 */
[C---:B------:R-:W-:Y:S01]  /*0f10*/  FADD.FTZ R131, -R0.reuse, R131 ;  /* 0x0000008300837221 */ /* 0x040fe20000010100 */
[C---:B------:R-:W-:Y:S01]  /*0f20*/  FADD.FTZ R135, -R0.reuse, R135 ;  /* 0x0000008700877221 */ /* 0x040fe20000010100 */
[----:B------:R-:W-:Y:S01]  /*0f30*/  FADD.FTZ R187, -R0, R129 ;  /* 0x0000008100bb7221 */ /* 0x000fe20000010100 */
[----:B----4-:R-:W-:Y:S01]  /*0f40*/  MOV R0, R126 ;  /* 0x0000007e00007202 */ /* 0x010fe20000000f00 */
[----:B------:R-:W-:Y:S01]  /*0f50*/  HADD2.F32 R129, -RZ, R121.H0_H0 ;  /* 0x20000079ff817230 */ /* 0x000fe20000004100 */
[----:B------:R-:W-:Y:S01]  /*0f60*/  SHF.R.U64 R122, R126, 0x10, R127 ;  /* 0x000000107e7a7819 */ /* 0x000fe2000000127f */
[----:B------:R-:W-:Y:S01]  /*0f70*/  IMAD.MOV.U32 R121, RZ, RZ, R125 ;  /* 0x000000ffff797224 */ /* 0x000fe200078e007d */
[----:B------:R-:W-:-:S02]  /*0f80*/  MOV R120, R127 ;  /* 0x0000007f00787202 */ /* 0x000fc40000000f00 */
[----:B------:R-:W-:Y:S01]  /*0f90*/  SHF.R.U32.HI R128, RZ, 0x10, R127 ;  /* 0x00000010ff807819 */ /* 0x000fe2000001167f */
[----:B------:R-:W-:Y:S01]  /*0fa0*/  HADD2.F32 R127, -RZ, R0.H0_H0 ;  /* 0x20000000ff7f7230 */ /* 0x000fe20000004100 */
[--C-:B------:R-:W-:Y:S02]  /*0fb0*/  SHF.R.U64 R124, R124, 0x10, R125.reuse ;  /* 0x000000107c7c7819 */ /* 0x100fe4000000127d */
[----:B------:R-:W-:Y:S01]  /*0fc0*/  SHF.R.U32.HI R126, RZ, 0x10, R125 ;  /* 0x00000010ff7e7819 */ /* 0x000fe2000001167d */
[----:B------:R-:W-:Y:S02]  /*0fd0*/  FMUL.FTZ R125, R136, R129 ;  /* 0x00000081887d7220 */ /* 0x000fe40000410000 */
[----:B------:R-:W-:Y:S02]  /*0fe0*/  HADD2.F32 R124, -RZ, R124.H0_H0 ;  /* 0x2000007cff7c7230 */ /* 0x000fe40000004100 */
[----:B------:R-:W-:Y:S01]  /*0ff0*/  FFMA.FTZ R0, R140, R127, R125 ;  /* 0x0000007f8c007223 */ /* 0x000fe2000001007d */
[----:B------:R-:W-:-:S02]  /*1000*/  HADD2.F32 R125, -RZ, R121.H0_H0 ;  /* 0x20000079ff7d7230 */ /* 0x000fc40000004100 */
[----:B------:R-:W-:Y:S01]  /*1010*/  FMUL.FTZ R212, R4, R131 ;  /* 0x0000008304d47220 */ /* 0x000fe20000410000 */
[----:B------:R-:W-:Y:S02]  /*1020*/  HADD2.F32 R122, -RZ, R122.H0_H0 ;  /* 0x2000007aff7a7230 */ /* 0x000fe40000004100 */
[----:B------:R-:W-:Y:S01]  /*1030*/  FMUL.FTZ R210, R39, R124 ;  /* 0x0000007c27d27220 */ /* 0x000fe20000410000 */
[----:B------:R-:W-:Y:S02]  /*1040*/  HADD2.F32 R126, -RZ, R126.H0_H0 ;  /* 0x2000007eff7e7230 */ /* 0x000fe40000004100 */
[----:B------:R-:W-:Y:S01]  /*1050*/  FMUL.FTZ R209, R38, R125 ;  /* 0x0000007d26d17220 */ /* 0x000fe20000410000 */
[----:B------:R-:W-:Y:S02]  /*1060*/  HADD2.F32 R121, -RZ, R120.H0_H0 ;  /* 0x20000078ff797230 */ /* 0x000fe40000004100 */
[C---:B------:R-:W-:Y:S01]  /*1070*/  FMUL.FTZ R211, R4.reuse, R135 ;  /* 0x0000008704d37220 */ /* 0x040fe20000410000 */
[----:B------:R-:W-:Y:S01]  /*1080*/  FMUL.FTZ R213, R4, R123 ;  /* 0x0000007b04d57220 */ /* 0x000fe20000410000 */
[----:B------:R-:W-:Y:S01]  /*1090*/  FADD.FTZ R97, R97, R122 ;  /* 0x0000007a61617221 */ /* 0x000fe20000010000 */
[-C--:B------:R-:W-:Y:S01]  /*10a0*/  FFMA.FTZ R210, R139, R122.reuse, R210 ;  /* 0x0000007a8bd27223 */ /* 0x080fe200000100d2 */
[----:B------:R-:W-:Y:S01]  /*10b0*/  FFMA.FTZ R117, R212, R122, R117 ;  /* 0x0000007ad4757223 */ /* 0x000fe20000010075 */
[----:B------:R-:W-:-:S02]  /*10c0*/  HADD2.F32 R120, -RZ, R128.H0_H0 ;  /* 0x20000080ff787230 */ /* 0x000fc40000004100 */
        /* <DEDUP_REMOVED lines=27> */
.L_x_570:
[----:B------:R-:W-:Y:S05]  /*1280*/  BSYNC B0 ;  /* 0x0000000000007941 */ /* 0x000fea0003800000 */
.L_x_569:
        /* <DEDUP_REMOVED lines=18> */
[----:B------:R-:W5:Y:S02]  /*13b0*/  @P4 LDG.E R146, desc[UR4][R120.64] ;  /* 0x0000000478924981 */ /* 0x000f64000c1e1900 */
[----:B-1----:R-:W-:Y:S01]  /*13c0*/  IMAD.WIDE.U32 R126, R135, 0x8, R126 ;  /* 0x00000008877e7825 */ /* 0x002fe200078e007e */
[----:B------:R-:W-:Y:S01]  /*13d0*/  ISETP.NE.AND.EX P5, PT, RZ, UR9, PT, P5 ;  /* 0x00000009ff007c0c */ /* 0x000fe2000bfa5350 */
[----:B------:R-:W2:Y:S04]  /*13e0*/  LDG.E.64 R122, desc[UR4][R122.64] ;  /* 0x000000047a7a7981 */ /* 0x000ea8000c1e1b00 */
[----:B------:R-:W4:Y:S04]  /*13f0*/  LDG.E.64 R124, desc[UR4][R124.64] ;  /* 0x000000047c7c7981 */ /* 0x000f28000c1e1b00 */
[----:B------:R-:W4:Y:S01]  /*1400*/  LDG.E.64 R126, desc[UR4][R126.64] ;  /* 0x000000047e7e7981 */ /* 0x000f22000c1e1b00 */
[----:B------:R-:W-:-:S03]  /*1410*/  ISETP.NE.AND P4, PT, R141, RZ, PT ;  /* 0x000000ff8d00720c */ /* 0x000fc60003f85270 */
[C---:B------:R-:W-:Y:S02]  /*1420*/  @P5 LEA R130, P6, R135.reuse, UR8, 0x3 ;  /* 0x0000000887825c11 */ /* 0x040fe4000f8c18ff */
[----:B-----5:R-:W-:Y:S02]  /*1430*/  FSEL R200, R132, RZ, !P4 ;  /* 0x000000ff84c87208 */ /* 0x020fe40006000000 */
[----:B------:R-:W-:-:S05]  /*1440*/  @P5 LEA.HI.X R131, R135, UR9, RZ, 0x3, P6 ;  /* 0x0000000987835c11 */ /* 0x000fca000b0f1cff */
[----:B------:R0:W5:Y:S01]  /*1450*/  @P5 LDG.E.64 R174, desc[UR4][R130.64] ;  /* 0x0000000482ae5981 */ /* 0x000162000c1e1b00 */
[----:B------:R-:W-:Y:S02]  /*1460*/  IADD3 R135, R135, 0x100, RZ ;  /* 0x0000010087877810 */ /* 0x000fe40007ffe0ff */
[----:B--2---:R-:W-:Y:S02]  /*1470*/  SHF.R.U64 R199, R122, 0x10, R123 ;  /* 0x000000107ac77819 */ /* 0x004fe4000000127b */
[----:B------:R-:W-:-:S03]  /*1480*/  MOV R187, R122 ;  /* 0x0000007a00bb7202 */ /* 0x000fc60000000f00 */
[----:B------:R-:W-:Y:S01]  /*1490*/  HADD2.F32 R122, -RZ, R199.H0_H0 ;  /* 0x200000c7ff7a7230 */ /* 0x000fe20000004100 */
[----:B------:R-:W-:Y:S02]  /*14a0*/  MOV R198, R123 ;  /* 0x0000007b00c67202 */ /* 0x000fe40000000f00 */
[----:B------:R-:W-:Y:S02]  /*14b0*/  SHF.R.U32.HI R123, RZ, 0x10, R123 ;  /* 0x00000010ff7b7819 */ /* 0x000fe4000001167b */
[----:B---3--:R-:W-:Y:S01]  /*14c0*/  FADD.FTZ R129, -R200, R122 ;  /* 0x0000007ac8817221 */ /* 0x008fe20000010100 */
[----:B----4-:R-:W-:Y:S01]  /*14d0*/  IMAD.MOV.U32 R122, RZ, RZ, R124 ;  /* 0x000000ffff7a7224 */ /* 0x010fe200078e007c */
[--C-:B0-----:R-:W-:Y:S02]  /*14e0*/  SHF.R.U64 R130, R126, 0x10, R127.reuse ;  /* 0x000000107e827819 */ /* 0x101fe4000000127f */
[----:B------:R-:W-:Y:S02]  /*14f0*/  MOV R121, R127 ;  /* 0x0000007f00797202 */ /* 0x000fe40000000f00 */
[----:B------:R-:W-:Y:S01]  /*1500*/  SHF.R.U32.HI R128, RZ, 0x10, R127 ;  /* 0x00000010ff807819 */ /* 0x000fe2000001167f */
[----:B------:R-:W-:Y:S01]  /*1510*/  HADD2.F32 R127, -RZ, R122.H0_H0 ;  /* 0x2000007aff7f7230 */ /* 0x000fe20000004100 */
[--C-:B------:R-:W-:Y:S01]  /*1520*/  SHF.R.U64 R124, R124, 0x10, R125.reuse ;  /* 0x000000107c7c7819 */ /* 0x100fe2000000127d */
[----:B------:R-:W-:Y:S01]  /*1530*/  HADD2.F32 R123, -RZ, R123.H0_H0 ;  /* 0x2000007bff7b7230 */ /* 0x000fe20000004100 */
[----:B------:R-:W-:Y:S01]  /*1540*/  MOV R120, R126 ;  /* 0x0000007e00787202 */ /* 0x000fe20000000f00 */
[----:B------:R-:W-:-:S02]  /*1550*/  IMAD.MOV.U32 R122, RZ, RZ, R125 ;  /* 0x000000ffff7a7224 */ /* 0x000fc400078e007d */
[----:B------:R-:W-:Y:S02]  /*1560*/  HADD2.F32 R187, -RZ, R187.H0_H0 ;  /* 0x200000bbffbb7230 */ /* 0x000fe40000004100 */
[----:B------:R-:W-:Y:S01]  /*1570*/  HADD2.F32 R198, -RZ, R198.H0_H0 ;  /* 0x200000c6ffc67230 */ /* 0x000fe20000004100 */
[----:B------:R-:W-:Y:S01]  /*1580*/  SHF.R.U32.HI R126, RZ, 0x10, R125 ;  /* 0x00000010ff7e7819 */ /* 0x000fe2000001167d */
[----:B------:R-:W-:Y:S02]  /*1590*/  HADD2.F32 R124, -RZ, R124.H0_H0 ;  /* 0x2000007cff7c7230 */ /* 0x000fe40000004100 */
[C---:B------:R-:W-:Y:S01]  /*15a0*/  FADD.FTZ R131, -R200.reuse, R123 ;  /* 0x0000007bc8837221 */ /* 0x040fe20000010100 */
[----:B------:R-:W-:Y:S02]  /*15b0*/  HADD2.F32 R125, -RZ, R122.H0_H0 ;  /* 0x2000007aff7d7230 */ /* 0x000fe40000004100 */
[C---:B------:R-:W-:Y:S01]  /*15c0*/  FADD.FTZ R187, -R200.reuse, R187 ;  /* 0x000000bbc8bb7221 */ /* 0x040fe20000010100 */
[----:B------:R-:W-:Y:S01]  /*15d0*/  FADD.FTZ R201, -R200, R198 ;  /* 0x000000c6c8c97221 */ /* 0x000fe20000010100 */
[----:B------:R-:W-:-:S02]  /*15e0*/  HADD2.F32 R123, -RZ, R120.H0_H0 ;  /* 0x20000078ff7b7230 */ /* 0x000fc40000004100 */
[----:B------:R-:W-:Y:S01]  /*15f0*/  FMUL.FTZ R203, R32, R127 ;  /* 0x0000007f20cb7220 */ /* 0x000fe20000410000 */
[----:B------:R-:W-:Y:S02]  /*1600*/  HADD2.F32 R120, -RZ, R130.H0_H0 ;  /* 0x20000082ff787230 */ /* 0x000fe40000004100 */
[----:B------:R-:W-:Y:S01]  /*1610*/  FMUL.FTZ R202, R31, R124 ;  /* 0x0000007c1fca7220 */ /* 0x000fe20000410000 */
[C---:B------:R-:W-:Y:S01]  /*1620*/  FMUL.FTZ R204, R4.reuse, R129 ;  /* 0x0000008104cc7220 */ /* 0x040fe20000410000 */
[----:B------:R-:W-:Y:S02]  /*1630*/  HADD2.F32 R126, -RZ, R126.H0_H0 ;  /* 0x2000007eff7e7230 */ /* 0x000fe40000004100 */
[----:B------:R-:W-:Y:S01]  /*1640*/  FMUL.FTZ R205, R4, R187 ;  /* 0x000000bb04cd7220 */ /* 0x000fe20000410000 */
[----:B------:R-:W-:Y:S02]  /*1650*/  HADD2.F32 R121, -RZ, R121.H0_H0 ;  /* 0x20000079ff797230 */ /* 0x000fe40000004100 */
[----:B------:R-:W-:Y:S01]  /*1660*/  FMUL.FTZ R199, R30, R125 ;  /* 0x0000007d1ec77220 */ /* 0x000fe20000410000 */
[----:B------:R-:W-:Y:S01]  /*1670*/  FMUL.FTZ R201, R4, R201 ;  /* 0x000000c904c97220 */ /* 0x000fe20000410000 */
[----:B------:R-:W-:Y:S01]  /*1680*/  FFMA.FTZ R203, R36, R123, R203 ;  /* 0x0000007b24cb7223 */ /* 0x000fe200000100cb */
[----:B------:R-:W-:Y:S01]  /*1690*/  FADD.FTZ R93, R93, R120 ;  /* 0x000000785d5d7221 */ /* 0x000fe20000010000 */
[-C--:B------:R-:W-:Y:S01]  /*16a0*/  FFMA.FTZ R202, R35, R120.reuse, R202 ;  /* 0x0000007823ca7223 */ /* 0x080fe200000100ca */
        /* <DEDUP_REMOVED lines=28> */
.L_x_572:
[----:B------:R-:W-:Y:S05]  /*1870*/  BSYNC B0 ;  /* 0x0000000000007941 */ /* 0x000fea0003800000 */
.L_x_571:
        /* <DEDUP_REMOVED lines=29> */
[----:B------:R-:W-:Y:S02]  /*1a50*/  IADD3 R135, R135, 0x100, RZ ;  /* 0x0000010087877810 */ /* 0x000fe40007ffe0ff */
[--C-:B--2---:R-:W-:Y:S02]  /*1a60*/  SHF.R.U64 R187, R126, 0x10, R127.reuse ;  /* 0x000000107ebb7819 */ /* 0x104fe4000000127f */
[----:B------:R-:W-:Y:S02]  /*1a70*/  MOV R130, R126 ;  /* 0x0000007e00827202 */ /* 0x000fe40000000f00 */
[----:B------:R-:W-:Y:S01]  /*1a80*/  MOV R131, R127 ;  /* 0x0000007f00837202 */ /* 0x000fe20000000f00 */
[----:B------:R-:W-:Y:S01]  /*1a90*/  HADD2.F32 R126, -RZ, R187.H0_H0 ;  /* 0x200000bbff7e7230 */ /* 0x000fe20000004100 */
[----:B------:R-:W-:Y:S01]  /*1aa0*/  SHF.R.U32.HI R127, RZ, 0x10, R127 ;  /* 0x00000010ff7f7819 */ /* 0x000fe2000001167f */
[----:B------:R-:W-:-:S03]  /*1ab0*/  HADD2.F32 R130, -RZ, R130.H0_H0 ;  /* 0x20000082ff827230 */ /* 0x000fc60000004100 */
[C---:B0-----:R-:W-:Y:S01]  /*1ac0*/  FADD.FTZ R129, -R189.reuse, R126 ;  /* 0x0000007ebd817221 */ /* 0x041fe20000010100 */
[----:B------:R-:W-:Y:S01]  /*1ad0*/  HADD2.F32 R127, -RZ, R127.H0_H0 ;  /* 0x2000007fff7f7230 */ /* 0x000fe20000004100 */
[----:B---3--:R-:W-:Y:S01]  /*1ae0*/  MOV R120, R124 ;  /* 0x0000007c00787202 */ /* 0x008fe20000000f00 */
[----:B------:R-:W-:-:S03]  /*1af0*/  FADD.FTZ R197, -R189, R130 ;  /* 0x00000082bdc57221 */ /* 0x000fc60000010100 */
[----:B------:R-:W-:Y:S01]  /*1b00*/  FADD.FTZ R187, -R189, R127 ;  /* 0x0000007fbdbb7221 */ /* 0x000fe20000010100 */
[----:B----4-:R-:W-:Y:S01]  /*1b10*/  IMAD.MOV.U32 R126, RZ, RZ, R122 ;  /* 0x000000ffff7e7224 */ /* 0x010fe200078e007a */
[----:B------:R-:W-:-:S04]  /*1b20*/  SHF.R.U64 R130, R124, 0x10, R125 ;  /* 0x000000107c827819 */ /* 0x000fc8000000127d */
[----:B------:R-:W-:Y:S01]  /*1b30*/  HADD2.F32 R127, -RZ, R126.H0_H0 ;  /* 0x2000007eff7f7230 */ /* 0x000fe20000004100 */
[----:B------:R-:W-:Y:S02]  /*1b40*/  MOV R121, R125 ;  /* 0x0000007d00797202 */ /* 0x000fe40000000f00 */
[----:B------:R-:W-:Y:S01]  /*1b50*/  SHF.R.U32.HI R128, RZ, 0x10, R125 ;  /* 0x00000010ff807819 */ /* 0x000fe2000001167d */
[----:B------:R-:W-:Y:S01]  /*1b60*/  HADD2.F32 R125, -RZ, R120.H0_H0 ;  /* 0x20000078ff7d7230 */ /* 0x000fe20000004100 */
[--C-:B------:R-:W-:Y:S01]  /*1b70*/  SHF.R.U64 R122, R122, 0x10, R123.reuse ;  /* 0x000000107a7a7819 */ /* 0x100fe2000000127b */
[--C-:B------:R-:W-:Y:S02]  /*1b80*/  IMAD.MOV.U32 R124, RZ, RZ, R123.reuse ;  /* 0x000000ffff7c7224 */ /* 0x100fe400078e007b */
[----:B------:R-:W-:Y:S01]  /*1b90*/  FMUL.FTZ R195, R24, R127 ;  /* 0x0000007f18c37220 */ /* 0x000fe20000410000 */
[----:B------:R-:W-:Y:S01]  /*1ba0*/  FMUL.FTZ R197, R4, R197 ;  /* 0x000000c504c57220 */ /* 0x000fe20000410000 */
[----:B------:R-:W-:Y:S01]  /*1bb0*/  HADD2.F32 R131, -RZ, R131.H0_H0 ;  /* 0x20000083ff837230 */ /* 0x000fe20000004100 */
[----:B------:R-:W-:Y:S01]  /*1bc0*/  SHF.R.U32.HI R123, RZ, 0x10, R123 ;  /* 0x00000010ff7b7819 */ /* 0x000fe2000001167b */
[----:B------:R-:W-:-:S02]  /*1bd0*/  HADD2.F32 R122, -RZ, R122.H0_H0 ;  /* 0x2000007aff7a7230 */ /* 0x000fc40000004100 */
[----:B------:R-:W-:Y:S01]  /*1be0*/  FADD.FTZ R88, R88, R125 ;  /* 0x0000007d58587221 */ /* 0x000fe20000010000 */
[-C--:B------:R-:W-:Y:S01]  /*1bf0*/  FFMA.FTZ R195, R28, R125.reuse, R195 ;  /* 0x0000007d1cc37223 */ /* 0x080fe200000100c3 */
[----:B------:R-:W-:Y:S01]  /*1c00*/  FFMA.FTZ R108, R197, R125, R108 ;  /* 0x0000007dc56c7223 */ /* 0x000fe2000001006c */
[----:B------:R-:W-:Y:S02]  /*1c10*/  HADD2.F32 R125, -RZ, R124.H0_H0 ;  /* 0x2000007cff7d7230 */ /* 0x000fe40000004100 */
[----:B------:R-:W-:Y:S01]  /*1c20*/  FADD.FTZ R131, -R189, R131 ;  /* 0x00000083bd837221 */ /* 0x000fe20000010100 */
[----:B------:R-:W-:Y:S02]  /*1c30*/  HADD2.F32 R120, -RZ, R130.H0_H0 ;  /* 0x20000082ff787230 */ /* 0x000fe40000004100 */
[----:B------:R-:W-:Y:S01]  /*1c40*/  FMUL.FTZ R192, R23, R122 ;  /* 0x0000007a17c07220 */ /* 0x000fe20000410000 */
[----:B------:R-:W-:Y:S01]  /*1c50*/  FMUL.FTZ R194, R4, R129 ;  /* 0x0000008104c27220 */ /* 0x000fe20000410000 */
[----:B------:R-:W-:-:S02]  /*1c60*/  HADD2.F32 R124, -RZ, R123.H0_H0 ;  /* 0x2000007bff7c7230 */ /* 0x000fc40000004100 */
[----:B------:R-:W-:Y:S01]  /*1c70*/  FMUL.FTZ R191, R22, R125 ;  /* 0x0000007d16bf7220 */ /* 0x000fe20000410000 */
[----:B------:R-:W-:Y:S02]  /*1c80*/  HADD2.F32 R121, -RZ, R121.H0_H0 ;  /* 0x20000079ff797230 */ /* 0x000fe40000004100 */
[----:B------:R-:W-:Y:S01]  /*1c90*/  FMUL.FTZ R193, R4, R131 ;  /* 0x0000008304c17220 */ /* 0x000fe20000410000 */
[----:B------:R-:W-:Y:S01]  /*1ca0*/  FADD.FTZ R89, R89, R120 ;  /* 0x0000007859597221 */ /* 0x000fe20000010000 */
[-C--:B------:R-:W-:Y:S01]  /*1cb0*/  FFMA.FTZ R192, R27, R120.reuse, R192 ;  /* 0x000000781bc07223 */ /* 0x080fe200000100c0 */
[----:B------:R-:W-:Y:S01]  /*1cc0*/  FFMA.FTZ R109, R194, R120, R109 ;  /* 0x00000078c26d7223 */ /* 0x000fe2000001006d */
[----:B------:R-:W-:Y:S02]  /*1cd0*/  HADD2.F32 R120, -RZ, R128.H0_H0 ;  /* 0x20000080ff787230 */ /* 0x000fe40000004100 */
        /* <DEDUP_REMOVED lines=24> */
.L_x_574:
[----:B------:R-:W-:Y:S05]  /*1e60*/  BSYNC B0 ;  /* 0x0000000000007941 */ /* 0x000fea0003800000 */
.L_x_573:
        /* <DEDUP_REMOVED lines=29> */
[----:B------:R-:W-:Y:S02]  /*2040*/  IADD3 R135, R135, 0x100, RZ ;  /* 0x0000010087877810 */ /* 0x000fe40007ffe0ff */
[--C-:B---3--:R-:W-:Y:S02]  /*2050*/  SHF.R.U64 R180, R126, 0x10, R127.reuse ;  /* 0x000000107eb47819 */ /* 0x108fe4000000127f */
[----:B------:R-:W-:Y:S02]  /*2060*/  MOV R168, R126 ;  /* 0x0000007e00a87202 */ /* 0x000fe40000000f00 */
[----:B------:R-:W-:Y:S01]  /*2070*/  MOV R169, R127 ;  /* 0x0000007f00a97202 */ /* 0x000fe20000000f00 */
[----:B------:R-:W-:Y:S01]  /*2080*/  HADD2.F32 R126, -RZ, R180.H0_H0 ;  /* 0x200000b4ff7e7230 */ /* 0x000fe20000004100 */
[----:B------:R-:W-:Y:S01]  /*2090*/  SHF.R.U32.HI R127, RZ, 0x10, R127 ;  /* 0x00000010ff7f7819 */ /* 0x000fe2000001167f */
[----:B------:R-:W-:-:S03]  /*20a0*/  HADD2.F32 R168, -RZ, R168.H0_H0 ;  /* 0x200000a8ffa87230 */ /* 0x000fc60000004100 */
[C---:B--2---:R-:W-:Y:S01]  /*20b0*/  FADD.FTZ R129, -R181.reuse, R126 ;  /* 0x0000007eb5817221 */ /* 0x044fe20000010100 */
[----:B------:R-:W-:Y:S01]  /*20c0*/  HADD2.F32 R127, -RZ, R127.H0_H0 ;  /* 0x2000007fff7f7230 */ /* 0x000fe20000004100 */
[----:B0-----:R-:W-:Y:S01]  /*20d0*/  MOV R120, R124 ;  /* 0x0000007c00787202 */ /* 0x001fe20000000f00 */
[----:B------:R-:W-:-:S03]  /*20e0*/  FADD.FTZ R185, -R181, R168 ;  /* 0x000000a8b5b97221 */ /* 0x000fc60000010100 */
[----:B-1----:R-:W-:Y:S01]  /*20f0*/  FADD.FTZ R131, -R181, R127 ;  /* 0x0000007fb5837221 */ /* 0x002fe20000010100 */
        /* <DEDUP_REMOVED lines=53> */
.L_x_576:
[----:B------:R-:W-:Y:S05]  /*2450*/  BSYNC B0 ;  /* 0x0000000000007941 */ /* 0x000fea0003800000 */
.L_x_575:
        /* <DEDUP_REMOVED lines=31> */
[----:B------:R-:W-:Y:S02]  /*2650*/  SHF.R.U32.HI R128, RZ, 0x10, R123 ;  /* 0x00000010ff807819 */ /* 0x000fe4000001167b */
[----:B---3--:R-:W-:Y:S02]  /*2660*/  SHF.R.U64 R161, R126, 0x10, R127 ;  /* 0x000000107ea17819 */ /* 0x008fe4000000127f */
[----:B------:R-:W-:-:S02]  /*2670*/  MOV R131, R127 ;  /* 0x0000007f00837202 */ /* 0x000fc40000000f00 */
[----:B------:R-:W-:Y:S02]  /*2680*/  SHF.R.U32.HI R160, RZ, 0x10, R127 ;  /* 0x00000010ffa07819 */ /* 0x000fe4000001167f */
[----:B------:R-:W-:Y:S02]  /*2690*/  MOV R130, R126 ;  /* 0x0000007e00827202 */ /* 0x000fe40000000f00 */
[--C-:B----4-:R-:W-:Y:S01]  /*26a0*/  SHF.R.U64 R159, R124, 0x10, R125.reuse ;  /* 0x000000107c9f7819 */ /* 0x110fe2000000127d */
[----:B------:R-:W-:Y:S01]  /*26b0*/  IMAD.MOV.U32 R126, RZ, RZ, R124 ;  /* 0x000000ffff7e7224 */ /* 0x000fe200078e007c */
[----:B------:R-:W-:Y:S02]  /*26c0*/  MOV R127, R125 ;  /* 0x0000007d007f7202 */ /* 0x000fe40000000f00 */
[----:B------:R-:W-:Y:S01]  /*26d0*/  SHF.R.U32.HI R135, RZ, 0x10, R125 ;  /* 0x00000010ff877819 */ /* 0x000fe2000001167d */
[----:B------:R-:W-:Y:S01]  /*26e0*/  IMAD.MOV.U32 R125, RZ, RZ, R123 ;  /* 0x000000ffff7d7224 */ /* 0x000fe200078e007b */
[----:B------:R-:W-:Y:S01]  /*26f0*/  MOV R124, R122 ;  /* 0x0000007a007c7202 */ /* 0x000fe20000000f00 */
[----:B------:R-:W-:-:S03]  /*2700*/  HADD2.F32 R123, -RZ, R126.H0_H0 ;  /* 0x2000007eff7b7230 */ /* 0x000fc60000004100 */
[----:B------:R-:W-:Y:S02]  /*2710*/  HADD2.F32 R122, -RZ, R125.H0_H0 ;  /* 0x2000007dff7a7230 */ /* 0x000fe40000004100 */
[----:B------:R-:W-:Y:S02]  /*2720*/  HADD2.F32 R124, -RZ, R124.H0_H0 ;  /* 0x2000007cff7c7230 */ /* 0x000fe40000004100 */
[----:B------:R-:W-:Y:S02]  /*2730*/  HADD2.F32 R120, -RZ, R120.H0_H0 ;  /* 0x20000078ff787230 */ /* 0x000fe40000004100 */
[C---:B------:R-:W-:Y:S01]  /*2740*/  FADD.FTZ R163, -R129.reuse, R122 ;  /* 0x0000007a81a37221 */ /* 0x040fe20000010100 */
[----:B------:R-:W-:Y:S02]  /*2750*/  HADD2.F32 R121, -RZ, R130.H0_H0 ;  /* 0x20000082ff797230 */ /* 0x000fe40000004100 */
[----:B------:R-:W-:Y:S01]  /*2760*/  FADD.FTZ R167, -R129, R124 ;  /* 0x0000007c81a77221 */ /* 0x000fe20000010100 */
[----:B------:R-:W-:-:S02]  /*2770*/  HADD2.F32 R122, -RZ, R159.H0_H0 ;  /* 0x2000009fff7a7230 */ /* 0x000fc40000004100 */
[----:B------:R-:W-:Y:S01]  /*2780*/  FMUL.FTZ R165, R8, R123 ;  /* 0x0000007b08a57220 */ /* 0x000fe20000410000 */
[----:B------:R-:W-:Y:S01]  /*2790*/  FADD.FTZ R125, -R129, R120 ;  /* 0x00000078817d7221 */ /* 0x000fe20000010100 */
[----:B------:R-:W-:Y:S01]  /*27a0*/  FMUL.FTZ R167, R4, R167 ;  /* 0x000000a704a77220 */ /* 0x000fe20000410000 */
[----:B------:R-:W-:Y:S02]  /*27b0*/  HADD2.F32 R120, -RZ, R161.H0_H0 ;  /* 0x200000a1ff787230 */ /* 0x000fe40000004100 */
[-C--:B------:R-:W-:Y:S01]  /*27c0*/  FFMA.FTZ R165, R12, R121.reuse, R165 ;  /* 0x000000790ca57223 */ /* 0x080fe200000100a5 */
[----:B------:R-:W-:Y:S02]  /*27d0*/  HADD2.F32 R127, -RZ, R127.H0_H0 ;  /* 0x2000007fff7f7230 */ /* 0x000fe40000004100 */
[----:B------:R-:W-:Y:S01]  /*27e0*/  FMUL.FTZ R162, R7, R122 ;  /* 0x0000007a07a27220 */ /* 0x000fe20000410000 */
[----:B------:R-:W-:Y:S02]  /*27f0*/  HADD2.F32 R128, -RZ, R128.H0_H0 ;  /* 0x20000080ff807230 */ /* 0x000fe40000004100 */
[----:B------:R-:W-:Y:S01]  /*2800*/  FADD.FTZ R80, R80, R121 ;  /* 0x0000007950507221 */ /* 0x000fe20000010000 */
[C---:B------:R-:W-:Y:S01]  /*2810*/  FFMA.FTZ R100, R167.reuse, R121, R100 ;  /* 0x00000079a7647223 */ /* 0x040fe20000010064 */
[----:B------:R-:W-:Y:S01]  /*2820*/  FADD.FTZ R40, R40, R123 ;  /* 0x0000007b28287221 */ /* 0x000fe20000010000 */
[----:B------:R-:W-:Y:S01]  /*2830*/  FFMA.FTZ R60, R167, R123, R60 ;  /* 0x0000007ba73c7223 */ /* 0x000fe2000001003c */
[----:B------:R-:W-:Y:S01]  /*2840*/  FMUL.FTZ R164, R4, R125 ;  /* 0x0000007d04a47220 */ /* 0x000fe20000410000 */
[----:B------:R-:W-:-:S02]  /*2850*/  HADD2.F32 R131, -RZ, R131.H0_H0 ;  /* 0x20000083ff837230 */ /* 0x000fc40000004100 */
[-C--:B------:R-:W-:Y:S01]  /*2860*/  FFMA.FTZ R162, R11, R120.reuse, R162 ;  /* 0x000000780ba27223 */ /* 0x080fe200000100a2 */
[----:B------:R-:W-:Y:S02]  /*2870*/  HADD2.F32 R126, -RZ, R135.H0_H0 ;  /* 0x20000087ff7e7230 */ /* 0x000fe40000004100 */
        /* <DEDUP_REMOVED lines=8> */
[----:B------:R-:W-:-:S02]  /*2900*/  HADD2.F32 R124, -RZ, R160.H0_H0 ;  /* 0x200000a0ff7c7230 */ /* 0x000fc40000004100 */
[----:B------:R-:W-:Y:S01]  /*2910*/  FMUL.FTZ R163, R4, R163 ;  /* 0x000000a304a37220 */ /* 0x000fe20000410000 */
[----:B------:R-:W-:Y:S01]  /*2920*/  FFMA.FTZ R161, R10, R131, R161 ;  /* 0x000000830aa17223 */ /* 0x000fe200000100a1 */
        /* <DEDUP_REMOVED lines=17> */
.L_x_578:
[----:B------:R-:W-:Y:S05]  /*2a40*/  BSYNC B0 ;  /* 0x0000000000007941 */ /* 0x000fea0003800000 */
.L_x_577:
        /* <DEDUP_REMOVED lines=25> */
.L_x_618:
        /* <DEDUP_REMOVED lines=52> */
[----:B------:R-:W-:Y:S02]  /*2f20*/  @P5 MOV R120, R176 ;  /* 0x000000b000785202 */ /* 0x000fe40000000f00 */
[----:B------:R-:W-:Y:S02]  /*2f30*/  @P5 MOV R126, R177 ;  /* 0x000000b1007e5202 */ /* 0x000fe40000000f00 */
[----:B------:R-:W-:Y:S01]  /*2f40*/  @P5 SHF.R.U32.HI R133, RZ, 0x10, R177 ;  /* 0x00000010ff855819 */ /* 0x000fe200000116b1 */
[----:B------:R-:W-:Y:S02]  /*2f50*/  @P5 HADD2.F32 R120, -RZ, R120.H0_H0 ;  /* 0x20000078ff785230 */ /* 0x000fe40000004100 */
[----:B------:R-:W-:Y:S02]  /*2f60*/  @P5 HADD2.F32 R127, -RZ, R126.H0_H0 ;  /* 0x2000007eff7f5230 */ /* 0x000fe40000004100 */
[----:B------:R-:W-:Y:S01]  /*2f70*/  FMUL.FTZ R126, R4, R131 ;  /* 0x00000083047e7220 */ /* 0x000fe20000410000 */
[----:B------:R-:W-:-:S02]  /*2f80*/  @P5 HADD2.F32 R133, -RZ, R133.H0_H0 ;  /* 0x20000085ff855230 */ /* 0x000fc40000004100 */
[----:B------:R-:W-:Y:S01]  /*2f90*/  @P5 FADD.FTZ R121, R121, R120 ;  /* 0x0000007879795221 */ /* 0x000fe20000010000 */
[----:B------:R-:W-:Y:S01]  /*2fa0*/  @P5 SHF.R.U64 R120, R176, 0x10, R177 ;  /* 0x00000010b0785819 */ /* 0x000fe200000012b1 */
[----:B------:R-:W-:Y:S01]  /*2fb0*/  @P5 FADD.FTZ R122, R122, R127 ;  /* 0x0000007f7a7a5221 */ /* 0x000fe20000010000 */
[----:B------:R-:W-:Y:S01]  /*2fc0*/  @P5 FADD.FTZ R126, R126, R133 ;  /* 0x000000857e7e5221 */ /* 0x000fe20000010000 */
[----:B------:R-:W-:Y:S02]  /*2fd0*/  FMUL.FTZ R132, R121, UR17 ;  /* 0x0000001179847c20 */ /* 0x000fe40008410000 */
[----:B------:R-:W-:-:S03]  /*2fe0*/  @P5 HADD2.F32 R120, -RZ, R120.H0_H0 ;  /* 0x20000078ff785230 */ /* 0x000fc60000004100 */
[----:B------:R-:W-:Y:S02]  /*2ff0*/  FSEL R124, R132, RZ, P6 ;  /* 0x000000ff847c7208 */ /* 0x000fe40003000000 */
[----:B------:R-:W-:Y:S01]  /*3000*/  @P5 FADD.FTZ R123, R123, R120 ;  /* 0x000000787b7b5221 */ /* 0x000fe20000010000 */
[----:B------:R-:W-:Y:S01]  /*3010*/  ISETP.NE.U32.AND P5, PT, RZ, UR6, PT ;  /* 0x00000006ff007c0c */ /* 0x000fe2000bfa5070 */
[----:B------:R-:W-:Y:S03]  /*3020*/  F2F.F16.F32 R187, R124 ;  /* 0x0000007c00bb7304 */ /* 0x000fe60000200800 */
[----:B------:R-:W-:-:S13]  /*3030*/  ISETP.NE.AND.EX P5, PT, RZ, UR7, PT, P5 ;  /* 0x00000007ff007c0c */ /* 0x000fda000bfa5350 */
[----:B------:R-:W-:Y:S02]  /*3040*/  @P5 F2FP.F16.F32.PACK_AB R121, RZ, R121 ;  /* 0x00000079ff79523e */ /* 0x000fe400000000ff */
[----:B------:R-:W-:Y:S01]  /*3050*/  @P5 F2FP.F16.F32.PACK_AB R120, RZ, R123 ;  /* 0x0000007bff78523e */ /* 0x000fe200000000ff */
[----:B------:R-:W-:Y:S01]  /*3060*/  FMUL.FTZ R123, R123, UR17 ;  /* 0x000000117b7b7c20 */ /* 0x000fe20008410000 */
[----:B------:R-:W-:Y:S01]  /*3070*/  @P5 F2FP.F16.F32.PACK_AB R125, RZ, R122 ;  /* 0x0000007aff7d523e */ /* 0x000fe200000000ff */
[----:B------:R-:W-:Y:S01]  /*3080*/  FMUL.FTZ R122, R122, UR17 ;  /* 0x000000117a7a7c20 */ /* 0x000fe20008410000 */
[----:B------:R-:W-:Y:S01]  /*3090*/  @P5 F2FP.F16.F32.PACK_AB R127, RZ, R126 ;  /* 0x0000007eff7f523e */ /* 0x000fe200000000ff */
        /* <DEDUP_REMOVED lines=12> */
[----:B------:R-:W0:Y:S02]  /*3160*/  F2F.F16.F32 R120, R125 ;  /* 0x0000007d00787304 */ /* 0x000e240000200800 */
[----:B------:R-:W-:Y:S02]  /*3170*/  @P5 FSEL R131, R123, RZ, P6 ;  /* 0x000000ff7b835208 */ /* 0x000fe40003000000 */
[----:B------:R-:W-:-:S04]  /*3180*/  LOP3.LUT P6, RZ, R214, 0xff0000, RZ, 0xc0, !PT ;  /* 0x00ff0000d6ff7812 */ /* 0x000fc800078cc0ff */
[----:B------:R-:W-:Y:S02]  /*3190*/  FSEL R132, R122, RZ, P6 ;  /* 0x000000ff7a847208 */ /* 0x000fe40003000000 */
[----:B------:R-:W-:-:S04]  /*31a0*/  @P5 LOP3.LUT P6, RZ, R2, 0xff0000, RZ, 0xc0, !PT ;  /* 0x00ff000002ff5812 */ /* 0x000fc800078cc0ff */
[----:B------:R-:W-:Y:S01]  /*31b0*/  @P5 FSEL R133, R122, RZ, P6 ;  /* 0x000000ff7a855208 */ /* 0x000fe20003000000 */
[----:B------:R-:W-:Y:S01]  /*31c0*/  F2F.F16.F32 R132, R132 ;  /* 0x0000008400847304 */ /* 0x000fe20000200800 */
[----:B------:R-:W-:Y:S01]  /*31d0*/  LOP3.LUT P6, RZ, R214, 0xff000000, RZ, 0xc0, !PT ;  /* 0xff000000d6ff7812 */ /* 0x000fe200078cc0ff */
[----:B0-----:R-:W-:-:S03]  /*31e0*/  IMAD.WIDE.U32 R120, R120, 0x10000, RZ ;  /* 0x0001000078787825 */ /* 0x001fc600078e00ff */
[----:B------:R-:W-:Y:S02]  /*31f0*/  FSEL R134, R126, RZ, P6 ;  /* 0x000000ff7e867208 */ /* 0x000fe40003000000 */
[----:B------:R-:W-:Y:S02]  /*3200*/  @P5 LOP3.LUT P6, RZ, R2, 0xff000000, RZ, 0xc0, !PT ;  /* 0xff00000002ff5812 */ /* 0x000fe400078cc0ff */
[----:B------:R-:W0:Y:S01]  /*3210*/  F2F.F16.F32 R123, R134 ;  /* 0x00000086007b7304 */ /* 0x000e220000200800 */
[----:B------:R-:W-:Y:S02]  /*3220*/  LOP3.LUT R122, R120, R187, RZ, 0xfc, !PT ;  /* 0x000000bb787a7212 */ /* 0x000fe400078efcff */
[----:B------:R-:W-:Y:S02]  /*3230*/  @P5 FSEL R135, R126, RZ, P6 ;  /* 0x000000ff7e875208 */ /* 0x000fe40003000000 */
[----:B------:R-:W1:Y:S01]  /*3240*/  LDC.64 R126, c[0x0][0x2f8] ;  /* 0x0000be00ff7e7b82 */ /* 0x000e620000000a00 */
        /* <DEDUP_REMOVED lines=14> */
.L_x_582:
[----:B------:R1:W-:Y:S01]  /*3330*/  STG.E.64 desc[UR4][R126.64], R122 ;  /* 0x0000007a7e007986 */ /* 0x0003e2000c101b04 */
[----:B------:R-:W-:Y:S02]  /*3340*/  @P5 F2FP.F16.F32.PACK_AB R130, RZ, R130 ;  /* 0x00000082ff82523e */ /* 0x000fe400000000ff */
[----:B------:R-:W-:Y:S02]  /*3350*/  @P5 F2FP.F16.F32.PACK_AB R131, RZ, R131 ;  /* 0x00000083ff83523e */ /* 0x000fe400000000ff */
[----:B------:R-:W-:Y:S02]  /*3360*/  @P5 F2FP.F16.F32.PACK_AB R133, RZ, R133 ;  /* 0x00000085ff85523e */ /* 0x000fe400000000ff */
[----:B------:R-:W-:Y:S02]  /*3370*/  @P5 F2FP.F16.F32.PACK_AB R135, RZ, R135 ;  /* 0x00000087ff87523e */ /* 0x000fe400000000ff */
        /* <DEDUP_REMOVED lines=13> */
.L_x_583:
[----:B------:R-:W-:-:S07]  /*3450*/  IADD3 R3, R3, 0x100, RZ ;  /* 0x0000010003037810 */ /* 0x000fce0007ffe0ff */
.L_x_581:
[----:B------:R-:W-:Y:S05]  /*3460*/  BSYNC B0 ;  /* 0x0000000000007941 */ /* 0x000fea0003800000 */
.L_x_580:
        /* <DEDUP_REMOVED lines=15> */
[----:B------:R-:W-:Y:S02]  /*3560*/  @P5 MOV R122, R174 ;  /* 0x000000ae007a5202 */ /* 0x000fe40000000f00 */
[----:B------:R-:W-:-:S03]  /*3570*/  @P5 SHF.R.U32.HI R133, RZ, 0x10, R175 ;  /* 0x00000010ff855819 */ /* 0x000fc600000116af */
[----:B------:R-:W-:Y:S02]  /*3580*/  @P5 HADD2.F32 R120, -RZ, R122.H0_H0 ;  /* 0x2000007aff785230 */ /* 0x000fe40000004100 */
[----:B------:R-:W-:Y:S01]  /*3590*/  FFMA.FTZ R122, R201, R129, R126 ;  /* 0x00000081c97a7223 */ /* 0x000fe2000001007e */
[----:B------:R-:W-:Y:S01]  /*35a0*/  @P5 MOV R126, R175 ;  /* 0x000000af007e5202 */ /* 0x000fe20000000f00 */
[----:B------:R-:W-:Y:S02]  /*35b0*/  @P5 HADD2.F32 R133, -RZ, R133.H0_H0 ;  /* 0x20000085ff855230 */ /* 0x000fe40000004100 */
[----:B------:R-:W-:Y:S01]  /*35c0*/  @P5 FADD.FTZ R121, R121, R120 ;  /* 0x0000007879795221 */ /* 0x000fe20000010000 */
[----:B------:R-:W-:Y:S01]  /*35d0*/  @P5 SHF.R.U64 R120, R174, 0x10, R175 ;  /* 0x00000010ae785819 */ /* 0x000fe200000012af */
[----:B------:R-:W-:Y:S01]  /*35e0*/  FADD.FTZ R125, R199, -R122 ;  /* 0x8000007ac77d7221 */ /* 0x000fe20000010000 */
[----:B------:R-:W-:Y:S02]  /*35f0*/  @P5 HADD2.F32 R127, -RZ, R126.H0_H0 ;  /* 0x2000007eff7f5230 */ /* 0x000fe40000004100 */
[----:B------:R-:W-:Y:S01]  /*3600*/  FMUL.FTZ R126, R4, R131 ;  /* 0x00000083047e7220 */ /* 0x000fe20000410000 */
[----:B------:R-:W-:Y:S01]  /*3610*/  FMUL.FTZ R130, R121, UR17 ;  /* 0x0000001179827c20 */ /* 0x000fe20008410000 */
[----:B------:R-:W-:-:S02]  /*3620*/  @P5 HADD2.F32 R120, -RZ, R120.H0_H0 ;  /* 0x20000078ff785230 */ /* 0x000fc40000004100 */
[----:B------:R-:W-:Y:S01]  /*3630*/  FMUL.FTZ R122, R4, R125 ;  /* 0x0000007d047a7220 */ /* 0x000fe20000410000 */
[----:B------:R-:W-:Y:S01]  /*3640*/  @P5 FADD.FTZ R126, R126, R133 ;  /* 0x000000857e7e5221 */ /* 0x000fe20000010000 */
[----:B------:R-:W-:Y:S01]  /*3650*/  FSEL R124, R130, RZ, P6 ;  /* 0x000000ff827c7208 */ /* 0x000fe20003000000 */
[----:B------:R-:W-:Y:S01]  /*3660*/  @P5 FADD.FTZ R123, R123, R120 ;  /* 0x000000787b7b5221 */ /* 0x000fe20000010000 */
        /* <DEDUP_REMOVED lines=29> */
[----:B------:R-:W-:Y:S01]  /*3840*/  F2F.F16.F32 R132, R132 ;  /* 0x0000008400847304 */ /* 0x000fe20000200800 */
[----:B------:R-:W-:-:S04]  /*3850*/  LOP3.LUT P6, RZ, R206, 0xff000000, RZ, 0xc0, !PT ;  /* 0xff000000ceff7812 */ /* 0x000fc800078cc0ff */
[----:B------:R-:W-:Y:S02]  /*3860*/  FSEL R134, R126, RZ, P6 ;  /* 0x000000ff7e867208 */ /* 0x000fe40003000000 */
[----:B------:R-:W-:Y:S01]  /*3870*/  @P5 LOP3.LUT P6, RZ, R146, 0xff000000, RZ, 0xc0, !PT ;  /* 0xff00000092ff5812 */ /* 0x000fe200078cc0ff */
[----:B------:R-:W0:Y:S03]  /*3880*/  F2F.F16.F32 R122, R125 ;  /* 0x0000007d007a7304 */ /* 0x000e260000200800 */
[----:B------:R-:W-:Y:S02]  /*3890*/  @P5 FSEL R135, R126, RZ, P6 ;  /* 0x000000ff7e875208 */ /* 0x000fe40003000000 */
[----:B------:R-:W-:-:S03]  /*38a0*/  ISETP.NE.U32.AND P6, PT, RZ, UR6, PT ;  /* 0x00000006ff007c0c */ /* 0x000fc6000bfc5070 */
[----:B------:R-:W1:Y:S01]  /*38b0*/  F2F.F16.F32 R127, R134 ;  /* 0x00000086007f7304 */ /* 0x000e620000200800 */
        /* <DEDUP_REMOVED lines=14> */
.L_x_586:
        /* <DEDUP_REMOVED lines=18> */
.L_x_587:
[----:B------:R-:W-:-:S07]  /*3ac0*/  IADD3 R3, R3, 0x100, RZ ;  /* 0x0000010003037810 */ /* 0x000fce0007ffe0ff */
.L_x_585:
[----:B------:R-:W-:Y:S05]  /*3ad0*/  BSYNC B0 ;  /* 0x0000000000007941 */ /* 0x000fea0003800000 */
.L_x_584:
        /* <DEDUP_REMOVED lines=13> */
[----:B------:R-:W-:Y:S02]  /*3bb0*/  @P5 MOV R122, R172 ;  /* 0x000000ac007a5202 */ /* 0x000fe40000000f00 */
[----:B------:R-:W-:Y:S02]  /*3bc0*/  @P5 MOV R126, R173 ;  /* 0x000000ad007e5202 */ /* 0x000fe40000000f00 */
[--C-:B------:R-:W-:Y:S01]  /*3bd0*/  @P5 SHF.R.U32.HI R132, RZ, 0x10, R173.reuse ;  /* 0x00000010ff845819 */ /* 0x100fe200000116ad */
[----:B------:R-:W-:Y:S02]  /*3be0*/  @P5 HADD2.F32 R120, -RZ, R122.H0_H0 ;  /* 0x2000007aff785230 */ /* 0x000fe40000004100 */
[-CC-:B------:R-:W-:Y:S01]  /*3bf0*/  FFMA.FTZ R122, R193, R129.reuse, R130.reuse ;  /* 0x00000081c17a7223 */ /* 0x180fe20000010082 */
[----:B------:R-:W-:Y:S01]  /*3c00*/  FFMA.FTZ R130, R190, R129, R130 ;  /* 0x00000081be827223 */ /* 0x000fe20000010082 */
[----:B------:R-:W-:Y:S02]  /*3c10*/  @P5 HADD2.F32 R127, -RZ, R126.H0_H0 ;  /* 0x2000007eff7f5230 */ /* 0x000fe40000004100 */
[----:B------:R-:W-:Y:S01]  /*3c20*/  @P5 FADD.FTZ R121, R121, R120 ;  /* 0x0000007879795221 */ /* 0x000fe20000010000 */
[----:B------:R-:W-:Y:S01]  /*3c30*/  @P5 SHF.R.U64 R120, R172, 0x10, R173 ;  /* 0x00000010ac785819 */ /* 0x000fe200000012ad */
[----:B------:R-:W-:Y:S01]  /*3c40*/  FADD.FTZ R125, R191, -R122 ;  /* 0x8000007abf7d7221 */ /* 0x000fe20000010000 */
[----:B------:R-:W-:Y:S01]  /*3c50*/  FADD.FTZ R131, R189, -R130 ;  /* 0x80000082bd837221 */ /* 0x000fe20000010000 */
[----:B------:R-:W-:-:S02]  /*3c60*/  @P5 HADD2.F32 R126, -RZ, R132.H0_H0 ;  /* 0x20000084ff7e5230 */ /* 0x000fc40000004100 */
[----:B------:R-:W-:Y:S01]  /*3c70*/  FMUL.FTZ R134, R121, UR17 ;  /* 0x0000001179867c20 */ /* 0x000fe20008410000 */
[----:B------:R-:W-:Y:S02]  /*3c80*/  @P5 HADD2.F32 R120, -RZ, R120.H0_H0 ;  /* 0x20000078ff785230 */ /* 0x000fe40000004100 */
[C---:B------:R-:W-:Y:S01]  /*3c90*/  FMUL.FTZ R122, R4.reuse, R125 ;  /* 0x0000007d047a7220 */ /* 0x040fe20000410000 */
[----:B------:R-:W-:Y:S01]  /*3ca0*/  FMUL.FTZ R133, R4, R131 ;  /* 0x0000008304857220 */ /* 0x000fe20000410000 */
[----:B------:R-:W-:Y:S01]  /*3cb0*/  FSEL R124, R134, RZ, P6 ;  /* 0x000000ff867c7208 */ /* 0x000fe20003000000 */
[----:B------:R-:W-:Y:S01]  /*3cc0*/  @P5 FADD.FTZ R123, R123, R120 ;  /* 0x000000787b7b5221 */ /* 0x000fe20000010000 */
        /* <DEDUP_REMOVED lines=31> */
[----:B------:R-:W1:Y:S01]  /*3ec0*/  LDC.64 R122, c[0x0][0x2f8] ;  /* 0x0000be00ff7a7b82 */ /* 0x000e620000000a00 */
[----:B0-----:R-:W-:Y:S02]  /*3ed0*/  IMAD.WIDE.U32 R120, R120, 0x10000, RZ ;  /* 0x0001000078787825 */ /* 0x001fe400078e00ff */
[----:B------:R-:W-:Y:S02]  /*3ee0*/  FSEL R127, R133, RZ, P6 ;  /* 0x000000ff857f7208 */ /* 0x000fe40003000000 */
[----:B------:R-:W-:Y:S02]  /*3ef0*/  @P5 LOP3.LUT P6, RZ, R147, 0xff000000, RZ, 0xc0, !PT ;  /* 0xff00000093ff5812 */ /* 0x000fe400078cc0ff */
[----:B------:R-:W-:-:S02]  /*3f00*/  LOP3.LUT R120, R120, R187, RZ, 0xfc, !PT ;  /* 0x000000bb78787212 */ /* 0x000fc400078efcff */
[----:B------:R-:W-:Y:S01]  /*3f10*/  @P5 FSEL R133, R133, RZ, P6 ;  /* 0x000000ff85855208 */ /* 0x000fe20003000000 */
[----:B------:R-:W0:Y:S01]  /*3f20*/  F2F.F16.F32 R127, R127 ;  /* 0x0000007f007f7304 */ /* 0x000e220000200800 */
        /* <DEDUP_REMOVED lines=14> */
.L_x_590:
        /* <DEDUP_REMOVED lines=18> */
.L_x_591:
[----:B------:R-:W-:-:S07]  /*4130*/  IADD3 R3, R3, 0x100, RZ ;  /* 0x0000010003037810 */ /* 0x000fce0007ffe0ff */
.L_x_589:
[----:B------:R-:W-:Y:S05]  /*4140*/  BSYNC B0 ;  /* 0x0000000000007941 */ /* 0x000fea0003800000 */
.L_x_588:
        /* <DEDUP_REMOVED lines=16> */
[----:B------:R-:W-:Y:S02]  /*4250*/  @P5 MOV R122, R170 ;  /* 0x000000aa007a5202 */ /* 0x000fe40000000f00 */
[----:B------:R-:W-:-:S03]  /*4260*/  @P5 SHF.R.U32.HI R130, RZ, 0x10, R171 ;  /* 0x00000010ff825819 */ /* 0x000fc600000116ab */
[----:B------:R-:W-:Y:S02]  /*4270*/  @P5 HADD2.F32 R120, -RZ, R122.H0_H0 ;  /* 0x2000007aff785230 */ /* 0x000fe40000004100 */
[----:B------:R-:W-:Y:S01]  /*4280*/  FFMA.FTZ R122, R181, R129, R126 ;  /* 0x00000081b57a7223 */ /* 0x000fe2000001007e */
[----:B------:R-:W-:Y:S02]  /*4290*/  @P5 MOV R126, R171 ;  /* 0x000000ab007e5202 */ /* 0x000fe40000000f00 */
[----:B------:R-:W-:Y:S01]  /*42a0*/  @P5 FADD.FTZ R121, R121, R120 ;  /* 0x0000007879795221 */ /* 0x000fe20000010000 */
[----:B------:R-:W-:Y:S01]  /*42b0*/  @P5 SHF.R.U64 R120, R170, 0x10, R171 ;  /* 0x00000010aa785819 */ /* 0x000fe200000012ab */
[----:B------:R-:W-:Y:S01]  /*42c0*/  FADD.FTZ R125, R169, -R122 ;  /* 0x8000007aa97d7221 */ /* 0x000fe20000010000 */
[----:B------:R-:W-:Y:S02]  /*42d0*/  @P5 HADD2.F32 R127, -RZ, R126.H0_H0 ;  /* 0x2000007eff7f5230 */ /* 0x000fe40000004100 */
[----:B------:R-:W-:Y:S01]  /*42e0*/  FMUL.FTZ R132, R121, UR17 ;  /* 0x0000001179847c20 */ /* 0x000fe20008410000 */
[----:B------:R-:W-:-:S02]  /*42f0*/  @P5 HADD2.F32 R126, -RZ, R130.H0_H0 ;  /* 0x20000082ff7e5230 */ /* 0x000fc40000004100 */
[----:B------:R-:W-:Y:S01]  /*4300*/  FMUL.FTZ R122, R4, R125 ;  /* 0x0000007d047a7220 */ /* 0x000fe20000410000 */
[----:B------:R-:W-:Y:S01]  /*4310*/  @P5 HADD2.F32 R120, -RZ, R120.H0_H0 ;  /* 0x20000078ff785230 */ /* 0x000fe20000004100 */
[----:B------:R-:W-:Y:S02]  /*4320*/  FSEL R124, R132, RZ, P6 ;  /* 0x000000ff847c7208 */ /* 0x000fe40003000000 */
        /* <DEDUP_REMOVED lines=53> */
.L_x_594:
        /* <DEDUP_REMOVED lines=18> */
.L_x_595:
[----:B------:R-:W-:-:S07]  /*47a0*/  IADD3 R3, R3, 0x100, RZ ;  /* 0x0000010003037810 */ /* 0x000fce0007ffe0ff */
.L_x_593:
[----:B------:R-:W-:Y:S05]  /*47b0*/  BSYNC B0 ;  /* 0x0000000000007941 */ /* 0x000fea0003800000 */
.L_x_592:
        /* <DEDUP_REMOVED lines=19> */
[----:B------:R-:W-:Y:S02]  /*48f0*/  @P5 MOV R122, R178 ;  /* 0x000000b2007a5202 */ /* 0x000fe40000000f00 */
[----:B------:R-:W-:Y:S02]  /*4900*/  @P5 MOV R126, R179 ;  /* 0x000000b3007e5202 */ /* 0x000fe40000000f00 */
[--C-:B------:R-:W-:Y:S01]  /*4910*/  @P5 SHF.R.U64 R130, R178, 0x10, R179.reuse ;  /* 0x00000010b2825819 */ /* 0x100fe200000012b3 */
[----:B------:R-:W-:Y:S01]  /*4920*/  @P5 HADD2.F32 R120, -RZ, R122.H0_H0 ;  /* 0x2000007aff785230 */ /* 0x000fe20000004100 */
[----:B------:R-:W-:Y:S01]  /*4930*/  @P5 SHF.R.U32.HI R129, RZ, 0x10, R179 ;  /* 0x00000010ff815819 */ /* 0x000fe200000116b3 */
[----:B------:R-:W-:Y:S02]  /*4940*/  @P5 HADD2.F32 R124, -RZ, R126.H0_H0 ;  /* 0x2000007eff7c5230 */ /* 0x000fe40000004100 */
[----:B------:R-:W-:Y:S02]  /*4950*/  @P5 HADD2.F32 R122, -RZ, R130.H0_H0 ;  /* 0x20000082ff7a5230 */ /* 0x000fe40000004100 */
[----:B------:R-:W-:Y:S01]  /*4960*/  @P5 FADD.FTZ R121, R121, R120 ;  /* 0x0000007879795221 */ /* 0x000fe20000010000 */
[----:B------:R-:W-:-:S02]  /*4970*/  @P5 HADD2.F32 R126, -RZ, R129.H0_H0 ;  /* 0x20000081ff7e5230 */ /* 0x000fc40000004100 */
[----:B------:R-:W-:Y:S01]  /*4980*/  @P5 FADD.FTZ R125, R125, R124 ;  /* 0x0000007c7d7d5221 */ /* 0x000fe20000010000 */
[----:B------:R-:W-:Y:S02]  /*4990*/  @P5 FADD.FTZ R123, R123, R122 ;  /* 0x0000007a7b7b5221 */ /* 0x000fe40000010000 */
[----:B------:R-:W-:Y:S01]  /*49a0*/  @P5 FADD.FTZ R127, R127, R126 ;  /* 0x0000007e7f7f5221 */ /* 0x000fe20000010000 */
[----:B------:R-:W-:-:S04]  /*49b0*/  ISETP.NE.U32.AND P5, PT, RZ, UR6, PT ;  /* 0x00000006ff007c0c */ /* 0x000fc8000bfa5070 */
[----:B------:R-:W-:-:S13]  /*49c0*/  ISETP.NE.AND.EX P5, PT, RZ, UR7, PT, P5 ;  /* 0x00000007ff007c0c */ /* 0x000fda000bfa5350 */
[----:B------:R-:W-:Y:S01]  /*49d0*/  @P5 F2FP.F16.F32.PACK_AB R4, RZ, R121 ;  /* 0x00000079ff04523e */ /* 0x000fe200000000ff */
[----:B------:R-:W-:Y:S01]  /*49e0*/  FMUL.FTZ R121, R121, UR17 ;  /* 0x0000001179797c20 */ /* 0x000fe20008410000 */
        /* <DEDUP_REMOVED lines=13> */
[----:B------:R-:W-:Y:S02]  /*4ac0*/  F2F.F16.F32 R133, R4 ;  /* 0x0000000400857304 */ /* 0x000fe40000200800 */
        /* <DEDUP_REMOVED lines=11> */
[----:B------:R-:W1:Y:S02]  /*4b80*/  F2F.F16.F32 R120, R122 ;  /* 0x0000007a00787304 */ /* 0x000e640000200800 */
[----:B------:R-:W-:-:S02]  /*4b90*/  @P5 FSEL R129, R123, RZ, P6 ;  /* 0x000000ff7b815208 */ /* 0x000fc40003000000 */
[----:B------:R-:W-:-:S04]  /*4ba0*/  LOP3.LUT P6, RZ, R166, 0xff0000, RZ, 0xc0, !PT ;  /* 0x00ff0000a6ff7812 */ /* 0x000fc800078cc0ff */
[----:B------:R-:W-:Y:S02]  /*4bb0*/  FSEL R123, R125, RZ, P6 ;  /* 0x000000ff7d7b7208 */ /* 0x000fe40003000000 */
[----:B------:R-:W-:-:S04]  /*4bc0*/  @P5 LOP3.LUT P6, RZ, R150, 0xff0000, RZ, 0xc0, !PT ;  /* 0x00ff000096ff5812 */ /* 0x000fc800078cc0ff */
[----:B------:R-:W-:Y:S01]  /*4bd0*/  @P5 FSEL R130, R125, RZ, P6 ;  /* 0x000000ff7d825208 */ /* 0x000fe20003000000 */
[----:B------:R-:W-:Y:S01]  /*4be0*/  F2F.F16.F32 R123, R123 ;  /* 0x0000007b007b7304 */ /* 0x000fe20000200800 */
[----:B------:R-:W-:Y:S01]  /*4bf0*/  ISETP.NE.U32.AND P6, PT, RZ, UR6, PT ;  /* 0x00000006ff007c0c */ /* 0x000fe2000bfc5070 */
[----:B-1----:R-:W-:-:S03]  /*4c00*/  IMAD.WIDE.U32 R120, R120, 0x10000, RZ ;  /* 0x0001000078787825 */ /* 0x002fc600078e00ff */
[----:B------:R-:W-:Y:S01]  /*4c10*/  ISETP.NE.AND.EX P6, PT, RZ, UR7, PT, P6 ;  /* 0x00000007ff007c0c */ /* 0x000fe2000bfc5360 */
[----:B0-----:R-:W-:Y:S01]  /*4c20*/  IMAD.WIDE.U32 R126, R3, 0x8, R126 ;  /* 0x00000008037e7825 */ /* 0x001fe200078e007e */
[----:B------:R-:W-:Y:S01]  /*4c30*/  LOP3.LUT R124, R120, R133, RZ, 0xfc, !PT ;  /* 0x00000085787c7212 */ /* 0x000fe200078efcff */
[----:B------:R-:W0:Y:S02]  /*4c40*/  F2F.F16.F32 R125, R131 ;  /* 0x00000083007d7304 */ /* 0x000e240000200800 */
        /* <DEDUP_REMOVED lines=11> */
.L_x_598:
        /* <DEDUP_REMOVED lines=18> */
.L_x_597:
[----:B------:R-:W-:Y:S05]  /*4e20*/  BSYNC B0 ;  /* 0x0000000000007941 */ /* 0x000fea0003800000 */
.L_x_596:
[----:B------:R-:W-:Y:S02]  /*4e30*/  IADD3 R142, R142, UR18, RZ ;  /* 0x000000128e8e7c10 */ /* 0x000fe4000fffe0ff */
[----:B------:R-:W-:Y:S02]  /*4e40*/  SEL R133, RZ, 0x1, P4 ;  /* 0x00000001ff857807 */ /* 0x000fe40002000000 */
[----:B------:R-:W-:-:S13]  /*4e50*/  ISETP.GE.AND P5, PT, R142, UR19, PT ;  /* 0x000000138e007c0c */ /* 0x000fda000bfa6270 */
[----:B------:R-:W-:Y:S05]  /*4e60*/  @!P5 BRA `(.L_x_599) ;  /* 0xffffffbc0054d947 */ /* 0x000fea000383ffff */
.L_x_568:
        /* <DEDUP_REMOVED lines=21> */
.L_x_601:
[----:B------:R-:W-:Y:S05]  /*4fc0*/  BSYNC B0 ;  /* 0x0000000000007941 */ /* 0x000fea0003800000 */
.L_x_600:
        /* <DEDUP_REMOVED lines=15> */
.L_x_603:
[----:B------:R-:W-:Y:S05]  /*50c0*/  BSYNC B0 ;  /* 0x0000000000007941 */ /* 0x000fea0003800000 */
.L_x_602:
        /* <DEDUP_REMOVED lines=15> */
.L_x_605:
[----:B------:R-:W-:Y:S05]  /*51c0*/  BSYNC B0 ;  /* 0x0000000000007941 */ /* 0x000fea0003800000 */
.L_x_604:
        /* <DEDUP_REMOVED lines=15> */
.L_x_607:
[----:B------:R-:W-:Y:S05]  /*52c0*/  BSYNC B0 ;  /* 0x0000000000007941 */ /* 0x000fea0003800000 */
.L_x_606:
        /* <DEDUP_REMOVED lines=15> */
.L_x_579:
[----:B-----5:R-:W-:Y:S01]  /*53c0*/  HFMA2.MMA R132, -RZ, RZ, 0, 9.5367431640625e-07 ;  /* 0x00000010ff847435 */ /* 0x020fe200000001ff */
[----:B------:R-:W-:Y:S01]  /*53d0*/  MOV R131, R134 ;  /* 0x0000008600837202 */ /* 0x000fe20000000f00 */
[----:B------:R-:W-:Y:S01]  /*53e0*/  IMAD.MOV.U32 R133, RZ, RZ, 0x1f ;  /* 0x0000001fff857424 */ /* 0x000fe200078e00ff */
[----:B------:R-:W-:-:S08]  /*53f0*/  MOV R130, 0xffffffff ;  /* 0xffffffff00827802 */ /* 0x000fd00000000f00 */
[----:B------:R-:W-:Y:S05]  /*5400*/  WARPSYNC.COLLECTIVE R130, `(.L_x_608) ;  /* 0x0000000082087348 */ /* 0x000fea0003c00000 */
[----:B------:R0:W1:Y:S02]  /*5410*/  SHFL.DOWN P6, R187, R131, R132, R133 ;  /* 0x0800008483bb7389 */ /* 0x00006400000c0085 */
[----:B01----:R-:W-:Y:S01]  /*5420*/  ENDCOLLECTIVE ;  /* 0x000000000000791b */ /* 0x003fe20003800000 */
.L_x_608:
[----:B------:R-:W-:Y:S02]  /*5430*/  MOV R131, R186 ;  /* 0x000000ba00837202 */ /* 0x000fe40000000f00 */
[----:B------:R-:W-:-:S07]  /*5440*/  MOV R123, R187 ;  /* 0x000000bb007b7202 */ /* 0x000fce0000000f00 */
[----:B------:R-:W-:Y:S05]  /*5450*/  WARPSYNC.COLLECTIVE R130, `(.L_x_609) ;  /* 0x0000000082087348 */ /* 0x000fea0003c00000 */
[----:B------:R0:W1:Y:S02]  /*5460*/  SHFL.DOWN P6, R187, R131, R132, R133 ;  /* 0x0800008483bb7389 */ /* 0x00006400000c0085 */
[----:B01----:R-:W-:Y:S01]  /*5470*/  ENDCOLLECTIVE ;  /* 0x000000000000791b */ /* 0x003fe20003800000 */
.L_x_609:
[----:B------:R-:W-:Y:S01]  /*5480*/  FADD.FTZ R123, R123, R134 ;  /* 0x000000867b7b7221 */ /* 0x000fe20000010000 */
[----:B------:R-:W-:-:S04]  /*5490*/  HFMA2.MMA R132, -RZ, RZ, 0, 4.76837158203125e-07 ;  /* 0x00000008ff847435 */ /* 0x000fc800000001ff */
[----:B------:R-:W-:Y:S01]  /*54a0*/  MOV R131, R123 ;  /* 0x0000007b00837202 */ /* 0x000fe20000000f00 */
[----:B------:R-:W-:-:S07]  /*54b0*/  IMAD.MOV.U32 R125, RZ, RZ, R187 ;  /* 0x000000ffff7d7224 */ /* 0x000fce00078e00bb */
[----:B------:R-:W-:Y:S05]  /*54c0*/  WARPSYNC.COLLECTIVE R130, `(.L_x_610) ;  /* 0x0000000082087348 */ /* 0x000fea0003c00000 */
[----:B------:R0:W1:Y:S02]  /*54d0*/  SHFL.DOWN P6, R187, R131, R132, R133 ;  /* 0x0800008483bb7389 */ /* 0x00006400000c0085 */
[----:B01----:R-:W-:Y:S01]  /*54e0*/  ENDCOLLECTIVE ;  /* 0x000000000000791b */ /* 0x003fe20003800000 */
.L_x_610:
[----:B------:R-:W-:-:S04]  /*54f0*/  FADD.FTZ R125, R125, R186 ;  /* 0x000000ba7d7d7221 */ /* 0x000fc80000010000 */
[----:B------:R-:W-:Y:S01]  /*5500*/  IMAD.MOV.U32 R131, RZ, RZ, R125 ;  /* 0x000000ffff837224 */ /* 0x000fe200078e007d */
[----:B------:R-:W-:-:S07]  /*5510*/  MOV R122, R187 ;  /* 0x000000bb007a7202 */ /* 0x000fce0000000f00 */
[----:B------:R-:W-:Y:S05]  /*5520*/  WARPSYNC.COLLECTIVE R130, `(.L_x_611) ;  /* 0x0000000082087348 */ /* 0x000fea0003c00000 */
[----:B------:R0:W1:Y:S02]  /*5530*/  SHFL.DOWN P6, R187, R131, R132, R133 ;  /* 0x0800008483bb7389 */ /* 0x00006400000c0085 */
[----:B01----:R-:W-:Y:S01]  /*5540*/  ENDCOLLECTIVE ;  /* 0x000000000000791b */ /* 0x003fe20003800000 */
.L_x_611:
[----:B------:R-:W-:Y:S01]  /*5550*/  FADD.FTZ R122, R123, R122 ;  /* 0x0000007a7b7a7221 */ /* 0x000fe20000010000 */
[----:B------:R-:W-:-:S04]  /*5560*/  HFMA2.MMA R132, -RZ, RZ, 0, 2.384185791015625e-07 ;  /* 0x00000004ff847435 */ /* 0x000fc800000001ff */
[----:B------:R-:W-:Y:S02]  /*5570*/  MOV R131, R122 ;  /* 0x0000007a00837202 */ /* 0x000fe40000000f00 */
[----:B------:R-:W-:-:S07]  /*5580*/  MOV R124, R187 ;  /* 0x000000bb007c7202 */ /* 0x000fce0000000f00 */
[----:B------:R-:W-:Y:S05]  /*5590*/  WARPSYNC.COLLECTIVE R130, `(.L_x_612) ;  /* 0x0000000082087348 */ /* 0x000fea0003c00000 */
[----:B------:R0:W1:Y:S02]  /*55a0*/  SHFL.DOWN P6, R187, R131, R132, R133 ;  /* 0x0800008483bb7389 */ /* 0x00006400000c0085 */
[----:B01----:R-:W-:Y:S01]  /*55b0*/  ENDCOLLECTIVE ;  /* 0x000000000000791b */ /* 0x003fe20003800000 */
.L_x_612:
[----:B------:R-:W-:-:S05]  /*55c0*/  FADD.FTZ R124, R125, R124 ;  /* 0x0000007c7d7c7221 */ /* 0x000fca0000010000 */
[----:B------:R-:W-:Y:S01]  /*55d0*/  MOV R131, R124 ;  /* 0x0000007c00837202 */ /* 0x000fe20000000f00 */
[----:B------:R-:W-:-:S07]  /*55e0*/  IMAD.MOV.U32 R127, RZ, RZ, R187 ;  /* 0x000000ffff7f7224 */ /* 0x000fce00078e00bb */
[----:B------:R-:W-:Y:S05]  /*55f0*/  WARPSYNC.COLLECTIVE R130, `(.L_x_613) ;  /* 0x0000000082087348 */ /* 0x000fea0003c00000 */
[----:B------:R0:W1:Y:S02]  /*5600*/  SHFL.DOWN P6, R187, R131, R132, R133 ;  /* 0x0800008483bb7389 */ /* 0x00006400000c0085 */
[----:B01----:R-:W-:Y:S01]  /*5610*/  ENDCOLLECTIVE ;  /* 0x000000000000791b */ /* 0x003fe20003800000 */
.L_x_613:
[----:B------:R-:W-:-:S05]  /*5620*/  FADD.FTZ R127, R122, R127 ;  /* 0x0000007f7a7f7221 */ /* 0x000fca0000010000 */
[----:B------:R-:W-:Y:S01]  /*5630*/  MOV R131, R127 ;  /* 0x0000007f00837202 */ /* 0x000fe20000000f00 */
[----:B------:R-:W-:Y:S01]  /*5640*/  IMAD.MOV.U32 R132, RZ, RZ, 0x2 ;  /* 0x00000002ff847424 */ /* 0x000fe200078e00ff */
[----:B------:R-:W-:-:S07]  /*5650*/  MOV R129, R187 ;  /* 0x000000bb00817202 */ /* 0x000fce0000000f00 */
[----:B------:R-:W-:Y:S05]  /*5660*/  WARPSYNC.COLLECTIVE R130, `(.L_x_614) ;  /* 0x0000000082087348 */ /* 0x000fea0003c00000 */
[----:B------:R0:W1:Y:S02]  /*5670*/  SHFL.DOWN P6, R187, R131, R132, R133 ;  /* 0x0800008483bb7389 */ /* 0x00006400000c0085 */
[----:B01----:R-:W-:Y:S01]  /*5680*/  ENDCOLLECTIVE ;  /* 0x000000000000791b */ /* 0x003fe20003800000 */
.L_x_614:
[----:B------:R-:W-:-:S05]  /*5690*/  FADD.FTZ R129, R124, R129 ;  /* 0x000000817c817221 */ /* 0x000fca0000010000 */
[----:B------:R-:W-:Y:S02]  /*56a0*/  MOV R131, R129 ;  /* 0x0000008100837202 */ /* 0x000fe40000000f00 */
[----:B------:R-:W-:-:S07]  /*56b0*/  MOV R126, R187 ;  /* 0x000000bb007e7202 */ /* 0x000fce0000000f00 */
[----:B------:R-:W-:Y:S05]  /*56c0*/  WARPSYNC.COLLECTIVE R130, `(.L_x_615) ;  /* 0x0000000082087348 */ /* 0x000fea0003c00000 */
[----:B------:R0:W1:Y:S02]  /*56d0*/  SHFL.DOWN P6, R187, R131, R132, R133 ;  /* 0x0800008483bb7389 */ /* 0x00006400000c0085 */
[----:B01----:R-:W-:Y:S01]  /*56e0*/  ENDCOLLECTIVE ;  /* 0x000000000000791b */ /* 0x003fe20003800000 */
.L_x_615:
[----:B------:R-:W-:Y:S01]  /*56f0*/  FADD.FTZ R126, R127, R126 ;  /* 0x0000007e7f7e7221 */ /* 0x000fe20000010000 */
[----:B------:R-:W-:-:S03]  /*5700*/  HFMA2.MMA R132, -RZ, RZ, 0, 5.9604644775390625e-08 ;  /* 0x00000001ff847435 */ /* 0x000fc600000001ff */
[----:B------:R-:W-:Y:S01]  /*5710*/  IMAD.MOV.U32 R131, RZ, RZ, R126 ;  /* 0x000000ffff837224 */ /* 0x000fe200078e007e */
[----:B------:R-:W-:-:S07]  /*5720*/  MOV R128, R187 ;  /* 0x000000bb00807202 */ /* 0x000fce0000000f00 */
[----:B------:R-:W-:Y:S05]  /*5730*/  WARPSYNC.COLLECTIVE R130, `(.L_x_616) ;  /* 0x0000000082087348 */ /* 0x000fea0003c00000 */
[----:B------:R0:W1:Y:S02]  /*5740*/  SHFL.DOWN P6, R187, R131, R132, R133 ;  /* 0x0800008483bb7389 */ /* 0x00006400000c0085 */
[----:B01----:R-:W-:Y:S01]  /*5750*/  ENDCOLLECTIVE ;  /* 0x000000000000791b */ /* 0x003fe20003800000 */
.L_x_616:
[----:B------:R-:W-:-:S05]  /*5760*/  FADD.FTZ R128, R129, R128 ;  /* 0x0000008081807221 */ /* 0x000fca0000010000 */
[----:B------:R-:W-:Y:S02]  /*5770*/  MOV R131, R128 ;  /* 0x0000008000837202 */ /* 0x000fe40000000f00 */
[----:B------:R-:W-:-:S07]  /*5780*/  MOV R123, R187 ;  /* 0x000000bb007b7202 */ /* 0x000fce0000000f00 */
[----:B------:R-:W-:Y:S05]  /*5790*/  WARPSYNC.COLLECTIVE R130, `(.L_x_617) ;  /* 0x0000000082087348 */ /* 0x000fea0003c00000 */
[----:B------:R0:W1:Y:S02]  /*57a0*/  SHFL.DOWN P6, R187, R131, R132, R133 ;  /* 0x0800008483bb7389 */ /* 0x00006400000c0085 */
[----:B01----:R-:W-:Y:S01]  /*57b0*/  ENDCOLLECTIVE ;  /* 0x000000000000791b */ /* 0x003fe20003800000 */
.L_x_617:
[----:B------:R-:W-:Y:S05]  /*57c0*/  BRA `(.L_x_618) ;  /* 0xffffffd400047947 */ /* 0x000fea000383ffff */
.L_x_619:
        /* <DEDUP_REMOVED lines=11> */
.L_x_3893:


//--------------------- .text._ZN10layer_norm31ln_parallel_residual_bwd_kernelINS_13Kernel_traitsI6__halfS2_S2_S2_fjLj5120ELj1ELj1ELj8ELj8ENS_18Kernel_traits_baseILj5120ES2_S2_S2_S2_fjLj256EEEEELb1ELb0ELb1EEEvNS_9BwdParamsE --------------------------
	.section	.text._ZN10layer_norm31ln_parallel_residual_bwd_kernelINS_13Kernel_traitsI6__halfS2_S2_S2_fjLj5120ELj1ELj1ELj8ELj8ENS_18Kernel_traits_baseILj5120ES2_S2_S2_S2_fjLj256EEEEELb1ELb0ELb1EEEvNS_9BwdParamsE,"ax",@progbits
	.align	128
        .global         _ZN10layer_norm31ln_parallel_residual_bwd_kernelINS_13Kernel_traitsI6__halfS2_S2_S2_fjLj5120ELj1ELj1ELj8ELj8ENS_18Kernel_traits_baseILj5120ES2_S2_S2_S2_fjLj256EEEEELb1ELb0ELb1EEEvNS_9BwdParamsE
        .type           _ZN10layer_norm31ln_parallel_residual_bwd_kernelINS_13Kernel_traitsI6__halfS2_S2_S2_fjLj5120ELj1ELj1ELj8ELj8ENS_18Kernel_traits_baseILj5120ES2_S2_S2_S2_fjLj256EEEEELb1ELb0ELb1EEEvNS_9BwdParamsE,@function
        .size           _ZN10layer_norm31ln_parallel_residual_bwd_kernelINS_13Kernel_traitsI6__halfS2_S2_S2_fjLj5120ELj1ELj1ELj8ELj8ENS_18Kernel_traits_baseILj5120ES2_S2_S2_S2_fjLj256EEEEELb1ELb0ELb1EEEvNS_9BwdParamsE,(.L_x_3894 - _ZN10layer_norm31ln_parallel_residual_bwd_kernelINS_13Kernel_traitsI6__halfS2_S2_S2_fjLj5120ELj1ELj1ELj8ELj8ENS_18Kernel_traits_baseILj5120ES2_S2_S2_S2_fjLj256EEEEELb1ELb0ELb1EEEvNS_9BwdParamsE)
        .other          _ZN10layer_norm31ln_parallel_residual_bwd_kernelINS_13Kernel_traitsI6__halfS2_S2_S2_fjLj5120ELj1ELj1ELj8ELj8ENS_18Kernel_traits_baseILj5120ES2_S2_S2_S2_fjLj256EEEEELb1ELb0ELb1EEEvNS_9BwdParamsE,@"STO_CUDA_ENTRY STV_DEFAULT"
_ZN10layer_norm31ln_parallel_residual_bwd_kernelINS_13Kernel_traitsI6__halfS2_S2_S2_fjLj5120ELj1ELj1ELj8ELj8ENS_18Kernel_traits_baseILj5120ES2_S2_S2_S2_fjLj256EEEEELb1ELb0ELb1EEEvNS_9BwdParamsE:
.text._ZN10layer_norm31ln_parallel_residual_bwd_kernelINS_13Kernel_traitsI6__halfS2_S2_S2_fjLj5120ELj1ELj1ELj8ELj8ENS_18Kernel_traits_baseILj5120ES2_S2_S2_S2_fjLj256EEEEELb1ELb0ELb1EEEvNS_9BwdParamsE:
        /* <DEDUP_REMOVED lines=58> */
.L_x_620:
[----:B------:R-:W-:Y:S01]  /*03a0*/  SHF.L.U32 R0, R49, 0x3, RZ ;  /* 0x0000000331007819 */ /* 0x000fe200000006ff */
[----:B------:R-:W-:-:S03]  /*03b0*/  ULDC.64 UR4, c[0x0][0x260] ;  /* 0x0000980000047ab9 */ /* 0x000fc60000000a00 */
        /* <DEDUP_REMOVED lines=101> */
[----:B------:R-:W-:-:S02]  /*0a10*/  HADD2.F32 R171, -RZ, R171.H0_H0 ;  /* 0x200000abffab7230 */ /* 0x000fc40000004100 */
[----:B------:R-:W-:Y:S02]  /*0a20*/  IMAD.MOV.U32 R170, RZ, RZ, RZ ;  /* 0x000000ffffaa7224 */ /* 0x000fe400078e00ff */
        /* <DEDUP_REMOVED lines=19> */
[----:B------:R-:W-:-:S07]  /*0b60*/  HADD2.F32 R109, -RZ, R109.H0_H0 ;  /* 0x2000006dff6d7230 */ /* 0x000fce0000004100 */
.L_x_634:
[----:B---3--:R-:W-:Y:S01]  /*0b70*/  IMAD R56, R191, UR8, RZ ;  /* 0x00000008bf387c24 */ /* 0x008fe2000f8e02ff */
[----:B0-----:R-:W0:Y:S04]  /*0b80*/  LDC.64 R142, c[0x0][0x2c0] ;  /* 0x0000b000ff8e7b82 */ /* 0x001e280000000a00 */
[----:B------:R-:W-:-:S04]  /*0b90*/  SHF.R.S32.HI R57, RZ, 0x1f, R56 ;  /* 0x0000001fff397819 */ /* 0x000fc80000011438 */
[----:B-1----:R-:W1:Y:S01]  /*0ba0*/  LDC.64 R140, c[0x0][0x2b8] ;  /* 0x0000ae00ff8c7b82 */ /* 0x002e620000000a00 */
[----:B------:R-:W-:-:S04]  /*0bb0*/  LEA.HI R56, R57, R56, RZ, 0x2 ;  /* 0x0000003839387211 */ /* 0x000fc800078f10ff */
[----:B------:R-:W-:-:S03]  /*0bc0*/  LEA.HI.SX32 R209, R56, R169, 0x1e ;  /* 0x000000a938d17211 */ /* 0x000fc600078ff2ff */
[----:B--2---:R-:W2:Y:S01]  /*0bd0*/  LDC.64 R72, c[0x0][0x250] ;  /* 0x00009400ff487b82 */ /* 0x004ea20000000a00 */
[----:B------:R-:W-:-:S04]  /*0be0*/  IADD3 R215, R209, 0x100, RZ ;  /* 0x00000100d1d77810 */ /* 0x000fc80007ffe0ff */
[----:B------:R-:W-:Y:S01]  /*0bf0*/  SHF.R.U32.HI R108, RZ, 0x1d, R215 ;  /* 0x0000001dff6c7819 */ /* 0x000fe200000116d7 */
[C---:B------:R-:W-:Y:S02]  /*0c00*/  IMAD.SHL.U32 R107, R215.reuse, 0x8, RZ ;  /* 0x00000008d76b7824 */ /* 0x040fe400078e00ff */
        /* <DEDUP_REMOVED lines=23> */
[----:B------:R-:W4:Y:S04]  /*0d80*/  LDG.E.64 R66, desc[UR6][R66.64] ;  /* 0x0000000642427981 */ /* 0x000f28000c1e1b00 */
[----:B------:R-:W4:Y:S01]  /*0d90*/  LDG.E.64 R72, desc[UR6][R72.64] ;  /* 0x0000000648487981 */ /* 0x000f22000c1e1b00 */
[----:B------:R-:W-:-:S05]  /*0da0*/  IADD3 R211, R209, 0x300, RZ ;  /* 0x00000300d1d37810 */ /* 0x000fca0007ffe0ff */
[----:B------:R-:W-:Y:S01]  /*0db0*/  IMAD.SHL.U32 R103, R211, 0x8, RZ ;  /* 0x00000008d3677824 */ /* 0x000fe200078e00ff */
[----:B------:R-:W-:-:S04]  /*0dc0*/  SHF.R.U32.HI R102, RZ, 0x1d, R211 ;  /* 0x0000001dff667819 */ /* 0x000fc800000116d3 */
[----:B0-----:R-:W-:-:S04]  /*0dd0*/  IADD3 R84, P0, R103, UR12, RZ ;  /* 0x0000000c67547c10 */ /* 0x001fc8000ff1e0ff */
[----:B------:R-:W-:Y:S01]  /*0de0*/  IADD3.X R85, R102, UR13, RZ, P0, !PT ;  /* 0x0000000d66557c10 */ /* 0x000fe200087fe4ff */
[----:B------:R-:W-:-:S05]  /*0df0*/  IMAD.WIDE.U32 R126, R211, 0x8, R142 ;  /* 0x00000008d37e7825 */ /* 0x000fca00078e008e */
[----:B------:R-:W4:Y:S01]  /*0e00*/  LDG.E.64 R84, desc[UR6][R84.64] ;  /* 0x0000000654547981 */ /* 0x000f22000c1e1b00 */
[----:B------:R-:W-:-:S03]  /*0e10*/  IMAD.WIDE.U32 R86, R211, 0x8, R140 ;  /* 0x00000008d3567825 */ /* 0x000fc600078e008c */
[----:B------:R-:W4:Y:S04]  /*0e20*/  LDG.E.64 R126, desc[UR6][R126.64] ;  /* 0x000000067e7e7981 */ /* 0x000f28000c1e1b00 */
[----:B------:R-:W4:Y:S01]  /*0e30*/  LDG.E.64 R86, desc[UR6][R86.64] ;  /* 0x0000000656567981 */ /* 0x000f22000c1e1b00 */
[----:B------:R-:W-:Y:S02]  /*0e40*/  SHF.L.U32 R101, R209, 0x3, RZ ;  /* 0x00000003d1657819 */ /* 0x000fe400000006ff */
[----:B------:R-:W-:Y:S02]  /*0e50*/  SHF.R.U32.HI R100, RZ, 0x1d, R209 ;  /* 0x0000001dff647819 */ /* 0x000fe400000116d1 */
[----:B------:R-:W-:-:S04]  /*0e60*/  IADD3 R130, P0, R101, UR12, RZ ;  /* 0x0000000c65827c10 */ /* 0x000fc8000ff1e0ff */
[----:B------:R-:W-:Y:S01]  /*0e70*/  IADD3.X R131, R100, UR13, RZ, P0, !PT ;  /* 0x0000000d64837c10 */ /* 0x000fe200087fe4ff */
[----:B------:R-:W-:-:S04]  /*0e80*/  IMAD.WIDE.U32 R128, R209, 0x8, R140 ;  /* 0x00000008d1807825 */ /* 0x000fc800078e008c */
[C---:B------:R-:W-:Y:S01]  /*0e90*/  IMAD.WIDE.U32 R132, R209.reuse, 0x8, R142 ;  /* 0x00000008d1847825 */ /* 0x040fe200078e008e */
[----:B------:R-:W4:Y:S04]  /*0ea0*/  LDG.E.64 R130, desc[UR6][R130.64] ;  /* 0x0000000682827981 */ /* 0x000f28000c1e1b00 */
[----:B------:R-:W4:Y:S04]  /*0eb0*/  LDG.E.64 R128, desc[UR6][R128.64] ;  /* 0x0000000680807981 */ /* 0x000f28000c1e1b00 */
[----:B------:R-:W4:Y:S01]  /*0ec0*/  LDG.E.64 R132, desc[UR6][R132.64] ;  /* 0x0000000684847981 */ /* 0x000f22000c1e1b00 */
[C---:B------:R-:W-:Y:S01]  /*0ed0*/  IMAD.SHL.U32 R149, R209.reuse, 0x4, RZ ;  /* 0x00000004d1957824 */ /* 0x040fe200078e00ff */
[----:B------:R-:W-:-:S02]  /*0ee0*/  IADD3 R207, R209, 0x400, RZ ;  /* 0x00000400d1cf7810 */ /* 0x000fc40007ffe0ff */
[----:B------:R-:W-:Y:S02]  /*0ef0*/  SHF.R.U32.HI R216, RZ, 0x1e, R209 ;  /* 0x0000001effd87819 */ /* 0x000fe400000116d1 */
[----:B------:R-:W-:Y:S02]  /*0f00*/  IADD3 R146, P2, R149, UR14, RZ ;  /* 0x0000000e95927c10 */ /* 0x000fe4000ff5e0ff */
[----:B------:R-:W-:Y:S02]  /*0f10*/  SHF.L.U32 R97, R207, 0x3, RZ ;  /* 0x00000003cf617819 */ /* 0x000fe400000006ff */
[----:B------:R-:W-:Y:S02]  /*0f20*/  IADD3.X R147, R216, UR15, RZ, P2, !PT ;  /* 0x0000000fd8937c10 */ /* 0x000fe400097fe4ff */
[----:B------:R-:W-:Y:S02]  /*0f30*/  SHF.R.U32.HI R98, RZ, 0x1d, R207 ;  /* 0x0000001dff627819 */ /* 0x000fe400000116cf */
        /* <DEDUP_REMOVED lines=13> */
[----:B------:R-:W-:Y:S02]  /*1010*/  SHF.R.U32.HI R218, RZ, 0x1e, R215 ;  /* 0x0000001effda7819 */ /* 0x000fe400000116d7 */
[----:B------:R-:W-:-:S02]  /*1020*/  IADD3 R154, P2, R223, UR14, RZ ;  /* 0x0000000edf9a7c10 */ /* 0x000fc4000ff5e0ff */
[----:B------:R-:W-:Y:S02]  /*1030*/  SHF.L.U32 R219, R211, 0x2, RZ ;  /* 0x00000002d3db7819 */ /* 0x000fe400000006ff */
[----:B------:R-:W-:Y:S02]  /*1040*/  IADD3.X R155, R218, UR15, RZ, P2, !PT ;  /* 0x0000000fda9b7c10 */ /* 0x000fe400097fe4ff */
[----:B------:R-:W-:Y:S02]  /*1050*/  SHF.R.U32.HI R214, RZ, 0x1e, R211 ;  /* 0x0000001effd67819 */ /* 0x000fe400000116d3 */
[----:B0-----:R-:W-:Y:S01]  /*1060*/  IADD3 R146, P2, R219, UR14, RZ ;  /* 0x0000000edb927c10 */ /* 0x001fe2000ff5e0ff */
[----:B------:R-:W-:Y:S01]  /*1070*/  IMAD.SHL.U32 R221, R213, 0x4, RZ ;  /* 0x00000004d5dd7824 */ /* 0x000fe200078e00ff */
[----:B------:R2:W5:Y:S02]  /*1080*/  LDG.E R205, desc[UR6][R154.64] ;  /* 0x000000069acd7981 */ /* 0x000564000c1e1900 */
[----:B------:R-:W-:-:S02]  /*1090*/  IADD3.X R147, R214, UR15, RZ, P2, !PT ;  /* 0x0000000fd6937c10 */ /* 0x000fc400097fe4ff */
[----:B-1----:R-:W-:Y:S02]  /*10a0*/  @P0 IADD3 R136, P2, R149, R136, RZ ;  /* 0x0000008895880210 */ /* 0x002fe40007f5e0ff */
[----:B------:R-:W-:Y:S01]  /*10b0*/  SHF.R.U32.HI R212, RZ, 0x1e, R213 ;  /* 0x0000001effd47819 */ /* 0x000fe200000116d5 */
[----:B------:R-:W-:Y:S01]  /*10c0*/  IMAD.SHL.U32 R217, R207, 0x4, RZ ;  /* 0x00000004cfd97824 */ /* 0x000fe200078e00ff */
[----:B------:R-:W-:Y:S01]  /*10d0*/  @P0 IADD3.X R137, R216, R137, RZ, P2, !PT ;  /* 0x00000089d8890210 */ /* 0x000fe200017fe4ff */
[----:B------:R0:W5:Y:S01]  /*10e0*/  LDG.E R206, desc[UR6][R146.64] ;  /* 0x0000000692ce7981 */ /* 0x000162000c1e1900 */
[----:B--2---:R-:W-:Y:S02]  /*10f0*/  @P0 IADD3 R154, P2, R223, R138, RZ ;  /* 0x0000008adf9a0210 */ /* 0x004fe40007f5e0ff */
[----:B------:R-:W-:Y:S01]  /*1100*/  IADD3 R152, P3, R221, UR14, RZ ;  /* 0x0000000edd987c10 */ /* 0x000fe2000ff7e0ff */
[----:B------:R1:W5:Y:S02]  /*1110*/  @P0 LDG.E R192, desc[UR6][R136.64] ;  /* 0x0000000688c00981 */ /* 0x000364000c1e1900 */
[----:B------:R-:W-:-:S02]  /*1120*/  @P0 IMAD.X R155, R218, 0x1, R139, P2 ;  /* 0x00000001da9b0824 */ /* 0x000fc400010e068b */
[----:B------:R-:W2:Y:S01]  /*1130*/  @P1 LDC.64 R138, c[0x0][0x2c8] ;  /* 0x0000b200ff8a1b82 */ /* 0x000ea20000000a00 */
[----:B------:R-:W-:Y:S02]  /*1140*/  IADD3.X R153, R212, UR15, RZ, P3, !PT ;  /* 0x0000000fd4997c10 */ /* 0x000fe40009ffe4ff */
[C---:B------:R-:W-:Y:S01]  /*1150*/  @P1 LEA R134, P3, R215.reuse, R134, 0x3 ;  /* 0x00000086d7861211 */ /* 0x040fe200078618ff */
[----:B------:R-:W5:Y:S04]  /*1160*/  @P0 LDG.E R193, desc[UR6][R154.64] ;  /* 0x000000069ac10981 */ /* 0x000f68000c1e1900 */
[----:B0-----:R-:W0:Y:S01]  /*1170*/  @P0 LDC.64 R146, c[0x0][0x248] ;  /* 0x00009200ff920b82 */ /* 0x001e220000000a00 */
[----:B------:R-:W-:Y:S01]  /*1180*/  @P1 LEA.HI.X R135, R215, R135, RZ, 0x3, P3 ;  /* 0x00000087d7871211 */ /* 0x000fe200018f1cff */
[----:B------:R-:W5:Y:S01]  /*1190*/  LDG.E R152, desc[UR6][R152.64] ;  /* 0x0000000698987981 */ /* 0x000f62000c1e1900 */
[----:B------:R-:W-:-:S02]  /*11a0*/  SHF.R.U32.HI R210, RZ, 0x1e, R207 ;  /* 0x0000001effd27819 */ /* 0x000fc400000116cf */
[----:B------:R-:W-:Y:S01]  /*11b0*/  IADD3 R148, P5, R217, UR14, RZ ;  /* 0x0000000ed9947c10 */ /* 0x000fe2000ffbe0ff */
[----:B------:R1:W5:Y:S02]  /*11c0*/  @P1 LDG.E.64 R116, desc[UR6][R134.64] ;  /* 0x0000000686741981 */ /* 0x000364000c1e1b00 */
[----:B-1----:R-:W1:Y:S01]  /*11d0*/  @P1 LDC.64 R136, c[0x0][0x2c8] ;  /* 0x0000b200ff881b82 */ /* 0x002e620000000a00 */
[----:B------:R-:W-:-:S05]  /*11e0*/  IADD3.X R149, R210, UR15, RZ, P5, !PT ;  /* 0x0000000fd2957c10 */ /* 0x000fca000affe4ff */
[----:B------:R4:W5:Y:S02]  /*11f0*/  LDG.E R148, desc[UR6][R148.64] ;  /* 0x0000000694947981 */ /* 0x000964000c1e1900 */
[----:B------:R-:W1:Y:S01]  /*1200*/  @P0 LDC.64 R134, c[0x0][0x248] ;  /* 0x00009200ff860b82 */ /* 0x000e620000000a00 */
[----:B--2---:R-:W-:-:S04]  /*1210*/  @P1 LEA R138, P3, R213, R138, 0x3 ;  /* 0x0000008ad58a1211 */ /* 0x004fc800078618ff */
[----:B------:R-:W-:Y:S02]  /*1220*/  @P1 LEA.HI.X R139, R213, R139, RZ, 0x3, P3 ;  /* 0x0000008bd58b1211 */ /* 0x000fe400018f1cff */
[----:B0-----:R-:W-:Y:S02]  /*1230*/  @P0 IADD3 R146, P3, R221, R146, RZ ;  /* 0x00000092dd920210 */ /* 0x001fe40007f7e0ff */
[----:B------:R-:W-:Y:S01]  /*1240*/  ISETP.NE.AND P2, PT, RZ, UR9, PT ;  /* 0x00000009ff007c0c */ /* 0x000fe2000bf45270 */
[----:B------:R-:W5:Y:S01]  /*1250*/  @P1 LDG.E.64 R118, desc[UR6][R138.64] ;  /* 0x000000068a761981 */ /* 0x000f62000c1e1b00 */
[----:B------:R-:W-:Y:S02]  /*1260*/  @P0 IADD3.X R147, R212, R147, RZ, P3, !PT ;  /* 0x00000093d4930210 */ /* 0x000fe40001ffe4ff */
[----:B-1----:R-:W-:-:S03]  /*1270*/  @P1 LEA R136, P3, R211, R136, 0x3 ;  /* 0x00000088d3881211 */ /* 0x002fc600078618ff */
[----:B------:R0:W5:Y:S01]  /*1280*/  @P0 LDG.E R194, desc[UR6][R146.64] ;  /* 0x0000000692c20981 */ /* 0x000162000c1e1900 */
[----:B------:R-:W-:Y:S02]  /*1290*/  @P1 LEA.HI.X R137, R211, R137, RZ, 0x3, P3 ;  /* 0x00000089d3891211 */ /* 0x000fe400018f1cff */
[----:B------:R-:W-:-:S03]  /*12a0*/  @P0 IADD3 R134, P5, R219, R134, RZ ;  /* 0x00000086db860210 */ /* 0x000fc60007fbe0ff */
[----:B------:R-:W5:Y:S02]  /*12b0*/  @P1 LDG.E.64 R120, desc[UR6][R136.64] ;  /* 0x0000000688781981 */ /* 0x000f64000c1e1b00 */
[----:B------:R-:W-:-:S05]  /*12c0*/  @P0 IMAD.X R135, R214, 0x1, R135, P5 ;  /* 0x00000001d6870824 */ /* 0x000fca00028e0687 */
[----:B------:R-:W5:Y:S01]  /*12d0*/  @P0 LDG.E R195, desc[UR6][R134.64] ;  /* 0x0000000686c30981 */ /* 0x000f62000c1e1900 */
[----:B---3--:R-:W-:Y:S01]  /*12e0*/  MOV R223, R64 ;  /* 0x0000004000df7202 */ /* 0x008fe20000000f00 */
[--C-:B------:R-:W-:Y:S01]  /*12f0*/  IMAD.MOV.U32 R220, RZ, RZ, R65.reuse ;  /* 0x000000ffffdc7224 */ /* 0x100fe200078e0041 */
[--C-:B------:R-:W-:Y:S02]  /*1300*/  SHF.R.U64 R225, R64, 0x10, R65.reuse ;  /* 0x0000001040e17819 */ /* 0x100fe40000001241 */
[----:B------:R-:W-:Y:S02]  /*1310*/  SHF.R.U32.HI R224, RZ, 0x10, R65 ;  /* 0x00000010ffe07819 */ /* 0x000fe40000011641 */
[----:B------:R-:W1:Y:S01]  /*1320*/  @P1 LDC.64 R64, c[0x0][0x2c8] ;  /* 0x0000b200ff401b82 */ /* 0x000e620000000a00 */
[----:B----4-:R-:W-:Y:S01]  /*1330*/  MOV R153, R56 ;  /* 0x0000003800997202 */ /* 0x010fe20000000f00 */
[--C-:B------:R-:W-:Y:S01]  /*1340*/  IMAD.MOV.U32 R215, RZ, RZ, R57.reuse ;  /* 0x000000ffffd77224 */ /* 0x100fe200078e0039 */
[----:B------:R-:W-:-:S02]  /*1350*/  SHF.R.U64 R227, R56, 0x10, R57 ;  /* 0x0000001038e37819 */ /* 0x000fc40000001239 */
[----:B------:R-:W-:Y:S01]  /*1360*/  SHF.R.U32.HI R216, RZ, 0x10, R57 ;  /* 0x00000010ffd87819 */ /* 0x000fe20000011639 */
[--C-:B------:R-:W-:Y:S01]  /*1370*/  IMAD.MOV.U32 R218, RZ, RZ, R59.reuse ;  /* 0x000000ffffda7224 */ /* 0x100fe200078e003b */
[----:B------:R-:W-:Y:S01]  /*1380*/  MOV R149, R58 ;  /* 0x0000003a00957202 */ /* 0x000fe20000000f00 */
[----:B------:R-:W2:Y:S01]  /*1390*/  @P1 LDC.64 R56, c[0x0][0x2c8] ;  /* 0x0000b200ff381b82 */ /* 0x000ea20000000a00 */
[--C-:B------:R-:W-:Y:S02]  /*13a0*/  SHF.R.U64 R226, R58, 0x10, R59.reuse ;  /* 0x000000103ae27819 */ /* 0x100fe4000000123b */
[----:B------:R-:W-:-:S05]  /*13b0*/  SHF.R.U32.HI R222, RZ, 0x10, R59 ;  /* 0x00000010ffde7819 */ /* 0x000fca000001163b */
[----:B------:R-:W3:Y:S01]  /*13c0*/  @P0 LDC.64 R58, c[0x0][0x248] ;  /* 0x00009200ff3a0b82 */ /* 0x000ee20000000a00 */
[----:B------:R-:W-:Y:S01]  /*13d0*/  FSEL R208, R208, RZ, !P2 ;  /* 0x000000ffd0d07208 */ /* 0x000fe20005000000 */
[----:B------:R-:W-:Y:S01]  /*13e0*/  HADD2.F32 R153, -RZ, R153.H0_H0 ;  /* 0x20000099ff997230 */ /* 0x000fe20000004100 */
[----:B-1----:R-:W-:Y:S01]  /*13f0*/  @P1 LEA R64, P3, R209, R64, 0x3 ;  /* 0x00000040d1401211 */ /* 0x002fe200078618ff */
[----:B------:R-:W-:-:S03]  /*1400*/  HADD2.F32 R215, -RZ, R215.H0_H0 ;  /* 0x200000d7ffd77230 */ /* 0x000fc60000004100 */
[----:B------:R-:W-:Y:S01]  /*1410*/  @P1 LEA.HI.X R65, R209, R65, RZ, 0x3, P3 ;  /* 0x00000041d1411211 */ /* 0x000fe200018f1cff */
[----:B------:R-:W-:Y:S01]  /*1420*/  HADD2.F32 R223, -RZ, R223.H0_H0 ;  /* 0x200000dfffdf7230 */ /* 0x000fe20000004100 */
[C---:B--2---:R-:W-:Y:S01]  /*1430*/  @P1 LEA R56, P5, R207.reuse, R56, 0x3 ;  /* 0x00000038cf381211 */ /* 0x044fe200078a18ff */
[C---:B------:R-:W-:Y:S01]  /*1440*/  FADD.FTZ R153, -R208.reuse, R153 ;  /* 0x00000099d0997221 */ /* 0x040fe20000010100 */
[----:B------:R-:W-:Y:S01]  /*1450*/  HADD2.F32 R227, -RZ, R227.H0_H0 ;  /* 0x200000e3ffe37230 */ /* 0x000fe20000004100 */
[----:B------:R1:W5:Y:S01]  /*1460*/  @P1 LDG.E.64 R122, desc[UR6][R64.64] ;  /* 0x00000006407a1981 */ /* 0x000362000c1e1b00 */
[----:B------:R-:W-:Y:S02]  /*1470*/  @P1 LEA.HI.X R57, R207, R57, RZ, 0x3, P5 ;  /* 0x00000039cf391211 */ /* 0x000fe400028f1cff */
[----:B---3--:R-:W-:Y:S01]  /*1480*/  @P0 IADD3 R58, P3, R217, R58, RZ ;  /* 0x0000003ad93a0210 */ /* 0x008fe20007f7e0ff */
[----:B------:R-:W-:Y:S02]  /*1490*/  HADD2.F32 R220, -RZ, R220.H0_H0 ;  /* 0x200000dcffdc7230 */ /* 0x000fe40000004100 */
[----:B0-----:R-:W-:Y:S01]  /*14a0*/  FADD.FTZ R147, -R208, R215 ;  /* 0x000000d7d0937221 */ /* 0x001fe20000010100 */
[----:B------:R-:W-:Y:S01]  /*14b0*/  HADD2.F32 R224, -RZ, R224.H0_H0 ;  /* 0x200000e0ffe07230 */ /* 0x000fe20000004100 */
[----:B------:R-:W-:Y:S01]  /*14c0*/  @P0 IADD3.X R59, R210, R59, RZ, P3, !PT ;  /* 0x0000003bd23b0210 */ /* 0x000fe20001ffe4ff */
[----:B------:R-:W-:-:S02]  /*14d0*/  HADD2.F32 R149, -RZ, R149.H0_H0 ;  /* 0x20000095ff957230 */ /* 0x000fc40000004100 */
[----:B------:R-:W-:Y:S01]  /*14e0*/  FMUL.FTZ R153, R106, R153 ;  /* 0x000000996a997220 */ /* 0x000fe20000410000 */
[----:B-1----:R-:W-:Y:S02]  /*14f0*/  IMAD.MOV.U32 R64, RZ, RZ, R66 ;  /* 0x000000ffff407224 */ /* 0x002fe400078e0042 */
[----:B------:R-:W-:Y:S01]  /*1500*/  FMUL.FTZ R155, R178, R223 ;  /* 0x000000dfb29b7220 */ /* 0x000fe20000410000 */
[----:B------:R0:W5:Y:S01]  /*1510*/  @P1 LDG.E.64 R124, desc[UR6][R56.64] ;  /* 0x00000006387c1981 */ /* 0x000162000c1e1b00 */
[----:B------:R-:W-:Y:S02]  /*1520*/  HADD2.F32 R218, -RZ, R218.H0_H0 ;  /* 0x200000daffda7230 */ /* 0x000fe40000004100 */
[----:B------:R-:W-:Y:S01]  /*1530*/  FADD.FTZ R227, -R208, R227 ;  /* 0x000000e3d0e37221 */ /* 0x000fe20000010100 */
[----:B------:R-:W-:Y:S01]  /*1540*/  HADD2.F32 R222, -RZ, R222.H0_H0 ;  /* 0x200000deffde7230 */ /* 0x000fe20000004100 */
[----:B------:R1:W5:Y:S01]  /*1550*/  @P0 LDG.E R196, desc[UR6][R58.64] ;  /* 0x000000063ac40981 */ /* 0x000362000c1e1900 */
[----:B------:R-:W-:-:S02]  /*1560*/  HADD2.F32 R225, -RZ, R225.H0_H0 ;  /* 0x200000e1ffe17230 */ /* 0x000fc40000004100 */
[----:B------:R-:W-:Y:S01]  /*1570*/  FMUL.FTZ R147, R106, R147 ;  /* 0x000000936a937220 */ /* 0x000fe20000410000 */
[----:B------:R-:W-:Y:S01]  /*1580*/  FMUL.FTZ R212, R177, R220 ;  /* 0x000000dcb1d47220 */ /* 0x000fe20000410000 */
[----:B------:R-:W-:Y:S01]  /*1590*/  FADD.FTZ R68, R149, R68 ;  /* 0x0000004495447221 */ /* 0x000fe20000010000 */
[-C--:B------:R-:W-:Y:S01]  /*15a0*/  FFMA.FTZ R60, R153, R149.reuse, R60 ;  /* 0x00000095993c7223 */ /* 0x080fe2000001003c */
[----:B0-----:R-:W-:Y:S01]  /*15b0*/  FMUL.FTZ R56, R151, R224 ;  /* 0x000000e097387220 */ /* 0x001fe20000410000 */
[----:B------:R-:W-:Y:S02]  /*15c0*/  HADD2.F32 R65, -RZ, R64.H0_H0 ;  /* 0x20000040ff417230 */ /* 0x000fe40000004100 */
[----:B------:R-:W-:Y:S01]  /*15d0*/  FFMA.FTZ R149, R188, R149, R155 ;  /* 0x00000095bc957223 */ /* 0x000fe2000001009b */
[----:B-1----:R-:W-:Y:S02]  /*15e0*/  IMAD.MOV.U32 R58, RZ, RZ, R74 ;  /* 0x000000ffff3a7224 */ /* 0x002fe400078e004a */
[----:B------:R-:W-:Y:S01]  /*15f0*/  FMUL.FTZ R154, R106, R227 ;  /* 0x000000e36a9a7220 */ /* 0x000fe20000410000 */
[----:B------:R-:W-:-:S02]  /*1600*/  HADD2.F32 R155, -RZ, R226.H0_H0 ;  /* 0x200000e2ff9b7230 */ /* 0x000fc40000004100 */
[----:B------:R-:W-:Y:S01]  /*1610*/  FADD.FTZ R70, R218, R70 ;  /* 0x00000046da467221 */ /* 0x000fe20000010000 */
[-C--:B------:R-:W-:Y:S01]  /*1620*/  FFMA.FTZ R62, R147, R218.reuse, R62 ;  /* 0x000000da933e7223 */ /* 0x080fe2000001003e */
[----:B------:R-:W-:Y:S01]  /*1630*/  FFMA.FTZ R212, R187, R218, R212 ;  /* 0x000000dabbd47223 */ /* 0x000fe200000100d4 */
[----:B------:R-:W-:Y:S01]  /*1640*/  FFMA.FTZ R215, R165, R222, R56 ;  /* 0x000000dea5d77223 */ /* 0x000fe20000010038 */
[----:B------:R-:W-:Y:S01]  /*1650*/  FMUL.FTZ R213, R156, R225 ;  /* 0x000000e19cd57220 */ /* 0x000fe20000410000 */
[----:B------:R-:W-:Y:S01]  /*1660*/  IMAD.MOV.U32 R56, RZ, RZ, R72 ;  /* 0x000000ffff387224 */ /* 0x000fe200078e0048 */
[----:B------:R-:W-:Y:S01]  /*1670*/  SHF.R.U64 R218, R72, 0x10, R73 ;  /* 0x0000001048da7819 */ /* 0x000fe20000001249 */
[----:B------:R-:W-:Y:S01]  /*1680*/  FADD.FTZ R65, -R208, R65 ;  /* 0x00000041d0417221 */ /* 0x000fe20000010100 */
[----:B------:R-:W-:Y:S02]  /*1690*/  MOV R57, R73 ;  /* 0x0000004900397202 */ /* 0x000fe40000000f00 */
[----:B------:R-:W-:Y:S01]  /*16a0*/  SHF.R.U32.HI R136, RZ, 0x10, R73 ;  /* 0x00000010ff887819 */ /* 0x000fe20000011649 */
[----:B------:R-:W-:-:S02]  /*16b0*/  HADD2.F32 R73, -RZ, R58.H0_H0 ;  /* 0x2000003aff497230 */ /* 0x000fc40000004100 */
[----:B------:R-:W-:Y:S01]  /*16c0*/  FADD.FTZ R69, R155, R69 ;  /* 0x000000459b457221 */ /* 0x000fe20000010000 */
[-C--:B------:R-:W-:Y:S01]  /*16d0*/  FFMA.FTZ R61, R154, R155.reuse, R61 ;  /* 0x0000009b9a3d7223 */ /* 0x080fe2000001003d */
[----:B------:R-:W-:Y:S01]  /*16e0*/  SHF.R.U64 R135, R66, 0x10, R67 ;  /* 0x0000001042877819 */ /* 0x000fe20000001243 */
[----:B------:R-:W-:Y:S01]  /*16f0*/  FFMA.FTZ R155, R166, R155, R213 ;  /* 0x0000009ba69b7223 */ /* 0x000fe200000100d5 */
[----:B------:R-:W-:Y:S01]  /*1700*/  MOV R134, R67 ;  /* 0x0000004300867202 */ /* 0x000fe20000000f00 */
[----:B------:R-:W-:Y:S01]  /*1710*/  FMUL.FTZ R213, R106, R65 ;  /* 0x000000416ad57220 */ /* 0x000fe20000410000 */
[----:B------:R-:W-:Y:S01]  /*1720*/  SHF.R.U32.HI R66, RZ, 0x10, R67 ;  /* 0x00000010ff427819 */ /* 0x000fe20000011643 */
[----:B------:R-:W-:Y:S02]  /*1730*/  HADD2.F32 R67, -RZ, R56.H0_H0 ;  /* 0x20000038ff437230 */ /* 0x000fe40000004100 */
[----:B------:R-:W-:Y:S01]  /*1740*/  FMUL.FTZ R65, R176, R73 ;  /* 0x00000049b0417220 */ /* 0x000fe20000410000 */
[----:B------:R-:W-:-:S02]  /*1750*/  SHF.R.U64 R74, R74, 0x10, R75 ;  /* 0x000000104a4a7819 */ /* 0x000fc4000000124b */
[----:B------:R-:W-:Y:S01]  /*1760*/  FADD.FTZ R14, R67, R14 ;  /* 0x0000000e430e7221 */ /* 0x000fe20000010000 */
[-C--:B------:R-:W-:Y:S01]  /*1770*/  FFMA.FTZ R2, R213, R67.reuse, R2 ;  /* 0x00000043d5027223 */ /* 0x080fe20000010002 */
[----:B------:R-:W-:Y:S01]  /*1780*/  FFMA.FTZ R138, R186, R67, R65 ;  /* 0x00000043ba8a7223 */ /* 0x000fe20000010041 */
[----:B------:R-:W-:Y:S01]  /*1790*/  HADD2.F32 R67, -RZ, R66.H0_H0 ;  /* 0x20000042ff437230 */ /* 0x000fe20000004100 */
[----:B------:R-:W-:Y:S02]  /*17a0*/  MOV R59, R75 ;  /* 0x0000004b003b7202 */ /* 0x000fe40000000f00 */
[----:B------:R-:W-:Y:S01]  /*17b0*/  SHF.R.U32.HI R72, RZ, 0x10, R75 ;  /* 0x00000010ff487819 */ /* 0x000fe2000001164b */
[----:B------:R-:W-:Y:S02]  /*17c0*/  HADD2.F32 R75, -RZ, R135.H0_H0 ;  /* 0x20000087ff4b7230 */ /* 0x000fe40000004100 */
[----:B------:R-:W-:Y:S01]  /*17d0*/  FADD.FTZ R67, -R208, R67 ;  /* 0x00000043d0437221 */ /* 0x000fe20000010100 */
[----:B------:R-:W-:-:S02]  /*17e0*/  HADD2.F32 R65, -RZ, R134.H0_H0 ;  /* 0x20000086ff417230 */ /* 0x000fc40000004100 */
[----:B------:R-:W-:Y:S02]  /*17f0*/  HADD2.F32 R137, -RZ, R216.H0_H0 ;  /* 0x200000d8ff897230 */ /* 0x000fe40000004100 */
[----:B------:R-:W-:Y:S01]  /*1800*/  FADD.FTZ R75, -R208, R75 ;  /* 0x0000004bd04b7221 */ /* 0x000fe20000010100 */
[----:B------:R-:W-:Y:S02]  /*1810*/  HADD2.F32 R56, -RZ, R74.H0_H0 ;  /* 0x2000004aff387230 */ /* 0x000fe40000004100 */
[----:B------:R-:W-:Y:S02]  /*1820*/  HADD2.F32 R134, -RZ, R136.H0_H0 ;  /* 0x20000088ff867230 */ /* 0x000fe40000004100 */
[----:B------:R-:W-:Y:S01]  /*1830*/  FMUL.FTZ R136, R106, R67 ;  /* 0x000000436a887220 */ /* 0x000fe20000410000 */
[----:B------:R-:W-:Y:S02]  /*1840*/  HADD2.F32 R64, -RZ, R72.H0_H0 ;  /* 0x20000048ff407230 */ /* 0x000fe40000004100 */
[----:B------:R-:W-:-:S02]  /*1850*/  HADD2.F32 R59, -RZ, R59.H0_H0 ;  /* 0x2000003bff3b7230 */ /* 0x000fc40000004100 */
[----:B------:R-:W-:Y:S01]  /*1860*/  FMUL.FTZ R217, R106, R75 ;  /* 0x0000004b6ad97220 */ /* 0x000fe20000410000 */
[----:B------:R-:W-:Y:S02]  /*1870*/  HADD2.F32 R218, -RZ, R218.H0_H0 ;  /* 0x200000daffda7230 */ /* 0x000fe40000004100 */
[----:B------:R-:W-:Y:S01]  /*1880*/  FADD.FTZ R137, -R208, R137 ;  /* 0x00000089d0897221 */ /* 0x000fe20000010100 */
[----:B------:R-:W-:Y:S01]  /*1890*/  FMUL.FTZ R135, R150, R56 ;  /* 0x0000003896877220 */ /* 0x000fe20000410000 */
[----:B------:R-:W-:Y:S02]  /*18a0*/  HADD2.F32 R57, -RZ, R57.H0_H0 ;  /* 0x20000039ff397230 */ /* 0x000fe40000004100 */
[-C--:B------:R-:W-:Y:S01]  /*18b0*/  FMUL.FTZ R66, R113, R64.reuse ;  /* 0x0000004071427220 */ /* 0x080fe20000410000 */
[----:B------:R-:W-:Y:S01]  /*18c0*/  FADD.FTZ R41, R64, R41 ;  /* 0x0000002940297221 */ /* 0x000fe20000010000 */
[----:B------:R-:W-:Y:S01]  /*18d0*/  FFMA.FTZ R27, R136, R64, R27 ;  /* 0x00000040881b7223 */ /* 0x000fe2000001001b */
[----:B------:R-:W-:Y:S01]  /*18e0*/  FADD.FTZ R65, -R208, R65 ;  /* 0x00000041d0417221 */ /* 0x000fe20000010100 */
[----:B------:R-:W-:Y:S01]  /*18f0*/  FMUL.FTZ R58, R175, R59 ;  /* 0x0000003baf3a7220 */ /* 0x000fe20000410000 */
[----:B------:R-:W-:-:S02]  /*1900*/  IMAD.MOV.U32 R64, RZ, RZ, R84 ;  /* 0x000000ffff407224 */ /* 0x000fc400078e0054 */
[----:B------:R-:W-:Y:S01]  /*1910*/  FADD.FTZ R42, R73, R42 ;  /* 0x0000002a492a7221 */ /* 0x000fe20000010000 */
[----:B------:R-:W-:Y:S01]  /*1920*/  FFMA.FTZ R26, R213, R73, R26 ;  /* 0x00000049d51a7223 */ /* 0x000fe2000001001a */
[----:B------:R-:W-:Y:S01]  /*1930*/  FADD.FTZ R13, R218, R13 ;  /* 0x0000000dda0d7221 */ /* 0x000fe20000010000 */
[-C--:B------:R-:W-:Y:S01]  /*1940*/  FFMA.FTZ R0, R217, R218.reuse, R0 ;  /* 0x000000dad9007223 */ /* 0x080fe20000010000 */
[----:B------:R-:W-:Y:S01]  /*1950*/  SHF.R.U64 R73, R84, 0x10, R85 ;  /* 0x0000001054497819 */ /* 0x000fe20000001255 */
[----:B------:R-:W-:Y:S01]  /*1960*/  FMUL.FTZ R146, R106, R137 ;  /* 0x000000896a927220 */ /* 0x000fe20000410000 */
[----:B------:R-:W-:Y:S01]  /*1970*/  FFMA.FTZ R218, R164, R218, R135 ;  /* 0x000000daa4da7223 */ /* 0x000fe20000010087 */
[----:B------:R-:W-:Y:S01]  /*1980*/  FMUL.FTZ R137, R106, R65 ;  /* 0x000000416a897220 */ /* 0x000fe20000410000 */
[----:B------:R-:W-:Y:S01]  /*1990*/  FFMA.FTZ R135, R185, R57, R58 ;  /* 0x00000039b9877223 */ /* 0x000fe2000001003a */
[----:B------:R-:W-:Y:S02]  /*19a0*/  IMAD.MOV.U32 R58, RZ, RZ, R126 ;  /* 0x000000ffff3a7224 */ /* 0x000fe400078e007e */
[----:B------:R-:W-:-:S02]  /*19b0*/  HADD2.F32 R65, -RZ, R64.H0_H0 ;  /* 0x20000040ff417230 */ /* 0x000fc40000004100 */
[----:B------:R-:W-:Y:S01]  /*19c0*/  FADD.FTZ R43, R56, R43 ;  /* 0x0000002b382b7221 */ /* 0x000fe20000010000 */
[----:B------:R-:W-:Y:S01]  /*19d0*/  FFMA.FTZ R25, R217, R56, R25 ;  /* 0x00000038d9197223 */ /* 0x000fe20000010019 */
[----:B------:R-:W-:Y:S02]  /*19e0*/  HADD2.F32 R73, -RZ, R73.H0_H0 ;  /* 0x20000049ff497230 */ /* 0x000fe40000004100 */
[----:B------:R-:W-:Y:S02]  /*19f0*/  IMAD.MOV.U32 R56, RZ, RZ, R86 ;  /* 0x000000ffff387224 */ /* 0x000fe400078e0056 */
[C---:B------:R-:W-:Y:S01]  /*1a00*/  FADD.FTZ R65, -R208.reuse, R65 ;  /* 0x00000041d0417221 */ /* 0x040fe20000010100 */
[----:B------:R-:W-:Y:S01]  /*1a10*/  HADD2.F32 R67, -RZ, R58.H0_H0 ;  /* 0x2000003aff437230 */ /* 0x000fe20000004100 */
[----:B------:R-:W-:Y:S01]  /*1a20*/  SHF.R.U32.HI R72, RZ, 0x10, R85 ;  /* 0x00000010ff487819 */ /* 0x000fe20000011655 */
[----:B------:R-:W-:Y:S01]  /*1a30*/  FADD.FTZ R73, -R208, R73 ;  /* 0x00000049d0497221 */ /* 0x000fe20000010100 */
[----:B------:R-:W-:Y:S01]  /*1a40*/  FADD.FTZ R15, R134, R15 ;  /* 0x0000000f860f7221 */ /* 0x000fe20000010000 */
[----:B------:R-:W-:Y:S01]  /*1a50*/  FFMA.FTZ R3, R136, R134, R3 ;  /* 0x0000008688037223 */ /* 0x000fe20000010003 */
[----:B------:R-:W-:-:S02]  /*1a60*/  HADD2.F32 R209, -RZ, R56.H0_H0 ;  /* 0x20000038ffd17230 */ /* 0x000fc40000004100 */
[----:B------:R-:W-:Y:S01]  /*1a70*/  FFMA.FTZ R134, R163, R134, R66 ;  /* 0x00000086a3867223 */ /* 0x000fe20000010042 */
[----:B------:R-:W-:Y:S01]  /*1a80*/  FMUL.FTZ R211, R106, R65 ;  /* 0x000000416ad37220 */ /* 0x000fe20000410000 */
[----:B------:R-:W-:Y:S01]  /*1a90*/  MOV R66, R85 ;  /* 0x0000005500427202 */ /* 0x000fe20000000f00 */
[----:B------:R-:W-:Y:S01]  /*1aa0*/  FMUL.FTZ R65, R174, R67 ;  /* 0x00000043ae417220 */ /* 0x000fe20000410000 */
[----:B------:R-:W-:Y:S01]  /*1ab0*/  SHF.R.U32.HI R74, RZ, 0x10, R127 ;  /* 0x00000010ff4a7819 */ /* 0x000fe2000001167f */
[----:B------:R-:W-:Y:S01]  /*1ac0*/  FMUL.FTZ R216, R106, R73 ;  /* 0x000000496ad87220 */ /* 0x000fe20000410000 */
[----:B------:R-:W-:Y:S02]  /*1ad0*/  HADD2.F32 R73, -RZ, R72.H0_H0 ;  /* 0x20000048ff497230 */ /* 0x000fe40000004100 */
[----:B------:R-:W-:Y:S01]  /*1ae0*/  FADD.FTZ R18, R209, R18 ;  /* 0x00000012d1127221 */ /* 0x000fe20000010000 */
[-C--:B------:R-:W-:Y:S01]  /*1af0*/  FFMA.FTZ R6, R211, R209.reuse, R6 ;  /* 0x000000d1d3067223 */ /* 0x080fe20000010006 */
[----:B------:R-:W-:Y:S01]  /*1b00*/  FFMA.FTZ R209, R184, R209, R65 ;  /* 0x000000d1b8d17223 */ /* 0x000fe20000010041 */
[----:B------:R-:W-:Y:S01]  /*1b10*/  FADD.FTZ R40, R59, R40 ;  /* 0x000000283b287221 */ /* 0x000fe20000010000 */
[----:B------:R-:W-:Y:S01]  /*1b20*/  FFMA.FTZ R28, R137, R59, R28 ;  /* 0x0000003b891c7223 */ /* 0x000fe2000001001c */
[----:B------:R-:W-:Y:S01]  /*1b30*/  SHF.R.U32.HI R84, RZ, 0x10, R87 ;  /* 0x00000010ff547819 */ /* 0x000fe20000011657 */
[----:B------:R-:W-:Y:S01]  /*1b40*/  HADD2.F32 R65, -RZ, R66.H0_H0 ;  /* 0x20000042ff417230 */ /* 0x000fe20000004100 */
[----:B------:R-:W-:Y:S01]  /*1b50*/  MOV R59, R127 ;  /* 0x0000007f003b7202 */ /* 0x000fe20000000f00 */
[----:B------:R-:W-:-:S02]  /*1b60*/  HADD2.F32 R66, -RZ, R74.H0_H0 ;  /* 0x2000004aff427230 */ /* 0x000fc40000004100 */
[----:B------:R-:W-:Y:S01]  /*1b70*/  FADD.FTZ R73, -R208, R73 ;  /* 0x00000049d0497221 */ /* 0x000fe20000010100 */
[----:B------:R-:W-:Y:S01]  /*1b80*/  FADD.FTZ R16, R57, R16 ;  /* 0x0000001039107221 */ /* 0x000fe20000010000 */
[----:B------:R-:W-:Y:S01]  /*1b90*/  FFMA.FTZ R4, R137, R57, R4 ;  /* 0x0000003989047223 */ /* 0x000fe20000010004 */
[----:B------:R-:W-:Y:S01]  /*1ba0*/  MOV R57, R87 ;  /* 0x0000005700397202 */ /* 0x000fe20000000f00 */
[----:B------:R-:W-:Y:S02]  /*1bb0*/  HADD2.F32 R64, -RZ, R84.H0_H0 ;  /* 0x20000054ff407230 */ /* 0x000fe40000004100 */
[----:B------:R-:W-:Y:S01]  /*1bc0*/  FMUL.FTZ R72, R111, R66 ;  /* 0x000000426f487220 */ /* 0x000fe20000410000 */
[----:B------:R-:W-:Y:S02]  /*1bd0*/  HADD2.F32 R59, -RZ, R59.H0_H0 ;  /* 0x2000003bff3b7230 */ /* 0x000fe40000004100 */
[----:B------:R-:W-:Y:S01]  /*1be0*/  FMUL.FTZ R210, R106, R73 ;  /* 0x000000496ad27220 */ /* 0x000fe20000410000 */
[----:B------:R-:W-:Y:S01]  /*1bf0*/  SHF.R.U64 R75, R126, 0x10, R127 ;  /* 0x000000107e4b7819 */ /* 0x000fe2000000127f */
[----:B------:R-:W-:-:S02]  /*1c00*/  HADD2.F32 R57, -RZ, R57.H0_H0 ;  /* 0x20000039ff397230 */ /* 0x000fc40000004100 */
[----:B------:R-:W-:Y:S01]  /*1c10*/  FADD.FTZ R19, R64, R19 ;  /* 0x0000001340137221 */ /* 0x000fe20000010000 */
[-C--:B------:R-:W-:Y:S01]  /*1c20*/  FFMA.FTZ R7, R210, R64.reuse, R7 ;  /* 0x00000040d2077223 */ /* 0x080fe20000010007 */
[----:B------:R-:W-:Y:S01]  /*1c30*/  FFMA.FTZ R127, R161, R64, R72 ;  /* 0x00000040a17f7223 */ /* 0x000fe20000010048 */
[----:B------:R-:W-:Y:S01]  /*1c40*/  FADD.FTZ R65, -R208, R65 ;  /* 0x00000041d0417221 */ /* 0x000fe20000010100 */
[----:B------:R-:W-:Y:S01]  /*1c50*/  FMUL.FTZ R58, R173, R59 ;  /* 0x0000003bad3a7220 */ /* 0x000fe20000410000 */
[----:B------:R-:W-:Y:S02]  /*1c60*/  IMAD.MOV.U32 R64, RZ, RZ, R130 ;  /* 0x000000ffff407224 */ /* 0x000fe400078e0082 */
[----:B------:R-:W-:Y:S01]  /*1c70*/  FADD.FTZ R38, R67, R38 ;  /* 0x0000002643267221 */ /* 0x000fe20000010000 */
[----:B------:R-:W-:Y:S02]  /*1c80*/  HADD2.F32 R56, -RZ, R75.H0_H0 ;  /* 0x2000004bff387230 */ /* 0x000fe40000004100 */
[----:B------:R-:W-:Y:S01]  /*1c90*/  FFMA.FTZ R30, R211, R67, R30 ;  /* 0x00000043d31e7223 */ /* 0x000fe2000001001e */
[----:B------:R-:W-:Y:S01]  /*1ca0*/  SHF.R.U64 R214, R86, 0x10, R87 ;  /* 0x0000001056d67819 */ /* 0x000fe20000001257 */
[----:B------:R-:W-:Y:S01]  /*1cb0*/  FMUL.FTZ R207, R106, R65 ;  /* 0x000000416acf7220 */ /* 0x000fe20000410000 */
[----:B------:R-:W-:Y:S01]  /*1cc0*/  FFMA.FTZ R139, R183, R57, R58 ;  /* 0x00000039b78b7223 */ /* 0x000fe2000001003a */
[----:B------:R-:W-:Y:S01]  /*1cd0*/  SHF.R.U64 R67, R128, 0x10, R129 ;  /* 0x0000001080437819 */ /* 0x000fe20000001281 */
[----:B------:R-:W-:-:S02]  /*1ce0*/  IMAD.MOV.U32 R58, RZ, RZ, R132 ;  /* 0x000000ffff3a7224 */ /* 0x000fc400078e0084 */
[----:B------:R-:W-:Y:S02]  /*1cf0*/  HADD2.F32 R65, -RZ, R64.H0_H0 ;  /* 0x20000040ff417230 */ /* 0x000fe40000004100 */
[-C--:B------:R-:W-:Y:S01]  /*1d00*/  FMUL.FTZ R75, R112, R56.reuse ;  /* 0x00000038704b7220 */ /* 0x080fe20000410000 */
[----:B------:R-:W-:Y:S01]  /*1d10*/  FADD.FTZ R39, R56, R39 ;  /* 0x0000002738277221 */ /* 0x000fe20000010000 */
[----:B------:R-:W-:Y:S01]  /*1d20*/  FFMA.FTZ R29, R216, R56, R29 ;  /* 0x00000038d81d7223 */ /* 0x000fe2000001001d */
[----:B------:R-:W-:Y:S01]  /*1d30*/  FADD.FTZ R37, R66, R37 ;  /* 0x0000002542257221 */ /* 0x000fe20000010000 */
[----:B------:R-:W-:Y:S01]  /*1d40*/  FFMA.FTZ R31, R210, R66, R31 ;  /* 0x00000042d21f7223 */ /* 0x000fe2000001001f */
[----:B------:R-:W-:Y:S01]  /*1d50*/  IMAD.MOV.U32 R56, RZ, RZ, R128 ;  /* 0x000000ffff387224 */ /* 0x000fe200078e0080 */
[----:B------:R-:W-:Y:S01]  /*1d60*/  SHF.R.U64 R73, R130, 0x10, R131 ;  /* 0x0000001082497819 */ /* 0x000fe20000001283 */
[----:B------:R-:W-:Y:S01]  /*1d70*/  HADD2.F32 R214, -RZ, R214.H0_H0 ;  /* 0x200000d6ffd67230 */ /* 0x000fe20000004100 */
[----:B------:R-:W-:-:S02]  /*1d80*/  MOV R66, R131 ;  /* 0x0000008300427202 */ /* 0x000fc40000000f00 */
[----:B------:R-:W-:Y:S01]  /*1d90*/  SHF.R.U32.HI R72, RZ, 0x10, R131 ;  /* 0x00000010ff487819 */ /* 0x000fe20000011683 */
[----:B------:R-:W-:Y:S02]  /*1da0*/  HADD2.F32 R131, -RZ, R67.H0_H0 ;  /* 0x20000043ff837230 */ /* 0x000fe40000004100 */
[----:B------:R-:W-:Y:S01]  /*1db0*/  FADD.FTZ R65, -R208, R65 ;  /* 0x00000041d0417221 */ /* 0x000fe20000010100 */
[----:B------:R-:W-:Y:S02]  /*1dc0*/  HADD2.F32 R67, -RZ, R58.H0_H0 ;  /* 0x2000003aff437230 */ /* 0x000fe40000004100 */
[----:B------:R-:W-:Y:S01]  /*1dd0*/  FADD.FTZ R17, R214, R17 ;  /* 0x00000011d6117221 */ /* 0x000fe20000010000 */
[----:B------:R-:W-:Y:S02]  /*1de0*/  HADD2.F32 R221, -RZ, R56.H0_H0 ;  /* 0x20000038ffdd7230 */ /* 0x000fe40000004100 */
[-C--:B------:R-:W-:Y:S01]  /*1df0*/  FFMA.FTZ R5, R216, R214.reuse, R5 ;  /* 0x000000d6d8057223 */ /* 0x080fe20000010005 */
[----:B------:R-:W-:Y:S01]  /*1e00*/  FMUL.FTZ R126, R106, R65 ;  /* 0x000000416a7e7220 */ /* 0x000fe20000410000 */
[----:B------:R-:W-:Y:S01]  /*1e10*/  FFMA.FTZ R214, R162, R214, R75 ;  /* 0x000000d6a2d67223 */ /* 0x000fe2000001004b */
[----:B------:R-:W-:Y:S01]  /*1e20*/  FMUL.FTZ R65, R180, R67 ;  /* 0x00000043b4417220 */ /* 0x000fe20000410000 */
[----:B------:R-:W-:Y:S01]  /*1e30*/  SHF.R.U64 R75, R132, 0x10, R133 ;  /* 0x00000010844b7819 */ /* 0x000fe20000001285 */
[----:B------:R-:W-:-:S02]  /*1e40*/  HADD2.F32 R73, -RZ, R73.H0_H0 ;  /* 0x20000049ff497230 */ /* 0x000fc40000004100 */
[----:B------:R-:W-:Y:S01]  /*1e50*/  FADD.FTZ R96, R221, R96 ;  /* 0x00000060dd607221 */ /* 0x000fe20000010000 */
[-C--:B------:R-:W-:Y:S01]  /*1e60*/  FFMA.FTZ R170, R126, R221.reuse, R170 ;  /* 0x000000dd7eaa7223 */ /* 0x080fe200000100aa */
[----:B------:R-:W-:Y:S01]  /*1e70*/  FFMA.FTZ R221, R190, R221, R65 ;  /* 0x000000ddbedd7223 */ /* 0x000fe20000010041 */
[----:B------:R-:W-:Y:S01]  /*1e80*/  SHF.R.U32.HI R74, RZ, 0x10, R133 ;  /* 0x00000010ff4a7819 */ /* 0x000fe20000011685 */
[----:B------:R-:W-:Y:S02]  /*1e90*/  HADD2.F32 R65, -RZ, R66.H0_H0 ;  /* 0x20000042ff417230 */ /* 0x000fe40000004100 */
[----:B------:R-:W-:Y:S01]  /*1ea0*/  FADD.FTZ R73, -R208, R73 ;  /* 0x00000049d0497221 */ /* 0x000fe20000010100 */
[----:B------:R-:W-:Y:S01]  /*1eb0*/  HADD2.F32 R75, -RZ, R75.H0_H0 ;  /* 0x2000004bff4b7230 */ /* 0x000fe20000004100 */
[----:B------:R-:W-:Y:S01]  /*1ec0*/  SHF.R.U32.HI R84, RZ, 0x10, R129 ;  /* 0x00000010ff547819 */ /* 0x000fe20000011681 */
[----:B------:R-:W-:Y:S02]  /*1ed0*/  HADD2.F32 R64, -RZ, R74.H0_H0 ;  /* 0x2000004aff407230 */ /* 0x000fe40000004100 */
[----:B------:R-:W-:Y:S01]  /*1ee0*/  FMUL.FTZ R132, R106, R73 ;  /* 0x000000496a847220 */ /* 0x000fe20000410000 */
[----:B------:R-:W-:Y:S01]  /*1ef0*/  FADD.FTZ R65, -R208, R65 ;  /* 0x00000041d0417221 */ /* 0x000fe20000010100 */
[----:B------:R-:W-:Y:S01]  /*1f00*/  FADD.FTZ R36, R59, R36 ;  /* 0x000000243b247221 */ /* 0x000fe20000010000 */
[----:B------:R-:W-:Y:S01]  /*1f10*/  FFMA.FTZ R48, R207, R59, R48 ;  /* 0x0000003bcf307223 */ /* 0x000fe20000010030 */
[----:B------:R-:W-:Y:S01]  /*1f20*/  FMUL.FTZ R85, R158, R75 ;  /* 0x0000004b9e557220 */ /* 0x000fe20000410000 */
[----:B------:R-:W-:Y:S01]  /*1f30*/  MOV R59, R133 ;  /* 0x00000085003b7202 */ /* 0x000fe20000000f00 */
[----:B------:R-:W-:Y:S01]  /*1f40*/  FADD.FTZ R52, R222, R52 ;  /* 0x00000034de347221 */ /* 0x000fe20000010000 */
[----:B------:R-:W-:Y:S01]  /*1f50*/  FFMA.FTZ R53, R146, R222, R53 ;  /* 0x000000de92357223 */ /* 0x000fe20000010035 */
[----:B------:R-:W-:Y:S01]  /*1f60*/  FADD.FTZ R92, R131, R92 ;  /* 0x0000005c835c7221 */ /* 0x000fe20000010000 */
[----:B------:R-:W-:Y:S01]  /*1f70*/  FFMA.FTZ R93, R132, R131, R93 ;  /* 0x00000083845d7223 */ /* 0x000fe2000001005d */
[----:B------:R-:W-:-:S02]  /*1f80*/  HADD2.F32 R58, -RZ, R84.H0_H0 ;  /* 0x20000054ff3a7230 */ /* 0x000fc40000004100 */
[----:B------:R-:W-:Y:S01]  /*1f90*/  FMUL.FTZ R222, R106, R65 ;  /* 0x000000416ade7220 */ /* 0x000fe20000410000 */
[----:B------:R-:W-:Y:S01]  /*1fa0*/  FADD.FTZ R20, R57, R20 ;  /* 0x0000001439147221 */ /* 0x000fe20000010000 */
[----:B------:R-:W-:Y:S01]  /*1fb0*/  FFMA.FTZ R8, R207, R57, R8 ;  /* 0x00000039cf087223 */ /* 0x000fe20000010008 */
[----:B------:R-:W-:Y:S01]  /*1fc0*/  FFMA.FTZ R131, R168, R131, R85 ;  /* 0x00000083a8837223 */ /* 0x000fe20000010055 */
[----:B------:R-:W-:Y:S02]  /*1fd0*/  HADD2.F32 R73, -RZ, R72.H0_H0 ;  /* 0x20000048ff497230 */ /* 0x000fe40000004100 */
[----:B------:R-:W-:Y:S01]  /*1fe0*/  FMUL.FTZ R66, R157, R64 ;  /* 0x000000409d427220 */ /* 0x000fe20000410000 */
[----:B------:R-:W-:Y:S01]  /*1ff0*/  IMAD.MOV.U32 R65, RZ, RZ, R140 ;  /* 0x000000ffff417224 */ /* 0x000fe200078e008c */
[----:B------:R-:W-:Y:S01]  /*2000*/  MOV R57, R129 ;  /* 0x0000008100397202 */ /* 0x000fe20000000f00 */
[----:B------:R-:W-:Y:S01]  /*2010*/  HADD2.F32 R59, -RZ, R59.H0_H0 ;  /* 0x2000003bff3b7230 */ /* 0x000fe20000004100 */
[----:B------:R-:W-:Y:S01]  /*2020*/  SHF.R.U64 R85, R144, 0x10, R145 ;  /* 0x0000001090557819 */ /* 0x000fe20000001291 */
[----:B------:R-:W-:Y:S01]  /*2030*/  FFMA.FTZ R133, R167, R58, R66 ;  /* 0x0000003aa7857223 */ /* 0x000fe20000010042 */
[----:B------:R-:W-:Y:S01]  /*2040*/  FADD.FTZ R94, R67, R94 ;  /* 0x0000005e435e7221 */ /* 0x000fe20000010000 */
[----:B------:R-:W-:Y:S01]  /*2050*/  FFMA.FTZ R95, R126, R67, R95 ;  /* 0x000000437e5f7223 */ /* 0x000fe2000001005f */
[----:B------:R-:W-:Y:S01]  /*2060*/  FADD.FTZ R73, -R208, R73 ;  /* 0x00000049d0497221 */ /* 0x000fe20000010100 */
[----:B------:R-:W-:-:S02]  /*2070*/  IMAD.MOV.U32 R66, RZ, RZ, R142 ;  /* 0x000000ffff427224 */ /* 0x000fc400078e008e */
[----:B------:R-:W-:Y:S02]  /*2080*/  HADD2.F32 R67, -RZ, R65.H0_H0 ;  /* 0x20000041ff437230 */ /* 0x000fe40000004100 */
[----:B------:R-:W-:Y:S01]  /*2090*/  FMUL.FTZ R56, R179, R59 ;  /* 0x0000003bb3387220 */ /* 0x000fe20000410000 */
[----:B------:R-:W-:Y:S02]  /*20a0*/  HADD2.F32 R57, -RZ, R57.H0_H0 ;  /* 0x20000039ff397230 */ /* 0x000fe40000004100 */
[----:B------:R-:W-:Y:S02]  /*20b0*/  HADD2.F32 R65, -RZ, R85.H0_H0 ;  /* 0x20000055ff417230 */ /* 0x000fe40000004100 */
[----:B------:R-:W-:Y:S01]  /*20c0*/  FADD.FTZ R54, R220, R54 ;  /* 0x00000036dc367221 */ /* 0x000fe20000010000 */
[----:B------:R-:W-:Y:S01]  /*20d0*/  FFMA.FTZ R78, R147, R220, R78 ;  /* 0x000000dc934e7223 */ /* 0x000fe2000001004e */
[----:B------:R-:W-:Y:S01]  /*20e0*/  FMUL.FTZ R220, R106, R73 ;  /* 0x000000496adc7220 */ /* 0x000fe20000410000 */
[----:B------:R-:W-:-:S02]  /*20f0*/  HADD2.F32 R73, -RZ, R66.H0_H0 ;  /* 0x20000042ff497230 */ /* 0x000fc40000004100 */
[----:B------:R-:W-:Y:S01]  /*2100*/  FADD.FTZ R88, R57, R88 ;  /* 0x0000005839587221 */ /* 0x000fe20000010000 */
[-C--:B------:R-:W-:Y:S01]  /*2110*/  FFMA.FTZ R89, R222, R57.reuse, R89 ;  /* 0x00000039de597223 */ /* 0x080fe20000010059 */
[----:B------:R-:W-:Y:S01]  /*2120*/  FFMA.FTZ R219, R189, R57, R56 ;  /* 0x00000039bddb7223 */ /* 0x000fe20000010038 */
[----:B------:R-:W-:Y:S01]  /*2130*/  FADD.FTZ R66, RZ, R221 ;  /* 0x000000ddff427221 */ /* 0x000fe20000010000 */
[----:B------:R-:W-:Y:S01]  /*2140*/  FADD.FTZ R85, -R208, R65 ;  /* 0x00000041d0557221 */ /* 0x000fe20000010100 */
[----:B------:R-:W-:Y:S02]  /*2150*/  IMAD.MOV.U32 R57, RZ, RZ, R144 ;  /* 0x000000ffff397224 */ /* 0x000fe400078e0090 */
[----:B------:R-:W-:Y:S01]  /*2160*/  FFMA.FTZ R65, R126, R221, RZ ;  /* 0x000000dd7e417223 */ /* 0x000fe200000100ff */
[----:B------:R-:W-:Y:S01]  /*2170*/  FADD.FTZ R90, R75, R90 ;  /* 0x0000005a4b5a7221 */ /* 0x000fe20000010000 */
[C---:B------:R-:W-:Y:S01]  /*2180*/  FFMA.FTZ R91, R132.reuse, R75, R91 ;  /* 0x0000004b845b7223 */ /* 0x040fe2000001005b */
[----:B------:R-:W-:Y:S01]  /*2190*/  SHF.R.U32.HI R75, RZ, 0x10, R145 ;  /* 0x00000010ff4b7819 */ /* 0x000fe20000011691 */
[----:B------:R-:W-:Y:S01]  /*21a0*/  FADD.FTZ R66, R131, R66 ;  /* 0x0000004283427221 */ /* 0x000fe20000010000 */
[----:B------:R-:W-:Y:S01]  /*21b0*/  FFMA.FTZ R65, R132, R131, R65 ;  /* 0x0000008384417223 */ /* 0x000fe20000010041 */
[----:B------:R-:W-:Y:S01]  /*21c0*/  HADD2.F32 R57, -RZ, R57.H0_H0 ;  /* 0x20000039ff397230 */ /* 0x000fe20000004100 */
[----:B------:R-:W-:Y:S01]  /*21d0*/  MOV R72, R145 ;  /* 0x0000009100487202 */ /* 0x000fe20000000f00 */
[----:B------:R-:W-:Y:S01]  /*21e0*/  FADD.FTZ R66, R219, R66 ;  /* 0x00000042db427221 */ /* 0x000fe20000010000 */
[----:B------:R-:W-:Y:S01]  /*21f0*/  FADD.FTZ R55, R64, R55 ;  /* 0x0000003740377221 */ /* 0x000fe20000010000 */
[----:B------:R-:W-:Y:S01]  /*2200*/  FFMA.FTZ R63, R220, R64, R63 ;  /* 0x00000040dc3f7223 */ /* 0x000fe2000001003f */
[----:B------:R-:W-:-:S02]  /*2210*/  HADD2.F32 R75, -RZ, R75.H0_H0 ;  /* 0x2000004bff4b7230 */ /* 0x000fc40000004100 */
[----:B------:R-:W-:Y:S01]  /*2220*/  FFMA.FTZ R65, R222, R219, R65 ;  /* 0x000000dbde417223 */ /* 0x000fe20000010041 */
[----:B------:R-:W-:Y:S01]  /*2230*/  FADD.FTZ R71, R58, R71 ;  /* 0x000000473a477221 */ /* 0x000fe20000010000 */
[----:B------:R-:W-:Y:S01]  /*2240*/  FFMA.FTZ R79, R220, R58, R79 ;  /* 0x0000003adc4f7223 */ /* 0x000fe2000001004f */
[----:B------:R-:W-:Y:S01]  /*2250*/  FADD.FTZ R82, R59, R82 ;  /* 0x000000523b527221 */ /* 0x000fe20000010000 */
[----:B------:R-:W-:Y:S01]  /*2260*/  FFMA.FTZ R83, R222, R59, R83 ;  /* 0x0000003bde537223 */ /* 0x000fe20000010053 */
[--C-:B------:R-:W-:Y:S02]  /*2270*/  SHF.R.U64 R74, R140, 0x10, R141.reuse ;  /* 0x000000108c4a7819 */ /* 0x100fe4000000128d */
[----:B------:R-:W-:Y:S02]  /*2280*/  MOV R64, R141 ;  /* 0x0000008d00407202 */ /* 0x000fe40000000f00 */
[----:B------:R-:W-:Y:S01]  /*2290*/  SHF.R.U32.HI R56, RZ, 0x10, R141 ;  /* 0x00000010ff387819 */ /* 0x000fe2000001168d */
[----:B------:R-:W-:Y:S01]  /*22a0*/  FADD.FTZ R141, -R208, R57 ;  /* 0x00000039d08d7221 */ /* 0x000fe20000010100 */
[----:B------:R-:W-:Y:S01]  /*22b0*/  SHF.R.U64 R84, R142, 0x10, R143 ;  /* 0x000000108e547819 */ /* 0x000fe2000000128f */
[----:B------:R-:W-:Y:S01]  /*22c0*/  FADD.FTZ R66, R133, R66 ;  /* 0x0000004285427221 */ /* 0x000fe20000010000 */
[----:B------:R-:W-:-:S02]  /*22d0*/  MOV R59, R143 ;  /* 0x0000008f003b7202 */ /* 0x000fc40000000f00 */
[----:B------:R-:W-:Y:S01]  /*22e0*/  SHF.R.U32.HI R58, RZ, 0x10, R143 ;  /* 0x00000010ff3a7819 */ /* 0x000fe2000001168f */
[----:B------:R-:W-:Y:S02]  /*22f0*/  HADD2.F32 R143, -RZ, R72.H0_H0 ;  /* 0x20000048ff8f7230 */ /* 0x000fe40000004100 */
        /* <DEDUP_REMOVED lines=18> */
[----:B------:R-:W-:Y:S02]  /*2420*/  HADD2.F32 R72, -RZ, R64.H0_H0 ;  /* 0x20000040ff487230 */ /* 0x000fe40000004100 */
[----:B------:R-:W-:Y:S01]  /*2430*/  FADD.FTZ R64, R218, R67 ;  /* 0x00000043da407221 */ /* 0x000fe20000010000 */
[----:B------:R-:W-:Y:S02]  /*2440*/  HADD2.F32 R74, -RZ, R74.H0_H0 ;  /* 0x2000004aff4a7230 */ /* 0x000fe40000004100 */
[----:B------:R-:W-:Y:S01]  /*2450*/  FFMA.FTZ R66, R217, R218, R66 ;  /* 0x000000dad9427223 */ /* 0x000fe20000010042 */
[----:B------:R-:W-:Y:S01]  /*2460*/  FMUL.FTZ R129, R110, R75 ;  /* 0x0000004b6e817220 */ /* 0x000fe20000410000 */
[----:B------:R-:W-:Y:S01]  /*2470*/  FMUL.FTZ R130, R106, R85 ;  /* 0x000000556a827220 */ /* 0x000fe20000410000 */
[----:B------:R-:W-:-:S02]  /*2480*/  HADD2.F32 R67, -RZ, R59.H0_H0 ;  /* 0x2000003bff437230 */ /* 0x000fc40000004100 */
[----:B------:R-:W-:Y:S01]  /*2490*/  FADD.FTZ R65, R135, R64 ;  /* 0x0000004087417221 */ /* 0x000fe20000010000 */
[----:B------:R-:W-:Y:S01]  /*24a0*/  FFMA.FTZ R59, R137, R135, R66 ;  /* 0x00000087893b7223 */ /* 0x000fe20000010042 */
[----:B------:R-:W-:Y:S01]  /*24b0*/  FADD.FTZ R21, R74, R21 ;  /* 0x000000154a157221 */ /* 0x000fe20000010000 */
[-C--:B------:R-:W-:Y:S01]  /*24c0*/  FFMA.FTZ R129, R160, R74.reuse, R129 ;  /* 0x0000004aa0817223 */ /* 0x080fe20000010081 */
[----:B------:R-:W-:Y:S01]  /*24d0*/  FFMA.FTZ R9, R130, R74, R9 ;  /* 0x0000004a82097223 */ /* 0x000fe20000010009 */
[----:B------:R-:W-:Y:S02]  /*24e0*/  HADD2.F32 R74, -RZ, R56.H0_H0 ;  /* 0x20000038ff4a7230 */ /* 0x000fe40000004100 */
[----:B------:R-:W-:Y:S01]  /*24f0*/  FADD.FTZ R56, R134, R65 ;  /* 0x0000004186387221 */ /* 0x000fe20000010000 */
[----:B------:R-:W-:Y:S02]  /*2500*/  HADD2.F32 R64, -RZ, R58.H0_H0 ;  /* 0x2000003aff407230 */ /* 0x000fe40000004100 */
[----:B------:R-:W-:Y:S01]  /*2510*/  FFMA.FTZ R58, R136, R134, R59 ;  /* 0x00000086883a7223 */ /* 0x000fe2000001003b */
[----:B------:R-:W-:-:S03]  /*2520*/  FADD.FTZ R65, R209, R56 ;  /* 0x00000038d1417221 */ /* 0x000fc60000010000 */
[----:B------:R-:W-:Y:S01]  /*2530*/  FFMA.FTZ R59, R211, R209, R58 ;  /* 0x000000d1d33b7223 */ /* 0x000fe2000001003a */
[----:B------:R-:W-:-:S03]  /*2540*/  FADD.FTZ R58, R214, R65 ;  /* 0x00000041d63a7221 */ /* 0x000fc60000010000 */
[----:B------:R-:W-:Y:S01]  /*2550*/  FFMA.FTZ R56, R216, R214, R59 ;  /* 0x000000d6d8387223 */ /* 0x000fe2000001003b */
[----:B------:R-:W-:-:S03]  /*2560*/  FADD.FTZ R58, R139, R58 ;  /* 0x0000003a8b3a7221 */ /* 0x000fc60000010000 */
[----:B------:R-:W-:Y:S01]  /*2570*/  FFMA.FTZ R59, R207, R139, R56 ;  /* 0x0000008bcf3b7223 */ /* 0x000fe20000010038 */
[----:B------:R-:W-:Y:S01]  /*2580*/  FMUL.FTZ R144, R106, R57 ;  /* 0x000000396a907220 */ /* 0x000fe20000410000 */
[----:B------:R-:W-:Y:S02]  /*2590*/  FADD.FTZ R57, R127, R58 ;  /* 0x0000003a7f397221 */ /* 0x000fe40000010000 */
[----:B------:R-:W-:Y:S01]  /*25a0*/  FFMA.FTZ R58, R210, R127, R59 ;  /* 0x0000007fd23a7223 */ /* 0x000fe2000001003b */
[----:B------:R-:W-:Y:S01]  /*25b0*/  FADD.FTZ R56, R67, R32 ;  /* 0x0000002043387221 */ /* 0x000fe20000010000 */
[----:B------:R-:W-:Y:S01]  /*25c0*/  FADD.FTZ R32, R128, R57 ;  /* 0x0000003980207221 */ /* 0x000fe20000010000 */
[----:B------:R-:W-:Y:S01]  /*25d0*/  FADD.FTZ R143, -R208, R143 ;  /* 0x0000008fd08f7221 */ /* 0x000fe20000010100 */
[----:B------:R-:W-:Y:S01]  /*25e0*/  FMUL.FTZ R140, R171, R67 ;  /* 0x00000043ab8c7220 */ /* 0x000fe20000410000 */
[----:B------:R-:W-:Y:S01]  /*25f0*/  FFMA.FTZ R57, R141, R128, R58 ;  /* 0x000000808d397223 */ /* 0x000fe2000001003a */
[----:B------:R-:W-:Y:S01]  /*2600*/  FADD.FTZ R59, R32, R129 ;  /* 0x00000081203b7221 */ /* 0x000fe20000010000 */
[----:B------:R-:W-:Y:S01]  /*2610*/  FMUL.FTZ R143, R106, R143 ;  /* 0x0000008f6a8f7220 */ /* 0x000fe20000410000 */
[----:B------:R-:W-:Y:S01]  /*2620*/  FFMA.FTZ R140, R181, R72, R140 ;  /* 0x00000048b58c7223 */ /* 0x000fe2000001008c */
[----:B------:R-:W-:Y:S01]  /*2630*/  FMUL.FTZ R142, R109, R64 ;  /* 0x000000406d8e7220 */ /* 0x000fe20000410000 */
[----:B------:R-:W-:Y:S01]  /*2640*/  FFMA.FTZ R32, R130, R129, R57 ;  /* 0x0000008182207223 */ /* 0x000fe20000010039 */
[----:B------:R-:W-:Y:S01]  /*2650*/  UMOV UR4, 0xffffffff ;  /* 0xffffffff00047882 */ /* 0x000fe20000000000 */
[----:B------:R-:W-:Y:S01]  /*2660*/  IADD3 R191, R191, UR10, RZ ;  /* 0x0000000abfbf7c10 */ /* 0x000fe2000fffe0ff */
        /* <DEDUP_REMOVED lines=32> */
[----:B------:R-:W-:Y:S02]  /*2870*/  IMAD.MOV.U32 R32, RZ, RZ, R56 ;  /* 0x000000ffff207224 */ /* 0x000fe400078e0038 */
[----:B-1----:R-:W-:Y:S02]  /*2880*/  FADD.FTZ R67, R58, R67 ;  /* 0x000000433a437221 */ /* 0x002fe40000010000 */
        /* <DEDUP_REMOVED lines=10> */
.L_x_645:
[----:B-1----:R-:W-:Y:S01]  /*2930*/  FADD.FTZ R56, R57, R58 ;  /* 0x0000003a39387221 */ /* 0x002fe20000010000 */
[----:B0-2---:R-:W-:Y:S01]  /*2940*/  FADD.FTZ R57, R59, R72 ;  /* 0x000000483b397221 */ /* 0x005fe20000010000 */
[----:B------:R-:W-:Y:S06]  /*2950*/  @P5 BRA `(.L_x_623) ;  /* 0x0000000000245947 */ /* 0x000fec0003800000 */
[----:B------:R-:W0:Y:S01]  /*2960*/  S2UR UR5, SR_CgaCtaId ;  /* 0x00000000000579c3 */ /* 0x000e220000008800 */
[----:B------:R-:W-:Y:S01]  /*2970*/  SHF.R.U32.HI R58, RZ, 0x5, R49 ;  /* 0x00000005ff3a7819 */ /* 0x000fe20000011631 */
[----:B------:R-:W-:-:S03]  /*2980*/  UMOV UR4, 0x400 ;  /* 0x0000040000047882 */ /* 0x000fc60000000000 */
[----:B------:R-:W-:-:S04]  /*2990*/  LOP3.LUT R59, R58, 0x7fffff8, RZ, 0xc0, !PT ;  /* 0x07fffff83a3b7812 */ /* 0x000fc800078ec0ff */
[----:B------:R-:W-:-:S04]  /*29a0*/  @!P4 IADD3 R59, R59, 0x8, RZ ;  /* 0x000000083b3bc810 */ /* 0x000fc80007ffe0ff */
[----:B------:R-:W-:Y:S01]  /*29b0*/  LOP3.LUT R58, R59, 0x7, R58, 0xf8, !PT ;  /* 0x000000073b3a7812 */ /* 0x000fe200078ef83a */
[----:B0-----:R-:W-:-:S06]  /*29c0*/  ULEA UR4, UR5, UR4, 0x18 ;  /* 0x0000000405047291 */ /* 0x001fcc000f8ec03f */
[----:B------:R-:W-:-:S05]  /*29d0*/  LEA R58, R58, UR4, 0x3 ;  /* 0x000000043a3a7c11 */ /* 0x000fca000f8e18ff */
[----:B------:R0:W-:Y:S02]  /*29e0*/  STS.64 [R58+0x5000], R56 ;  /* 0x005000383a007388 */ /* 0x0001e40000000a00 */
.L_x_623:
[----:B------:R-:W-:Y:S05]  /*29f0*/  WARPSYNC.ALL ;  /* 0x0000000000007948 */ /* 0x000fea0003800000 */
[----:B------:R-:W1:Y:S08]  /*2a00*/  S2UR UR5, SR_CgaCtaId ;  /* 0x00000000000579c3 */ /* 0x000e700000008800 */
[----:B------:R-:W-:Y:S01]  /*2a10*/  BAR.SYNC.DEFER_BLOCKING 0x0 ;  /* 0x0000000000007b1d */ /* 0x000fe20000010000 */
[----:B0-----:R-:W-:-:S02]  /*2a20*/  SHF.R.U32.HI R56, RZ, 0x5, R49 ;  /* 0x00000005ff387819 */ /* 0x001fc40000011631 */
[----:B-----5:R-:W-:Y:S02]  /*2a30*/  @P0 LOP3.LUT P6, RZ, R192, 0xff, RZ, 0xc0, !PT ;  /* 0x000000ffc0ff0812 */ /* 0x020fe400078cc0ff */
[----:B------:R-:W-:Y:S01]  /*2a40*/  LOP3.LUT R56, R56, 0x7fffff8, RZ, 0xc0, !PT ;  /* 0x07fffff838387812 */ /* 0x000fe200078ec0ff */
[----:B------:R-:W-:Y:S01]  /*2a50*/  UMOV UR4, 0x400 ;  /* 0x0000040000047882 */ /* 0x000fe20000000000 */
[----:B------:R-:W-:Y:S02]  /*2a60*/  LOP3.LUT P5, RZ, R99, 0xff00, RZ, 0xc0, !PT ;  /* 0x0000ff0063ff7812 */ /* 0x000fe400078ac0ff */
        /* <DEDUP_REMOVED lines=12> */
[----:B------:R-:W-:Y:S01]  /*2b30*/  FADD.FTZ R56, R56, R65 ;  /* 0x0000004138387221 */ /* 0x000fe20000010000 */
[----:B------:R-:W-:Y:S02]  /*2b40*/  @P1 MOV R64, R123 ;  /* 0x0000007b00401202 */ /* 0x000fe40000000f00 */
[----:B------:R-:W-:Y:S01]  /*2b50*/  FADD.FTZ R223, R66, R223 ;  /* 0x000000df42df7221 */ /* 0x000fe20000010000 */
[----:B------:R-:W-:-:S03]  /*2b60*/  FADD.FTZ R56, R67, R56 ;  /* 0x0000003843387221 */ /* 0x000fc60000010000 */
[----:B--2---:R-:W-:Y:S01]  /*2b70*/  FADD.FTZ R223, R223, R72 ;  /* 0x00000048dfdf7221 */ /* 0x004fe20000010000 */
[----:B------:R-:W-:Y:S01]  /*2b80*/  FADD.FTZ R56, R56, R73 ;  /* 0x0000004938387221 */ /* 0x000fe20000010000 */
[----:B------:R-:W-:Y:S02]  /*2b90*/  @P1 SHF.R.U64 R73, R122, 0x10, R123 ;  /* 0x000000107a491819 */ /* 0x000fe4000000127b */
[----:B------:R-:W-:Y:S01]  /*2ba0*/  FADD.FTZ R223, R74, R223 ;  /* 0x000000df4adf7221 */ /* 0x000fe20000010000 */
[----:B------:R-:W-:Y:S01]  /*2bb0*/  FADD.FTZ R56, R75, R56 ;  /* 0x000000384b387221 */ /* 0x000fe20000010000 */
[----:B------:R-:W-:Y:S01]  /*2bc0*/  @P1 SHF.R.U64 R74, R116, 0x10, R117 ;  /* 0x00000010744a1819 */ /* 0x000fe20000001275 */
[----:B------:R-:W-:Y:S02]  /*2bd0*/  @P1 HADD2.F32 R73, -RZ, R73.H0_H0 ;  /* 0x20000049ff491230 */ /* 0x000fe40000004100 */
[----:B---3--:R-:W-:Y:S01]  /*2be0*/  FADD.FTZ R223, R223, R84 ;  /* 0x00000054dfdf7221 */ /* 0x008fe20000010000 */
[----:B------:R-:W-:Y:S01]  /*2bf0*/  FADD.FTZ R56, R56, R85 ;  /* 0x0000005538387221 */ /* 0x000fe20000010000 */
[----:B------:R-:W-:Y:S01]  /*2c00*/  @P1 SHF.R.U32.HI R72, RZ, 0x10, R123 ;  /* 0x00000010ff481819 */ /* 0x000fe2000001167b */
[----:B------:R-:W-:-:S02]  /*2c10*/  @P1 HADD2.F32 R74, -RZ, R74.H0_H0 ;  /* 0x2000004aff4a1230 */ /* 0x000fc40000004100 */
[----:B------:R-:W-:Y:S01]  /*2c20*/  FADD.FTZ R86, R86, R223 ;  /* 0x000000df56567221 */ /* 0x000fe20000010000 */
[----:B------:R-:W-:Y:S01]  /*2c30*/  FADD.FTZ R56, R87, R56 ;  /* 0x0000003857387221 */ /* 0x000fe20000010000 */
[----:B------:R-:W-:Y:S02]  /*2c40*/  @P1 MOV R75, R117 ;  /* 0x00000075004b1202 */ /* 0x000fe40000000f00 */
[----:B------:R-:W-:Y:S01]  /*2c50*/  FMUL.FTZ R59, R86, UR16 ;  /* 0x00000010563b7c20 */ /* 0x000fe20008410000 */
[----:B------:R-:W-:Y:S01]  /*2c60*/  FMUL.FTZ R58, R56, UR16 ;  /* 0x00000010383a7c20 */ /* 0x000fe20008410000 */
[----:B------:R-:W-:Y:S02]  /*2c70*/  @P1 IMAD.MOV.U32 R56, RZ, RZ, R122 ;  /* 0x000000ffff381224 */ /* 0x000fe400078e007a */
[----:B------:R-:W-:Y:S01]  /*2c80*/  @P1 HADD2.F32 R75, -RZ, R75.H0_H0 ;  /* 0x2000004bff4b1230 */ /* 0x000fe20000004100 */
[----:B------:R-:W-:Y:S02]  /*2c90*/  FSEL R59, R59, RZ, !P2 ;  /* 0x000000ff3b3b7208 */ /* 0x000fe40005000000 */
[----:B------:R-:W-:Y:S01]  /*2ca0*/  @P1 HADD2.F32 R57, -RZ, R56.H0_H0 ;  /* 0x20000038ff391230 */ /* 0x000fe20000004100 */
[----:B------:R-:W-:-:S02]  /*2cb0*/  LOP3.LUT P2, RZ, R99, 0xff, RZ, 0xc0, !PT ;  /* 0x000000ff63ff7812 */ /* 0x000fc4000784c0ff */
[-CC-:B------:R-:W-:Y:S01]  /*2cc0*/  FFMA.FTZ R126, R126, R58.reuse, R59.reuse ;  /* 0x0000003a7e7e7223 */ /* 0x180fe2000001003b */
[-CC-:B------:R-:W-:Y:S01]  /*2cd0*/  FFMA.FTZ R132, R132, R58.reuse, R59.reuse ;  /* 0x0000003a84847223 */ /* 0x180fe2000001003b */
[-CC-:B------:R-:W-:Y:S01]  /*2ce0*/  FFMA.FTZ R66, R153, R58.reuse, R59.reuse ;  /* 0x0000003a99427223 */ /* 0x180fe2000001003b */
[-CC-:B------:R-:W-:Y:S01]  /*2cf0*/  FFMA.FTZ R222, R222, R58.reuse, R59.reuse ;  /* 0x0000003adede7223 */ /* 0x180fe2000001003b */
[----:B------:R-:W-:Y:S01]  /*2d00*/  FADD.FTZ R221, R221, -R126 ;  /* 0x8000007edddd7221 */ /* 0x000fe20000010000 */
[----:B------:R-:W-:Y:S01]  /*2d10*/  FADD.FTZ R131, R131, -R132 ;  /* 0x8000008483837221 */ /* 0x000fe20000010000 */
[----:B------:R-:W-:Y:S01]  /*2d20*/  FADD.FTZ R149, R149, -R66 ;  /* 0x8000004295957221 */ /* 0x000fe20000010000 */
[----:B------:R-:W-:Y:S02]  /*2d30*/  @P1 HADD2.F32 R66, -RZ, R64.H0_H0 ;  /* 0x20000040ff421230 */ /* 0x000fe40000004100 */
[----:B------:R-:W-:Y:S01]  /*2d40*/  FMUL.FTZ R56, R106, R221 ;  /* 0x000000dd6a387220 */ /* 0x000fe20000410000 */
[-C--:B------:R-:W-:Y:S01]  /*2d50*/  FFMA.FTZ R154, R154, R58.reuse, R59 ;  /* 0x0000003a9a9a7223 */ /* 0x080fe2000001003b */
[----:B------:R-:W-:Y:S01]  /*2d60*/  FMUL.FTZ R64, R106, R131 ;  /* 0x000000836a407220 */ /* 0x000fe20000410000 */
[----:B------:R-:W-:Y:S01]  /*2d70*/  FADD.FTZ R65, R219, -R222 ;  /* 0x800000dedb417221 */ /* 0x000fe20000010000 */
[----:B------:R-:W-:Y:S01]  /*2d80*/  @P1 FADD.FTZ R56, R56, R57 ;  /* 0x0000003938381221 */ /* 0x000fe20000010000 */
[-C--:B------:R-:W-:Y:S01]  /*2d90*/  FFMA.FTZ R220, R220, R58.reuse, R59 ;  /* 0x0000003adcdc7223 */ /* 0x080fe2000001003b */
[----:B------:R-:W-:Y:S01]  /*2da0*/  FADD.FTZ R85, R155, -R154 ;  /* 0x8000009a9b557221 */ /* 0x000fe20000010000 */
[----:B------:R-:W-:Y:S01]  /*2db0*/  @P1 FADD.FTZ R64, R64, R73 ;  /* 0x0000004940401221 */ /* 0x000fe20000010000 */
[----:B------:R-:W-:Y:S01]  /*2dc0*/  FMUL.FTZ R57, R56, UR17 ;  /* 0x0000001138397c20 */ /* 0x000fe20008410000 */
[C---:B------:R-:W-:Y:S01]  /*2dd0*/  FMUL.FTZ R65, R106.reuse, R65 ;  /* 0x000000416a417220 */ /* 0x040fe20000410000 */
[-C--:B------:R-:W-:Y:S01]  /*2de0*/  FFMA.FTZ R147, R147, R58.reuse, R59 ;  /* 0x0000003a93937223 */ /* 0x080fe2000001003b */
[----:B------:R-:W-:Y:S01]  /*2df0*/  FADD.FTZ R133, R133, -R220 ;  /* 0x800000dc85857221 */ /* 0x000fe20000010000 */
[----:B------:R-:W-:Y:S01]  /*2e00*/  FMUL.FTZ R85, R106, R85 ;  /* 0x000000556a557220 */ /* 0x000fe20000410000 */
[----:B------:R-:W-:Y:S01]  /*2e10*/  FMUL.FTZ R86, R64, UR17 ;  /* 0x0000001140567c20 */ /* 0x000fe20008410000 */
[----:B------:R-:W-:Y:S01]  /*2e20*/  @P1 FADD.FTZ R65, R65, R66 ;  /* 0x0000004241411221 */ /* 0x000fe20000010000 */
[C---:B------:R-:W-:Y:S01]  /*2e30*/  FSEL R67, R57.reuse, RZ, P2 ;  /* 0x000000ff39437208 */ /* 0x040fe20001000000 */
[----:B------:R-:W-:Y:S01]  /*2e40*/  FADD.FTZ R147, R212, -R147 ;  /* 0x80000093d4937221 */ /* 0x000fe20000010000 */
[----:B------:R-:W-:Y:S01]  /*2e50*/  @P1 HADD2.F32 R66, -RZ, R72.H0_H0 ;  /* 0x20000048ff421230 */ /* 0x000fe20000004100 */
[----:B------:R-:W-:Y:S01]  /*2e60*/  @P0 FSEL R57, R57, RZ, P6 ;  /* 0x000000ff39390208 */ /* 0x000fe20003000000 */
[-CC-:B------:R-:W-:Y:S01]  /*2e70*/  FFMA.FTZ R146, R146, R58.reuse, R59.reuse ;  /* 0x0000003a92927223 */ /* 0x180fe2000001003b */
[----:B------:R-:W-:Y:S01]  /*2e80*/  FFMA.FTZ R217, R217, R58, R59 ;  /* 0x0000003ad9d97223 */ /* 0x000fe2000001003b */
[----:B------:R-:W-:Y:S01]  /*2e90*/  FMUL.FTZ R73, R106, R133 ;  /* 0x000000856a497220 */ /* 0x000fe20000410000 */
[----:B------:R-:W-:-:S02]  /*2ea0*/  @P1 IMAD.MOV.U32 R72, RZ, RZ, R116 ;  /* 0x000000ffff481224 */ /* 0x000fc400078e0074 */
[----:B------:R-:W-:Y:S01]  /*2eb0*/  @P1 FADD.FTZ R85, R85, R74 ;  /* 0x0000004a55551221 */ /* 0x000fe20000010000 */
[C---:B------:R-:W-:Y:S01]  /*2ec0*/  LOP3.LUT P2, RZ, R99.reuse, 0xff0000, RZ, 0xc0, !PT ;  /* 0x00ff000063ff7812 */ /* 0x040fe2000784c0ff */
[----:B------:R-:W-:Y:S01]  /*2ed0*/  FMUL.FTZ R84, R106, R147 ;  /* 0x000000936a547220 */ /* 0x000fe20000410000 */
[----:B------:R-:W-:Y:S01]  /*2ee0*/  LOP3.LUT P6, RZ, R99, 0xff000000, RZ, 0xc0, !PT ;  /* 0xff00000063ff7812 */ /* 0x000fe200078cc0ff */
[----:B------:R-:W-:Y:S01]  /*2ef0*/  FADD.FTZ R215, R215, -R146 ;  /* 0x80000092d7d77221 */ /* 0x000fe20000010000 */
[----:B------:R-:W-:Y:S01]  /*2f00*/  FSEL R74, R86, RZ, P5 ;  /* 0x000000ff564a7208 */ /* 0x000fe20002800000 */
[----:B------:R-:W-:Y:S01]  /*2f10*/  FADD.FTZ R217, R218, -R217 ;  /* 0x800000d9dad97221 */ /* 0x000fe20000010000 */
[----:B------:R-:W-:Y:S01]  /*2f20*/  @P0 LOP3.LUT P5, RZ, R192, 0xff00, RZ, 0xc0, !PT ;  /* 0x0000ff00c0ff0812 */ /* 0x000fe200078ac0ff */
[----:B------:R-:W-:Y:S01]  /*2f30*/  @P1 FADD.FTZ R73, R73, R66 ;  /* 0x0000004249491221 */ /* 0x000fe20000010000 */
[----:B------:R-:W-:Y:S01]  /*2f40*/  @P1 SHF.R.U32.HI R99, RZ, 0x10, R117 ;  /* 0x00000010ff631819 */ /* 0x000fe20000011675 */
[----:B------:R-:W-:Y:S01]  /*2f50*/  @P1 HADD2.F32 R66, -RZ, R72.H0_H0 ;  /* 0x20000048ff421230 */ /* 0x000fe20000004100 */
[----:B------:R-:W-:Y:S01]  /*2f60*/  @P1 SHF.R.U64 R126, R118, 0x10, R119 ;  /* 0x00000010767e1819 */ /* 0x000fe20000001277 */
[----:B------:R-:W-:Y:S01]  /*2f70*/  FMUL.FTZ R153, R106, R149 ;  /* 0x000000956a997220 */ /* 0x000fe20000410000 */
[----:B------:R-:W-:Y:S01]  /*2f80*/  FMUL.FTZ R87, R65, UR17 ;  /* 0x0000001141577c20 */ /* 0x000fe20008410000 */
[----:B------:R-:W-:Y:S01]  /*2f90*/  @P0 FSEL R72, R86, RZ, P5 ;  /* 0x000000ff56480208 */ /* 0x000fe20002800000 */
[----:B------:R-:W-:Y:S01]  /*2fa0*/  @P1 FADD.FTZ R84, R84, R75 ;  /* 0x0000004b54541221 */ /* 0x000fe20000010000 */
[----:B------:R-:W-:Y:S01]  /*2fb0*/  @P0 LOP3.LUT P5, RZ, R192, 0xff0000, RZ, 0xc0, !PT ;  /* 0x00ff0000c0ff0812 */ /* 0x000fe200078ac0ff */
[----:B------:R-:W-:-:S02]  /*2fc0*/  @P1 HADD2.F32 R99, -RZ, R99.H0_H0 ;  /* 0x20000063ff631230 */ /* 0x000fc40000004100 */
[C---:B------:R-:W-:Y:S01]  /*2fd0*/  FMUL.FTZ R146, R106.reuse, R215 ;  /* 0x000000d76a927220 */ /* 0x040fe20000410000 */
[----:B------:R-:W-:Y:S02]  /*2fe0*/  @P1 HADD2.F32 R126, -RZ, R126.H0_H0 ;  /* 0x2000007eff7e1230 */ /* 0x000fe40000004100 */
[----:B------:R-:W-:Y:S01]  /*2ff0*/  FMUL.FTZ R145, R106, R217 ;  /* 0x000000d96a917220 */ /* 0x000fe20000410000 */
[----:B------:R-:W-:Y:S01]  /*3000*/  @P1 FADD.FTZ R153, R153, R66 ;  /* 0x0000004299991221 */ /* 0x000fe20000010000 */
[----:B------:R-:W-:Y:S01]  /*3010*/  FSEL R75, R87, RZ, P2 ;  /* 0x000000ff574b7208 */ /* 0x000fe20001000000 */
[----:B------:R-:W-:Y:S01]  /*3020*/  FMUL.FTZ R86, R73, UR17 ;  /* 0x0000001149567c20 */ /* 0x000fe20008410000 */
[----:B------:R-:W-:Y:S01]  /*3030*/  @P0 FSEL R66, R87, RZ, P5 ;  /* 0x000000ff57420208 */ /* 0x000fe20002800000 */
[----:B------:R-:W-:Y:S01]  /*3040*/  FMUL.FTZ R149, R85, UR17 ;  /* 0x0000001155957c20 */ /* 0x000fe20008410000 */
[----:B------:R-:W-:Y:S01]  /*3050*/  FMUL.FTZ R147, R84, UR17 ;  /* 0x0000001154937c20 */ /* 0x000fe20008410000 */
[C---:B------:R-:W-:Y:S01]  /*3060*/  LOP3.LUT P2, RZ, R205.reuse, 0xff00, RZ, 0xc0, !PT ;  /* 0x0000ff00cdff7812 */ /* 0x040fe2000784c0ff */
[----:B------:R-:W-:Y:S01]  /*3070*/  @P1 FADD.FTZ R146, R146, R99 ;  /* 0x0000006392921221 */ /* 0x000fe20000010000 */
[----:B------:R-:W-:Y:S01]  /*3080*/  LOP3.LUT P5, RZ, R205, 0xff0000, RZ, 0xc0, !PT ;  /* 0x00ff0000cdff7812 */ /* 0x000fe200078ac0ff */
[----:B------:R-:W-:Y:S01]  /*3090*/  @P1 FADD.FTZ R145, R145, R126 ;  /* 0x0000007e91911221 */ /* 0x000fe20000010000 */
[-CC-:B------:R-:W-:Y:S01]  /*30a0*/  FFMA.FTZ R126, R137, R58.reuse, R59.reuse ;  /* 0x0000003a897e7223 */ /* 0x180fe2000001003b */
[----:B------:R-:W-:Y:S01]  /*30b0*/  FSEL R87, R86, RZ, P6 ;  /* 0x000000ff56577208 */ /* 0x000fe20003000000 */
[----:B------:R-:W-:Y:S01]  /*30c0*/  FMUL.FTZ R155, R153, UR17 ;  /* 0x00000011999b7c20 */ /* 0x000fe20008410000 */
[----:B------:R-:W-:Y:S01]  /*30d0*/  FSEL R208, R149, RZ, P2 ;  /* 0x000000ff95d07208 */ /* 0x000fe20001000000 */
[----:B------:R-:W-:Y:S01]  /*30e0*/  FMUL.FTZ R154, R146, UR17 ;  /* 0x00000011929a7c20 */ /* 0x000fe20008410000 */
[----:B------:R-:W-:Y:S01]  /*30f0*/  FSEL R99, R147, RZ, P5 ;  /* 0x000000ff93637208 */ /* 0x000fe20002800000 */
[----:B------:R-:W-:Y:S01]  /*3100*/  FMUL.FTZ R132, R145, UR17 ;  /* 0x0000001191847c20 */ /* 0x000fe20008410000 */
[----:B------:R-:W-:Y:S01]  /*3110*/  LOP3.LUT P6, RZ, R205, 0xff, RZ, 0xc0, !PT ;  /* 0x000000ffcdff7812 */ /* 0x000fe200078cc0ff */
[----:B------:R-:W-:Y:S01]  /*3120*/  FADD.FTZ R135, R135, -R126 ;  /* 0x8000007e87877221 */ /* 0x000fe20000010000 */
[----:B------:R-:W-:Y:S01]  /*3130*/  LOP3.LUT P2, RZ, R205, 0xff000000, RZ, 0xc0, !PT ;  /* 0xff000000cdff7812 */ /* 0x000fe2000784c0ff */
[-CC-:B------:R-:W-:Y:S01]  /*3140*/  FFMA.FTZ R133, R136, R58.reuse, R59.reuse ;  /* 0x0000003a88857223 */ /* 0x180fe2000001003b */
[----:B------:R-:W-:Y:S01]  /*3150*/  LOP3.LUT P5, RZ, R152, 0xff00, RZ, 0xc0, !PT ;  /* 0x0000ff0098ff7812 */ /* 0x000fe200078ac0ff */
[-CC-:B------:R-:W-:Y:S01]  /*3160*/  FFMA.FTZ R213, R213, R58.reuse, R59.reuse ;  /* 0x0000003ad5d57223 */ /* 0x180fe2000001003b */
[----:B------:R-:W-:Y:S01]  /*3170*/  @P1 MOV R131, R119 ;  /* 0x0000007700831202 */ /* 0x000fe20000000f00 */
[----:B------:R-:W-:Y:S01]  /*3180*/  FFMA.FTZ R137, R216, R58, R59 ;  /* 0x0000003ad8897223 */ /* 0x000fe2000001003b */
[----:B------:R-:W-:Y:S01]  /*3190*/  FSEL R215, R155, RZ, P6 ;  /* 0x000000ff9bd77208 */ /* 0x000fe20003000000 */
[----:B------:R-:W-:Y:S01]  /*31a0*/  FADD.FTZ R133, R134, -R133 ;  /* 0x8000008586857221 */ /* 0x000fe20000010000 */
[----:B------:R-:W-:Y:S01]  /*31b0*/  FSEL R212, R154, RZ, P2 ;  /* 0x000000ff9ad47208 */ /* 0x000fe20001000000 */
[----:B------:R-:W-:Y:S01]  /*31c0*/  @P1 HADD2.F32 R131, -RZ, R131.H0_H0 ;  /* 0x20000083ff831230 */ /* 0x000fe20000004100 */
[----:B------:R-:W-:Y:S01]  /*31d0*/  FSEL R205, R132, RZ, P5 ;  /* 0x000000ff84cd7208 */ /* 0x000fe20002800000 */
[----:B------:R-:W-:Y:S01]  /*31e0*/  FADD.FTZ R213, R138, -R213 ;  /* 0x800000d58ad57221 */ /* 0x000fe20000010000 */
[----:B------:R-:W-:Y:S01]  /*31f0*/  LOP3.LUT P6, RZ, R152, 0xff0000, RZ, 0xc0, !PT ;  /* 0x00ff000098ff7812 */ /* 0x000fe200078cc0ff */
[----:B------:R-:W-:Y:S01]  /*3200*/  FADD.FTZ R137, R214, -R137 ;  /* 0x80000089d6897221 */ /* 0x000fe20000010000 */
[----:B------:R-:W-:Y:S01]  /*3210*/  LOP3.LUT P2, RZ, R152, 0xff, RZ, 0xc0, !PT ;  /* 0x000000ff98ff7812 */ /* 0x000fe2000784c0ff */
[----:B------:R-:W-:Y:S01]  /*3220*/  FMUL.FTZ R133, R106, R133 ;  /* 0x000000856a857220 */ /* 0x000fe20000410000 */
[----:B------:R-:W-:Y:S01]  /*3230*/  LOP3.LUT P5, RZ, R152, 0xff000000, RZ, 0xc0, !PT ;  /* 0xff00000098ff7812 */ /* 0x000fe200078ac0ff */
[C---:B------:R-:W-:Y:S01]  /*3240*/  FMUL.FTZ R152, R106.reuse, R135 ;  /* 0x000000876a987220 */ /* 0x040fe20000410000 */
[----:B------:R-:W-:Y:S01]  /*3250*/  @P1 MOV R126, R118 ;  /* 0x00000076007e1202 */ /* 0x000fe20000000f00 */
[----:B------:R-:W-:Y:S01]  /*3260*/  FMUL.FTZ R138, R106, R213 ;  /* 0x000000d56a8a7220 */ /* 0x000fe20000410000 */
[----:B------:R-:W-:Y:S01]  /*3270*/  @P1 SHF.R.U32.HI R134, RZ, 0x10, R119 ;  /* 0x00000010ff861819 */ /* 0x000fe20000011677 */
[----:B------:R-:W-:Y:S01]  /*3280*/  @P1 FADD.FTZ R152, R152, R131 ;  /* 0x0000008398981221 */ /* 0x000fe20000010000 */
[----:B------:R-:W-:Y:S01]  /*3290*/  @P1 SHF.R.U64 R135, R120, 0x10, R121 ;  /* 0x0000001078871819 */ /* 0x000fe20000001279 */
[----:B------:R-:W-:-:S02]  /*32a0*/  @P1 HADD2.F32 R131, -RZ, R126.H0_H0 ;  /* 0x2000007eff831230 */ /* 0x000fc40000004100 */
[-C--:B------:R-:W-:Y:S01]  /*32b0*/  FFMA.FTZ R220, R210, R58.reuse, R59 ;  /* 0x0000003ad2dc7223 */ /* 0x080fe2000001003b */
[----:B------:R-:W-:Y:S02]  /*32c0*/  @P1 HADD2.F32 R126, -RZ, R134.H0_H0 ;  /* 0x20000086ff7e1230 */ /* 0x000fe40000004100 */
[----:B------:R-:W-:Y:S01]  /*32d0*/  FMUL.FTZ R134, R106, R137 ;  /* 0x000000896a867220 */ /* 0x000fe20000410000 */
[----:B------:R-:W-:Y:S02]  /*32e0*/  @P1 HADD2.F32 R135, -RZ, R135.H0_H0 ;  /* 0x20000087ff871230 */ /* 0x000fe40000004100 */
[----:B------:R-:W-:Y:S01]  /*32f0*/  FMUL.FTZ R137, R152, UR17 ;  /* 0x0000001198897c20 */ /* 0x000fe20008410000 */
[----:B------:R-:W-:Y:S01]  /*3300*/  @P1 FADD.FTZ R138, R138, R131 ;  /* 0x000000838a8a1221 */ /* 0x000fe20000010000 */
[----:B------:R-:W-:Y:S01]  /*3310*/  @P1 FADD.FTZ R133, R133, R126 ;  /* 0x0000007e85851221 */ /* 0x000fe20000010000 */
[-C--:B------:R-:W-:Y:S01]  /*3320*/  FFMA.FTZ R210, R211, R58.reuse, R59 ;  /* 0x0000003ad3d27223 */ /* 0x080fe2000001003b */
[----:B------:R-:W-:Y:S01]  /*3330*/  @P1 FADD.FTZ R134, R134, R135 ;  /* 0x0000008786861221 */ /* 0x000fe20000010000 */
[-CC-:B------:R-:W-:Y:S01]  /*3340*/  FFMA.FTZ R211, R143, R58.reuse, R59.reuse ;  /* 0x0000003a8fd37223 */ /* 0x180fe2000001003b */
[----:B------:R-:W-:Y:S01]  /*3350*/  FMUL.FTZ R136, R138, UR17 ;  /* 0x000000118a887c20 */ /* 0x000fe20008410000 */
[----:B------:R-:W-:Y:S01]  /*3360*/  FMUL.FTZ R135, R133, UR17 ;  /* 0x0000001185877c20 */ /* 0x000fe20008410000 */
[----:B------:R-:W-:Y:S01]  /*3370*/  FSEL R126, R137, RZ, P6 ;  /* 0x000000ff897e7208 */ /* 0x000fe20003000000 */
[----:B------:R-:W-:Y:S01]  /*3380*/  FMUL.FTZ R131, R134, UR17 ;  /* 0x0000001186837c20 */ /* 0x000fe20008410000 */
[-CC-:B------:R-:W-:Y:S01]  /*3390*/  FFMA.FTZ R218, R207, R58.reuse, R59.reuse ;  /* 0x0000003acfda7223 */ /* 0x180fe2000001003b */
[-CC-:B------:R-:W-:Y:S01]  /*33a0*/  FFMA.FTZ R143, R141, R58.reuse, R59.reuse ;  /* 0x0000003a8d8f7223 */ /* 0x180fe2000001003b */
[----:B------:R-:W-:Y:S01]  /*33b0*/  LOP3.LUT P6, RZ, R206, 0xff00, RZ, 0xc0, !PT ;  /* 0x0000ff00ceff7812 */ /* 0x000fe200078cc0ff */
[----:B------:R-:W-:Y:S01]  /*33c0*/  FADD.FTZ R141, R127, -R220 ;  /* 0x800000dc7f8d7221 */ /* 0x000fe20000010000 */
[-C--:B------:R-:W-:Y:S01]  /*33d0*/  FFMA.FTZ R130, R130, R58.reuse, R59 ;  /* 0x0000003a82827223 */ /* 0x080fe2000001003b */
[----:B------:R-:W-:Y:S01]  /*33e0*/  @P1 IMAD.MOV.U32 R127, RZ, RZ, R121 ;  /* 0x000000ffff7f1224 */ /* 0x000fe200078e0079 */
[----:B------:R0:W-:Y:S01]  /*33f0*/  F2F.F16.F32 R213, R99 ;  /* 0x0000006300d57304 */ /* 0x0001e20000200800 */
[----:B------:R-:W-:Y:S01]  /*3400*/  FADD.FTZ R139, R139, -R218 ;  /* 0x800000da8b8b7221 */ /* 0x000fe20000010000 */
[----:B------:R-:W-:Y:S01]  /*3410*/  FSEL R216, R135, RZ, P5 ;  /* 0x000000ff87d87208 */ /* 0x000fe20002800000 */
[----:B------:R-:W-:Y:S01]  /*3420*/  FADD.FTZ R129, R129, -R130 ;  /* 0x8000008281817221 */ /* 0x000fe20000010000 */
[----:B------:R-:W-:Y:S01]  /*3430*/  FSEL R214, R131, RZ, P6 ;  /* 0x000000ff83d67208 */ /* 0x000fe20003000000 */
[----:B------:R-:W-:Y:S01]  /*3440*/  @P1 HADD2.F32 R130, -RZ, R127.H0_H0 ;  /* 0x2000007fff821230 */ /* 0x000fe20000004100 */
[----:B------:R-:W-:Y:S01]  /*3450*/  LOP3.LUT P5, RZ, R206, 0xff, RZ, 0xc0, !PT ;  /* 0x000000ffceff7812 */ /* 0x000fe200078ac0ff */
[----:B------:R-:W-:Y:S01]  /*3460*/  FFMA.FTZ R217, R144, R58, R59 ;  /* 0x0000003a90d97223 */ /* 0x000fe2000001003b */
[----:B------:R-:W-:Y:S01]  /*3470*/  LOP3.LUT P6, RZ, R206, 0xff000000, RZ, 0xc0, !PT ;  /* 0xff000000ceff7812 */ /* 0x000fe200078cc0ff */
[----:B------:R-:W-:Y:S01]  /*3480*/  FADD.FTZ R59, R209, -R210 ;  /* 0x800000d2d13b7221 */ /* 0x000fe20000010000 */
[----:B0-----:R-:W-:Y:S01]  /*3490*/  FSEL R99, R136, RZ, P2 ;  /* 0x000000ff88637208 */ /* 0x001fe20001000000 */
[----:B------:R-:W-:Y:S01]  /*34a0*/  FADD.FTZ R219, R128, -R143 ;  /* 0x8000008f80db7221 */ /* 0x000fe20000010000 */
[----:B------:R-:W-:Y:S01]  /*34b0*/  LOP3.LUT P2, RZ, R206, 0xff0000, RZ, 0xc0, !PT ;  /* 0x00ff0000ceff7812 */ /* 0x000fe2000784c0ff */
[----:B------:R-:W-:Y:S01]  /*34c0*/  FADD.FTZ R221, R142, -R217 ;  /* 0x800000d98edd7221 */ /* 0x000fe20000010000 */
[----:B------:R0:W-:Y:S01]  /*34d0*/  F2F.F16.F32 R206, R205 ;  /* 0x000000cd00ce7304 */ /* 0x0001e20000200800 */
[----:B------:R-:W-:Y:S01]  /*34e0*/  @P1 MOV R58, R120 ;  /* 0x00000078003a1202 */ /* 0x000fe20000000f00 */
[C---:B------:R-:W-:Y:S01]  /*34f0*/  FMUL.FTZ R144, R106.reuse, R59 ;  /* 0x0000003b6a907220 */ /* 0x040fe20000410000 */
[----:B------:R-:W-:Y:S01]  /*3500*/  @P1 SHF.R.U32.HI R59, RZ, 0x10, R121 ;  /* 0x00000010ff3b1819 */ /* 0x000fe20000011679 */
[C---:B------:R-:W-:Y:S01]  /*3510*/  FMUL.FTZ R142, R106.reuse, R141 ;  /* 0x0000008d6a8e7220 */ /* 0x040fe20000410000 */
[----:B------:R-:W-:Y:S01]  /*3520*/  FMUL.FTZ R141, R106, R129 ;  /* 0x000000816a8d7220 */ /* 0x000fe20000410000 */
[----:B------:R-:W-:Y:S01]  /*3530*/  @P1 HADD2.F32 R127, -RZ, R58.H0_H0 ;  /* 0x2000003aff7f1230 */ /* 0x000fe20000004100 */
[----:B------:R-:W-:Y:S01]  /*3540*/  @P1 SHF.R.U64 R58, R124, 0x10, R125 ;  /* 0x000000107c3a1819 */ /* 0x000fe2000000127d */
[----:B------:R1:W-:Y:S01]  /*3550*/  F2F.F16.F32 R207, R126 ;  /* 0x0000007e00cf7304 */ /* 0x0003e20000200800 */
[----:B0-----:R-:W-:Y:S01]  /*3560*/  FMUL.FTZ R205, R106, R139 ;  /* 0x0000008b6acd7220 */ /* 0x001fe20000410000 */
[----:B------:R-:W-:-:S02]  /*3570*/  @P1 HADD2.F32 R59, -RZ, R59.H0_H0 ;  /* 0x2000003bff3b1230 */ /* 0x000fc40000004100 */
[----:B------:R-:W-:Y:S01]  /*3580*/  FADD.FTZ R211, R140, -R211 ;  /* 0x800000d38cd37221 */ /* 0x000fe20000010000 */
[----:B------:R-:W-:Y:S02]  /*3590*/  @P1 HADD2.F32 R58, -RZ, R58.H0_H0 ;  /* 0x2000003aff3a1230 */ /* 0x000fe40000004100 */
[----:B------:R-:W-:Y:S01]  /*35a0*/  @P1 FADD.FTZ R205, R205, R130 ;  /* 0x00000082cdcd1221 */ /* 0x000fe20000010000 */
[----:B------:R-:W-:Y:S01]  /*35b0*/  @P1 FADD.FTZ R144, R144, R127 ;  /* 0x0000007f90901221 */ /* 0x000fe20000010000 */
[----:B------:R-:W-:Y:S01]  /*35c0*/  @P1 FADD.FTZ R142, R142, R59 ;  /* 0x0000003b8e8e1221 */ /* 0x000fe20000010000 */
[----:B------:R-:W-:Y:S01]  /*35d0*/  @P1 SHF.R.U32.HI R218, RZ, 0x10, R125 ;  /* 0x00000010ffda1819 */ /* 0x000fe2000001167d */
[----:B------:R-:W-:Y:S01]  /*35e0*/  FMUL.FTZ R143, R205, UR17 ;  /* 0x00000011cd8f7c20 */ /* 0x000fe20008410000 */
[----:B-1----:R-:W-:Y:S01]  /*35f0*/  @P1 MOV R126, R125 ;  /* 0x0000007d007e1202 */ /* 0x002fe20000000f00 */
[----:B------:R-:W-:Y:S01]  /*3600*/  @P1 FADD.FTZ R141, R141, R58 ;  /* 0x0000003a8d8d1221 */ /* 0x000fe20000010000 */
[----:B------:R-:W-:Y:S01]  /*3610*/  FMUL.FTZ R129, R106, R211 ;  /* 0x000000d36a817220 */ /* 0x000fe20000410000 */
[----:B------:R-:W-:Y:S01]  /*3620*/  FMUL.FTZ R140, R144, UR17 ;  /* 0x00000011908c7c20 */ /* 0x000fe20008410000 */
[----:B------:R-:W-:Y:S01]  /*3630*/  FSEL R217, R143, RZ, P2 ;  /* 0x000000ff8fd97208 */ /* 0x000fe20001000000 */
[----:B------:R-:W-:Y:S01]  /*3640*/  @P1 HADD2.F32 R126, -RZ, R126.H0_H0 ;  /* 0x2000007eff7e1230 */ /* 0x000fe20000004100 */
[----:B------:R-:W-:Y:S01]  /*3650*/  @P0 LOP3.LUT P2, RZ, R192, 0xff000000, RZ, 0xc0, !PT ;  /* 0xff000000c0ff0812 */ /* 0x000fe2000784c0ff */
[----:B------:R-:W-:Y:S01]  /*3660*/  FMUL.FTZ R139, R142, UR17 ;  /* 0x000000118e8b7c20 */ /* 0x000fe20008410000 */
[----:B------:R-:W-:-:S02]  /*3670*/  @P1 IMAD.MOV.U32 R59, RZ, RZ, R124 ;  /* 0x000000ffff3b1224 */ /* 0x000fc400078e007c */
[----:B------:R-:W-:Y:S01]  /*3680*/  FMUL.FTZ R128, R106, R219 ;  /* 0x000000db6a807220 */ /* 0x000fe20000410000 */
[----:B------:R-:W-:Y:S01]  /*3690*/  @P0 FSEL R58, R86, RZ, P2 ;  /* 0x000000ff563a0208 */ /* 0x000fe20001000000 */
[----:B------:R-:W-:Y:S01]  /*36a0*/  @P1 FADD.FTZ R129, R129, R126 ;  /* 0x0000007e81811221 */ /* 0x000fe20000010000 */
[----:B------:R-:W-:Y:S01]  /*36b0*/  ISETP.NE.U32.AND P2, PT, RZ, UR18, PT ;  /* 0x00000012ff007c0c */ /* 0x000fe2000bf45070 */
[----:B------:R-:W-:Y:S02]  /*36c0*/  @P1 HADD2.F32 R219, -RZ, R218.H0_H0 ;  /* 0x200000daffdb1230 */ /* 0x000fe40000004100 */
[----:B------:R-:W-:Y:S01]  /*36d0*/  FMUL.FTZ R130, R106, R221 ;  /* 0x000000dd6a827220 */ /* 0x000fe20000410000 */
[----:B------:R0:W-:Y:S01]  /*36e0*/  F2F.F16.F32 R209, R99 ;  /* 0x0000006300d17304 */ /* 0x0001e20000200800 */
[----:B------:R-:W-:Y:S01]  /*36f0*/  ISETP.NE.AND.EX P2, PT, RZ, UR19, PT, P2 ;  /* 0x00000013ff007c0c */ /* 0x000fe2000bf45320 */
[----:B------:R-:W-:Y:S01]  /*3700*/  FMUL.FTZ R126, R129, UR17 ;  /* 0x00000011817e7c20 */ /* 0x000fe20008410000 */
[----:B------:R-:W-:Y:S01]  /*3710*/  FSEL R211, R140, RZ, P5 ;  /* 0x000000ff8cd37208 */ /* 0x000fe20002800000 */
[----:B------:R-:W-:Y:S01]  /*3720*/  @P1 HADD2.F32 R59, -RZ, R59.H0_H0 ;  /* 0x2000003bff3b1230 */ /* 0x000fe20000004100 */
[----:B------:R-:W-:Y:S01]  /*3730*/  LOP3.LUT P5, RZ, R148, 0xff00, RZ, 0xc0, !PT ;  /* 0x0000ff0094ff7812 */ /* 0x000fe200078ac0ff */
[----:B------:R-:W-:Y:S01]  /*3740*/  @P1 FADD.FTZ R130, R130, R219 ;  /* 0x000000db82821221 */ /* 0x000fe20000010000 */
[----:B------:R-:W-:Y:S01]  /*3750*/  FSEL R86, R139, RZ, P6 ;  /* 0x000000ff8b567208 */ /* 0x000fe20003000000 */
[----:B------:R-:W1:Y:S01]  /*3760*/  F2F.F16.F32 R74, R74 ;  /* 0x0000004a004a7304 */ /* 0x000e620000200800 */
[----:B0-----:R-:W-:Y:S01]  /*3770*/  FMUL.FTZ R99, R141, UR17 ;  /* 0x000000118d637c20 */ /* 0x001fe20008410000 */
[----:B------:R-:W-:Y:S01]  /*3780*/  LOP3.LUT P6, RZ, R148, 0xff0000, RZ, 0xc0, !PT ;  /* 0x00ff000094ff7812 */ /* 0x000fe200078cc0ff */
[----:B------:R-:W-:Y:S01]  /*3790*/  @P1 FADD.FTZ R128, R128, R59 ;  /* 0x0000003b80801221 */ /* 0x000fe20000010000 */
[----:B------:R-:W-:Y:S01]  /*37a0*/  FMUL.FTZ R106, R130, UR17 ;  /* 0x00000011826a7c20 */ /* 0x000fe20008410000 */
[----:B------:R-:W-:-:S02]  /*37b0*/  @P0 F2FP.F16.F32.PACK_AB R72, RZ, R72 ;  /* 0x00000048ff48023e */ /* 0x000fc400000000ff */
[----:B------:R-:W-:Y:S01]  /*37c0*/  FSEL R127, R99, RZ, P5 ;  /* 0x000000ff637f7208 */ /* 0x000fe20002800000 */
[----:B------:R-:W0:Y:S01]  /*37d0*/  F2F.F16.F32 R87, R87 ;  /* 0x0000005700577304 */ /* 0x000e220000200800 */
[----:B------:R-:W-:Y:S02]  /*37e0*/  @P2 F2FP.F16.F32.PACK_AB R64, RZ, R64 ;  /* 0x00000040ff40223e */ /* 0x000fe400000000ff */
[----:B------:R-:W-:Y:S02]  /*37f0*/  LOP3.LUT P5, RZ, R148, 0xff, RZ, 0xc0, !PT ;  /* 0x000000ff94ff7812 */ /* 0x000fe400078ac0ff */
[----:B------:R-:W-:Y:S02]  /*3800*/  @P2 PRMT R198, R64, 0x7610, R198 ;  /* 0x0000761040c62816 */ /* 0x000fe400000000c6 */
[----:B------:R-:W-:Y:S01]  /*3810*/  @P2 F2FP.F16.F32.PACK_AB R56, RZ, R56 ;  /* 0x00000038ff38223e */ /* 0x000fe200000000ff */
[----:B------:R2:W3:Y:S01]  /*3820*/  F2F.F16.F32 R210, R216 ;  /* 0x000000d800d27304 */ /* 0x0004e20000200800 */
[----:B------:R-:W-:-:S02]  /*3830*/  @P0 PRMT R201, R72, 0x7610, R201 ;  /* 0x0000761048c90816 */ /* 0x000fc400000000c9 */
[----:B------:R-:W-:Y:S02]  /*3840*/  @P2 PRMT R197, R56, 0x7610, R197 ;  /* 0x0000761038c52816 */ /* 0x000fe400000000c5 */
[----:B------:R-:W-:Y:S01]  /*3850*/  @P0 F2FP.F16.F32.PACK_AB R56, RZ, R58 ;  /* 0x0000003aff38023e */ /* 0x000fe200000000ff */
[----:B-1----:R-:W-:Y:S01]  /*3860*/  IMAD.WIDE.U32 R58, R74, 0x10000, RZ ;  /* 0x000100004a3a7825 */ /* 0x002fe200078e00ff */
[----:B------:R-:W-:Y:S01]  /*3870*/  @P0 F2FP.F16.F32.PACK_AB R57, RZ, R57 ;  /* 0x00000039ff39023e */ /* 0x000fe200000000ff */
[----:B------:R-:W1:Y:S01]  /*3880*/  F2F.F16.F32 R67, R67 ;  /* 0x0000004300437304 */ /* 0x000e620000200800 */
[----:B--2---:R-:W-:Y:S02]  /*3890*/  FSEL R216, R126, RZ, P6 ;  /* 0x000000ff7ed87208 */ /* 0x004fe40003000000 */
[----:B------:R-:W-:Y:S02]  /*38a0*/  LOP3.LUT P6, RZ, R148, 0xff000000, RZ, 0xc0, !PT ;  /* 0xff00000094ff7812 */ /* 0x000fe400078cc0ff */
[----:B0-----:R-:W-:-:S02]  /*38b0*/  SHF.L.U32 R87, R87, 0x10, RZ ;  /* 0x0000001057577819 */ /* 0x001fc400000006ff */
[----:B------:R-:W-:Y:S01]  /*38c0*/  FSEL R64, R106, RZ, P6 ;  /* 0x000000ff6a407208 */ /* 0x000fe20003000000 */
[----:B------:R-:W0:Y:S01]  /*38d0*/  F2F.F16.F32 R75, R75 ;  /* 0x0000004b004b7304 */ /* 0x000e220000200800 */
[----:B------:R-:W-:Y:S01]  /*38e0*/  @P0 PRMT R200, R57, 0x7610, R200 ;  /* 0x0000761039c80816 */ /* 0x000fe200000000c8 */
[----:B---3--:R-:W-:Y:S01]  /*38f0*/  IMAD.U32 R210, R210, 0x10000, RZ ;  /* 0x00010000d2d27824 */ /* 0x008fe200078e00ff */
[----:B------:R-:W-:Y:S02]  /*3900*/  @P0 PRMT R203, R56, 0x7610, R203 ;  /* 0x0000761038cb0816 */ /* 0x000fe400000000cb */
[----:B------:R-:W-:Y:S02]  /*3910*/  @P0 F2FP.F16.F32.PACK_AB R66, RZ, R66 ;  /* 0x00000042ff42023e */ /* 0x000fe400000000ff */
[----:B-1----:R-:W-:Y:S01]  /*3920*/  LOP3.LUT R74, R58, R67, RZ, 0xfc, !PT ;  /* 0x000000433a4a7212 */ /* 0x002fe200078efcff */
[----:B------:R-:W1:Y:S01]  /*3930*/  F2F.F16.F32 R208, R208 ;  /* 0x000000d000d07304 */ /* 0x000e620000200800 */
[----:B------:R-:W-:-:S02]  /*3940*/  @P2 F2FP.F16.F32.PACK_AB R65, RZ, R65 ;  /* 0x00000041ff41223e */ /* 0x000fc400000000ff */
[----:B------:R-:W-:Y:S02]  /*3950*/  @P0 PRMT R202, R66, 0x7610, R202 ;  /* 0x0000761042ca0816 */ /* 0x000fe400000000ca */
[----:B------:R-:W-:Y:S02]  /*3960*/  @P2 PRMT R199, R65, 0x7610, R199 ;  /* 0x0000761041c72816 */ /* 0x000fe400000000c7 */
[----:B0-----:R-:W-:Y:S01]  /*3970*/  LOP3.LUT R75, R59, R87, R75, 0xfe, !PT ;  /* 0x000000573b4b7212 */ /* 0x001fe200078efe4b */
[----:B------:R-:W0:Y:S01]  /*3980*/  F2F.F16.F32 R212, R212 ;  /* 0x000000d400d47304 */ /* 0x000e220000200800 */
[----:B------:R-:W-:Y:S01]  /*3990*/  @P0 LOP3.LUT P6, RZ, R193, 0xff00, RZ, 0xc0, !PT ;  /* 0x0000ff00c1ff0812 */ /* 0x000fe200078cc0ff */
[----:B-1----:R-:W-:-:S06]  /*39a0*/  IMAD.WIDE.U32 R56, R208, 0x10000, RZ ;  /* 0x00010000d0387825 */ /* 0x002fcc00078e00ff */
[----:B------:R-:W1:Y:S01]  /*39b0*/  F2F.F16.F32 R214, R214 ;  /* 0x000000d600d67304 */ /* 0x000e620000200800 */
[----:B0-----:R-:W-:-:S07]  /*39c0*/  SHF.L.U32 R212, R212, 0x10, RZ ;  /* 0x00000010d4d47819 */ /* 0x001fce00000006ff */
[----:B------:R0:W-:Y:S01]  /*39d0*/  F2F.F16.F32 R148, R127 ;  /* 0x0000007f00947304 */ /* 0x0001e20000200800 */
[----:B------:R-:W-:Y:S01]  /*39e0*/  LOP3.LUT R67, R57, R212, R213, 0xfe, !PT ;  /* 0x000000d439437212 */ /* 0x000fe200078efed5 */
[----:B-1----:R-:W-:-:S06]  /*39f0*/  IMAD.WIDE.U32 R58, R214, 0x10000, RZ ;  /* 0x00010000d63a7825 */ /* 0x002fcc00078e00ff */
[----:B------:R-:W1:Y:S01]  /*3a00*/  F2F.F16.F32 R86, R86 ;  /* 0x0000005600567304 */ /* 0x000e620000200800 */
[----:B0-----:R-:W-:-:S05]  /*3a10*/  FMUL.FTZ R127, R128, UR17 ;  /* 0x00000011807f7c20 */ /* 0x001fca0008410000 */
[----:B------:R-:W-:Y:S02]  /*3a20*/  FSEL R72, R127, RZ, P5 ;  /* 0x000000ff7f487208 */ /* 0x000fe40002800000 */
[----:B------:R-:W0:Y:S01]  /*3a30*/  F2F.F16.F32 R215, R215 ;  /* 0x000000d700d77304 */ /* 0x000e220000200800 */
[----:B-1----:R-:W-:-:S07]  /*3a40*/  SHF.L.U32 R86, R86, 0x10, RZ ;  /* 0x0000001056567819 */ /* 0x002fce00000006ff */
[----:B------:R-:W1:Y:S01]  /*3a50*/  F2F.F16.F32 R217, R217 ;  /* 0x000000d900d97304 */ /* 0x000e620000200800 */
[----:B0-----:R-:W-:-:S07]  /*3a60*/  LOP3.LUT R66, R56, R215, RZ, 0xfc, !PT ;  /* 0x000000d738427212 */ /* 0x001fce00078efcff */
[----:B------:R0:W2:Y:S01]  /*3a70*/  F2F.F16.F32 R218, R64 ;  /* 0x0000004000da7304 */ /* 0x0000a20000200800 */
[----:B------:R-:W-:Y:S01]  /*3a80*/  IMAD.WIDE.U32 R56, R148, 0x10000, RZ ;  /* 0x0001000094387825 */ /* 0x000fe200078e00ff */
[----:B------:R-:W-:Y:S02]  /*3a90*/  @P2 F2FP.F16.F32.PACK_AB R148, RZ, R85 ;  /* 0x00000055ff94223e */ /* 0x000fe400000000ff */
[----:B-1----:R-:W-:-:S04]  /*3aa0*/  LOP3.LUT R59, R59, R86, R217, 0xfe, !PT ;  /* 0x000000563b3b7212 */ /* 0x002fc800078efed9 */
[----:B------:R-:W1:Y:S01]  /*3ab0*/  F2F.F16.F32 R211, R211 ;  /* 0x000000d300d37304 */ /* 0x000e620000200800 */
[----:B0-----:R-:W-:Y:S01]  /*3ac0*/  IMAD.WIDE.U32 R64, R206, 0x10000, RZ ;  /* 0x00010000ce407825 */ /* 0x001fe200078e00ff */
[----:B------:R-:W-:Y:S02]  /*3ad0*/  @P2 F2FP.F16.F32.PACK_AB R86, RZ, R73 ;  /* 0x00000049ff56223e */ /* 0x000fe400000000ff */
[----:B------:R-:W-:Y:S02]  /*3ae0*/  @P2 F2FP.F16.F32.PACK_AB R206, RZ, R84 ;  /* 0x00000054ffce223e */ /* 0x000fe400000000ff */
[----:B------:R-:W-:Y:S02]  /*3af0*/  LOP3.LUT R65, R65, R210, R207, 0xfe, !PT ;  /* 0x000000d241417212 */ /* 0x000fe400078efecf */
[----:B------:R-:W0:Y:S01]  /*3b00*/  F2F.F16.F32 R216, R216 ;  /* 0x000000d800d87304 */ /* 0x000e220000200800 */
[----:B--2---:R-:W-:Y:S02]  /*3b10*/  SHF.L.U32 R87, R218, 0x10, RZ ;  /* 0x00000010da577819 */ /* 0x004fe400000006ff */
[----:B------:R-:W-:-:S02]  /*3b20*/  LOP3.LUT R64, R64, R209, RZ, 0xfc, !PT ;  /* 0x000000d140407212 */ /* 0x000fc400078efcff */
[----:B------:R-:W-:Y:S02]  /*3b30*/  @P2 PRMT R204, R86, 0x7610, R204 ;  /* 0x0000761056cc2816 */ /* 0x000fe400000000cc */
[----:B-1----:R-:W-:Y:S01]  /*3b40*/  LOP3.LUT R58, R58, R211, RZ, 0xfc, !PT ;  /* 0x000000d33a3a7212 */ /* 0x002fe200078efcff */
[----:B------:R1:W2:Y:S01]  /*3b50*/  F2F.F16.F32 R219, R72 ;  /* 0x0000004800db7304 */ /* 0x0002a20000200800 */
        /* <DEDUP_REMOVED lines=13> */
.L_x_624:
        /* <DEDUP_REMOVED lines=12> */
.L_x_625:
[----:B------:R-:W-:Y:S02]  /*3cf0*/  @P0 LOP3.LUT P5, RZ, R193, 0xff0000, RZ, 0xc0, !PT ;  /* 0x00ff0000c1ff0812 */ /* 0x000fe400078ac0ff */
[----:B------:R-:W-:Y:S02]  /*3d00*/  @P0 FSEL R149, R149, RZ, P6 ;  /* 0x000000ff95950208 */ /* 0x000fe40003000000 */
[----:B------:R-:W-:Y:S02]  /*3d10*/  @P0 FSEL R147, R147, RZ, P5 ;  /* 0x000000ff93930208 */ /* 0x000fe40002800000 */
[C---:B------:R-:W-:Y:S02]  /*3d20*/  @P0 LOP3.LUT P6, RZ, R193.reuse, 0xff, RZ, 0xc0, !PT ;  /* 0x000000ffc1ff0812 */ /* 0x040fe400078cc0ff */
[----:B------:R-:W-:Y:S02]  /*3d30*/  @P0 LOP3.LUT P5, RZ, R193, 0xff000000, RZ, 0xc0, !PT ;  /* 0xff000000c1ff0812 */ /* 0x000fe400078ac0ff */
[----:B------:R-:W-:-:S02]  /*3d40*/  @P0 FSEL R155, R155, RZ, P6 ;  /* 0x000000ff9b9b0208 */ /* 0x000fc40003000000 */
[----:B------:R-:W-:Y:S02]  /*3d50*/  @P0 FSEL R154, R154, RZ, P5 ;  /* 0x000000ff9a9a0208 */ /* 0x000fe40002800000 */
[----:B------:R-:W-:Y:S02]  /*3d60*/  @P2 F2FP.F16.F32.PACK_AB R153, RZ, R153 ;  /* 0x00000099ff99223e */ /* 0x000fe400000000ff */
[----:B------:R-:W-:Y:S02]  /*3d70*/  @P0 F2FP.F16.F32.PACK_AB R149, RZ, R149 ;  /* 0x00000095ff95023e */ /* 0x000fe400000000ff */
[----:B------:R-:W-:Y:S02]  /*3d80*/  @P0 F2FP.F16.F32.PACK_AB R147, RZ, R147 ;  /* 0x00000093ff93023e */ /* 0x000fe400000000ff */
[----:B------:R-:W-:Y:S02]  /*3d90*/  @P0 F2FP.F16.F32.PACK_AB R155, RZ, R155 ;  /* 0x0000009bff9b023e */ /* 0x000fe400000000ff */
[----:B------:R-:W-:-:S02]  /*3da0*/  @P0 F2FP.F16.F32.PACK_AB R154, RZ, R154 ;  /* 0x0000009aff9a023e */ /* 0x000fc400000000ff */
[----:B-12---:R-:W-:Y:S02]  /*3db0*/  IADD3 R74, P5, R107, UR20, RZ ;  /* 0x000000146b4a7c10 */ /* 0x006fe4000ffbe0ff */
[----:B------:R-:W-:Y:S02]  /*3dc0*/  @P2 F2FP.F16.F32.PACK_AB R146, RZ, R146 ;  /* 0x00000092ff92223e */ /* 0x000fe400000000ff */
[----:B------:R-:W-:Y:S02]  /*3dd0*/  @P2 PRMT R197, R153, 0x7610, R197 ;  /* 0x0000761099c52816 */ /* 0x000fe400000000c5 */
[----:B------:R-:W-:Y:S02]  /*3de0*/  @P0 PRMT R201, R149, 0x7610, R201 ;  /* 0x0000761095c90816 */ /* 0x000fe400000000c9 */
[----:B------:R-:W-:Y:S02]  /*3df0*/  @P0 PRMT R202, R147, 0x7610, R202 ;  /* 0x0000761093ca0816 */ /* 0x000fe400000000ca */
[----:B------:R-:W-:-:S02]  /*3e00*/  @P0 PRMT R200, R155, 0x7610, R200 ;  /* 0x000076109bc80816 */ /* 0x000fc400000000c8 */
[----:B------:R-:W-:Y:S02]  /*3e10*/  @P0 LOP3.LUT P6, RZ, R194, 0xff00, RZ, 0xc0, !PT ;  /* 0x0000ff00c2ff0812 */ /* 0x000fe400078cc0ff */
[----:B------:R-:W-:Y:S02]  /*3e20*/  @P0 PRMT R203, R154, 0x7610, R203 ;  /* 0x000076109acb0816 */ /* 0x000fe400000000cb */
[----:B------:R-:W-:Y:S02]  /*3e30*/  @P2 F2FP.F16.F32.PACK_AB R145, RZ, R145 ;  /* 0x00000091ff91223e */ /* 0x000fe400000000ff */
[----:B------:R-:W-:Y:S02]  /*3e40*/  @P2 F2FP.F16.F32.PACK_AB R152, RZ, R152 ;  /* 0x00000098ff98223e */ /* 0x000fe400000000ff */
        /* <DEDUP_REMOVED lines=11> */
.L_x_626:
        /* <DEDUP_REMOVED lines=12> */
.L_x_627:
        /* <DEDUP_REMOVED lines=12> */
[----:B-1-3--:R-:W-:Y:S02]  /*4080*/  IADD3 R72, P5, R105, UR20, RZ ;  /* 0x0000001469487c10 */ /* 0x00afe4000ffbe0ff */
        /* <DEDUP_REMOVED lines=20> */
.L_x_628:
[----:B------:R3:W-:Y:S01]  /*41d0*/  STG.E.64 desc[UR6][R72.64], R64 ;  /* 0x0000004048007986 */ /* 0x0007e2000c101b06 */
[----:B------:R-:W-:Y:S02]  /*41e0*/  @P2 PRMT R198, R134, 0x7610, R198 ;  /* 0x0000761086c62816 */ /* 0x000fe400000000c6 */
[----:B------:R-:W-:Y:S01]  /*41f0*/  @P2 PRMT R199, R205, 0x7610, R199 ;  /* 0x00007610cdc72816 */ /* 0x000fe200000000c7 */
[----:B------:R-:W-:Y:S06]  /*4200*/  @!P0 BRA `(.L_x_629) ;  /* 0x0000000000208947 */ /* 0x000fec0003800000 */
[----:B---3--:R-:W-:Y:S02]  /*4210*/  LOP3.LUT R64, R201, 0xffff, RZ, 0xc0, !PT ;  /* 0x0000ffffc9407812 */ /* 0x008fe400078ec0ff */
[----:B-12---:R-:W-:Y:S02]  /*4220*/  IADD3 R66, P5, R105, R114, RZ ;  /* 0x0000007269427210 */ /* 0x006fe40007fbe0ff */
[----:B------:R-:W-:Y:S01]  /*4230*/  PRMT R73, R202, 0x5410, R203 ;  /* 0x00005410ca497816 */ /* 0x000fe200000000cb */
[----:B------:R-:W-:Y:S01]  /*4240*/  IMAD.WIDE.U32 R64, R64, 0x10000, RZ ;  /* 0x0001000040407825 */ /* 0x000fe200078e00ff */
[----:B------:R-:W-:-:S04]  /*4250*/  IADD3.X R67, R104, R115, RZ, P5, !PT ;  /* 0x0000007368437210 */ /* 0x000fc80002ffe4ff */
[----:B------:R-:W-:Y:S02]  /*4260*/  LOP3.LUT R65, R73, R65, RZ, 0xfc, !PT ;  /* 0x0000004149417212 */ /* 0x000fe400078efcff */
[----:B------:R-:W-:-:S05]  /*4270*/  LOP3.LUT R64, R64, 0xffff, R200, 0xf8, !PT ;  /* 0x0000ffff40407812 */ /* 0x000fca00078ef8c8 */
[----:B------:R4:W-:Y:S02]  /*4280*/  STG.E.64 desc[UR6][R66.64], R64 ;  /* 0x0000004042007986 */ /* 0x0009e4000c101b06 */
.L_x_629:
        /* <DEDUP_REMOVED lines=12> */
[----:B------:R-:W-:Y:S02]  /*4350*/  @P2 F2FP.F16.F32.PACK_AB R142, RZ, R142 ;  /* 0x0000008eff8e223e */ /* 0x000fe400000000ff */
[----:B------:R-:W-:Y:S02]  /*4360*/  @P2 PRMT R197, R144, 0x7610, R197 ;  /* 0x0000761090c52816 */ /* 0x000fe400000000c5 */
[----:B------:R-:W-:Y:S02]  /*4370*/  @P0 PRMT R201, R131, 0x7610, R201 ;  /* 0x0000761083c90816 */ /* 0x000fe400000000c9 */
[----:B------:R-:W-:Y:S02]  /*4380*/  @P0 PRMT R202, R143, 0x7610, R202 ;  /* 0x000076108fca0816 */ /* 0x000fe400000000ca */
[----:B------:R-:W-:Y:S02]  /*4390*/  @P0 PRMT R200, R140, 0x7610, R200 ;  /* 0x000076108cc80816 */ /* 0x000fe400000000c8 */
[----:B------:R-:W-:-:S02]  /*43a0*/  @P0 PRMT R203, R139, 0x7610, R203 ;  /* 0x000076108bcb0816 */ /* 0x000fc400000000cb */
[----:B------:R-:W-:Y:S02]  /*43b0*/  @P2 F2FP.F16.F32.PACK_AB R141, RZ, R141 ;  /* 0x0000008dff8d223e */ /* 0x000fe400000000ff */
        /* <DEDUP_REMOVED lines=10> */
.L_x_630:
[----:B-12-4-:R-:W-:Y:S02]  /*4460*/  IADD3 R66, P6, R103, UR20, RZ ;  /* 0x0000001467427c10 */ /* 0x016fe4000ffde0ff */
[----:B------:R-:W-:Y:S02]  /*4470*/  @P2 F2FP.F16.F32.PACK_AB R129, RZ, R129 ;  /* 0x00000081ff81223e */ /* 0x000fe400000000ff */
[----:B------:R-:W-:Y:S02]  /*4480*/  IADD3.X R67, R102, UR21, RZ, P6, !PT ;  /* 0x0000001566437c10 */ /* 0x000fe4000b7fe4ff */
[----:B------:R-:W-:Y:S02]  /*4490*/  @P2 F2FP.F16.F32.PACK_AB R128, RZ, R128 ;  /* 0x00000080ff80223e */ /* 0x000fe400000000ff */
[----:B------:R-:W-:Y:S01]  /*44a0*/  @P2 F2FP.F16.F32.PACK_AB R130, RZ, R130 ;  /* 0x00000082ff82223e */ /* 0x000fe200000000ff */
        /* <DEDUP_REMOVED lines=17> */
.L_x_631:
        /* <DEDUP_REMOVED lines=9> */
.L_x_632:
        /* <DEDUP_REMOVED lines=8> */
[----:B------:R-:W-:Y:S02]  /*46d0*/  @P0 F2FP.F16.F32.PACK_AB R99, RZ, R99 ;  /* 0x00000063ff63023e */ /* 0x000fe400000000ff */
[----:B------:R-:W-:Y:S02]  /*46e0*/  @P0 F2FP.F16.F32.PACK_AB R126, RZ, R126 ;  /* 0x0000007eff7e023e */ /* 0x000fe400000000ff */
[----:B------:R-:W-:Y:S02]  /*46f0*/  @P0 F2FP.F16.F32.PACK_AB R127, RZ, R127 ;  /* 0x0000007fff7f023e */ /* 0x000fe400000000ff */
[----:B------:R-:W-:Y:S02]  /*4700*/  @P0 F2FP.F16.F32.PACK_AB R106, RZ, R106 ;  /* 0x0000006aff6a023e */ /* 0x000fe400000000ff */
        /* <DEDUP_REMOVED lines=13> */
.L_x_633:
        /* <DEDUP_REMOVED lines=39> */
[----:B------:R-:W-:Y:S01]  /*4a50*/  MOV R41, R39 ;  /* 0x0000002700297202 */ /* 0x000fe20000000f00 */
[----:B------:R-:W-:Y:S01]  /*4a60*/  IMAD.MOV.U32 R39, RZ, RZ, R11 ;  /* 0x000000ffff277224 */ /* 0x000fe200078e000b */
[----:B------:R-:W-:Y:S02]  /*4a70*/  MOV R42, R36 ;  /* 0x00000024002a7202 */ /* 0x000fe40000000f00 */
        /* <DEDUP_REMOVED lines=20> */
[----:B------:R-:W-:-:S07]  /*4bc0*/  MOV R107, R33 ;  /* 0x00000021006b7202 */ /* 0x000fce0000000f00 */
.L_x_621:
        /* <DEDUP_REMOVED lines=35> */
.L_x_622:
[----:B------:R-:W-:Y:S01]  /*4e00*/  HFMA2.MMA R75, -RZ, RZ, 0, 9.5367431640625e-07 ;  /* 0x00000010ff4b7435 */ /* 0x000fe200000001ff */
[----:B------:R-:W-:Y:S01]  /*4e10*/  IMAD.MOV.U32 R74, RZ, RZ, R59 ;  /* 0x000000ffff4a7224 */ /* 0x000fe200078e003b */
[----:B------:R-:W-:Y:S01]  /*4e20*/  MOV R84, 0x1f ;  /* 0x0000001f00547802 */ /* 0x000fe20000000f00 */
[----:B------:R-:W-:-:S08]  /*4e30*/  IMAD.MOV.U32 R73, RZ, RZ, -0x1 ;  /* 0xffffffffff497424 */ /* 0x000fd000078e00ff */
[----:B-----5:R-:W-:Y:S05]  /*4e40*/  WARPSYNC.COLLECTIVE R73, `(.L_x_635) ;  /* 0x0000000049087348 */ /* 0x020fea0003c00000 */
[----:B------:R0:W1:Y:S02]  /*4e50*/  SHFL.DOWN P6, R72, R74, R75, R84 ;  /* 0x0800004b4a487389 */ /* 0x00006400000c0054 */
[----:B01---5:R-:W-:Y:S01]  /*4e60*/  ENDCOLLECTIVE ;  /* 0x000000000000791b */ /* 0x023fe20003800000 */
.L_x_635:
[----:B------:R-:W-:Y:S02]  /*4e70*/  MOV R74, R57 ;  /* 0x00000039004a7202 */ /* 0x000fe40000000f00 */
[----:B------:R-:W-:-:S07]  /*4e80*/  MOV R32, R72 ;  /* 0x0000004800207202 */ /* 0x000fce0000000f00 */
[----:B------:R-:W-:Y:S05]  /*4e90*/  WARPSYNC.COLLECTIVE R73, `(.L_x_636) ;  /* 0x0000000049087348 */ /* 0x000fea0003c00000 */
[----:B------:R0:W1:Y:S02]  /*4ea0*/  SHFL.DOWN P6, R72, R74, R75, R84 ;  /* 0x0800004b4a487389 */ /* 0x00006400000c0054 */
[----:B01----:R-:W-:Y:S01]  /*4eb0*/  ENDCOLLECTIVE ;  /* 0x000000000000791b */ /* 0x003fe20003800000 */
.L_x_636:
[----:B------:R-:W-:Y:S01]  /*4ec0*/  FADD.FTZ R32, R59, R32 ;  /* 0x000000203b207221 */ /* 0x000fe20000010000 */
[----:B------:R-:W-:-:S04]  /*4ed0*/  HFMA2.MMA R75, -RZ, RZ, 0, 4.76837158203125e-07 ;  /* 0x00000008ff4b7435 */ /* 0x000fc800000001ff */
[----:B------:R-:W-:Y:S01]  /*4ee0*/  MOV R74, R32 ;  /* 0x00000020004a7202 */ /* 0x000fe20000000f00 */
[----:B------:R-:W-:-:S07]  /*4ef0*/  IMAD.MOV.U32 R58, RZ, RZ, R72 ;  /* 0x000000ffff3a7224 */ /* 0x000fce00078e0048 */
[----:B------:R-:W-:Y:S05]  /*4f00*/  WARPSYNC.COLLECTIVE R73, `(.L_x_637) ;  /* 0x0000000049087348 */ /* 0x000fea0003c00000 */
[----:B------:R0:W1:Y:S02]  /*4f10*/  SHFL.DOWN P6, R72, R74, R75, R84 ;  /* 0x0800004b4a487389 */ /* 0x00006400000c0054 */
[----:B01----:R-:W-:Y:S01]  /*4f20*/  ENDCOLLECTIVE ;  /* 0x000000000000791b */ /* 0x003fe20003800000 */
.L_x_637:
[----:B------:R-:W-:-:S05]  /*4f30*/  FADD.FTZ R58, R57, R58 ;  /* 0x0000003a393a7221 */ /* 0x000fca0000010000 */
[----:B------:R-:W-:Y:S01]  /*4f40*/  MOV R74, R58 ;  /* 0x0000003a004a7202 */ /* 0x000fe20000000f00 */
[----:B------:R-:W-:-:S07]  /*4f50*/  IMAD.MOV.U32 R65, RZ, RZ, R72 ;  /* 0x000000ffff417224 */ /* 0x000fce00078e0048 */
[----:B------:R-:W-:Y:S05]  /*4f60*/  WARPSYNC.COLLECTIVE R73, `(.L_x_638) ;  /* 0x0000000049087348 */ /* 0x000fea0003c00000 */
[----:B------:R0:W1:Y:S02]  /*4f70*/  SHFL.DOWN P6, R72, R74, R75, R84 ;  /* 0x0800004b4a487389 */ /* 0x00006400000c0054 */
[----:B01----:R-:W-:Y:S01]  /*4f80*/  ENDCOLLECTIVE ;  /* 0x000000000000791b */ /* 0x003fe20003800000 */
.L_x_638:
[----:B------:R-:W-:Y:S01]  /*4f90*/  FADD.FTZ R65, R32, R65 ;  /* 0x0000004120417221 */ /* 0x000fe20000010000 */
[----:B------:R-:W-:Y:S01]  /*4fa0*/  MOV R32, R56 ;  /* 0x0000003800207202 */ /* 0x000fe20000000f00 */
[----:B------:R-:W-:Y:S02]  /*4fb0*/  HFMA2.MMA R75, -RZ, RZ, 0, 2.384185791015625e-07 ;  /* 0x00000004ff4b7435 */ /* 0x000fe400000001ff */
[----:B------:R-:W-:Y:S01]  /*4fc0*/  IMAD.MOV.U32 R74, RZ, RZ, R65 ;  /* 0x000000ffff4a7224 */ /* 0x000fe200078e0041 */
[----:B------:R-:W-:-:S08]  /*4fd0*/  MOV R67, R72 ;  /* 0x0000004800437202 */ /* 0x000fd00000000f00 */
[----:B------:R-:W-:Y:S05]  /*4fe0*/  WARPSYNC.COLLECTIVE R73, `(.L_x_639) ;  /* 0x0000000049087348 */ /* 0x000fea0003c00000 */
[----:B------:R0:W1:Y:S02]  /*4ff0*/  SHFL.DOWN P6, R72, R74, R75, R84 ;  /* 0x0800004b4a487389 */ /* 0x00006400000c0054 */
[----:B01----:R-:W-:Y:S01]  /*5000*/  ENDCOLLECTIVE ;  /* 0x000000000000791b */ /* 0x003fe20003800000 */
.L_x_639:
[----:B------:R-:W-:-:S04]  /*5010*/  FADD.FTZ R67, R58, R67 ;  /* 0x000000433a437221 */ /* 0x000fc80000010000 */
[----:B------:R-:W-:Y:S01]  /*5020*/  IMAD.MOV.U32 R74, RZ, RZ, R67 ;  /* 0x000000ffff4a7224 */ /* 0x000fe200078e0043 */
[----:B------:R-:W-:-:S07]  /*5030*/  MOV R64, R72 ;  /* 0x0000004800407202 */ /* 0x000fce0000000f00 */
[----:B------:R-:W-:Y:S05]  /*5040*/  WARPSYNC.COLLECTIVE R73, `(.L_x_640) ;  /* 0x0000000049087348 */ /* 0x000fea0003c00000 */
[----:B------:R0:W1:Y:S02]  /*5050*/  SHFL.DOWN P6, R72, R74, R75, R84 ;  /* 0x0800004b4a487389 */ /* 0x00006400000c0054 */
[----:B01----:R-:W-:Y:S01]  /*5060*/  ENDCOLLECTIVE ;  /* 0x000000000000791b */ /* 0x003fe20003800000 */
.L_x_640:
[----:B------:R-:W-:-:S05]  /*5070*/  FADD.FTZ R64, R65, R64 ;  /* 0x0000004041407221 */ /* 0x000fca0000010000 */
[----:B------:R-:W-:Y:S01]  /*5080*/  MOV R74, R64 ;  /* 0x00000040004a7202 */ /* 0x000fe20000000f00 */
[----:B------:R-:W-:Y:S01]  /*5090*/  IMAD.MOV.U32 R75, RZ, RZ, 0x2 ;  /* 0x00000002ff4b7424 */ /* 0x000fe200078e00ff */
[----:B------:R-:W-:-:S07]  /*50a0*/  MOV R66, R72 ;  /* 0x0000004800427202 */ /* 0x000fce0000000f00 */
[----:B------:R-:W-:Y:S05]  /*50b0*/  WARPSYNC.COLLECTIVE R73, `(.L_x_641) ;  /* 0x0000000049087348 */ /* 0x000fea0003c00000 */
[----:B------:R0:W1:Y:S02]  /*50c0*/  SHFL.DOWN P6, R72, R74, R75, R84 ;  /* 0x0800004b4a487389 */ /* 0x00006400000c0054 */
[----:B01----:R-:W-:Y:S01]  /*50d0*/  ENDCOLLECTIVE ;  /* 0x000000000000791b */ /* 0x003fe20003800000 */
.L_x_641:
[----:B------:R-:W-:-:S05]  /*50e0*/  FADD.FTZ R66, R67, R66 ;  /* 0x0000004243427221 */ /* 0x000fca0000010000 */
[----:B------:R-:W-:Y:S02]  /*50f0*/  MOV R74, R66 ;  /* 0x00000042004a7202 */ /* 0x000fe40000000f00 */
[----:B------:R-:W-:-:S07]  /*5100*/  MOV R57, R72 ;  /* 0x0000004800397202 */ /* 0x000fce0000000f00 */
[----:B------:R-:W-:Y:S05]  /*5110*/  WARPSYNC.COLLECTIVE R73, `(.L_x_642) ;  /* 0x0000000049087348 */ /* 0x000fea0003c00000 */
[----:B------:R0:W1:Y:S02]  /*5120*/  SHFL.DOWN P6, R72, R74, R75, R84 ;  /* 0x0800004b4a487389 */ /* 0x00006400000c0054 */
[----:B01----:R-:W-:Y:S01]  /*5130*/  ENDCOLLECTIVE ;  /* 0x000000000000791b */ /* 0x003fe20003800000 */
.L_x_642:
[----:B------:R-:W-:Y:S01]  /*5140*/  FADD.FTZ R57, R64, R57 ;  /* 0x0000003940397221 */ /* 0x000fe20000010000 */
[----:B------:R-:W-:-:S04]  /*5150*/  HFMA2.MMA R75, -RZ, RZ, 0, 5.9604644775390625e-08 ;  /* 0x00000001ff4b7435 */ /* 0x000fc800000001ff */
[----:B------:R-:W-:Y:S01]  /*5160*/  MOV R74, R57 ;  /* 0x00000039004a7202 */ /* 0x000fe20000000f00 */
[----:B------:R-:W-:-:S07]  /*5170*/  IMAD.MOV.U32 R59, RZ, RZ, R72 ;  /* 0x000000ffff3b7224 */ /* 0x000fce00078e0048 */
[----:B------:R-:W-:Y:S05]  /*5180*/  WARPSYNC.COLLECTIVE R73, `(.L_x_643) ;  /* 0x0000000049087348 */ /* 0x000fea0003c00000 */
[----:B------:R0:W1:Y:S02]  /*5190*/  SHFL.DOWN P6, R72, R74, R75, R84 ;  /* 0x0800004b4a487389 */ /* 0x00006400000c0054 */
[----:B01----:R-:W-:Y:S01]  /*51a0*/  ENDCOLLECTIVE ;  /* 0x000000000000791b */ /* 0x003fe20003800000 */
.L_x_643:
[----:B------:R-:W-:-:S05]  /*51b0*/  FADD.FTZ R59, R66, R59 ;  /* 0x0000003b423b7221 */ /* 0x000fca0000010000 */
[----:B------:R-:W-:Y:S01]  /*51c0*/  MOV R74, R59 ;  /* 0x0000003b004a7202 */ /* 0x000fe20000000f00 */
[----:B------:R-:W-:-:S07]  /*51d0*/  IMAD.MOV.U32 R58, RZ, RZ, R72 ;  /* 0x000000ffff3a7224 */ /* 0x000fce00078e0048 */
[----:B------:R-:W-:Y:S05]  /*51e0*/  WARPSYNC.COLLECTIVE R73, `(.L_x_644) ;  /* 0x0000000049087348 */ /* 0x000fea0003c00000 */
[----:B------:R0:W1:Y:S02]  /*51f0*/  SHFL.DOWN P6, R72, R74, R75, R84 ;  /* 0x0800004b4a487389 */ /* 0x00006400000c0054 */
[----:B01----:R-:W-:Y:S01]  /*5200*/  ENDCOLLECTIVE ;  /* 0x000000000000791b */ /* 0x003fe20003800000 */
.L_x_644:
[----:B------:R-:W-:Y:S05]  /*5210*/  BRA `(.L_x_645) ;  /* 0xffffffd400c47947 */ /* 0x000fea000383ffff */
.L_x_646:
        /* <DEDUP_REMOVED lines=14> */
.L_x_3894:


//--------------------- .text._ZN10layer_norm22ln_bwd_finalize_kernelINS_22Kernel_traits_finalizeILj5120E6__halfS2_S2_S2_fjLb0ELj1024ELj4ENS_18Kernel_traits_baseILj5120ES2_S2_S2_S2_fjLj1024EEEEELb0ELb0EEEvNS_9BwdParamsE --------------------------
	.section	.text._ZN10layer_norm22ln_bwd_finalize_kernelINS_22Kernel_traits_finalizeILj5120E6__halfS2_S2_S2_fjLb0ELj1024ELj4ENS_18Kernel_traits_baseILj5120ES2_S2_S2_S2_fjLj1024EEEEELb0ELb0EEEvNS_9BwdParamsE,"ax",@progbits
	.align	128
        .global         _ZN10layer_norm22ln_bwd_finalize_kernelINS_22Kernel_traits_finalizeILj5120E6__halfS2_S2_S2_fjLb0ELj1024ELj4ENS_18Kernel_traits_baseILj5120ES2_S2_S2_S2_fjLj1024EEEEELb0ELb0EEEvNS_9BwdParamsE
        .type           _ZN10layer_norm22ln_bwd_finalize_kernelINS_22Kernel_traits_finalizeILj5120E6__halfS2_S2_S2_fjLb0ELj1024ELj4ENS_18Kernel_traits_baseILj5120ES2_S2_S2_S2_fjLj1024EEEEELb0ELb0EEEvNS_9BwdParamsE,@function
        .size           _ZN10layer_norm22ln_bwd_finalize_kernelINS_22Kernel_traits_finalizeILj5120E6__halfS2_S2_S2_fjLb0ELj1024ELj4ENS_18Kernel_traits_baseILj5120ES2_S2_S2_S2_fjLj1024EEEEELb0ELb0EEEvNS_9BwdParamsE,(.L_x_3895 - _ZN10layer_norm22ln_bwd_finalize_kernelINS_22Kernel_traits_finalizeILj5120E6__halfS2_S2_S2_fjLb0ELj1024ELj4ENS_18Kernel_traits_baseILj5120ES2_S2_S2_S2_fjLj1024EEEEELb0ELb0EEEvNS_9BwdParamsE)
        .other          _ZN10layer_norm22ln_bwd_finalize_kernelINS_22Kernel_traits_finalizeILj5120E6__halfS2_S2_S2_fjLb0ELj1024ELj4ENS_18Kernel_traits_baseILj5120ES2_S2_S2_S2_fjLj1024EEEEELb0ELb0EEEvNS_9BwdParamsE,@"STO_CUDA_ENTRY STV_DEFAULT"
_ZN10layer_norm22ln_bwd_finalize_kernelINS_22Kernel_traits_finalizeILj5120E6__halfS2_S2_S2_fjLb0ELj1024ELj4ENS_18Kernel_traits_baseILj5120ES2_S2_S2_S2_fjLj1024EEEEELb0ELb0EEEvNS_9BwdParamsE:
.text._ZN10layer_norm22ln_bwd_finalize_kernelINS_22Kernel_traits_finalizeILj5120E6__halfS2_S2_S2_fjLb0ELj1024ELj4ENS_18Kernel_traits_baseILj5120ES2_S2_S2_S2_fjLj1024EEEEELb0ELb0EEEvNS_9BwdParamsE:
        /* <DEDUP_REMOVED lines=25> */
.L_x_659:
        /* <DEDUP_REMOVED lines=30> */
.L_x_651:
        /* <DEDUP_REMOVED lines=36> */
.L_x_650:
[----:B------:R-:W-:Y:S05]  /*05b0*/  BSYNC B1 ;  /* 0x0000000000017941 */ /* 0x000fea0003800000 */
.L_x_649:
        /* <DEDUP_REMOVED lines=24> */
.L_x_653:
[----:B------:R-:W-:Y:S05]  /*0740*/  BSYNC B1 ;  /* 0x0000000000017941 */ /* 0x000fea0003800000 */
.L_x_652:
        /* <DEDUP_REMOVED lines=12> */
.L_x_654:
[----:B------:R-:W-:Y:S05]  /*0810*/  BSYNC B1 ;  /* 0x0000000000017941 */ /* 0x000fea0003800000 */
.L_x_648:
[----:B------:R-:W-:Y:S05]  /*0820*/  BSYNC B0 ;  /* 0x0000000000007941 */ /* 0x000fea0003800000 */
.L_x_647:
        /* <DEDUP_REMOVED lines=29> */
.L_x_670:
[----:B---3--:R-:W-:Y:S01]  /*0a00*/  FADD.FTZ R9, R18, R9 ;  /* 0x0000000912097221 */ /* 0x008fe20000010000 */
[----:B--2---:R-:W-:-:S04]  /*0a10*/  FADD.FTZ R11, R10, R11 ;  /* 0x0000000b0a0b7221 */ /* 0x004fc80000010000 */
[----:B------:R2:W-:Y:S04]  /*0a20*/  @!P1 STS [R6+0x2000], R9 ;  /* 0x0020000906009388 */ /* 0x0005e80000000800 */
[----:B------:R2:W-:Y:S02]  /*0a30*/  @!P1 STS [R6+0x2080], R11 ;  /* 0x0020800b06009388 */ /* 0x0005e40000000800 */
.L_x_655:
        /* <DEDUP_REMOVED lines=14> */
[----:B---3--:R-:W-:Y:S02]  /*0b20*/  F2FP.F16.F32.PACK_AB R15, R15, R14 ;  /* 0x0000000e0f0f723e */ /* 0x008fe400000000ff */
[----:B----4-:R-:W-:-:S03]  /*0b30*/  F2FP.F16.F32.PACK_AB R17, R17, R16 ;  /* 0x000000101111723e */ /* 0x010fc600000000ff */
[----:B------:R2:W-:Y:S04]  /*0b40*/  STG.E desc[UR6][R12.64], R15 ;  /* 0x0000000f0c007986 */ /* 0x0005e8000c101906 */
[----:B------:R2:W-:Y:S02]  /*0b50*/  STG.E desc[UR6][R10.64], R17 ;  /* 0x000000110a007986 */ /* 0x0005e4000c101906 */
.L_x_658:
[----:B------:R-:W-:Y:S05]  /*0b60*/  BSYNC B0 ;  /* 0x0000000000007941 */ /* 0x000fea0003800000 */
.L_x_657:
[C---:B------:R-:W-:Y:S01]  /*0b70*/  ISETP.GT.U32.AND P1, PT, R3.reuse, -0x1401, PT ;  /* 0xffffebff0300780c */ /* 0x040fe20003f24070 */
[----:B------:R-:W-:Y:S01]  /*0b80*/  VIADD R4, R4, 0xa00 ;  /* 0x00000a0004047836 */ /* 0x000fe20000000000 */
[----:B------:R-:W-:-:S11]  /*0b90*/  IADD3 R3, R3, 0x1400, RZ ;  /* 0x0000140003037810 */ /* 0x000fd60007ffe0ff */
[----:B------:R-:W-:Y:S05]  /*0ba0*/  @P1 BRA `(.L_x_659) ;  /* 0xfffffff400781947 */ /* 0x000fea000383ffff */
[----:B------:R-:W-:Y:S05]  /*0bb0*/  EXIT ;  /* 0x000000000000794d */ /* 0x000fea0003800000 */
.L_x_656:
[----:B------:R-:W-:Y:S01]  /*0bc0*/  HFMA2.MMA R21, -RZ, RZ, 0, 5.9604644775390625e-08 ;  /* 0x00000001ff157435 */ /* 0x000fe200000001ff */
[----:B0--3--:R-:W-:Y:S01]  /*0bd0*/  MOV R22, R10 ;  /* 0x0000000a00167202 */ /* 0x009fe20000000f00 */
[----:B------:R-:W-:Y:S01]  /*0be0*/  IMAD.MOV.U32 R19, RZ, RZ, -0x1 ;  /* 0xffffffffff137424 */ /* 0x000fe200078e00ff */
[----:B------:R-:W-:-:S08]  /*0bf0*/  MOV R24, 0x1f ;  /* 0x0000001f00187802 */ /* 0x000fd00000000f00 */
[----:B-12---:R-:W-:Y:S05]  /*0c00*/  WARPSYNC.COLLECTIVE R19, `(.L_x_660) ;  /* 0x0000000013087348 */ /* 0x006fea0003c00000 */
[----:B------:R0:W3:Y:S02]  /*0c10*/  SHFL.BFLY P2, R20, R22, R21, R24 ;  /* 0x0c00001516147389 */ /* 0x0000e40000040018 */
[----:B0123--:R-:W-:Y:S01]  /*0c20*/  ENDCOLLECTIVE ;  /* 0x000000000000791b */ /* 0x00ffe20003800000 */
.L_x_660:
[----:B------:R-:W-:Y:S01]  /*0c30*/  HFMA2.MMA R21, -RZ, RZ, 0, 1.1920928955078125e-07 ;  /* 0x00000002ff157435 */ /* 0x000fe200000001ff */
[----:B------:R-:W-:-:S05]  /*0c40*/  MOV R11, R20 ;  /* 0x00000014000b7202 */ /* 0x000fca0000000f00 */
[----:B------:R-:W-:-:S05]  /*0c50*/  FADD.FTZ R11, R10, R11 ;  /* 0x0000000b0a0b7221 */ /* 0x000fca0000010000 */
[----:B------:R-:W-:-:S07]  /*0c60*/  MOV R22, R11 ;  /* 0x0000000b00167202 */ /* 0x000fce0000000f00 */
[----:B------:R-:W-:Y:S05]  /*0c70*/  WARPSYNC.COLLECTIVE R19, `(.L_x_661) ;  /* 0x0000000013087348 */ /* 0x000fea0003c00000 */
[----:B------:R0:W1:Y:S02]  /*0c80*/  SHFL.BFLY P2, R20, R22, R21, R24 ;  /* 0x0c00001516147389 */ /* 0x0000640000040018 */
[----:B01----:R-:W-:Y:S01]  /*0c90*/  ENDCOLLECTIVE ;  /* 0x000000000000791b */ /* 0x003fe20003800000 */
.L_x_661:
[----:B------:R-:W-:Y:S01]  /*0ca0*/  HFMA2.MMA R21, -RZ, RZ, 0, 2.384185791015625e-07 ;  /* 0x00000004ff157435 */ /* 0x000fe200000001ff */
[----:B------:R-:W-:-:S04]  /*0cb0*/  IMAD.MOV.U32 R14, RZ, RZ, R20 ;  /* 0x000000ffff0e7224 */ /* 0x000fc800078e0014 */
[----:B------:R-:W-:-:S05]  /*0cc0*/  FADD.FTZ R14, R11, R14 ;  /* 0x0000000e0b0e7221 */ /* 0x000fca0000010000 */
[----:B------:R-:W-:-:S07]  /*0cd0*/  MOV R22, R14 ;  /* 0x0000000e00167202 */ /* 0x000fce0000000f00 */
[----:B------:R-:W-:Y:S05]  /*0ce0*/  WARPSYNC.COLLECTIVE R19, `(.L_x_662) ;  /* 0x0000000013087348 */ /* 0x000fea0003c00000 */
[----:B------:R0:W1:Y:S02]  /*0cf0*/  SHFL.BFLY P2, R20, R22, R21, R24 ;  /* 0x0c00001516147389 */ /* 0x0000640000040018 */
[----:B01----:R-:W-:Y:S01]  /*0d00*/  ENDCOLLECTIVE ;  /* 0x000000000000791b */ /* 0x003fe20003800000 */
.L_x_662:
[----:B------:R-:W-:Y:S01]  /*0d10*/  HFMA2.MMA R21, -RZ, RZ, 0, 4.76837158203125e-07 ;  /* 0x00000008ff157435 */ /* 0x000fe200000001ff */
[----:B------:R-:W-:-:S05]  /*0d20*/  MOV R13, R20 ;  /* 0x00000014000d7202 */ /* 0x000fca0000000f00 */
[----:B------:R-:W-:-:S04]  /*0d30*/  FADD.FTZ R13, R14, R13 ;  /* 0x0000000d0e0d7221 */ /* 0x000fc80000010000 */
[----:B------:R-:W-:-:S07]  /*0d40*/  IMAD.MOV.U32 R22, RZ, RZ, R13 ;  /* 0x000000ffff167224 */ /* 0x000fce00078e000d */
[----:B------:R-:W-:Y:S05]  /*0d50*/  WARPSYNC.COLLECTIVE R19, `(.L_x_663) ;  /* 0x0000000013087348 */ /* 0x000fea0003c00000 */
[----:B------:R0:W1:Y:S02]  /*0d60*/  SHFL.BFLY P2, R20, R22, R21, R24 ;  /* 0x0c00001516147389 */ /* 0x0000640000040018 */
[----:B01----:R-:W-:Y:S01]  /*0d70*/  ENDCOLLECTIVE ;  /* 0x000000000000791b */ /* 0x003fe20003800000 */
.L_x_663:
[----:B------:R-:W-:Y:S01]  /*0d80*/  IMAD.MOV.U32 R21, RZ, RZ, 0x10 ;  /* 0x00000010ff157424 */ /* 0x000fe200078e00ff */
[----:B------:R-:W-:-:S05]  /*0d90*/  MOV R10, R20 ;  /* 0x00000014000a7202 */ /* 0x000fca0000000f00 */
[----:B------:R-:W-:-:S05]  /*0da0*/  FADD.FTZ R10, R13, R10 ;  /* 0x0000000a0d0a7221 */ /* 0x000fca0000010000 */
[----:B------:R-:W-:-:S07]  /*0db0*/  MOV R22, R10 ;  /* 0x0000000a00167202 */ /* 0x000fce0000000f00 */
[----:B------:R-:W-:Y:S05]  /*0dc0*/  WARPSYNC.COLLECTIVE R19, `(.L_x_664) ;  /* 0x0000000013087348 */ /* 0x000fea0003c00000 */
[----:B------:R0:W1:Y:S02]  /*0dd0*/  SHFL.BFLY P2, R20, R22, R21, R24 ;  /* 0x0c00001516147389 */ /* 0x0000640000040018 */
[----:B01----:R-:W-:Y:S01]  /*0de0*/  ENDCOLLECTIVE ;  /* 0x000000000000791b */ /* 0x003fe20003800000 */
.L_x_664:
[----:B------:R-:W-:Y:S01]  /*0df0*/  HFMA2.MMA R21, -RZ, RZ, 0, 5.9604644775390625e-08 ;  /* 0x00000001ff157435 */ /* 0x000fe200000001ff */
[----:B------:R-:W-:Y:S02]  /*0e00*/  MOV R22, R9 ;  /* 0x0000000900167202 */ /* 0x000fe40000000f00 */
[----:B------:R-:W-:-:S08]  /*0e10*/  MOV R11, R20 ;  /* 0x00000014000b7202 */ /* 0x000fd00000000f00 */
[----:B------:R-:W-:Y:S05]  /*0e20*/  WARPSYNC.COLLECTIVE R19, `(.L_x_665) ;  /* 0x0000000013087348 */ /* 0x000fea0003c00000 */
[----:B------:R0:W1:Y:S02]  /*0e30*/  SHFL.BFLY P2, R20, R22, R21, R24 ;  /* 0x0c00001516147389 */ /* 0x0000640000040018 */
[----:B01----:R-:W-:Y:S01]  /*0e40*/  ENDCOLLECTIVE ;  /* 0x000000000000791b */ /* 0x003fe20003800000 */
.L_x_665:
[----:B------:R-:W-:Y:S01]  /*0e50*/  HFMA2.MMA R21, -RZ, RZ, 0, 1.1920928955078125e-07 ;  /* 0x00000002ff157435 */ /* 0x000fe200000001ff */
[----:B------:R-:W-:-:S04]  /*0e60*/  IMAD.MOV.U32 R14, RZ, RZ, R20 ;  /* 0x000000ffff0e7224 */ /* 0x000fc800078e0014 */
[----:B------:R-:W-:-:S05]  /*0e70*/  FADD.FTZ R15, R9, R14 ;  /* 0x0000000e090f7221 */ /* 0x000fca0000010000 */
[----:B------:R-:W-:-:S07]  /*0e80*/  MOV R22, R15 ;  /* 0x0000000f00167202 */ /* 0x000fce0000000f00 */
[----:B------:R-:W-:Y:S05]  /*0e90*/  WARPSYNC.COLLECTIVE R19, `(.L_x_666) ;  /* 0x0000000013087348 */ /* 0x000fea0003c00000 */
[----:B------:R0:W1:Y:S02]  /*0ea0*/  SHFL.BFLY P2, R20, R22, R21, R24 ;  /* 0x0c00001516147389 */ /* 0x0000640000040018 */
[----:B01----:R-:W-:Y:S01]  /*0eb0*/  ENDCOLLECTIVE ;  /* 0x000000000000791b */ /* 0x003fe20003800000 */
.L_x_666:
[----:B------:R-:W-:Y:S01]  /*0ec0*/  HFMA2.MMA R21, -RZ, RZ, 0, 2.384185791015625e-07 ;  /* 0x00000004ff157435 */ /* 0x000fe200000001ff */
[----:B------:R-:W-:-:S05]  /*0ed0*/  MOV R16, R20 ;  /* 0x0000001400107202 */ /* 0x000fca0000000f00 */
[----:B------:R-:W-:-:S04]  /*0ee0*/  FADD.FTZ R16, R15, R16 ;  /* 0x000000100f107221 */ /* 0x000fc80000010000 */
[----:B------:R-:W-:-:S07]  /*0ef0*/  IMAD.MOV.U32 R22, RZ, RZ, R16 ;  /* 0x000000ffff167224 */ /* 0x000fce00078e0010 */
[----:B------:R-:W-:Y:S05]  /*0f00*/  WARPSYNC.COLLECTIVE R19, `(.L_x_667) ;  /* 0x0000000013087348 */ /* 0x000fea0003c00000 */
[----:B------:R0:W1:Y:S02]  /*0f10*/  SHFL.BFLY P2, R20, R22, R21, R24 ;  /* 0x0c00001516147389 */ /* 0x0000640000040018 */
[----:B01----:R-:W-:Y:S01]  /*0f20*/  ENDCOLLECTIVE ;  /* 0x000000000000791b */ /* 0x003fe20003800000 */
.L_x_667:
[----:B------:R-:W-:Y:S01]  /*0f30*/  IMAD.MOV.U32 R21, RZ, RZ, 0x8 ;  /* 0x00000008ff157424 */ /* 0x000fe200078e00ff */
[----:B------:R-:W-:-:S05]  /*0f40*/  MOV R17, R20 ;  /* 0x0000001400117202 */ /* 0x000fca0000000f00 */
[----:B------:R-:W-:-:S05]  /*0f50*/  FADD.FTZ R17, R16, R17 ;  /* 0x0000001110117221 */ /* 0x000fca0000010000 */
[----:B------:R-:W-:-:S07]  /*0f60*/  MOV R22, R17 ;  /* 0x0000001100167202 */ /* 0x000fce0000000f00 */
[----:B------:R-:W-:Y:S05]  /*0f70*/  WARPSYNC.COLLECTIVE R19, `(.L_x_668) ;  /* 0x0000000013087348 */ /* 0x000fea0003c00000 */
[----:B------:R0:W1:Y:S02]  /*0f80*/  SHFL.BFLY P2, R20, R22, R21, R24 ;  /* 0x0c00001516147389 */ /* 0x0000640000040018 */
[----:B01----:R-:W-:Y:S01]  /*0f90*/  ENDCOLLECTIVE ;  /* 0x000000000000791b */ /* 0x003fe20003800000 */
.L_x_668:
[----:B------:R-:W-:Y:S01]  /*0fa0*/  HFMA2.MMA R21, -RZ, RZ, 0, 9.5367431640625e-07 ;  /* 0x00000010ff157435 */ /* 0x000fe200000001ff */
[----:B------:R-:W-:-:S05]  /*0fb0*/  MOV R18, R20 ;  /* 0x0000001400127202 */ /* 0x000fca0000000f00 */
[----:B------:R-:W-:-:S05]  /*0fc0*/  FADD.FTZ R18, R17, R18 ;  /* 0x0000001211127221 */ /* 0x000fca0000010000 */
[----:B------:R-:W-:-:S07]  /*0fd0*/  MOV R22, R18 ;  /* 0x0000001200167202 */ /* 0x000fce0000000f00 */
[----:B------:R-:W-:Y:S05]  /*0fe0*/  WARPSYNC.COLLECTIVE R19, `(.L_x_669) ;  /* 0x0000000013087348 */ /* 0x000fea0003c00000 */
[----:B------:R0:W1:Y:S02]  /*0ff0*/  SHFL.BFLY P2, R20, R22, R21, R24 ;  /* 0x0c00001516147389 */ /* 0x0000640000040018 */
[----:B01----:R-:W-:Y:S01]  /*1000*/  ENDCOLLECTIVE ;  /* 0x000000000000791b */ /* 0x003fe20003800000 */
.L_x_669:
[----:B------:R-:W-:Y:S01]  /*1010*/  MOV R9, R20 ;  /* 0x0000001400097202 */ /* 0x000fe20000000f00 */
[----:B------:R-:W-:Y:S06]  /*1020*/  BRA `(.L_x_670) ;  /* 0xfffffff800747947 */ /* 0x000fec000383ffff */
.L_x_671:
        /* <DEDUP_REMOVED lines=13> */
.L_x_3895:


//--------------------- .text._ZN10layer_norm40ln_parallel_residual_bwd_finalize_kernelINS_22Kernel_traits_finalizeILj5120E6__halfS2_S2_S2_fjLb0ELj1024ELj4ENS_18Kernel_traits_baseILj5120ES2_S2_S2_S2_fjLj1024EEEEELb0EEEvNS_9BwdParamsE --------------------------
	.section	.text._ZN10layer_norm40ln_parallel_residual_bwd_finalize_kernelINS_22Kernel_traits_finalizeILj5120E6__halfS2_S2_S2_fjLb0ELj1024ELj4ENS_18Kernel_traits_baseILj5120ES2_S2_S2_S2_fjLj1024EEEEELb0EEEvNS_9BwdParamsE,"ax",@progbits
	.align	128
        .global         _ZN10layer_norm40ln_parallel_residual_bwd_finalize_kernelINS_22Kernel_traits_finalizeILj5120E6__halfS2_S2_S2_fjLb0ELj1024ELj4ENS_18Kernel_traits_baseILj5120ES2_S2_S2_S2_fjLj1024EEEEELb0EEEvNS_9BwdParamsE
        .type           _ZN10layer_norm40ln_parallel_residual_bwd_finalize_kernelINS_22Kernel_traits_finalizeILj5120E6__halfS2_S2_S2_fjLb0ELj1024ELj4ENS_18Kernel_traits_baseILj5120ES2_S2_S2_S2_fjLj1024EEEEELb0EEEvNS_9BwdParamsE,@function
        .size           _ZN10layer_norm40ln_parallel_residual_bwd_finalize_kernelINS_22Kernel_traits_finalizeILj5120E6__halfS2_S2_S2_fjLb0ELj1024ELj4ENS_18Kernel_traits_baseILj5120ES2_S2_S2_S2_fjLj1024EEEEELb0EEEvNS_9BwdParamsE,(.L_x_3896 - _ZN10layer_norm40ln_parallel_residual_bwd_finalize_kernelINS_22Kernel_traits_finalizeILj5120E6__halfS2_S2_S2_fjLb0ELj1024ELj4ENS_18Kernel_traits_baseILj5120ES2_S2_S2_S2_fjLj1024EEEEELb0EEEvNS_9BwdParamsE)
        .other          _ZN10layer_norm40ln_parallel_residual_bwd_finalize_kernelINS_22Kernel_traits_finalizeILj5120E6__halfS2_S2_S2_fjLb0ELj1024ELj4ENS_18Kernel_traits_baseILj5120ES2_S2_S2_S2_fjLj1024EEEEELb0EEEvNS_9BwdParamsE,@"STO_CUDA_ENTRY STV_DEFAULT"
_ZN10layer_norm40ln_parallel_residual_bwd_finalize_kernelINS_22Kernel_traits_finalizeILj5120E6__halfS2_S2_S2_fjLb0ELj1024ELj4ENS_18Kernel_traits_baseILj5120ES2_S2_S2_S2_fjLj1024EEEEELb0EEEvNS_9BwdParamsE:
.text._ZN10layer_norm40ln_parallel_residual_bwd_finalize_kernelINS_22Kernel_traits_finalizeILj5120E6__halfS2_S2_S2_fjLb0ELj1024ELj4ENS_18Kernel_traits_baseILj5120ES2_S2_S2_S2_fjLj1024EEEEELb0EEEvNS_9BwdParamsE:
        /* <DEDUP_REMOVED lines=22> */
.L_x_684:
        /* <DEDUP_REMOVED lines=42> */
.L_x_676:
        /* <DEDUP_REMOVED lines=62> */
.L_x_675:
[----:B------:R-:W-:Y:S05]  /*07e0*/  BSYNC B1 ;  /* 0x0000000000017941 */ /* 0x000fea0003800000 */
.L_x_674:
        /* <DEDUP_REMOVED lines=38> */
.L_x_678:
[----:B------:R-:W-:Y:S05]  /*0a50*/  BSYNC B1 ;  /* 0x0000000000017941 */ /* 0x000fea0003800000 */
.L_x_677:
        /* <DEDUP_REMOVED lines=20> */
.L_x_679:
[----:B------:R-:W-:Y:S05]  /*0ba0*/  BSYNC B1 ;  /* 0x0000000000017941 */ /* 0x000fea0003800000 */
.L_x_673:
[----:B------:R-:W-:Y:S05]  /*0bb0*/  BSYNC B0 ;  /* 0x0000000000007941 */ /* 0x000fea0003800000 */
.L_x_672:
        /* <DEDUP_REMOVED lines=54> */
.L_x_705:
        /* <DEDUP_REMOVED lines=10> */
.L_x_680:
        /* <DEDUP_REMOVED lines=19> */
[----:B-1----:R-:W-:-:S03]  /*10f0*/  F2FP.F16.F32.PACK_AB R7, R23, R22 ;  /* 0x000000161707723e */ /* 0x002fc600000000ff */
[----:B0-----:R-:W-:Y:S01]  /*1100*/  IMAD.WIDE.U32 R8, R5, 0x4, R8 ;  /* 0x0000000405087825 */ /* 0x001fe200078e0008 */
[----:B---3--:R-:W-:Y:S01]  /*1110*/  F2FP.F16.F32.PACK_AB R15, R15, R14 ;  /* 0x0000000e0f0f723e */ /* 0x008fe200000000ff */
[----:B------:R1:W-:Y:S01]  /*1120*/  STG.E desc[UR6][R20.64], R7 ;  /* 0x0000000714007986 */ /* 0x0003e2000c101906 */
[----:B----4-:R-:W-:-:S03]  /*1130*/  F2FP.F16.F32.PACK_AB R17, R17, R16 ;  /* 0x000000101111723e */ /* 0x010fc600000000ff */
[----:B------:R1:W-:Y:S01]  /*1140*/  STG.E desc[UR6][R12.64], R15 ;  /* 0x0000000f0c007986 */ /* 0x0003e2000c101906 */
[----:B------:R-:W-:-:S03]  /*1150*/  F2FP.F16.F32.PACK_AB R19, R19, R18 ;  /* 0x000000121313723e */ /* 0x000fc600000000ff */
[----:B------:R1:W-:Y:S04]  /*1160*/  STG.E desc[UR6][R10.64], R17 ;  /* 0x000000110a007986 */ /* 0x0003e8000c101906 */
[----:B------:R1:W-:Y:S02]  /*1170*/  STG.E desc[UR6][R8.64], R19 ;  /* 0x0000001308007986 */ /* 0x0003e4000c101906 */
.L_x_683:
[----:B------:R-:W-:Y:S05]  /*1180*/  BSYNC B0 ;  /* 0x0000000000007941 */ /* 0x000fea0003800000 */
.L_x_682:
[C---:B------:R-:W-:Y:S02]  /*1190*/  ISETP.GT.U32.AND P1, PT, R4.reuse, -0x1401, PT ;  /* 0xffffebff0400780c */ /* 0x040fe40003f24070 */
[----:B------:R-:W-:Y:S02]  /*11a0*/  IADD3 R4, R4, 0x1400, RZ ;  /* 0x0000140004047810 */ /* 0x000fe40007ffe0ff */
[----:B------:R-:W-:-:S09]  /*11b0*/  IADD3 R5, R5, 0xa00, RZ ;  /* 0x00000a0005057810 */ /* 0x000fd20007ffe0ff */
[----:B------:R-:W-:Y:S05]  /*11c0*/  @P1 BRA `(.L_x_684) ;  /* 0xffffffec00e41947 */ /* 0x000fea000383ffff */
[----:B------:R-:W-:Y:S05]  /*11d0*/  EXIT ;  /* 0x000000000000794d */ /* 0x000fea0003800000 */
.L_x_681:
[----:B------:R-:W-:Y:S01]  /*11e0*/  HFMA2.MMA R14, -RZ, RZ, 0, 5.9604644775390625e-08 ;  /* 0x00000001ff0e7435 */ /* 0x000fe200000001ff */
[----:B----4-:R-:W-:Y:S02]  /*11f0*/  MOV R27, R10 ;  /* 0x0000000a001b7202 */ /* 0x010fe40000000f00 */
[----:B------:R-:W-:Y:S02]  /*1200*/  MOV R13, 0x1f ;  /* 0x0000001f000d7802 */ /* 0x000fe40000000f00 */
[----:B------:R-:W-:-:S07]  /*1210*/  MOV R12, 0xffffffff ;  /* 0xffffffff000c7802 */ /* 0x000fce0000000f00 */
[----:B0123--:R-:W-:Y:S05]  /*1220*/  WARPSYNC.COLLECTIVE R12, `(.L_x_685) ;  /* 0x000000000c087348 */ /* 0x00ffea0003c00000 */
[----:B------:R4:W0:Y:S02]  /*1230*/  SHFL.BFLY P2, R17, R27, R14, R13 ;  /* 0x0c00000e1b117389 */ /* 0x000824000004000d */
[----:B01234-:R-:W-:Y:S01]  /*1240*/  ENDCOLLECTIVE ;  /* 0x000000000000791b */ /* 0x01ffe20003800000 */
.L_x_685:
[----:B------:R-:W-:Y:S01]  /*1250*/  HFMA2.MMA R14, -RZ, RZ, 0, 1.1920928955078125e-07 ;  /* 0x00000002ff0e7435 */ /* 0x000fe200000001ff */
[----:B------:R-:W-:-:S05]  /*1260*/  FADD.FTZ R11, R10, R17 ;  /* 0x000000110a0b7221 */ /* 0x000fca0000010000 */
[----:B------:R-:W-:-:S07]  /*1270*/  MOV R27, R11 ;  /* 0x0000000b001b7202 */ /* 0x000fce0000000f00 */
[----:B------:R-:W-:Y:S05]  /*1280*/  WARPSYNC.COLLECTIVE R12, `(.L_x_686) ;  /* 0x000000000c087348 */ /* 0x000fea0003c00000 */
[----:B------:R0:W1:Y:S02]  /*1290*/  SHFL.BFLY P2, R17, R27, R14, R13 ;  /* 0x0c00000e1b117389 */ /* 0x000064000004000d */
[----:B01----:R-:W-:Y:S01]  /*12a0*/  ENDCOLLECTIVE ;  /* 0x000000000000791b */ /* 0x003fe20003800000 */
.L_x_686:
[----:B------:R-:W-:Y:S01]  /*12b0*/  HFMA2.MMA R14, -RZ, RZ, 0, 2.384185791015625e-07 ;  /* 0x00000004ff0e7435 */ /* 0x000fe200000001ff */
[----:B------:R-:W-:-:S05]  /*12c0*/  FADD.FTZ R10, R11, R17 ;  /* 0x000000110b0a7221 */ /* 0x000fca0000010000 */
[----:B------:R-:W-:-:S07]  /*12d0*/  MOV R27, R10 ;  /* 0x0000000a001b7202 */ /* 0x000fce0000000f00 */
[----:B------:R-:W-:Y:S05]  /*12e0*/  WARPSYNC.COLLECTIVE R12, `(.L_x_687) ;  /* 0x000000000c087348 */ /* 0x000fea0003c00000 */
[----:B------:R0:W1:Y:S02]  /*12f0*/  SHFL.BFLY P2, R17, R27, R14, R13 ;  /* 0x0c00000e1b117389 */ /* 0x000064000004000d */
[----:B01----:R-:W-:Y:S01]  /*1300*/  ENDCOLLECTIVE ;  /* 0x000000000000791b */ /* 0x003fe20003800000 */
.L_x_687:
[----:B------:R-:W-:Y:S01]  /*1310*/  MOV R14, 0x8 ;  /* 0x00000008000e7802 */ /* 0x000fe20000000f00 */
[----:B------:R-:W-:-:S04]  /*1320*/  FADD.FTZ R19, R10, R17 ;  /* 0x000000110a137221 */ /* 0x000fc80000010000 */
[----:B------:R-:W-:-:S07]  /*1330*/  IMAD.MOV.U32 R27, RZ, RZ, R19 ;  /* 0x000000ffff1b7224 */ /* 0x000fce00078e0013 */
[----:B------:R-:W-:Y:S05]  /*1340*/  WARPSYNC.COLLECTIVE R12, `(.L_x_688) ;  /* 0x000000000c087348 */ /* 0x000fea0003c00000 */
[----:B------:R0:W1:Y:S02]  /*1350*/  SHFL.BFLY P2, R17, R27, R14, R13 ;  /* 0x0c00000e1b117389 */ /* 0x000064000004000d */
[----:B01----:R-:W-:Y:S01]  /*1360*/  ENDCOLLECTIVE ;  /* 0x000000000000791b */ /* 0x003fe20003800000 */
.L_x_688:
[----:B------:R-:W-:Y:S01]  /*1370*/  HFMA2.MMA R14, -RZ, RZ, 0, 9.5367431640625e-07 ;  /* 0x00000010ff0e7435 */ /* 0x000fe200000001ff */
[----:B------:R-:W-:-:S05]  /*1380*/  FADD.FTZ R11, R19, R17 ;  /* 0x00000011130b7221 */ /* 0x000fca0000010000 */
[----:B------:R-:W-:-:S07]  /*1390*/  MOV R27, R11 ;  /* 0x0000000b001b7202 */ /* 0x000fce0000000f00 */
[----:B------:R-:W-:Y:S05]  /*13a0*/  WARPSYNC.COLLECTIVE R12, `(.L_x_689) ;  /* 0x000000000c087348 */ /* 0x000fea0003c00000 */
[----:B------:R0:W1:Y:S02]  /*13b0*/  SHFL.BFLY P2, R17, R27, R14, R13 ;  /* 0x0c00000e1b117389 */ /* 0x000064000004000d */
[----:B01----:R-:W-:Y:S01]  /*13c0*/  ENDCOLLECTIVE ;  /* 0x000000000000791b */ /* 0x003fe20003800000 */
.L_x_689:
[----:B------:R-:W-:Y:S01]  /*13d0*/  HFMA2.MMA R14, -RZ, RZ, 0, 5.9604644775390625e-08 ;  /* 0x00000001ff0e7435 */ /* 0x000fe200000001ff */
[----:B------:R-:W-:Y:S02]  /*13e0*/  MOV R27, R15 ;  /* 0x0000000f001b7202 */ /* 0x000fe40000000f00 */
[----:B------:R-:W-:-:S08]  /*13f0*/  MOV R10, R17 ;  /* 0x00000011000a7202 */ /* 0x000fd00000000f00 */
[----:B------:R-:W-:Y:S05]  /*1400*/  WARPSYNC.COLLECTIVE R12, `(.L_x_690) ;  /* 0x000000000c087348 */ /* 0x000fea0003c00000 */
[----:B------:R0:W1:Y:S02]  /*1410*/  SHFL.BFLY P2, R17, R27, R14, R13 ;  /* 0x0c00000e1b117389 */ /* 0x000064000004000d */
[----:B01----:R-:W-:Y:S01]  /*1420*/  ENDCOLLECTIVE ;  /* 0x000000000000791b */ /* 0x003fe20003800000 */
.L_x_690:
[----:B------:R-:W-:Y:S01]  /*1430*/  HFMA2.MMA R14, -RZ, RZ, 0, 1.1920928955078125e-07 ;  /* 0x00000002ff0e7435 */ /* 0x000fe200000001ff */
[----:B------:R-:W-:-:S05]  /*1440*/  MOV R16, R17 ;  /* 0x0000001100107202 */ /* 0x000fca0000000f00 */
[----:B------:R-:W-:-:S05]  /*1450*/  FADD.FTZ R16, R15, R16 ;  /* 0x000000100f107221 */ /* 0x000fca0000010000 */
[----:B------:R-:W-:-:S07]  /*1460*/  MOV R27, R16 ;  /* 0x00000010001b7202 */ /* 0x000fce0000000f00 */
[----:B------:R-:W-:Y:S05]  /*1470*/  WARPSYNC.COLLECTIVE R12, `(.L_x_691) ;  /* 0x000000000c087348 */ /* 0x000fea0003c00000 */
[----:B------:R0:W1:Y:S02]  /*1480*/  SHFL.BFLY P2, R17, R27, R14, R13 ;  /* 0x0c00000e1b117389 */ /* 0x000064000004000d */
[----:B01----:R-:W-:Y:S01]  /*1490*/  ENDCOLLECTIVE ;  /* 0x000000000000791b */ /* 0x003fe20003800000 */
.L_x_691:
[----:B------:R-:W-:Y:S01]  /*14a0*/  HFMA2.MMA R14, -RZ, RZ, 0, 2.384185791015625e-07 ;  /* 0x00000004ff0e7435 */ /* 0x000fe200000001ff */
[----:B------:R-:W-:-:S05]  /*14b0*/  MOV R19, R17 ;  /* 0x0000001100137202 */ /* 0x000fca0000000f00 */
[----:B------:R-:W-:-:S05]  /*14c0*/  FADD.FTZ R15, R16, R19 ;  /* 0x00000013100f7221 */ /* 0x000fca0000010000 */
[----:B------:R-:W-:-:S07]  /*14d0*/  MOV R27, R15 ;  /* 0x0000000f001b7202 */ /* 0x000fce0000000f00 */
[----:B------:R-:W-:Y:S05]  /*14e0*/  WARPSYNC.COLLECTIVE R12, `(.L_x_692) ;  /* 0x000000000c087348 */ /* 0x000fea0003c00000 */
[----:B------:R0:W1:Y:S02]  /*14f0*/  SHFL.BFLY P2, R17, R27, R14, R13 ;  /* 0x0c00000e1b117389 */ /* 0x000064000004000d */
[----:B01----:R-:W-:Y:S01]  /*1500*/  ENDCOLLECTIVE ;  /* 0x000000000000791b */ /* 0x003fe20003800000 */
.L_x_692:
[----:B------:R-:W-:Y:S01]  /*1510*/  HFMA2.MMA R14, -RZ, RZ, 0, 4.76837158203125e-07 ;  /* 0x00000008ff0e7435 */ /* 0x000fe200000001ff */
[----:B------:R-:W-:-:S05]  /*1520*/  MOV R18, R17 ;  /* 0x0000001100127202 */ /* 0x000fca0000000f00 */
[----:B------:R-:W-:-:S05]  /*1530*/  FADD.FTZ R20, R15, R18 ;  /* 0x000000120f147221 */ /* 0x000fca0000010000 */
[----:B------:R-:W-:-:S07]  /*1540*/  MOV R27, R20 ;  /* 0x00000014001b7202 */ /* 0x000fce0000000f00 */
[----:B------:R-:W-:Y:S05]  /*1550*/  WARPSYNC.COLLECTIVE R12, `(.L_x_693) ;  /* 0x000000000c087348 */ /* 0x000fea0003c00000 */
[----:B------:R0:W1:Y:S02]  /*1560*/  SHFL.BFLY P2, R17, R27, R14, R13 ;  /* 0x0c00000e1b117389 */ /* 0x000064000004000d */
[----:B01----:R-:W-:Y:S01]  /*1570*/  ENDCOLLECTIVE ;  /* 0x000000000000791b */ /* 0x003fe20003800000 */
.L_x_693:
[----:B------:R-:W-:Y:S01]  /*1580*/  HFMA2.MMA R14, -RZ, RZ, 0, 9.5367431640625e-07 ;  /* 0x00000010ff0e7435 */ /* 0x000fe200000001ff */
[----:B------:R-:W-:-:S04]  /*1590*/  IMAD.MOV.U32 R21, RZ, RZ, R17 ;  /* 0x000000ffff157224 */ /* 0x000fc800078e0011 */
[----:B------:R-:W-:-:S05]  /*15a0*/  FADD.FTZ R16, R20, R21 ;  /* 0x0000001514107221 */ /* 0x000fca0000010000 */
[----:B------:R-:W-:-:S07]  /*15b0*/  MOV R27, R16 ;  /* 0x00000010001b7202 */ /* 0x000fce0000000f00 */
[----:B------:R-:W-:Y:S05]  /*15c0*/  WARPSYNC.COLLECTIVE R12, `(.L_x_694) ;  /* 0x000000000c087348 */ /* 0x000fea0003c00000 */
[----:B------:R0:W1:Y:S02]  /*15d0*/  SHFL.BFLY P2, R17, R27, R14, R13 ;  /* 0x0c00000e1b117389 */ /* 0x000064000004000d */
[----:B01----:R-:W-:Y:S01]  /*15e0*/  ENDCOLLECTIVE ;  /* 0x000000000000791b */ /* 0x003fe20003800000 */
.L_x_694:
[----:B------:R-:W-:Y:S01]  /*15f0*/  HFMA2.MMA R14, -RZ, RZ, 0, 5.9604644775390625e-08 ;  /* 0x00000001ff0e7435 */ /* 0x000fe200000001ff */
[----:B------:R-:W-:Y:S02]  /*1600*/  MOV R27, R9 ;  /* 0x00000009001b7202 */ /* 0x000fe40000000f00 */
[----:B------:R-:W-:-:S08]  /*1610*/  MOV R15, R17 ;  /* 0x00000011000f7202 */ /* 0x000fd00000000f00 */
[----:B------:R-:W-:Y:S05]  /*1620*/  WARPSYNC.COLLECTIVE R12, `(.L_x_695) ;  /* 0x000000000c087348 */ /* 0x000fea0003c00000 */
[----:B------:R0:W1:Y:S02]  /*1630*/  SHFL.BFLY P2, R17, R27, R14, R13 ;  /* 0x0c00000e1b117389 */ /* 0x000064000004000d */
[----:B01----:R-:W-:Y:S01]  /*1640*/  ENDCOLLECTIVE ;  /* 0x000000000000791b */ /* 0x003fe20003800000 */
.L_x_695:
[----:B------:R-:W-:Y:S01]  /*1650*/  HFMA2.MMA R14, -RZ, RZ, 0, 1.1920928955078125e-07 ;  /* 0x00000002ff0e7435 */ /* 0x000fe200000001ff */
[----:B------:R-:W-:-:S05]  /*1660*/  MOV R18, R17 ;  /* 0x0000001100127202 */ /* 0x000fca0000000f00 */
[----:B------:R-:W-:-:S05]  /*1670*/  FADD.FTZ R20, R9, R18 ;  /* 0x0000001209147221 */ /* 0x000fca0000010000 */
[----:B------:R-:W-:-:S07]  /*1680*/  MOV R27, R20 ;  /* 0x00000014001b7202 */ /* 0x000fce0000000f00 */
[----:B------:R-:W-:Y:S05]  /*1690*/  WARPSYNC.COLLECTIVE R12, `(.L_x_696) ;  /* 0x000000000c087348 */ /* 0x000fea0003c00000 */
[----:B------:R0:W1:Y:S02]  /*16a0*/  SHFL.BFLY P2, R17, R27, R14, R13 ;  /* 0x0c00000e1b117389 */ /* 0x000064000004000d */
[----:B01----:R-:W-:Y:S01]  /*16b0*/  ENDCOLLECTIVE ;  /* 0x000000000000791b */ /* 0x003fe20003800000 */
.L_x_696:
[----:B------:R-:W-:Y:S01]  /*16c0*/  HFMA2.MMA R14, -RZ, RZ, 0, 2.384185791015625e-07 ;  /* 0x00000004ff0e7435 */ /* 0x000fe200000001ff */
[----:B------:R-:W-:-:S05]  /*16d0*/  MOV R21, R17 ;  /* 0x0000001100157202 */ /* 0x000fca0000000f00 */
[----:B------:R-:W-:-:S05]  /*16e0*/  FADD.FTZ R9, R20, R21 ;  /* 0x0000001514097221 */ /* 0x000fca0000010000 */
[----:B------:R-:W-:-:S07]  /*16f0*/  MOV R27, R9 ;  /* 0x00000009001b7202 */ /* 0x000fce0000000f00 */
[----:B------:R-:W-:Y:S05]  /*1700*/  WARPSYNC.COLLECTIVE R12, `(.L_x_697) ;  /* 0x000000000c087348 */ /* 0x000fea0003c00000 */
[----:B------:R0:W1:Y:S02]  /*1710*/  SHFL.BFLY P2, R17, R27, R14, R13 ;  /* 0x0c00000e1b117389 */ /* 0x000064000004000d */
[----:B01----:R-:W-:Y:S01]  /*1720*/  ENDCOLLECTIVE ;  /* 0x000000000000791b */ /* 0x003fe20003800000 */
.L_x_697:
[----:B------:R-:W-:Y:S01]  /*1730*/  HFMA2.MMA R14, -RZ, RZ, 0, 4.76837158203125e-07 ;  /* 0x00000008ff0e7435 */ /* 0x000fe200000001ff */
[----:B------:R-:W-:-:S05]  /*1740*/  MOV R22, R17 ;  /* 0x0000001100167202 */ /* 0x000fca0000000f00 */
[----:B------:R-:W-:-:S05]  /*1750*/  FADD.FTZ R22, R9, R22 ;  /* 0x0000001609167221 */ /* 0x000fca0000010000 */
[----:B------:R-:W-:-:S07]  /*1760*/  MOV R27, R22 ;  /* 0x00000016001b7202 */ /* 0x000fce0000000f00 */
[----:B------:R-:W-:Y:S05]  /*1770*/  WARPSYNC.COLLECTIVE R12, `(.L_x_698) ;  /* 0x000000000c087348 */ /* 0x000fea0003c00000 */
[----:B------:R0:W1:Y:S02]  /*1780*/  SHFL.BFLY P2, R17, R27, R14, R13 ;  /* 0x0c00000e1b117389 */ /* 0x000064000004000d */
[----:B01----:R-:W-:Y:S01]  /*1790*/  ENDCOLLECTIVE ;  /* 0x000000000000791b */ /* 0x003fe20003800000 */
.L_x_698:
[----:B------:R-:W-:Y:S01]  /*17a0*/  HFMA2.MMA R14, -RZ, RZ, 0, 9.5367431640625e-07 ;  /* 0x00000010ff0e7435 */ /* 0x000fe200000001ff */
[----:B------:R-:W-:-:S05]  /*17b0*/  MOV R23, R17 ;  /* 0x0000001100177202 */ /* 0x000fca0000000f00 */
[----:B------:R-:W-:-:S04]  /*17c0*/  FADD.FTZ R18, R22, R23 ;  /* 0x0000001716127221 */ /* 0x000fc80000010000 */
[----:B------:R-:W-:-:S07]  /*17d0*/  IMAD.MOV.U32 R27, RZ, RZ, R18 ;  /* 0x000000ffff1b7224 */ /* 0x000fce00078e0012 */
[----:B------:R-:W-:Y:S05]  /*17e0*/  WARPSYNC.COLLECTIVE R12, `(.L_x_699) ;  /* 0x000000000c087348 */ /* 0x000fea0003c00000 */
[----:B------:R0:W1:Y:S02]  /*17f0*/  SHFL.BFLY P2, R17, R27, R14, R13 ;  /* 0x0c00000e1b117389 */ /* 0x000064000004000d */
[----:B01----:R-:W-:Y:S01]  /*1800*/  ENDCOLLECTIVE ;  /* 0x000000000000791b */ /* 0x003fe20003800000 */
.L_x_699:
[----:B------:R-:W-:Y:S01]  /*1810*/  HFMA2.MMA R14, -RZ, RZ, 0, 5.9604644775390625e-08 ;  /* 0x00000001ff0e7435 */ /* 0x000fe200000001ff */
[----:B------:R-:W-:Y:S02]  /*1820*/  MOV R27, R8 ;  /* 0x00000008001b7202 */ /* 0x000fe40000000f00 */
[----:B------:R-:W-:-:S08]  /*1830*/  MOV R9, R17 ;  /* 0x0000001100097202 */ /* 0x000fd00000000f00 */
[----:B------:R-:W-:Y:S05]  /*1840*/  WARPSYNC.COLLECTIVE R12, `(.L_x_700) ;  /* 0x000000000c087348 */ /* 0x000fea0003c00000 */
[----:B------:R0:W1:Y:S02]  /*1850*/  SHFL.BFLY P2, R17, R27, R14, R13 ;  /* 0x0c00000e1b117389 */ /* 0x000064000004000d */
[----:B01----:R-:W-:Y:S01]  /*1860*/  ENDCOLLECTIVE ;  /* 0x000000000000791b */ /* 0x003fe20003800000 */
.L_x_700:
[----:B------:R-:W-:Y:S01]  /*1870*/  HFMA2.MMA R14, -RZ, RZ, 0, 1.1920928955078125e-07 ;  /* 0x00000002ff0e7435 */ /* 0x000fe200000001ff */
[----:B------:R-:W-:-:S05]  /*1880*/  MOV R19, R17 ;  /* 0x0000001100137202 */ /* 0x000fca0000000f00 */
[----:B------:R-:W-:-:S05]  /*1890*/  FADD.FTZ R23, R8, R19 ;  /* 0x0000001308177221 */ /* 0x000fca0000010000 */
[----:B------:R-:W-:-:S07]  /*18a0*/  MOV R27, R23 ;  /* 0x00000017001b7202 */ /* 0x000fce0000000f00 */
[----:B------:R-:W-:Y:S05]  /*18b0*/  WARPSYNC.COLLECTIVE R12, `(.L_x_701) ;  /* 0x000000000c087348 */ /* 0x000fea0003c00000 */
[----:B------:R0:W1:Y:S02]  /*18c0*/  SHFL.BFLY P2, R17, R27, R14, R13 ;  /* 0x0c00000e1b117389 */ /* 0x000064000004000d */
[----:B01----:R-:W-:Y:S01]  /*18d0*/  ENDCOLLECTIVE ;  /* 0x000000000000791b */ /* 0x003fe20003800000 */
.L_x_701:
[----:B------:R-:W-:Y:S01]  /*18e0*/  HFMA2.MMA R14, -RZ, RZ, 0, 2.384185791015625e-07 ;  /* 0x00000004ff0e7435 */ /* 0x000fe200000001ff */
[----:B------:R-:W-:-:S05]  /*18f0*/  MOV R22, R17 ;  /* 0x0000001100167202 */ /* 0x000fca0000000f00 */
[----:B------:R-:W-:-:S05]  /*1900*/  FADD.FTZ R8, R23, R22 ;  /* 0x0000001617087221 */ /* 0x000fca0000010000 */
[----:B------:R-:W-:-:S07]  /*1910*/  MOV R27, R8 ;  /* 0x00000008001b7202 */ /* 0x000fce0000000f00 */
[----:B------:R-:W-:Y:S05]  /*1920*/  WARPSYNC.COLLECTIVE R12, `(.L_x_702) ;  /* 0x000000000c087348 */ /* 0x000fea0003c00000 */
[----:B------:R0:W1:Y:S02]  /*1930*/  SHFL.BFLY P2, R17, R27, R14, R13 ;  /* 0x0c00000e1b117389 */ /* 0x000064000004000d */
[----:B01----:R-:W-:Y:S01]  /*1940*/  ENDCOLLECTIVE ;  /* 0x000000000000791b */ /* 0x003fe20003800000 */
.L_x_702:
[----:B------:R-:W-:Y:S01]  /*1950*/  HFMA2.MMA R14, -RZ, RZ, 0, 4.76837158203125e-07 ;  /* 0x00000008ff0e7435 */ /* 0x000fe200000001ff */
[----:B------:R-:W-:-:S05]  /*1960*/  MOV R21, R17 ;  /* 0x0000001100157202 */ /* 0x000fca0000000f00 */
[----:B------:R-:W-:-:S05]  /*1970*/  FADD.FTZ R24, R8, R21 ;  /* 0x0000001508187221 */ /* 0x000fca0000010000 */
[----:B------:R-:W-:-:S07]  /*1980*/  MOV R27, R24 ;  /* 0x00000018001b7202 */ /* 0x000fce0000000f00 */
[----:B------:R-:W-:Y:S05]  /*1990*/  WARPSYNC.COLLECTIVE R12, `(.L_x_703) ;  /* 0x000000000c087348 */ /* 0x000fea0003c00000 */
[----:B------:R0:W1:Y:S02]  /*19a0*/  SHFL.BFLY P2, R17, R27, R14, R13 ;  /* 0x0c00000e1b117389 */ /* 0x000064000004000d */
[----:B01----:R-:W-:Y:S01]  /*19b0*/  ENDCOLLECTIVE ;  /* 0x000000000000791b */ /* 0x003fe20003800000 */
.L_x_703:
[----:B------:R-:W-:Y:S01]  /*19c0*/  HFMA2.MMA R14, -RZ, RZ, 0, 9.5367431640625e-07 ;  /* 0x00000010ff0e7435 */ /* 0x000fe200000001ff */
[----:B------:R-:W-:-:S05]  /*19d0*/  MOV R25, R17 ;  /* 0x0000001100197202 */ /* 0x000fca0000000f00 */
[----:B------:R-:W-:-:S05]  /*19e0*/  FADD.FTZ R25, R24, R25 ;  /* 0x0000001918197221 */ /* 0x000fca0000010000 */
[----:B------:R-:W-:-:S07]  /*19f0*/  MOV R27, R25 ;  /* 0x00000019001b7202 */ /* 0x000fce0000000f00 */
[----:B------:R-:W-:Y:S05]  /*1a00*/  WARPSYNC.COLLECTIVE R12, `(.L_x_704) ;  /* 0x000000000c087348 */ /* 0x000fea0003c00000 */
[----:B------:R0:W1:Y:S02]  /*1a10*/  SHFL.BFLY P2, R17, R27, R14, R13 ;  /* 0x0c00000e1b117389 */ /* 0x000064000004000d */
[----:B01----:R-:W-:Y:S01]  /*1a20*/  ENDCOLLECTIVE ;  /* 0x000000000000791b */ /* 0x003fe20003800000 */
.L_x_704:
[----:B------:R-:W-:Y:S05]  /*1a30*/  BRA `(.L_x_705) ;  /* 0xfffffff400387947 */ /* 0x000fea000383ffff */
.L_x_706:
        /* <DEDUP_REMOVED lines=12> */
.L_x_3896:


//--------------------- .text._ZN10layer_norm31ln_parallel_residual_bwd_kernelINS_13Kernel_traitsI6__halfS2_S2_S2_fjLj5120ELj1ELj1ELj8ELj8ENS_18Kernel_traits_baseILj5120ES2_S2_S2_S2_fjLj256EEEEELb1ELb1ELb0EEEvNS_9BwdParamsE --------------------------
	.section	.text._ZN10layer_norm31ln_parallel_residual_bwd_kernelINS_13Kernel_traitsI6__halfS2_S2_S2_fjLj5120ELj1ELj1ELj8ELj8ENS_18Kernel_traits_baseILj5120ES2_S2_S2_S2_fjLj256EEEEELb1ELb1ELb0EEEvNS_9BwdParamsE,"ax",@progbits
	.align	128
        .global         _ZN10layer_norm31ln_parallel_residual_bwd_kernelINS_13Kernel_traitsI6__halfS2_S2_S2_fjLj5120ELj1ELj1ELj8ELj8ENS_18Kernel_traits_baseILj5120ES2_S2_S2_S2_fjLj256EEEEELb1ELb1ELb0EEEvNS_9BwdParamsE
        .type           _ZN10layer_norm31ln_parallel_residual_bwd_kernelINS_13Kernel_traitsI6__halfS2_S2_S2_fjLj5120ELj1ELj1ELj8ELj8ENS_18Kernel_traits_baseILj5120ES2_S2_S2_S2_fjLj256EEEEELb1ELb1ELb0EEEvNS_9BwdParamsE,@function
        .size           _ZN10layer_norm31ln_parallel_residual_bwd_kernelINS_13Kernel_traitsI6__halfS2_S2_S2_fjLj5120ELj1ELj1ELj8ELj8ENS_18Kernel_traits_baseILj5120ES2_S2_S2_S2_fjLj256EEEEELb1ELb1ELb0EEEvNS_9BwdParamsE,(.L_x_3897 - _ZN10layer_norm31ln_parallel_residual_bwd_kernelINS_13Kernel_traitsI6__halfS2_S2_S2_fjLj5120ELj1ELj1ELj8ELj8ENS_18Kernel_traits_baseILj5120ES2_S2_S2_S2_fjLj256EEEEELb1ELb1ELb0EEEvNS_9BwdParamsE)
        .other          _ZN10layer_norm31ln_parallel_residual_bwd_kernelINS_13Kernel_traitsI6__halfS2_S2_S2_fjLj5120ELj1ELj1ELj8ELj8ENS_18Kernel_traits_baseILj5120ES2_S2_S2_S2_fjLj256EEEEELb1ELb1ELb0EEEvNS_9BwdParamsE,@"STO_CUDA_ENTRY STV_DEFAULT"
_ZN10layer_norm31ln_parallel_residual_bwd_kernelINS_13Kernel_traitsI6__halfS2_S2_S2_fjLj5120ELj1ELj1ELj8ELj8ENS_18Kernel_traits_baseILj5120ES2_S2_S2_S2_fjLj256EEEEELb1ELb1ELb0EEEvNS_9BwdParamsE:
.text._ZN10layer_norm31ln_parallel_residual_bwd_kernelINS_13Kernel_traitsI6__halfS2_S2_S2_fjLj5120ELj1ELj1ELj8ELj8ENS_18Kernel_traits_baseILj5120ES2_S2_S2_S2_fjLj256EEEEELb1ELb1ELb0EEEvNS_9BwdParamsE:
        /* <DEDUP_REMOVED lines=48> */
[----:B---3--:R-:W-:-:S04]  /*0300*/  @P3 IMAD.WIDE.U32 R12, R3, 0x8, R12 ;  /* 0x00000008030c3825 */ /* 0x008fc800078e000c */
[----:B------:R-:W-:Y:S01]  /*0310*/  @P3 VIADD R3, R3, 0x100 ;  /* 0x0000010003033836 */ /* 0x000fe20000000000 */
[----:B------:R1:W5:Y:S03]  /*0320*/  @P3 LDG.E.64 R50, desc[UR4][R12.64] ;  /* 0x000000040c323981 */ /* 0x000366000c1e1b00 */
        /* <DEDUP_REMOVED lines=20> */
[----:B-----5:R-:W-:Y:S01]  /*0470*/  MOV R72, R44 ;  /* 0x0000002c00487202 */ /* 0x020fe20000000f00 */
[--C-:B------:R-:W-:Y:S01]  /*0480*/  IMAD.MOV.U32 R75, RZ, RZ, R45.reuse ;  /* 0x000000ffff4b7224 */ /* 0x100fe200078e002d */
[--C-:B------:R-:W-:Y:S01]  /*0490*/  SHF.R.U64 R74, R44, 0x10, R45.reuse ;  /* 0x000000102c4a7819 */ /* 0x100fe2000000122d */
[----:B------:R-:W-:Y:S01]  /*04a0*/  IMAD.MOV.U32 R77, RZ, RZ, R46 ;  /* 0x000000ffff4d7224 */ /* 0x000fe200078e002e */
[----:B------:R-:W-:Y:S01]  /*04b0*/  SHF.R.U32.HI R76, RZ, 0x10, R45 ;  /* 0x00000010ff4c7819 */ /* 0x000fe2000001162d */
[----:B------:R-:W-:Y:S01]  /*04c0*/  IMAD.MOV.U32 R81, RZ, RZ, R48 ;  /* 0x000000ffff517224 */ /* 0x000fe200078e0030 */
[----:B------:R-:W-:Y:S01]  /*04d0*/  SHF.R.U64 R78, R46, 0x10, R47 ;  /* 0x000000102e4e7819 */ /* 0x000fe2000000122f */
[----:B------:R-:W-:Y:S01]  /*04e0*/  IMAD.MOV.U32 R83, RZ, RZ, R49 ;  /* 0x000000ffff537224 */ /* 0x000fe200078e0031 */
[----:B------:R-:W-:Y:S01]  /*04f0*/  MOV R79, R47 ;  /* 0x0000002f004f7202 */ /* 0x000fe20000000f00 */
[----:B------:R-:W-:Y:S01]  /*0500*/  IMAD.MOV.U32 R87, RZ, RZ, R51 ;  /* 0x000000ffff577224 */ /* 0x000fe200078e0033 */
[----:B------:R-:W-:Y:S01]  /*0510*/  SHF.R.U32.HI R80, RZ, 0x10, R47 ;  /* 0x00000010ff507819 */ /* 0x000fe2000001162f */
[----:B------:R-:W-:Y:S01]  /*0520*/  IMAD.MOV.U32 R89, RZ, RZ, R52 ;  /* 0x000000ffff597224 */ /* 0x000fe200078e0034 */
[--C-:B------:R-:W-:Y:S01]  /*0530*/  SHF.R.U64 R82, R48, 0x10, R49.reuse ;  /* 0x0000001030527819 */ /* 0x100fe20000001231 */
[----:B------:R-:W-:Y:S01]  /*0540*/  IMAD.MOV.U32 R44, RZ, RZ, 0x1 ;  /* 0x00000001ff2c7424 */ /* 0x000fe200078e00ff */
[----:B------:R-:W-:Y:S01]  /*0550*/  SHF.R.U32.HI R84, RZ, 0x10, R49 ;  /* 0x00000010ff547819 */ /* 0x000fe20000011631 */
[----:B------:R-:W-:Y:S01]  /*0560*/  IMAD.MOV.U32 R41, RZ, RZ, RZ ;  /* 0x000000ffff297224 */ /* 0x000fe200078e00ff */
[----:B------:R-:W-:Y:S01]  /*0570*/  MOV R85, R50 ;  /* 0x0000003200557202 */ /* 0x000fe20000000f00 */
[----:B------:R-:W-:Y:S01]  /*0580*/  HADD2.F32 R72, -RZ, R72.H0_H0 ;  /* 0x20000048ff487230 */ /* 0x000fe20000004100 */
[--C-:B------:R-:W-:Y:S01]  /*0590*/  SHF.R.U64 R86, R50, 0x10, R51.reuse ;  /* 0x0000001032567819 */ /* 0x100fe20000001233 */
        /* <DEDUP_REMOVED lines=23> */
.L_x_738:
[----:B------:R-:W0:Y:S08]  /*0710*/  LDC.64 R50, c[0x0][0x250] ;  /* 0x00009400ff327b82 */ /* 0x000e300000000a00 */
[----:B-1----:R-:W1:Y:S01]  /*0720*/  LDC.64 R52, c[0x0][0x258] ;  /* 0x00009600ff347b82 */ /* 0x002e620000000a00 */
        /* <DEDUP_REMOVED lines=10> */
[----:B------:R-:W-:Y:S02]  /*07d0*/  IMAD.MOV.U32 R47, RZ, RZ, RZ ;  /* 0x000000ffff2f7224 */ /* 0x000fe400078e00ff */
[----:B------:R-:W-:Y:S01]  /*07e0*/  IMAD.MOV.U32 R48, RZ, RZ, RZ ;  /* 0x000000ffff307224 */ /* 0x000fe200078e00ff */
[----:B------:R-:W-:Y:S01]  /*07f0*/  MOV R46, R102 ;  /* 0x00000066002e7202 */ /* 0x000fe20000000f00 */
[----:B0-----:R-:W-:Y:S06]  /*0800*/  @!P0 BRA `(.L_x_709) ;  /* 0x0000000400148947 */ /* 0x001fec0003800000 */
        /* <DEDUP_REMOVED lines=17> */
[----:B0-----:R-:W-:-:S12]  /*0920*/  IMAD.WIDE.U32 R46, R102, 0x8, R46 ;  /* 0x00000008662e7825 */ /* 0x001fd800078e002e */
[C---:B------:R-:W-:Y:S02]  /*0930*/  @P5 LEA R48, P6, R102.reuse, UR8, 0x3 ;  /* 0x0000000866305c11 */ /* 0x040fe4000f8c18ff */
[----:B------:R-:W-:Y:S02]  /*0940*/  ISETP.NE.AND P4, PT, R151, RZ, PT ;  /* 0x000000ff9700720c */ /* 0x000fe40003f85270 */
[----:B------:R-:W-:Y:S01]  /*0950*/  @P5 LEA.HI.X R49, R102, UR9, RZ, 0x3, P6 ;  /* 0x0000000966315c11 */ /* 0x000fe2000b0f1cff */
[----:B------:R-:W3:Y:S01]  /*0960*/  LDG.E.64 R46, desc[UR4][R46.64] ;  /* 0x000000042e2e7981 */ /* 0x000ee2000c1e1b00 */
[----:B-----5:R-:W-:-:S03]  /*0970*/  FSEL R56, R45, RZ, !P4 ;  /* 0x000000ff2d387208 */ /* 0x020fc60006000000 */
[----:B------:R0:W5:Y:S01]  /*0980*/  @P5 LDG.E.64 R62, desc[UR4][R48.64] ;  /* 0x00000004303e5981 */ /* 0x000162000c1e1b00 */
[--C-:B--2---:R-:W-:Y:S01]  /*0990*/  IMAD.MOV.U32 R58, RZ, RZ, R51.reuse ;  /* 0x000000ffff3a7224 */ /* 0x104fe200078e0033 */
[--C-:B------:R-:W-:Y:S02]  /*09a0*/  SHF.R.U64 R125, R50, 0x10, R51.reuse ;  /* 0x00000010327d7819 */ /* 0x100fe40000001233 */
[----:B------:R-:W-:Y:S02]  /*09b0*/  MOV R57, R50 ;  /* 0x0000003200397202 */ /* 0x000fe40000000f00 */
[----:B------:R-:W-:Y:S01]  /*09c0*/  SHF.R.U32.HI R59, RZ, 0x10, R51 ;  /* 0x00000010ff3b7819 */ /* 0x000fe20000011633 */
[----:B------:R-:W-:Y:S02]  /*09d0*/  HADD2.F32 R51, -RZ, R58.H0_H0 ;  /* 0x2000003aff337230 */ /* 0x000fe40000004100 */
[----:B0-----:R-:W-:Y:S02]  /*09e0*/  HADD2.F32 R49, -RZ, R125.H0_H0 ;  /* 0x2000007dff317230 */ /* 0x001fe40000004100 */
[----:B------:R-:W-:-:S02]  /*09f0*/  HADD2.F32 R57, -RZ, R57.H0_H0 ;  /* 0x20000039ff397230 */ /* 0x000fc40000004100 */
[C---:B------:R-:W-:Y:S01]  /*0a00*/  FADD.FTZ R50, -R56.reuse, R51 ;  /* 0x0000003338327221 */ /* 0x040fe20000010100 */
[----:B------:R-:W-:Y:S01]  /*0a10*/  FADD.FTZ R128, -R56, R49 ;  /* 0x0000003138807221 */ /* 0x000fe20000010100 */
[----:B---3--:R-:W-:Y:S01]  /*0a20*/  IMAD.MOV.U32 R3, RZ, RZ, R46 ;  /* 0x000000ffff037224 */ /* 0x008fe200078e002e */
[--C-:B------:R-:W-:Y:S02]  /*0a30*/  SHF.R.U64 R127, R46, 0x10, R47.reuse ;  /* 0x000000102e7f7819 */ /* 0x100fe4000000122f */
[----:B------:R-:W-:Y:S02]  /*0a40*/  MOV R48, R47 ;  /* 0x0000002f00307202 */ /* 0x000fe40000000f00 */
[----:B------:R-:W-:Y:S01]  /*0a50*/  SHF.R.U32.HI R51, RZ, 0x10, R47 ;  /* 0x00000010ff337819 */ /* 0x000fe2000001162f */
[----:B------:R-:W-:Y:S02]  /*0a60*/  HADD2.F32 R47, -RZ, R3.H0_H0 ;  /* 0x20000003ff2f7230 */ /* 0x000fe40000004100 */
[----:B------:R-:W-:Y:S01]  /*0a70*/  FADD.FTZ R46, -R56, R57 ;  /* 0x00000039382e7221 */ /* 0x000fe20000010100 */
[----:B------:R-:W-:-:S02]  /*0a80*/  HADD2.F32 R125, -RZ, R127.H0_H0 ;  /* 0x2000007fff7d7230 */ /* 0x000fc40000004100 */
[C---:B------:R-:W-:Y:S01]  /*0a90*/  FMUL.FTZ R128, R109.reuse, R128 ;  /* 0x000000806d807220 */ /* 0x040fe20000410000 */
[----:B------:R-:W-:Y:S01]  /*0aa0*/  FMUL.FTZ R3, R109, R46 ;  /* 0x0000002e6d037220 */ /* 0x000fe20000410000 */
[----:B------:R-:W-:Y:S01]  /*0ab0*/  FMUL.FTZ R130, R72, R47 ;  /* 0x0000002f48827220 */ /* 0x000fe20000410000 */
[----:B------:R-:W-:Y:S02]  /*0ac0*/  HADD2.F32 R48, -RZ, R48.H0_H0 ;  /* 0x20000030ff307230 */ /* 0x000fe40000004100 */
[----:B------:R-:W-:Y:S01]  /*0ad0*/  FADD.FTZ R21, R21, R125 ;  /* 0x0000007d15157221 */ /* 0x000fe20000010000 */
[----:B------:R-:W-:Y:S01]  /*0ae0*/  FFMA.FTZ R41, R128, R125, R41 ;  /* 0x0000007d80297223 */ /* 0x000fe20000010029 */
[----:B------:R-:W-:Y:S02]  /*0af0*/  HADD2.F32 R53, -RZ, R59.H0_H0 ;  /* 0x2000003bff357230 */ /* 0x000fe40000004100 */
[----:B------:R-:W-:Y:S01]  /*0b00*/  FADD.FTZ R20, R20, R47 ;  /* 0x0000002f14147221 */ /* 0x000fe20000010000 */
[C---:B------:R-:W-:Y:S01]  /*0b10*/  FFMA.FTZ R40, R3.reuse, R47, R40 ;  /* 0x0000002f03287223 */ /* 0x040fe20000010028 */
[----:B------:R-:W-:Y:S01]  /*0b20*/  FMUL.FTZ R125, R74, R125 ;  /* 0x0000007d4a7d7220 */ /* 0x000fe20000410000 */
[----:B------:R-:W-:Y:S01]  /*0b30*/  FADD.FTZ R46, RZ, R130 ;  /* 0x00000082ff2e7221 */ /* 0x000fe20000010000 */
[----:B------:R-:W-:Y:S01]  /*0b40*/  FFMA.FTZ R47, R3, R130, RZ ;  /* 0x00000082032f7223 */ /* 0x000fe200000100ff */
[----:B------:R-:W-:-:S02]  /*0b50*/  HADD2.F32 R51, -RZ, R51.H0_H0 ;  /* 0x20000033ff337230 */ /* 0x000fc40000004100 */
[----:B------:R-:W-:Y:S01]  /*0b60*/  FMUL.FTZ R127, R109, R50 ;  /* 0x000000326d7f7220 */ /* 0x000fe20000410000 */
[-C--:B------:R-:W-:Y:S01]  /*0b70*/  FMUL.FTZ R132, R75, R48.reuse ;  /* 0x000000304b847220 */ /* 0x080fe20000410000 */
[----:B------:R-:W-:Y:S01]  /*0b80*/  FADD.FTZ R49, R46, R125 ;  /* 0x0000007d2e317221 */ /* 0x000fe20000010000 */
[----:B------:R-:W-:Y:S01]  /*0b90*/  FADD.FTZ R134, -R56, R53 ;  /* 0x0000003538867221 */ /* 0x000fe20000010100 */
        /* <DEDUP_REMOVED lines=12> */
.L_x_709:
[----:B------:R-:W-:Y:S05]  /*0c60*/  BSYNC B0 ;  /* 0x0000000000007941 */ /* 0x000fea0003800000 */
.L_x_708:
        /* <DEDUP_REMOVED lines=26> */
[----:B------:R-:W-:Y:S01]  /*0e10*/  VIADD R46, R46, 0x100 ;  /* 0x000001002e2e7836 */ /* 0x000fe20000000000 */
[--C-:B--2---:R-:W-:Y:S01]  /*0e20*/  SHF.R.U64 R136, R54, 0x10, R55.reuse ;  /* 0x0000001036887819 */ /* 0x104fe20000001237 */
[----:B------:R-:W-:Y:S02]  /*0e30*/  IMAD.MOV.U32 R131, RZ, RZ, R54 ;  /* 0x000000ffff837224 */ /* 0x000fe400078e0036 */
[----:B------:R-:W-:Y:S02]  /*0e40*/  IMAD.MOV.U32 R133, RZ, RZ, R55 ;  /* 0x000000ffff857224 */ /* 0x000fe400078e0037 */
[----:B0-----:R-:W-:Y:S02]  /*0e50*/  HADD2.F32 R53, -RZ, R136.H0_H0 ;  /* 0x20000088ff357230 */ /* 0x001fe40000004100 */
[----:B------:R-:W-:Y:S02]  /*0e60*/  HADD2.F32 R131, -RZ, R131.H0_H0 ;  /* 0x20000083ff837230 */ /* 0x000fe40000004100 */
[----:B------:R-:W-:-:S02]  /*0e70*/  HADD2.F32 R133, -RZ, R133.H0_H0 ;  /* 0x20000085ff857230 */ /* 0x000fc40000004100 */
[----:B------:R-:W-:Y:S01]  /*0e80*/  FADD.FTZ R136, -R142, R53 ;  /* 0x000000358e887221 */ /* 0x000fe20000010100 */
[----:B---3--:R-:W-:Y:S02]  /*0e90*/  MOV R49, R50 ;  /* 0x0000003200317202 */ /* 0x008fe40000000f00 */
[----:B------:R-:W-:Y:S01]  /*0ea0*/  SHF.R.U64 R137, R50, 0x10, R51 ;  /* 0x0000001032897819 */ /* 0x000fe20000001233 */
[C---:B------:R-:W-:Y:S02]  /*0eb0*/  FADD.FTZ R50, -R142.reuse, R131 ;  /* 0x000000838e327221 */ /* 0x040fe40000010100 */
[----:B------:R-:W-:Y:S02]  /*0ec0*/  HADD2.F32 R49, -RZ, R49.H0_H0 ;  /* 0x20000031ff317230 */ /* 0x000fe40000004100 */
[----:B------:R-:W-:Y:S01]  /*0ed0*/  FADD.FTZ R54, -R142, R133 ;  /* 0x000000858e367221 */ /* 0x000fe20000010100 */
[----:B------:R-:W-:Y:S01]  /*0ee0*/  SHF.R.U32.HI R135, RZ, 0x10, R55 ;  /* 0x00000010ff877819 */ /* 0x000fe20000011637 */
[----:B------:R-:W-:-:S02]  /*0ef0*/  IMAD.MOV.U32 R52, RZ, RZ, R51 ;  /* 0x000000ffff347224 */ /* 0x000fc400078e0033 */
[----:B------:R-:W-:Y:S01]  /*0f00*/  FMUL.FTZ R136, R109, R136 ;  /* 0x000000886d887220 */ /* 0x000fe20000410000 */
[----:B------:R-:W-:Y:S02]  /*0f10*/  HADD2.F32 R133, -RZ, R137.H0_H0 ;  /* 0x20000089ff857230 */ /* 0x000fe40000004100 */
[----:B------:R-:W-:Y:S01]  /*0f20*/  FMUL.FTZ R138, R77, R49 ;  /* 0x000000314d8a7220 */ /* 0x000fe20000410000 */
[----:B------:R-:W-:Y:S01]  /*0f30*/  FMUL.FTZ R131, R109, R50 ;  /* 0x000000326d837220 */ /* 0x000fe20000410000 */
[----:B------:R-:W-:Y:S01]  /*0f40*/  SHF.R.U32.HI R51, RZ, 0x10, R51 ;  /* 0x00000010ff337819 */ /* 0x000fe20000011633 */
[----:B------:R-:W-:Y:S02]  /*0f50*/  HADD2.F32 R55, -RZ, R135.H0_H0 ;  /* 0x20000087ff377230 */ /* 0x000fe40000004100 */
[----:B------:R-:W-:Y:S01]  /*0f60*/  FADD.FTZ R17, R17, R133 ;  /* 0x0000008511117221 */ /* 0x000fe20000010000 */
[----:B------:R-:W-:Y:S02]  /*0f70*/  HADD2.F32 R52, -RZ, R52.H0_H0 ;  /* 0x20000034ff347230 */ /* 0x000fe40000004100 */
[-C--:B------:R-:W-:Y:S01]  /*0f80*/  FFMA.FTZ R37, R136, R133.reuse, R37 ;  /* 0x0000008588257223 */ /* 0x080fe20000010025 */
[----:B------:R-:W-:Y:S01]  /*0f90*/  FADD.FTZ R50, R47, R138 ;  /* 0x0000008a2f327221 */ /* 0x000fe20000010000 */
[----:B------:R-:W-:Y:S01]  /*0fa0*/  FMUL.FTZ R133, R78, R133 ;  /* 0x000000854e857220 */ /* 0x000fe20000410000 */
[----:B------:R-:W-:Y:S01]  /*0fb0*/  FFMA.FTZ R47, R131, R138, R48 ;  /* 0x0000008a832f7223 */ /* 0x000fe20000010030 */
[----:B------:R-:W-:-:S02]  /*0fc0*/  HADD2.F32 R51, -RZ, R51.H0_H0 ;  /* 0x20000033ff337230 */ /* 0x000fc40000004100 */
[----:B------:R-:W-:Y:S01]  /*0fd0*/  FADD.FTZ R16, R16, R49 ;  /* 0x0000003110107221 */ /* 0x000fe20000010000 */
[----:B------:R-:W-:Y:S01]  /*0fe0*/  FFMA.FTZ R36, R131, R49, R36 ;  /* 0x0000003183247223 */ /* 0x000fe20000010024 */
[----:B------:R-:W-:Y:S01]  /*0ff0*/  FADD.FTZ R142, -R142, R55 ;  /* 0x000000378e8e7221 */ /* 0x000fe20000010100 */
        /* <DEDUP_REMOVED lines=14> */
.L_x_711:
[----:B------:R-:W-:Y:S05]  /*10e0*/  BSYNC B0 ;  /* 0x0000000000007941 */ /* 0x000fea0003800000 */
.L_x_710:
[----:B------:R-:W-:Y:S04]  /*10f0*/  BSSY B0, `(.L_x_712) ;  /* 0x0000047000007945 */ /* 0x000fe80003800000 */
[----:B------:R-:W-:Y:S05]  /*1100*/  @!P2 BRA `(.L_x_713) ;  /* 0x000000040014a947 */ /* 0x000fea0003800000 */
[----:B------:R-:W-:Y:S02]  /*1110*/  ISETP.NE.U32.AND P4, PT, RZ, UR14, PT ;  /* 0x0000000eff007c0c */ /* 0x000fe4000bf85070 */
[C---:B------:R-:W-:Y:S02]  /*1120*/  SHF.L.U32 R59, R46.reuse, 0x2, RZ ;  /* 0x000000022e3b7819 */ /* 0x040fe400000006ff */
[----:B------:R-:W-:Y:S02]  /*1130*/  ISETP.NE.AND.EX P4, PT, RZ, UR15, PT, P4 ;  /* 0x0000000fff007c0c */ /* 0x000fe4000bf85340 */
[----:B------:R-:W-:Y:S02]  /*1140*/  SHF.L.U64.HI R50, R46, 0x2, RZ ;  /* 0x000000022e327819 */ /* 0x000fe400000102ff */
[----:B------:R-:W-:-:S04]  /*1150*/  IADD3 R56, P5, R59, UR12, RZ ;  /* 0x0000000c3b387c10 */ /* 0x000fc8000ffbe0ff */
[----:B------:R-:W-:-:S05]  /*1160*/  IADD3.X R57, R50, UR13, RZ, P5, !PT ;  /* 0x0000000d32397c10 */ /* 0x000fca000affe4ff */
[----:B------:R-:W0:Y:S01]  /*1170*/  @P4 LDC.64 R52, c[0x0][0x248] ;  /* 0x00009200ff344b82 */ /* 0x000e220000000a00 */
[----:B------:R-:W5:Y:S01]  /*1180*/  LDG.E R104, desc[UR4][R56.64] ;  /* 0x0000000438687981 */ /* 0x000f62000c1e1900 */
        /* <DEDUP_REMOVED lines=16> */
[----:B------:R-:W-:Y:S01]  /*1290*/  IADD3 R46, R46, 0x100, RZ ;  /* 0x000001002e2e7810 */ /* 0x000fe20007ffe0ff */
[----:B--2---:R-:W-:Y:S01]  /*12a0*/  IMAD.MOV.U32 R110, RZ, RZ, R54 ;  /* 0x000000ffff6e7224 */ /* 0x004fe200078e0036 */
[--C-:B------:R-:W-:Y:S02]  /*12b0*/  SHF.R.U64 R113, R54, 0x10, R55.reuse ;  /* 0x0000001036717819 */ /* 0x100fe40000001237 */
[----:B------:R-:W-:Y:S02]  /*12c0*/  MOV R111, R55 ;  /* 0x00000037006f7202 */ /* 0x000fe40000000f00 */
[----:B------:R-:W-:Y:S01]  /*12d0*/  SHF.R.U32.HI R112, RZ, 0x10, R55 ;  /* 0x00000010ff707819 */ /* 0x000fe20000011637 */
[----:B------:R-:W-:Y:S02]  /*12e0*/  HADD2.F32 R110, -RZ, R110.H0_H0 ;  /* 0x2000006eff6e7230 */ /* 0x000fe40000004100 */
[----:B------:R-:W-:-:S03]  /*12f0*/  HADD2.F32 R111, -RZ, R111.H0_H0 ;  /* 0x2000006fff6f7230 */ /* 0x000fc60000004100 */
[C---:B------:R-:W-:Y:S01]  /*1300*/  FADD.FTZ R110, -R118.reuse, R110 ;  /* 0x0000006e766e7221 */ /* 0x040fe20000010100 */
[----:B0-----:R-:W-:Y:S02]  /*1310*/  HADD2.F32 R53, -RZ, R112.H0_H0 ;  /* 0x20000070ff357230 */ /* 0x001fe40000004100 */
[----:B------:R-:W-:Y:S01]  /*1320*/  FADD.FTZ R54, -R118, R111 ;  /* 0x0000006f76367221 */ /* 0x000fe20000010100 */
[----:B---3--:R-:W-:Y:S01]  /*1330*/  IMAD.MOV.U32 R49, RZ, RZ, R50 ;  /* 0x000000ffff317224 */ /* 0x008fe200078e0032 */
[----:B------:R-:W-:Y:S01]  /*1340*/  SHF.R.U64 R55, R50, 0x10, R51 ;  /* 0x0000001032377819 */ /* 0x000fe20000001233 */
[----:B------:R-:W-:-:S03]  /*1350*/  HADD2.F32 R50, -RZ, R113.H0_H0 ;  /* 0x20000071ff327230 */ /* 0x000fc60000004100 */
[----:B------:R-:W-:Y:S02]  /*1360*/  HADD2.F32 R49, -RZ, R49.H0_H0 ;  /* 0x20000031ff317230 */ /* 0x000fe40000004100 */
[C---:B------:R-:W-:Y:S01]  /*1370*/  FADD.FTZ R50, -R118.reuse, R50 ;  /* 0x0000003276327221 */ /* 0x040fe20000010100 */
[----:B------:R-:W-:Y:S02]  /*1380*/  IMAD.MOV.U32 R52, RZ, RZ, R51 ;  /* 0x000000ffff347224 */ /* 0x000fe400078e0033 */
[C---:B------:R-:W-:Y:S01]  /*1390*/  FMUL.FTZ R111, R109.reuse, R110 ;  /* 0x0000006e6d6f7220 */ /* 0x040fe20000410000 */
[----:B------:R-:W-:Y:S02]  /*13a0*/  HADD2.F32 R113, -RZ, R55.H0_H0 ;  /* 0x20000037ff717230 */ /* 0x000fe40000004100 */
[----:B------:R-:W-:Y:S01]  /*13b0*/  FMUL.FTZ R110, R109, R50 ;  /* 0x000000326d6e7220 */ /* 0x000fe20000410000 */
[----:B------:R-:W-:Y:S01]  /*13c0*/  FMUL.FTZ R112, R81, R49 ;  /* 0x0000003151707220 */ /* 0x000fe20000410000 */
[----:B------:R-:W-:Y:S01]  /*13d0*/  FADD.FTZ R118, -R118, R53 ;  /* 0x0000003576767221 */ /* 0x000fe20000010100 */
[----:B------:R-:W-:Y:S01]  /*13e0*/  SHF.R.U32.HI R53, RZ, 0x10, R51 ;  /* 0x00000010ff357819 */ /* 0x000fe20000011633 */
[----:B------:R-:W-:-:S02]  /*13f0*/  HADD2.F32 R52, -RZ, R52.H0_H0 ;  /* 0x20000034ff347230 */ /* 0x000fc40000004100 */
[----:B------:R-:W-:Y:S01]  /*1400*/  FADD.FTZ R13, R13, R113 ;  /* 0x000000710d0d7221 */ /* 0x000fe20000010000 */
[-C--:B------:R-:W-:Y:S01]  /*1410*/  FFMA.FTZ R33, R110, R113.reuse, R33 ;  /* 0x000000716e217223 */ /* 0x080fe20000010021 */
[----:B------:R-:W-:Y:S01]  /*1420*/  FADD.FTZ R50, R47, R112 ;  /* 0x000000702f327221 */ /* 0x000fe20000010000 */
[----:B------:R-:W-:Y:S01]  /*1430*/  FMUL.FTZ R113, R82, R113 ;  /* 0x0000007152717220 */ /* 0x000fe20000410000 */
[C---:B------:R-:W-:Y:S01]  /*1440*/  FFMA.FTZ R47, R111.reuse, R112, R48 ;  /* 0x000000706f2f7223 */ /* 0x040fe20000010030 */
[----:B------:R-:W-:Y:S02]  /*1450*/  HADD2.F32 R53, -RZ, R53.H0_H0 ;  /* 0x20000035ff357230 */ /* 0x000fe40000004100 */
        /* <DEDUP_REMOVED lines=16> */
.L_x_713:
[----:B------:R-:W-:Y:S05]  /*1560*/  BSYNC B0 ;  /* 0x0000000000007941 */ /* 0x000fea0003800000 */
.L_x_712:
        /* <DEDUP_REMOVED lines=28> */
[--C-:B------:R-:W-:Y:S01]  /*1730*/  IMAD.MOV.U32 R119, RZ, RZ, R55.reuse ;  /* 0x000000ffff777224 */ /* 0x100fe200078e0037 */
[----:B------:R-:W-:Y:S02]  /*1740*/  MOV R117, R54 ;  /* 0x0000003600757202 */ /* 0x000fe40000000f00 */
[----:B------:R-:W-:Y:S01]  /*1750*/  SHF.R.U32.HI R120, RZ, 0x10, R55 ;  /* 0x00000010ff787819 */ /* 0x000fe20000011637 */
[----:B0-----:R-:W-:Y:S02]  /*1760*/  HADD2.F32 R53, -RZ, R121.H0_H0 ;  /* 0x20000079ff357230 */ /* 0x001fe40000004100 */
[----:B------:R-:W-:Y:S02]  /*1770*/  HADD2.F32 R117, -RZ, R117.H0_H0 ;  /* 0x20000075ff757230 */ /* 0x000fe40000004100 */
[----:B------:R-:W-:-:S02]  /*1780*/  HADD2.F32 R119, -RZ, R119.H0_H0 ;  /* 0x20000077ff777230 */ /* 0x000fc40000004100 */
[----:B------:R-:W-:Y:S02]  /*1790*/  HADD2.F32 R55, -RZ, R120.H0_H0 ;  /* 0x20000078ff377230 */ /* 0x000fe40000004100 */
[----:B------:R-:W-:Y:S01]  /*17a0*/  FADD.FTZ R120, -R126, R53 ;  /* 0x000000357e787221 */ /* 0x000fe20000010100 */
[----:B---3--:R-:W-:Y:S01]  /*17b0*/  IMAD.MOV.U32 R49, RZ, RZ, R50 ;  /* 0x000000ffff317224 */ /* 0x008fe200078e0032 */
[----:B------:R-:W-:Y:S01]  /*17c0*/  SHF.R.U64 R122, R50, 0x10, R51 ;  /* 0x00000010327a7819 */ /* 0x000fe20000001233 */
[----:B------:R-:W-:-:S03]  /*17d0*/  FADD.FTZ R50, -R126, R117 ;  /* 0x000000757e327221 */ /* 0x000fc60000010100 */
[----:B------:R-:W-:Y:S02]  /*17e0*/  HADD2.F32 R49, -RZ, R49.H0_H0 ;  /* 0x20000031ff317230 */ /* 0x000fe40000004100 */
[----:B------:R-:W-:Y:S01]  /*17f0*/  FADD.FTZ R54, -R126, R119 ;  /* 0x000000777e367221 */ /* 0x000fe20000010100 */
[----:B------:R-:W-:Y:S01]  /*1800*/  MOV R52, R51 ;  /* 0x0000003300347202 */ /* 0x000fe20000000f00 */
[----:B------:R-:W-:Y:S02]  /*1810*/  HADD2.F32 R119, -RZ, R122.H0_H0 ;  /* 0x2000007aff777230 */ /* 0x000fe40000004100 */
[----:B------:R-:W-:Y:S01]  /*1820*/  FMUL.FTZ R120, R109, R120 ;  /* 0x000000786d787220 */ /* 0x000fe20000410000 */
[----:B------:R-:W-:Y:S01]  /*1830*/  FMUL.FTZ R122, R85, R49 ;  /* 0x00000031557a7220 */ /* 0x000fe20000410000 */
[----:B------:R-:W-:Y:S01]  /*1840*/  FMUL.FTZ R117, R109, R50 ;  /* 0x000000326d757220 */ /* 0x000fe20000410000 */
        /* <DEDUP_REMOVED lines=25> */
.L_x_715:
[----:B------:R-:W-:Y:S05]  /*19e0*/  BSYNC B0 ;  /* 0x0000000000007941 */ /* 0x000fea0003800000 */
.L_x_714:
        /* <DEDUP_REMOVED lines=22> */
[----:B-1----:R-:W-:-:S04]  /*1b50*/  @P5 IADD3 R58, P4, R59, R144, RZ ;  /* 0x000000903b3a5210 */ /* 0x002fc80007f9e0ff */
[----:B------:R-:W-:-:S05]  /*1b60*/  @P5 IADD3.X R59, R46, R145, RZ, P4, !PT ;  /* 0x000000912e3b5210 */ /* 0x000fca00027fe4ff */
[----:B------:R4:W5:Y:S01]  /*1b70*/  @P5 LDG.E R98, desc[UR4][R58.64] ;  /* 0x000000043a625981 */ /* 0x000962000c1e1900 */
[----:B------:R-:W-:-:S04]  /*1b80*/  ISETP.NE.AND P4, PT, R151, RZ, PT ;  /* 0x000000ff9700720c */ /* 0x000fc80003f85270 */
[----:B-----5:R-:W-:Y:S01]  /*1b90*/  FSEL R150, R45, RZ, !P4 ;  /* 0x000000ff2d967208 */ /* 0x020fe20006000000 */
[----:B---3--:R-:W-:Y:S01]  /*1ba0*/  IMAD.MOV.U32 R49, RZ, RZ, R54 ;  /* 0x000000ffff317224 */ /* 0x008fe200078e0036 */
[--C-:B------:R-:W-:Y:S01]  /*1bb0*/  SHF.R.U64 R54, R54, 0x10, R55.reuse ;  /* 0x0000001036367819 */ /* 0x100fe20000001237 */
[----:B0-----:R-:W-:Y:S01]  /*1bc0*/  IMAD.MOV.U32 R53, RZ, RZ, R55 ;  /* 0x000000ffff357224 */ /* 0x001fe200078e0037 */
[----:B--2---:R-:W-:Y:S02]  /*1bd0*/  MOV R45, R50 ;  /* 0x00000032002d7202 */ /* 0x004fe40000000f00 */
[----:B------:R-:W-:Y:S02]  /*1be0*/  HADD2.F32 R49, -RZ, R49.H0_H0 ;  /* 0x20000031ff317230 */ /* 0x000fe40000004100 */
[----:B------:R-:W-:Y:S01]  /*1bf0*/  HADD2.F32 R52, -RZ, R54.H0_H0 ;  /* 0x20000036ff347230 */ /* 0x000fe20000004100 */
[----:B------:R-:W-:Y:S01]  /*1c00*/  SHF.R.U64 R141, R50, 0x10, R51 ;  /* 0x00000010328d7819 */ /* 0x000fe20000001233 */
[----:B------:R-:W-:-:S02]  /*1c10*/  HADD2.F32 R53, -RZ, R53.H0_H0 ;  /* 0x20000035ff357230 */ /* 0x000fc40000004100 */
[C---:B------:R-:W-:Y:S01]  /*1c20*/  FADD.FTZ R50, -R150.reuse, R49 ;  /* 0x0000003196327221 */ /* 0x040fe20000010100 */
[----:B------:R-:W-:Y:S02]  /*1c30*/  HADD2.F32 R45, -RZ, R45.H0_H0 ;  /* 0x2000002dff2d7230 */ /* 0x000fe40000004100 */
[C---:B------:R-:W-:Y:S01]  /*1c40*/  FADD.FTZ R52, -R150.reuse, R52 ;  /* 0x0000003496347221 */ /* 0x040fe20000010100 */
[----:B------:R-:W-:Y:S01]  /*1c50*/  IMAD.MOV.U32 R46, RZ, RZ, R51 ;  /* 0x000000ffff2e7224 */ /* 0x000fe200078e0033 */
[----:B------:R-:W-:Y:S01]  /*1c60*/  SHF.R.U32.HI R55, RZ, 0x10, R55 ;  /* 0x00000010ff377819 */ /* 0x000fe20000011637 */
[----:B------:R-:W-:Y:S02]  /*1c70*/  HADD2.F32 R141, -RZ, R141.H0_H0 ;  /* 0x2000008dff8d7230 */ /* 0x000fe40000004100 */
[----:B------:R-:W-:Y:S01]  /*1c80*/  FADD.FTZ R54, -R150, R53 ;  /* 0x0000003596367221 */ /* 0x000fe20000010100 */
[C---:B------:R-:W-:Y:S01]  /*1c90*/  FMUL.FTZ R144, R109.reuse, R52 ;  /* 0x000000346d907220 */ /* 0x040fe20000410000 */
[----:B------:R-:W-:Y:S01]  /*1ca0*/  FMUL.FTZ R139, R109, R50 ;  /* 0x000000326d8b7220 */ /* 0x000fe20000410000 */
[----:B------:R-:W-:Y:S01]  /*1cb0*/  FMUL.FTZ R146, R89, R45 ;  /* 0x0000002d59927220 */ /* 0x000fe20000410000 */
[----:B------:R-:W-:Y:S01]  /*1cc0*/  SHF.R.U32.HI R51, RZ, 0x10, R51 ;  /* 0x00000010ff337819 */ /* 0x000fe20000011633 */
[----:B------:R-:W-:-:S02]  /*1cd0*/  HADD2.F32 R148, -RZ, R46.H0_H0 ;  /* 0x2000002eff947230 */ /* 0x000fc40000004100 */
[----:B------:R-:W-:Y:S01]  /*1ce0*/  FADD.FTZ R5, R5, R141 ;  /* 0x0000008d05057221 */ /* 0x000fe20000010000 */
[----:B------:R-:W-:Y:S01]  /*1cf0*/  FFMA.FTZ R25, R144, R141, R25 ;  /* 0x0000008d90197223 */ /* 0x000fe20000010019 */
[----:B------:R-:W-:Y:S01]  /*1d00*/  FMUL.FTZ R143, R109, R54 ;  /* 0x000000366d8f7220 */ /* 0x000fe20000410000 */
[----:B------:R-:W-:Y:S02]  /*1d10*/  HADD2.F32 R55, -RZ, R55.H0_H0 ;  /* 0x20000037ff377230 */ /* 0x000fe40000004100 */
[----:B------:R-:W-:Y:S01]  /*1d20*/  FADD.FTZ R4, R4, R45 ;  /* 0x0000002d04047221 */ /* 0x000fe20000010000 */
[----:B------:R-:W-:Y:S01]  /*1d30*/  FFMA.FTZ R24, R139, R45, R24 ;  /* 0x0000002d8b187223 */ /* 0x000fe20000010018 */
[----:B------:R-:W-:Y:S01]  /*1d40*/  FMUL.FTZ R141, R90, R141 ;  /* 0x0000008d5a8d7220 */ /* 0x000fe20000410000 */
[----:B------:R-:W-:Y:S01]  /*1d50*/  FADD.FTZ R46, R47, R146 ;  /* 0x000000922f2e7221 */ /* 0x000fe20000010000 */
[----:B------:R-:W-:Y:S01]  /*1d60*/  FFMA.FTZ R45, R139, R146, R48 ;  /* 0x000000928b2d7223 */ /* 0x000fe20000010030 */
[----:B------:R-:W-:-:S02]  /*1d70*/  HADD2.F32 R49, -RZ, R51.H0_H0 ;  /* 0x20000033ff317230 */ /* 0x000fc40000004100 */
[----:B------:R-:W-:Y:S01]  /*1d80*/  FADD.FTZ R6, R6, R148 ;  /* 0x0000009406067221 */ /* 0x000fe20000010000 */
[-C--:B------:R-:W-:Y:S01]  /*1d90*/  FFMA.FTZ R26, R143, R148.reuse, R26 ;  /* 0x000000948f1a7223 */ /* 0x080fe2000001001a */
        /* <DEDUP_REMOVED lines=12> */
.L_x_717:
[----:B------:R-:W-:Y:S05]  /*1e60*/  BSYNC B0 ;  /* 0x0000000000007941 */ /* 0x000fea0003800000 */
.L_x_716:
[----:B------:R-:W-:Y:S01]  /*1e70*/  LOP3.LUT P4, RZ, R44, 0xff, RZ, 0xc0, !PT ;  /* 0x000000ff2cff7812 */ /* 0x000fe2000788c0ff */
[----:B------:R-:W-:Y:S01]  /*1e80*/  UMOV UR20, 0xffffffff ;  /* 0xffffffff00147882 */ /* 0x000fe20000000000 */
[----:B------:R-:W-:Y:S02]  /*1e90*/  SHF.R.U32.HI R44, RZ, 0x5, R147 ;  /* 0x00000005ff2c7819 */ /* 0x000fe40000011693 */
[----:B------:R-:W-:Y:S02]  /*1ea0*/  LOP3.LUT P5, RZ, R147, 0x1f, RZ, 0xc0, !PT ;  /* 0x0000001f93ff7812 */ /* 0x000fe400078ac0ff */
[----:B-----5:R-:W-:-:S07]  /*1eb0*/  LOP3.LUT R45, R44, 0x7fffff8, RZ, 0xc0, !PT ;  /* 0x07fffff82c2d7812 */ /* 0x020fce00078ec0ff */
        /* <DEDUP_REMOVED lines=20> */
.L_x_749:
        /* <DEDUP_REMOVED lines=101> */
[----:B------:R-:W-:Y:S02]  /*2650*/  @P5 FSEL R59, R51, RZ, P6 ;  /* 0x000000ff333b5208 */ /* 0x000fe40003000000 */
[----:B------:R-:W0:Y:S01]  /*2660*/  F2F.F16.F32 R51, R54 ;  /* 0x0000003600337304 */ /* 0x000e220000200800 */
        /* <DEDUP_REMOVED lines=14> */
.L_x_721:
        /* <DEDUP_REMOVED lines=18> */
.L_x_722:
[----:B------:R-:W-:-:S07]  /*2870*/  IADD3 R102, R102, 0x100, RZ ;  /* 0x0000010066667810 */ /* 0x000fce0007ffe0ff */
.L_x_720:
[----:B------:R-:W-:Y:S05]  /*2880*/  BSYNC B0 ;  /* 0x0000000000007941 */ /* 0x000fea0003800000 */
.L_x_719:
        /* <DEDUP_REMOVED lines=13> */
[----:B------:R-:W-:Y:S01]  /*2960*/  @P5 IMAD.MOV.U32 R48, RZ, RZ, R60 ;  /* 0x000000ffff305224 */ /* 0x000fe200078e003c */
[--C-:B------:R-:W-:Y:S01]  /*2970*/  @P5 SHF.R.U32.HI R56, RZ, 0x10, R61.reuse ;  /* 0x00000010ff385819 */ /* 0x100fe2000001163d */
[----:B------:R-:W-:-:S03]  /*2980*/  @P5 IMAD.MOV.U32 R51, RZ, RZ, R61 ;  /* 0x000000ffff335224 */ /* 0x000fc600078e003d */
        /* <DEDUP_REMOVED lines=9> */
[----:B------:R-:W-:Y:S01]  /*2a20*/  @P5 FADD.FTZ R52, R52, R49 ;  /* 0x0000003134345221 */ /* 0x000fe20000010000 */
[----:B------:R-:W-:Y:S02]  /*2a30*/  @P5 HADD2.F32 R47, -RZ, R47.H0_H0 ;  /* 0x2000002fff2f5230 */ /* 0x000fe40000004100 */
[C---:B------:R-:W-:Y:S01]  /*2a40*/  FMUL.FTZ R48, R109.reuse, R48 ;  /* 0x000000306d307220 */ /* 0x040fe20000410000 */
[----:B------:R-:W-:Y:S01]  /*2a50*/  FMUL.FTZ R53, R109, R54 ;  /* 0x000000366d357220 */ /* 0x000fe20000410000 */
[----:B------:R-:W-:Y:S02]  /*2a60*/  FMUL.FTZ R55, R46, UR17 ;  /* 0x000000112e377c20 */ /* 0x000fe40008410000 */
[----:B------:R-:W-:Y:S01]  /*2a70*/  @P5 FADD.FTZ R48, R48, R47 ;  /* 0x0000002f30305221 */ /* 0x000fe20000010000 */
[----:B------:R-:W-:Y:S01]  /*2a80*/  @P5 FADD.FTZ R53, R53, R56 ;  /* 0x0000003835355221 */ /* 0x000fe20000010000 */
[----:B------:R-:W-:Y:S02]  /*2a90*/  ISETP.NE.U32.AND P5, PT, RZ, UR6, PT ;  /* 0x00000006ff007c0c */ /* 0x000fe4000bfa5070 */
[----:B------:R-:W-:-:S02]  /*2aa0*/  FSEL R50, R55, RZ, P6 ;  /* 0x000000ff37327208 */ /* 0x000fc40003000000 */
[----:B------:R-:W-:Y:S02]  /*2ab0*/  ISETP.NE.AND.EX P5, PT, RZ, UR7, PT, P5 ;  /* 0x00000007ff007c0c */ /* 0x000fe4000bfa5350 */
[----:B------:R-:W-:Y:S11]  /*2ac0*/  F2F.F16.F32 R153, R50 ;  /* 0x0000003200997304 */ /* 0x000ff60000200800 */
[----:B------:R-:W-:-:S02]  /*2ad0*/  @P5 F2FP.F16.F32.PACK_AB R46, RZ, R46 ;  /* 0x0000002eff2e523e */ /* 0x000fc400000000ff */
[----:B------:R-:W-:Y:S01]  /*2ae0*/  @P5 F2FP.F16.F32.PACK_AB R47, RZ, R48 ;  /* 0x00000030ff2f523e */ /* 0x000fe200000000ff */
[----:B------:R-:W-:Y:S01]  /*2af0*/  FMUL.FTZ R48, R48, UR17 ;  /* 0x0000001130307c20 */ /* 0x000fe20008410000 */
[----:B------:R-:W-:Y:S01]  /*2b00*/  @P5 F2FP.F16.F32.PACK_AB R49, RZ, R52 ;  /* 0x00000034ff31523e */ /* 0x000fe200000000ff */
[----:B------:R-:W-:Y:S01]  /*2b10*/  FMUL.FTZ R52, R52, UR17 ;  /* 0x0000001134347c20 */ /* 0x000fe20008410000 */
[----:B------:R-:W-:Y:S01]  /*2b20*/  @P5 F2FP.F16.F32.PACK_AB R51, RZ, R53 ;  /* 0x00000035ff33523e */ /* 0x000fe200000000ff */
        /* <DEDUP_REMOVED lines=15> */
[----:B------:R-:W1:Y:S03]  /*2c20*/  F2F.F16.F32 R48, R51 ;  /* 0x0000003300307304 */ /* 0x000e660000200800 */
[----:B------:R-:W-:Y:S02]  /*2c30*/  FSEL R56, R52, RZ, P6 ;  /* 0x000000ff34387208 */ /* 0x000fe40003000000 */
[----:B------:R-:W-:-:S04]  /*2c40*/  @P5 LOP3.LUT P6, RZ, R95, 0xff0000, RZ, 0xc0, !PT ;  /* 0x00ff00005fff5812 */ /* 0x000fc800078cc0ff */
[----:B------:R-:W-:Y:S01]  /*2c50*/  @P5 FSEL R57, R52, RZ, P6 ;  /* 0x000000ff34395208 */ /* 0x000fe20003000000 */
[----:B------:R-:W-:Y:S01]  /*2c60*/  F2F.F16.F32 R56, R56 ;  /* 0x0000003800387304 */ /* 0x000fe20000200800 */
[----:B------:R-:W-:-:S04]  /*2c70*/  LOP3.LUT P6, RZ, R107, 0xff000000, RZ, 0xc0, !PT ;  /* 0xff0000006bff7812 */ /* 0x000fc800078cc0ff */
[----:B------:R-:W-:Y:S01]  /*2c80*/  FSEL R58, R53, RZ, P6 ;  /* 0x000000ff353a7208 */ /* 0x000fe20003000000 */
[----:B-1----:R-:W-:Y:S01]  /*2c90*/  IMAD.WIDE.U32 R48, R48, 0x10000, RZ ;  /* 0x0001000030307825 */ /* 0x002fe200078e00ff */
[----:B------:R-:W-:-:S04]  /*2ca0*/  @P5 LOP3.LUT P6, RZ, R95, 0xff000000, RZ, 0xc0, !PT ;  /* 0xff0000005fff5812 */ /* 0x000fc800078cc0ff */
[----:B------:R-:W-:Y:S02]  /*2cb0*/  @P5 FSEL R59, R53, RZ, P6 ;  /* 0x000000ff353b5208 */ /* 0x000fe40003000000 */
[----:B------:R-:W1:Y:S01]  /*2cc0*/  F2F.F16.F32 R53, R58 ;  /* 0x0000003a00357304 */ /* 0x000e620000200800 */
[----:B------:R-:W-:Y:S02]  /*2cd0*/  ISETP.NE.U32.AND P6, PT, RZ, UR6, PT ;  /* 0x00000006ff007c0c */ /* 0x000fe4000bfc5070 */
[----:B------:R-:W-:Y:S02]  /*2ce0*/  LOP3.LUT R48, R48, R153, RZ, 0xfc, !PT ;  /* 0x0000009930307212 */ /* 0x000fe400078efcff */
[----:B------:R-:W-:Y:S02]  /*2cf0*/  ISETP.NE.AND.EX P6, PT, RZ, UR7, PT, P6 ;  /* 0x00000007ff007c0c */ /* 0x000fe4000bfc5360 */
[----:B-1----:R-:W-:-:S04]  /*2d00*/  SHF.L.U32 R53, R53, 0x10, RZ ;  /* 0x0000001035357819 */ /* 0x002fc800000006ff */
        /* <DEDUP_REMOVED lines=11> */
.L_x_725:
        /* <DEDUP_REMOVED lines=18> */
.L_x_726:
[----:B------:R-:W-:-:S07]  /*2ee0*/  VIADD R102, R102, 0x100 ;  /* 0x0000010066667836 */ /* 0x000fce0000000000 */
.L_x_724:
[----:B------:R-:W-:Y:S05]  /*2ef0*/  BSYNC B0 ;  /* 0x0000000000007941 */ /* 0x000fea0003800000 */
.L_x_723:
        /* <DEDUP_REMOVED lines=14> */
[----:B------:R-:W-:Y:S01]  /*2fe0*/  @P5 IMAD.MOV.U32 R48, RZ, RZ, R64 ;  /* 0x000000ffff305224 */ /* 0x000fe200078e0040 */
[----:B------:R-:W-:Y:S02]  /*2ff0*/  @P5 MOV R51, R65 ;  /* 0x0000004100335202 */ /* 0x000fe40000000f00 */
[----:B------:R-:W-:Y:S02]  /*3000*/  @P5 SHF.R.U32.HI R56, RZ, 0x10, R65 ;  /* 0x00000010ff385819 */ /* 0x000fe40000011641 */
[----:B------:R-:W-:Y:S02]  /*3010*/  @P5 HADD2.F32 R47, -RZ, R48.H0_H0 ;  /* 0x20000030ff2f5230 */ /* 0x000fe40000004100 */
[----:B------:R-:W-:Y:S01]  /*3020*/  FFMA.FTZ R48, R110, R45, R52 ;  /* 0x0000002d6e307223 */ /* 0x000fe20000010034 */
[----:B------:R-:W-:Y:S01]  /*3030*/  FADD.FTZ R52, R114, -R49 ;  /* 0x8000003172347221 */ /* 0x000fe20000010000 */
[----:B------:R-:W-:Y:S02]  /*3040*/  @P5 HADD2.F32 R49, -RZ, R51.H0_H0 ;  /* 0x20000033ff315230 */ /* 0x000fe40000004100 */
[----:B------:R-:W-:Y:S01]  /*3050*/  @P5 FADD.FTZ R46, R46, R47 ;  /* 0x0000002f2e2e5221 */ /* 0x000fe20000010000 */
[----:B------:R-:W-:Y:S01]  /*3060*/  @P5 SHF.R.U64 R47, R64, 0x10, R65 ;  /* 0x00000010402f5819 */ /* 0x000fe20000001241 */
[----:B------:R-:W-:Y:S01]  /*3070*/  FADD.FTZ R48, R113, -R48 ;  /* 0x8000003071307221 */ /* 0x000fe20000010000 */
[----:B------:R-:W-:-:S02]  /*3080*/  @P5 HADD2.F32 R56, -RZ, R56.H0_H0 ;  /* 0x20000038ff385230 */ /* 0x000fc40000004100 */
[C---:B------:R-:W-:Y:S01]  /*3090*/  FMUL.FTZ R52, R109.reuse, R52 ;  /* 0x000000346d347220 */ /* 0x040fe20000410000 */
[----:B------:R-:W-:Y:S01]  /*30a0*/  FMUL.FTZ R55, R46, UR17 ;  /* 0x000000112e377c20 */ /* 0x000fe20008410000 */
[----:B------:R-:W-:Y:S02]  /*30b0*/  @P5 HADD2.F32 R47, -RZ, R47.H0_H0 ;  /* 0x2000002fff2f5230 */ /* 0x000fe40000004100 */
[----:B------:R-:W-:Y:S01]  /*30c0*/  FMUL.FTZ R48, R109, R48 ;  /* 0x000000306d307220 */ /* 0x000fe20000410000 */
[----:B------:R-:W-:Y:S01]  /*30d0*/  @P5 FADD.FTZ R52, R52, R49 ;  /* 0x0000003134345221 */ /* 0x000fe20000010000 */
[----:B------:R-:W-:Y:S01]  /*30e0*/  @P5 FADD.FTZ R53, R53, R56 ;  /* 0x0000003835355221 */ /* 0x000fe20000010000 */
[----:B------:R-:W-:Y:S01]  /*30f0*/  FSEL R50, R55, RZ, P6 ;  /* 0x000000ff37327208 */ /* 0x000fe20003000000 */
[----:B------:R-:W-:Y:S01]  /*3100*/  @P5 FADD.FTZ R48, R48, R47 ;  /* 0x0000002f30305221 */ /* 0x000fe20000010000 */
[----:B------:R-:W-:Y:S02]  /*3110*/  ISETP.NE.U32.AND P5, PT, RZ, UR6, PT ;  /* 0x00000006ff007c0c */ /* 0x000fe4000bfa5070 */
[----:B------:R-:W-:Y:S02]  /*3120*/  F2F.F16.F32 R153, R50 ;  /* 0x0000003200997304 */ /* 0x000fe40000200800 */
        /* <DEDUP_REMOVED lines=48> */
.L_x_729:
        /* <DEDUP_REMOVED lines=18> */
.L_x_730:
[----:B------:R-:W-:-:S07]  /*3550*/  VIADD R102, R102, 0x100 ;  /* 0x0000010066667836 */ /* 0x000fce0000000000 */
.L_x_728:
[----:B------:R-:W-:Y:S05]  /*3560*/  BSYNC B0 ;  /* 0x0000000000007941 */ /* 0x000fea0003800000 */
.L_x_727:
        /* <DEDUP_REMOVED lines=83> */
.L_x_733:
        /* <DEDUP_REMOVED lines=18> */
.L_x_734:
[----:B------:R-:W-:-:S07]  /*3bc0*/  VIADD R102, R102, 0x100 ;  /* 0x0000010066667836 */ /* 0x000fce0000000000 */
.L_x_732:
[----:B------:R-:W-:Y:S05]  /*3bd0*/  BSYNC B0 ;  /* 0x0000000000007941 */ /* 0x000fea0003800000 */
.L_x_731:
        /* <DEDUP_REMOVED lines=20> */
[--C-:B------:R-:W-:Y:S01]  /*3d20*/  @P5 IMAD.MOV.U32 R50, RZ, RZ, R69.reuse ;  /* 0x000000ffff325224 */ /* 0x100fe200078e0045 */
[--C-:B------:R-:W-:Y:S02]  /*3d30*/  @P5 SHF.R.U64 R53, R68, 0x10, R69.reuse ;  /* 0x0000001044355819 */ /* 0x100fe40000001245 */
[----:B------:R-:W-:Y:S01]  /*3d40*/  @P5 SHF.R.U32.HI R51, RZ, 0x10, R69 ;  /* 0x00000010ff335819 */ /* 0x000fe20000011645 */
[----:B------:R-:W-:Y:S02]  /*3d50*/  @P5 HADD2.F32 R45, -RZ, R45.H0_H0 ;  /* 0x2000002dff2d5230 */ /* 0x000fe40000004100 */
        /* <DEDUP_REMOVED lines=35> */
[----:B------:R-:W-:Y:S02]  /*3f90*/  @P5 LOP3.LUT P6, RZ, R98, 0xff00, RZ, 0xc0, !PT ;  /* 0x0000ff0062ff5812 */ /* 0x000fe400078cc0ff */
[----:B------:R-:W1:Y:S02]  /*3fa0*/  F2F.F16.F32 R44, R51 ;  /* 0x00000033002c7304 */ /* 0x000e640000200800 */
[----:B------:R-:W-:Y:S02]  /*3fb0*/  @P5 FSEL R55, R46, RZ, P6 ;  /* 0x000000ff2e375208 */ /* 0x000fe40003000000 */
[----:B------:R-:W-:Y:S01]  /*3fc0*/  LOP3.LUT P6, RZ, R108, 0xff0000, RZ, 0xc0, !PT ;  /* 0x00ff00006cff7812 */ /* 0x000fe200078cc0ff */
[----:B------:R-:W2:Y:S01]  /*3fd0*/  LDC.64 R46, c[0x0][0x2f8] ;  /* 0x0000be00ff2e7b82 */ /* 0x000ea20000000a00 */
[----:B0-----:R-:W-:-:S02]  /*3fe0*/  SHF.L.U32 R49, R49, 0x10, RZ ;  /* 0x0000001031317819 */ /* 0x001fc400000006ff */
[----:B------:R-:W-:Y:S02]  /*3ff0*/  FSEL R52, R48, RZ, P6 ;  /* 0x000000ff30347208 */ /* 0x000fe40003000000 */
[----:B------:R-:W-:-:S04]  /*4000*/  @P5 LOP3.LUT P6, RZ, R98, 0xff0000, RZ, 0xc0, !PT ;  /* 0x00ff000062ff5812 */ /* 0x000fc800078cc0ff */
[----:B------:R-:W-:Y:S01]  /*4010*/  @P5 FSEL R56, R48, RZ, P6 ;  /* 0x000000ff30385208 */ /* 0x000fe20003000000 */
[----:B------:R-:W0:Y:S01]  /*4020*/  F2F.F16.F32 R52, R52 ;  /* 0x0000003400347304 */ /* 0x000e220000200800 */
[----:B------:R-:W-:Y:S01]  /*4030*/  ISETP.NE.U32.AND P6, PT, RZ, UR6, PT ;  /* 0x00000006ff007c0c */ /* 0x000fe2000bfc5070 */
[----:B-1----:R-:W-:-:S03]  /*4040*/  IMAD.WIDE.U32 R44, R44, 0x10000, RZ ;  /* 0x000100002c2c7825 */ /* 0x002fc600078e00ff */
[----:B------:R-:W-:Y:S02]  /*4050*/  ISETP.NE.AND.EX P6, PT, RZ, UR7, PT, P6 ;  /* 0x00000007ff007c0c */ /* 0x000fe4000bfc5360 */
[----:B------:R-:W-:Y:S01]  /*4060*/  LOP3.LUT R48, R44, R59, RZ, 0xfc, !PT ;  /* 0x0000003b2c307212 */ /* 0x000fe200078efcff */
[----:B--2---:R-:W-:Y:S01]  /*4070*/  IMAD.WIDE.U32 R46, R102, 0x8, R46 ;  /* 0x00000008662e7825 */ /* 0x004fe200078e002e */
[----:B0-----:R-:W-:-:S09]  /*4080*/  LOP3.LUT R49, R45, R49, R52, 0xfe, !PT ;  /* 0x000000312d317212 */ /* 0x001fd200078efe34 */
        /* <DEDUP_REMOVED lines=9> */
.L_x_737:
        /* <DEDUP_REMOVED lines=18> */
.L_x_736:
[----:B------:R-:W-:Y:S05]  /*4240*/  BSYNC B0 ;  /* 0x0000000000007941 */ /* 0x000fea0003800000 */
.L_x_735:
[----:B------:R-:W-:Y:S01]  /*4250*/  VIADD R73, R73, UR18 ;  /* 0x0000001249497c36 */ /* 0x000fe20008000000 */
[----:B0-2---:R-:W-:-:S04]  /*4260*/  SEL R44, RZ, 0x1, P4 ;  /* 0x00000001ff2c7807 */ /* 0x005fc80002000000 */
[----:B------:R-:W-:-:S13]  /*4270*/  ISETP.GE.AND P5, PT, R73, UR19, PT ;  /* 0x0000001349007c0c */ /* 0x000fda000bfa6270 */
[----:B------:R-:W-:Y:S05]  /*4280*/  @!P5 BRA `(.L_x_738) ;  /* 0xffffffc40020d947 */ /* 0x000fea000383ffff */
.L_x_707:
        /* <DEDUP_REMOVED lines=43> */
.L_x_718:
[----:B------:R-:W-:Y:S01]  /*4540*/  HFMA2.MMA R59, -RZ, RZ, 0, 1.847743988037109375e-06 ;  /* 0x0000001fff3b7435 */ /* 0x000fe200000001ff */
[----:B------:R-:W-:Y:S01]  /*4550*/  MOV R57, R47 ;  /* 0x0000002f00397202 */ /* 0x000fe20000000f00 */
[----:B------:R-:W-:Y:S02]  /*4560*/  IMAD.MOV.U32 R56, RZ, RZ, 0x10 ;  /* 0x00000010ff387424 */ /* 0x000fe400078e00ff */
[----:B------:R-:W-:-:S07]  /*4570*/  IMAD.MOV.U32 R54, RZ, RZ, -0x1 ;  /* 0xffffffffff367424 */ /* 0x000fce00078e00ff */
[----:B------:R-:W-:Y:S05]  /*4580*/  WARPSYNC.COLLECTIVE R54, `(.L_x_739) ;  /* 0x0000000036087348 */ /* 0x000fea0003c00000 */
[----:B------:R0:W1:Y:S02]  /*4590*/  SHFL.DOWN P6, R55, R57, R56, R59 ;  /* 0x0800003839377389 */ /* 0x00006400000c003b */
[----:B01----:R-:W-:Y:S01]  /*45a0*/  ENDCOLLECTIVE ;  /* 0x000000000000791b */ /* 0x003fe20003800000 */
.L_x_739:
[----:B------:R-:W-:Y:S01]  /*45b0*/  IMAD.MOV.U32 R57, RZ, RZ, R48 ;  /* 0x000000ffff397224 */ /* 0x000fe200078e0030 */
[----:B------:R-:W-:-:S07]  /*45c0*/  MOV R46, R55 ;  /* 0x00000037002e7202 */ /* 0x000fce0000000f00 */
[----:B------:R-:W-:Y:S05]  /*45d0*/  WARPSYNC.COLLECTIVE R54, `(.L_x_740) ;  /* 0x0000000036087348 */ /* 0x000fea0003c00000 */
[----:B------:R0:W1:Y:S02]  /*45e0*/  SHFL.DOWN P6, R55, R57, R56, R59 ;  /* 0x0800003839377389 */ /* 0x00006400000c003b */
[----:B01----:R-:W-:Y:S01]  /*45f0*/  ENDCOLLECTIVE ;  /* 0x000000000000791b */ /* 0x003fe20003800000 */
.L_x_740:
[----:B------:R-:W-:Y:S01]  /*4600*/  FADD.FTZ R46, R46, R47 ;  /* 0x0000002f2e2e7221 */ /* 0x000fe20000010000 */
[----:B------:R-:W-:-:S03]  /*4610*/  HFMA2.MMA R56, -RZ, RZ, 0, 4.76837158203125e-07 ;  /* 0x00000008ff387435 */ /* 0x000fc600000001ff */
[----:B------:R-:W-:Y:S01]  /*4620*/  IMAD.MOV.U32 R57, RZ, RZ, R46 ;  /* 0x000000ffff397224 */ /* 0x000fe200078e002e */
[----:B------:R-:W-:-:S07]  /*4630*/  MOV R49, R55 ;  /* 0x0000003700317202 */ /* 0x000fce0000000f00 */
[----:B------:R-:W-:Y:S05]  /*4640*/  WARPSYNC.COLLECTIVE R54, `(.L_x_741) ;  /* 0x0000000036087348 */ /* 0x000fea0003c00000 */
[----:B------:R0:W1:Y:S02]  /*4650*/  SHFL.DOWN P6, R55, R57, R56, R59 ;  /* 0x0800003839377389 */ /* 0x00006400000c003b */
[----:B01----:R-:W-:Y:S01]  /*4660*/  ENDCOLLECTIVE ;  /* 0x000000000000791b */ /* 0x003fe20003800000 */
.L_x_741:
[----:B------:R-:W-:-:S05]  /*4670*/  FADD.FTZ R49, R49, R48 ;  /* 0x0000003031317221 */ /* 0x000fca0000010000 */
[----:B------:R-:W-:Y:S01]  /*4680*/  MOV R57, R49 ;  /* 0x0000003100397202 */ /* 0x000fe20000000f00 */
[----:B------:R-:W-:-:S07]  /*4690*/  IMAD.MOV.U32 R51, RZ, RZ, R55 ;  /* 0x000000ffff337224 */ /* 0x000fce00078e0037 */
[----:B------:R-:W-:Y:S05]  /*46a0*/  WARPSYNC.COLLECTIVE R54, `(.L_x_742) ;  /* 0x0000000036087348 */ /* 0x000fea0003c00000 */
[----:B------:R0:W1:Y:S02]  /*46b0*/  SHFL.DOWN P6, R55, R57, R56, R59 ;  /* 0x0800003839377389 */ /* 0x00006400000c003b */
[----:B01----:R-:W-:Y:S01]  /*46c0*/  ENDCOLLECTIVE ;  /* 0x000000000000791b */ /* 0x003fe20003800000 */
.L_x_742:
[----:B------:R-:W-:-:S05]  /*46d0*/  FADD.FTZ R51, R46, R51 ;  /* 0x000000332e337221 */ /* 0x000fca0000010000 */
[----:B------:R-:W-:Y:S01]  /*46e0*/  MOV R57, R51 ;  /* 0x0000003300397202 */ /* 0x000fe20000000f00 */
[----:B------:R-:W-:Y:S02]  /*46f0*/  IMAD.MOV.U32 R56, RZ, RZ, 0x4 ;  /* 0x00000004ff387424 */ /* 0x000fe400078e00ff */
[----:B------:R-:W-:-:S07]  /*4700*/  IMAD.MOV.U32 R50, RZ, RZ, R55 ;  /* 0x000000ffff327224 */ /* 0x000fce00078e0037 */
[----:B------:R-:W-:Y:S05]  /*4710*/  WARPSYNC.COLLECTIVE R54, `(.L_x_743) ;  /* 0x0000000036087348 */ /* 0x000fea0003c00000 */
[----:B------:R0:W1:Y:S02]  /*4720*/  SHFL.DOWN P6, R55, R57, R56, R59 ;  /* 0x0800003839377389 */ /* 0x00006400000c003b */
[----:B01----:R-:W-:Y:S01]  /*4730*/  ENDCOLLECTIVE ;  /* 0x000000000000791b */ /* 0x003fe20003800000 */
.L_x_743:
[----:B------:R-:W-:-:S04]  /*4740*/  FADD.FTZ R50, R49, R50 ;  /* 0x0000003231327221 */ /* 0x000fc80000010000 */
[----:B------:R-:W-:Y:S01]  /*4750*/  IMAD.MOV.U32 R57, RZ, RZ, R50 ;  /* 0x000000ffff397224 */ /* 0x000fe200078e0032 */
[----:B------:R-:W-:-:S07]  /*4760*/  MOV R52, R55 ;  /* 0x0000003700347202 */ /* 0x000fce0000000f00 */
[----:B------:R-:W-:Y:S05]  /*4770*/  WARPSYNC.COLLECTIVE R54, `(.L_x_744) ;  /* 0x0000000036087348 */ /* 0x000fea0003c00000 */
[----:B------:R0:W1:Y:S02]  /*4780*/  SHFL.DOWN P6, R55, R57, R56, R59 ;  /* 0x0800003839377389 */ /* 0x00006400000c003b */
[----:B01----:R-:W-:Y:S01]  /*4790*/  ENDCOLLECTIVE ;  /* 0x000000000000791b */ /* 0x003fe20003800000 */
.L_x_744:
[----:B------:R-:W-:Y:S01]  /*47a0*/  FADD.FTZ R52, R51, R52 ;  /* 0x0000003433347221 */ /* 0x000fe20000010000 */
[----:B------:R-:W-:-:S03]  /*47b0*/  HFMA2.MMA R56, -RZ, RZ, 0, 1.1920928955078125e-07 ;  /* 0x00000002ff387435 */ /* 0x000fc600000001ff */
[----:B------:R-:W-:Y:S01]  /*47c0*/  IMAD.MOV.U32 R57, RZ, RZ, R52 ;  /* 0x000000ffff397224 */ /* 0x000fe200078e0034 */
[----:B------:R-:W-:-:S07]  /*47d0*/  MOV R53, R55 ;  /* 0x0000003700357202 */ /* 0x000fce0000000f00 */
[----:B------:R-:W-:Y:S05]  /*47e0*/  WARPSYNC.COLLECTIVE R54, `(.L_x_745) ;  /* 0x0000000036087348 */ /* 0x000fea0003c00000 */
[----:B------:R0:W1:Y:S02]  /*47f0*/  SHFL.DOWN P6, R55, R57, R56, R59 ;  /* 0x0800003839377389 */ /* 0x00006400000c003b */
[----:B01----:R-:W-:Y:S01]  /*4800*/  ENDCOLLECTIVE ;  /* 0x000000000000791b */ /* 0x003fe20003800000 */
.L_x_745:
[----:B------:R-:W-:-:S05]  /*4810*/  FADD.FTZ R53, R50, R53 ;  /* 0x0000003532357221 */ /* 0x000fca0000010000 */
[----:B------:R-:W-:Y:S01]  /*4820*/  MOV R57, R53 ;  /* 0x0000003500397202 */ /* 0x000fe20000000f00 */
[----:B------:R-:W-:-:S07]  /*4830*/  IMAD.MOV.U32 R47, RZ, RZ, R55 ;  /* 0x000000ffff2f7224 */ /* 0x000fce00078e0037 */
[----:B------:R-:W-:Y:S05]  /*4840*/  WARPSYNC.COLLECTIVE R54, `(.L_x_746) ;  /* 0x0000000036087348 */ /* 0x000fea0003c00000 */
[----:B------:R0:W1:Y:S02]  /*4850*/  SHFL.DOWN P6, R55, R57, R56, R59 ;  /* 0x0800003839377389 */ /* 0x00006400000c003b */
[----:B01----:R-:W-:Y:S01]  /*4860*/  ENDCOLLECTIVE ;  /* 0x000000000000791b */ /* 0x003fe20003800000 */
.L_x_746:
[----:B------:R-:W-:-:S05]  /*4870*/  FADD.FTZ R47, R52, R47 ;  /* 0x0000002f342f7221 */ /* 0x000fca0000010000 */
[----:B------:R-:W-:Y:S01]  /*4880*/  MOV R57, R47 ;  /* 0x0000002f00397202 */ /* 0x000fe20000000f00 */
[----:B------:R-:W-:Y:S02]  /*4890*/  IMAD.MOV.U32 R56, RZ, RZ, 0x1 ;  /* 0x00000001ff387424 */ /* 0x000fe400078e00ff */
[----:B------:R-:W-:-:S07]  /*48a0*/  IMAD.MOV.U32 R48, RZ, RZ, R55 ;  /* 0x000000ffff307224 */ /* 0x000fce00078e0037 */
[----:B------:R-:W-:Y:S05]  /*48b0*/  WARPSYNC.COLLECTIVE R54, `(.L_x_747) ;  /* 0x0000000036087348 */ /* 0x000fea0003c00000 */
[----:B------:R0:W1:Y:S02]  /*48c0*/  SHFL.DOWN P6, R55, R57, R56, R59 ;  /* 0x0800003839377389 */ /* 0x00006400000c003b */
[----:B01----:R-:W-:Y:S01]  /*48d0*/  ENDCOLLECTIVE ;  /* 0x000000000000791b */ /* 0x003fe20003800000 */
.L_x_747:
[----:B------:R-:W-:-:S04]  /*48e0*/  FADD.FTZ R48, R53, R48 ;  /* 0x0000003035307221 */ /* 0x000fc80000010000 */
[----:B------:R-:W-:Y:S01]  /*48f0*/  IMAD.MOV.U32 R57, RZ, RZ, R48 ;  /* 0x000000ffff397224 */ /* 0x000fe200078e0030 */
[----:B------:R-:W-:-:S07]  /*4900*/  MOV R46, R55 ;  /* 0x00000037002e7202 */ /* 0x000fce0000000f00 */
[----:B------:R-:W-:Y:S05]  /*4910*/  WARPSYNC.COLLECTIVE R54, `(.L_x_748) ;  /* 0x0000000036087348 */ /* 0x000fea0003c00000 */
[----:B------:R0:W1:Y:S02]  /*4920*/  SHFL.DOWN P6, R55, R57, R56, R59 ;  /* 0x0800003839377389 */ /* 0x00006400000c003b */
[----:B01----:R-:W-:Y:S01]  /*4930*/  ENDCOLLECTIVE ;  /* 0x000000000000791b */ /* 0x003fe20003800000 */
.L_x_748:
[----:B------:R-:W-:Y:S01]  /*4940*/  MOV R49, R55 ;  /* 0x0000003700317202 */ /* 0x000fe20000000f00 */
[----:B------:R-:W-:Y:S06]  /*4950*/  BRA `(.L_x_749) ;  /* 0xffffffd400a87947 */ /* 0x000fec000383ffff */
.L_x_750:
        /* <DEDUP_REMOVED lines=10> */
.L_x_3897:


//--------------------- .text._ZN10layer_norm22ln_bwd_finalize_kernelINS_22Kernel_traits_finalizeILj5120E6__halfS2_S2_S2_fjLb0ELj1024ELj4ENS_18Kernel_traits_baseILj5120ES2_S2_S2_S2_fjLj1024EEEEELb0ELb1EEEvNS_9BwdParamsE --------------------------
	.section	.text._ZN10layer_norm22ln_bwd_finalize_kernelINS_22Kernel_traits_finalizeILj5120E6__halfS2_S2_S2_fjLb0ELj1024ELj4ENS_18Kernel_traits_baseILj5120ES2_S2_S2_S2_fjLj1024EEEEELb0ELb1EEEvNS_9BwdParamsE,"ax",@progbits
	.align	128
        .global         _ZN10layer_norm22ln_bwd_finalize_kernelINS_22Kernel_traits_finalizeILj5120E6__halfS2_S2_S2_fjLb0ELj1024ELj4ENS_18Kernel_traits_baseILj5120ES2_S2_S2_S2_fjLj1024EEEEELb0ELb1EEEvNS_9BwdParamsE
        .type           _ZN10layer_norm22ln_bwd_finalize_kernelINS_22Kernel_traits_finalizeILj5120E6__halfS2_S2_S2_fjLb0ELj1024ELj4ENS_18Kernel_traits_baseILj5120ES2_S2_S2_S2_fjLj1024EEEEELb0ELb1EEEvNS_9BwdParamsE,@function
        .size           _ZN10layer_norm22ln_bwd_finalize_kernelINS_22Kernel_traits_finalizeILj5120E6__halfS2_S2_S2_fjLb0ELj1024ELj4ENS_18Kernel_traits_baseILj5120ES2_S2_S2_S2_fjLj1024EEEEELb0ELb1EEEvNS_9BwdParamsE,(.L_x_3898 - _ZN10layer_norm22ln_bwd_finalize_kernelINS_22Kernel_traits_finalizeILj5120E6__halfS2_S2_S2_fjLb0ELj1024ELj4ENS_18Kernel_traits_baseILj5120ES2_S2_S2_S2_fjLj1024EEEEELb0ELb1EEEvNS_9BwdParamsE)
        .other          _ZN10layer_norm22ln_bwd_finalize_kernelINS_22Kernel_traits_finalizeILj5120E6__halfS2_S2_S2_fjLb0ELj1024ELj4ENS_18Kernel_traits_baseILj5120ES2_S2_S2_S2_fjLj1024EEEEELb0ELb1EEEvNS_9BwdParamsE,@"STO_CUDA_ENTRY STV_DEFAULT"
_ZN10layer_norm22ln_bwd_finalize_kernelINS_22Kernel_traits_finalizeILj5120E6__halfS2_S2_S2_fjLb0ELj1024ELj4ENS_18Kernel_traits_baseILj5120ES2_S2_S2_S2_fjLj1024EEEEELb0ELb1EEEvNS_9BwdParamsE:
.text._ZN10layer_norm22ln_bwd_finalize_kernelINS_22Kernel_traits_finalizeILj5120E6__halfS2_S2_S2_fjLb0ELj1024ELj4ENS_18Kernel_traits_baseILj5120ES2_S2_S2_S2_fjLj1024EEEEELb0ELb1EEEvNS_9BwdParamsE:
        /* <DEDUP_REMOVED lines=26> */
.L_x_762:
        /* <DEDUP_REMOVED lines=31> */
.L_x_755:
        /* <DEDUP_REMOVED lines=34> */
.L_x_754:
[----:B------:R-:W-:Y:S05]  /*05b0*/  BSYNC B1 ;  /* 0x0000000000017941 */ /* 0x000fea0003800000 */
.L_x_753:
        /* <DEDUP_REMOVED lines=25> */
.L_x_757:
[----:B------:R-:W-:Y:S05]  /*0750*/  BSYNC B1 ;  /* 0x0000000000017941 */ /* 0x000fea0003800000 */
.L_x_756:
        /* <DEDUP_REMOVED lines=12> */
.L_x_752:
[----:B------:R-:W-:Y:S05]  /*0820*/  BSYNC B0 ;  /* 0x0000000000007941 */ /* 0x000fea0003800000 */
.L_x_751:
        /* <DEDUP_REMOVED lines=29> */
.L_x_773:
[----:B------:R-:W-:Y:S01]  /*0a00*/  @!P1 SHF.R.U32.HI R12, RZ, 0x3, R0 ;  /* 0x00000003ff0c9819 */ /* 0x000fe20000011600 */
[----:B----4-:R-:W-:Y:S01]  /*0a10*/  FADD.FTZ R14, R9, R14 ;  /* 0x0000000e090e7221 */ /* 0x010fe20000010000 */
[----:B---3--:R-:W-:Y:S02]  /*0a20*/  FADD.FTZ R11, R10, R11 ;  /* 0x0000000b0a0b7221 */ /* 0x008fe40000010000 */
[----:B------:R-:W-:-:S05]  /*0a30*/  @!P1 LOP3.LUT R12, R12, 0x1ffffffc, RZ, 0xc0, !PT ;  /* 0x1ffffffc0c0c9812 */ /* 0x000fca00078ec0ff */
[----:B------:R3:W-:Y:S04]  /*0a40*/  @!P1 STS [R12+UR4+0x2000], R14 ;  /* 0x0020000e0c009988 */ /* 0x0007e80008000804 */
[----:B------:R3:W-:Y:S02]  /*0a50*/  @!P1 STS [R12+UR4+0x2080], R11 ;  /* 0x0020800b0c009988 */ /* 0x0007e40008000804 */
.L_x_758:
        /* <DEDUP_REMOVED lines=10> */
[----:B---3--:R-:W-:Y:S02]  /*0b00*/  F2FP.F16.F32.PACK_AB R15, R15, R14 ;  /* 0x0000000e0f0f723e */ /* 0x008fe400000000ff */
[----:B-----5:R-:W-:-:S03]  /*0b10*/  F2FP.F16.F32.PACK_AB R17, R17, R16 ;  /* 0x000000101111723e */ /* 0x020fc600000000ff */
[----:B------:R4:W-:Y:S04]  /*0b20*/  STG.E desc[UR6][R12.64], R15 ;  /* 0x0000000f0c007986 */ /* 0x0009e8000c101906 */
[----:B------:R4:W-:Y:S02]  /*0b30*/  STG.E desc[UR6][R10.64], R17 ;  /* 0x000000110a007986 */ /* 0x0009e4000c101906 */
.L_x_761:
[----:B------:R-:W-:Y:S05]  /*0b40*/  BSYNC B0 ;  /* 0x0000000000007941 */ /* 0x000fea0003800000 */
.L_x_760:
[C---:B------:R-:W-:Y:S02]  /*0b50*/  ISETP.GT.U32.AND P1, PT, R3.reuse, -0x1401, PT ;  /* 0xffffebff0300780c */ /* 0x040fe40003f24070 */
[----:B------:R-:W-:Y:S02]  /*0b60*/  IADD3 R3, R3, 0x1400, RZ ;  /* 0x0000140003037810 */ /* 0x000fe40007ffe0ff */
[----:B------:R-:W-:-:S09]  /*0b70*/  IADD3 R4, R4, 0xa00, RZ ;  /* 0x00000a0004047810 */ /* 0x000fd20007ffe0ff */
[----:B------:R-:W-:Y:S05]  /*0b80*/  @P1 BRA `(.L_x_762) ;  /* 0xfffffff400841947 */ /* 0x000fea000383ffff */
[----:B------:R-:W-:Y:S05]  /*0b90*/  EXIT ;  /* 0x000000000000794d */ /* 0x000fea0003800000 */
.L_x_759:
[----:B------:R-:W-:Y:S01]  /*0ba0*/  HFMA2.MMA R22, -RZ, RZ, 0, 1.847743988037109375e-06 ;  /* 0x0000001fff167435 */ /* 0x000fe200000001ff */
[----:B0--3--:R-:W-:Y:S01]  /*0bb0*/  MOV R20, R10 ;  /* 0x0000000a00147202 */ /* 0x009fe20000000f00 */
[----:B------:R-:W-:Y:S01]  /*0bc0*/  IMAD.MOV.U32 R19, RZ, RZ, 0x1 ;  /* 0x00000001ff137424 */ /* 0x000fe200078e00ff */
[----:B------:R-:W-:-:S08]  /*0bd0*/  MOV R17, 0xffffffff ;  /* 0xffffffff00117802 */ /* 0x000fd00000000f00 */
[----:B-12---:R-:W-:Y:S05]  /*0be0*/  WARPSYNC.COLLECTIVE R17, `(.L_x_763) ;  /* 0x0000000011087348 */ /* 0x006fea0003c00000 */
[----:B------:R0:W3:Y:S02]  /*0bf0*/  SHFL.BFLY P2, R18, R20, R19, R22 ;  /* 0x0c00001314127389 */ /* 0x0000e40000040016 */
[----:B0123--:R-:W-:Y:S01]  /*0c00*/  ENDCOLLECTIVE ;  /* 0x000000000000791b */ /* 0x00ffe20003800000 */
.L_x_763:
[----:B------:R-:W-:Y:S01]  /*0c10*/  HFMA2.MMA R19, -RZ, RZ, 0, 1.1920928955078125e-07 ;  /* 0x00000002ff137435 */ /* 0x000fe200000001ff */
[----:B------:R-:W-:-:S05]  /*0c20*/  MOV R11, R18 ;  /* 0x00000012000b7202 */ /* 0x000fca0000000f00 */
[----:B------:R-:W-:-:S04]  /*0c30*/  FADD.FTZ R11, R10, R11 ;  /* 0x0000000b0a0b7221 */ /* 0x000fc80000010000 */
[----:B------:R-:W-:-:S07]  /*0c40*/  IMAD.MOV.U32 R20, RZ, RZ, R11 ;  /* 0x000000ffff147224 */ /* 0x000fce00078e000b */
[----:B------:R-:W-:Y:S05]  /*0c50*/  WARPSYNC.COLLECTIVE R17, `(.L_x_764) ;  /* 0x0000000011087348 */ /* 0x000fea0003c00000 */
[----:B------:R0:W1:Y:S02]  /*0c60*/  SHFL.BFLY P2, R18, R20, R19, R22 ;  /* 0x0c00001314127389 */ /* 0x0000640000040016 */
[----:B01----:R-:W-:Y:S01]  /*0c70*/  ENDCOLLECTIVE ;  /* 0x000000000000791b */ /* 0x003fe20003800000 */
.L_x_764:
[----:B------:R-:W-:Y:S01]  /*0c80*/  IMAD.MOV.U32 R19, RZ, RZ, 0x4 ;  /* 0x00000004ff137424 */ /* 0x000fe200078e00ff */
[----:B------:R-:W-:-:S05]  /*0c90*/  MOV R12, R18 ;  /* 0x00000012000c7202 */ /* 0x000fca0000000f00 */
[----:B------:R-:W-:-:S05]  /*0ca0*/  FADD.FTZ R12, R11, R12 ;  /* 0x0000000c0b0c7221 */ /* 0x000fca0000010000 */
[----:B------:R-:W-:-:S07]  /*0cb0*/  MOV R20, R12 ;  /* 0x0000000c00147202 */ /* 0x000fce0000000f00 */
[----:B------:R-:W-:Y:S05]  /*0cc0*/  WARPSYNC.COLLECTIVE R17, `(.L_x_765) ;  /* 0x0000000011087348 */ /* 0x000fea0003c00000 */
[----:B------:R0:W1:Y:S02]  /*0cd0*/  SHFL.BFLY P2, R18, R20, R19, R22 ;  /* 0x0c00001314127389 */ /* 0x0000640000040016 */
[----:B01----:R-:W-:Y:S01]  /*0ce0*/  ENDCOLLECTIVE ;  /* 0x000000000000791b */ /* 0x003fe20003800000 */
.L_x_765:
[----:B------:R-:W-:Y:S01]  /*0cf0*/  HFMA2.MMA R19, -RZ, RZ, 0, 4.76837158203125e-07 ;  /* 0x00000008ff137435 */ /* 0x000fe200000001ff */
[----:B------:R-:W-:-:S05]  /*0d00*/  MOV R13, R18 ;  /* 0x00000012000d7202 */ /* 0x000fca0000000f00 */
[----:B------:R-:W-:-:S05]  /*0d10*/  FADD.FTZ R13, R12, R13 ;  /* 0x0000000d0c0d7221 */ /* 0x000fca0000010000 */
[----:B------:R-:W-:-:S07]  /*0d20*/  MOV R20, R13 ;  /* 0x0000000d00147202 */ /* 0x000fce0000000f00 */
[----:B------:R-:W-:Y:S05]  /*0d30*/  WARPSYNC.COLLECTIVE R17, `(.L_x_766) ;  /* 0x0000000011087348 */ /* 0x000fea0003c00000 */
[----:B------:R0:W1:Y:S02]  /*0d40*/  SHFL.BFLY P2, R18, R20, R19, R22 ;  /* 0x0c00001314127389 */ /* 0x0000640000040016 */
[----:B01----:R-:W-:Y:S01]  /*0d50*/  ENDCOLLECTIVE ;  /* 0x000000000000791b */ /* 0x003fe20003800000 */
.L_x_766:
[----:B------:R-:W-:Y:S01]  /*0d60*/  HFMA2.MMA R19, -RZ, RZ, 0, 9.5367431640625e-07 ;  /* 0x00000010ff137435 */ /* 0x000fe200000001ff */
[----:B------:R-:W-:-:S04]  /*0d70*/  IMAD.MOV.U32 R10, RZ, RZ, R18 ;  /* 0x000000ffff0a7224 */ /* 0x000fc800078e0012 */
[----:B------:R-:W-:-:S05]  /*0d80*/  FADD.FTZ R10, R13, R10 ;  /* 0x0000000a0d0a7221 */ /* 0x000fca0000010000 */
[----:B------:R-:W-:-:S07]  /*0d90*/  MOV R20, R10 ;  /* 0x0000000a00147202 */ /* 0x000fce0000000f00 */
[----:B------:R-:W-:Y:S05]  /*0da0*/  WARPSYNC.COLLECTIVE R17, `(.L_x_767) ;  /* 0x0000000011087348 */ /* 0x000fea0003c00000 */
[----:B------:R0:W1:Y:S02]  /*0db0*/  SHFL.BFLY P2, R18, R20, R19, R22 ;  /* 0x0c00001314127389 */ /* 0x0000640000040016 */
[----:B01----:R-:W-:Y:S01]  /*0dc0*/  ENDCOLLECTIVE ;  /* 0x000000000000791b */ /* 0x003fe20003800000 */
.L_x_767:
[----:B------:R-:W-:Y:S01]  /*0dd0*/  HFMA2.MMA R19, -RZ, RZ, 0, 5.9604644775390625e-08 ;  /* 0x00000001ff137435 */ /* 0x000fe200000001ff */
[----:B------:R-:W-:Y:S01]  /*0de0*/  IMAD.MOV.U32 R20, RZ, RZ, R9 ;  /* 0x000000ffff147224 */ /* 0x000fe200078e0009 */
[----:B------:R-:W-:-:S09]  /*0df0*/  MOV R11, R18 ;  /* 0x00000012000b7202 */ /* 0x000fd20000000f00 */
[----:B------:R-:W-:Y:S05]  /*0e00*/  WARPSYNC.COLLECTIVE R17, `(.L_x_768) ;  /* 0x0000000011087348 */ /* 0x000fea0003c00000 */
[----:B------:R0:W1:Y:S02]  /*0e10*/  SHFL.BFLY P2, R18, R20, R19, R22 ;  /* 0x0c00001314127389 */ /* 0x0000640000040016 */
[----:B01----:R-:W-:Y:S01]  /*0e20*/  ENDCOLLECTIVE ;  /* 0x000000000000791b */ /* 0x003fe20003800000 */
.L_x_768:
[----:B------:R-:W-:Y:S01]  /*0e30*/  HFMA2.MMA R19, -RZ, RZ, 0, 1.1920928955078125e-07 ;  /* 0x00000002ff137435 */ /* 0x000fe200000001ff */
[----:B------:R-:W-:-:S05]  /*0e40*/  MOV R12, R18 ;  /* 0x00000012000c7202 */ /* 0x000fca0000000f00 */
[----:B------:R-:W-:-:S05]  /*0e50*/  FADD.FTZ R14, R9, R12 ;  /* 0x0000000c090e7221 */ /* 0x000fca0000010000 */
[----:B------:R-:W-:-:S07]  /*0e60*/  MOV R20, R14 ;  /* 0x0000000e00147202 */ /* 0x000fce0000000f00 */
[----:B------:R-:W-:Y:S05]  /*0e70*/  WARPSYNC.COLLECTIVE R17, `(.L_x_769) ;  /* 0x0000000011087348 */ /* 0x000fea0003c00000 */
[----:B------:R0:W1:Y:S02]  /*0e80*/  SHFL.BFLY P2, R18, R20, R19, R22 ;  /* 0x0c00001314127389 */ /* 0x0000640000040016 */
[----:B01----:R-:W-:Y:S01]  /*0e90*/  ENDCOLLECTIVE ;  /* 0x000000000000791b */ /* 0x003fe20003800000 */
.L_x_769:
[----:B------:R-:W-:Y:S01]  /*0ea0*/  HFMA2.MMA R19, -RZ, RZ, 0, 2.384185791015625e-07 ;  /* 0x00000004ff137435 */ /* 0x000fe200000001ff */
[----:B------:R-:W-:-:S04]  /*0eb0*/  IMAD.MOV.U32 R13, RZ, RZ, R18 ;  /* 0x000000ffff0d7224 */ /* 0x000fc800078e0012 */
[----:B------:R-:W-:-:S05]  /*0ec0*/  FADD.FTZ R15, R14, R13 ;  /* 0x0000000d0e0f7221 */ /* 0x000fca0000010000 */
[----:B------:R-:W-:-:S07]  /*0ed0*/  MOV R20, R15 ;  /* 0x0000000f00147202 */ /* 0x000fce0000000f00 */
[----:B------:R-:W-:Y:S05]  /*0ee0*/  WARPSYNC.COLLECTIVE R17, `(.L_x_770) ;  /* 0x0000000011087348 */ /* 0x000fea0003c00000 */
[----:B------:R0:W1:Y:S02]  /*0ef0*/  SHFL.BFLY P2, R18, R20, R19, R22 ;  /* 0x0c00001314127389 */ /* 0x0000640000040016 */
[----:B01----:R-:W-:Y:S01]  /*0f00*/  ENDCOLLECTIVE ;  /* 0x000000000000791b */ /* 0x003fe20003800000 */
.L_x_770:
[----:B------:R-:W-:Y:S01]  /*0f10*/  IMAD.MOV.U32 R19, RZ, RZ, 0x8 ;  /* 0x00000008ff137424 */ /* 0x000fe200078e00ff */
[----:B------:R-:W-:-:S05]  /*0f20*/  MOV R16, R18 ;  /* 0x0000001200107202 */ /* 0x000fca0000000f00 */
[----:B------:R-:W-:-:S05]  /*0f30*/  FADD.FTZ R16, R15, R16 ;  /* 0x000000100f107221 */ /* 0x000fca0000010000 */
[----:B------:R-:W-:-:S07]  /*0f40*/  MOV R20, R16 ;  /* 0x0000001000147202 */ /* 0x000fce0000000f00 */
[----:B------:R-:W-:Y:S05]  /*0f50*/  WARPSYNC.COLLECTIVE R17, `(.L_x_771) ;  /* 0x0000000011087348 */ /* 0x000fea0003c00000 */
[----:B------:R0:W1:Y:S02]  /*0f60*/  SHFL.BFLY P2, R18, R20, R19, R22 ;  /* 0x0c00001314127389 */ /* 0x0000640000040016 */
[----:B01----:R-:W-:Y:S01]  /*0f70*/  ENDCOLLECTIVE ;  /* 0x000000000000791b */ /* 0x003fe20003800000 */
.L_x_771:
[----:B------:R-:W-:Y:S01]  /*0f80*/  HFMA2.MMA R19, -RZ, RZ, 0, 9.5367431640625e-07 ;  /* 0x00000010ff137435 */ /* 0x000fe200000001ff */
[----:B------:R-:W-:-:S05]  /*0f90*/  MOV R9, R18 ;  /* 0x0000001200097202 */ /* 0x000fca0000000f00 */
[----:B------:R-:W-:-:S05]  /*0fa0*/  FADD.FTZ R9, R16, R9 ;  /* 0x0000000910097221 */ /* 0x000fca0000010000 */
[----:B------:R-:W-:-:S07]  /*0fb0*/  MOV R20, R9 ;  /* 0x0000000900147202 */ /* 0x000fce0000000f00 */
[----:B------:R-:W-:Y:S05]  /*0fc0*/  WARPSYNC.COLLECTIVE R17, `(.L_x_772) ;  /* 0x0000000011087348 */ /* 0x000fea0003c00000 */
[----:B------:R0:W1:Y:S02]  /*0fd0*/  SHFL.BFLY P2, R18, R20, R19, R22 ;  /* 0x0c00001314127389 */ /* 0x0000640000040016 */
[----:B01----:R-:W-:Y:S01]  /*0fe0*/  ENDCOLLECTIVE ;  /* 0x000000000000791b */ /* 0x003fe20003800000 */
.L_x_772:
[----:B------:R-:W-:Y:S01]  /*0ff0*/  MOV R14, R18 ;  /* 0x00000012000e7202 */ /* 0x000fe20000000f00 */
[----:B------:R-:W-:Y:S06]  /*1000*/  BRA `(.L_x_773) ;  /* 0xfffffff8007c7947 */ /* 0x000fec000383ffff */
.L_x_774:
        /* <DEDUP_REMOVED lines=15> */
.L_x_3898:


//--------------------- .text._ZN10layer_norm40ln_parallel_residual_bwd_finalize_kernelINS_22Kernel_traits_finalizeILj5120E6__halfS2_S2_S2_fjLb0ELj1024ELj4ENS_18Kernel_traits_baseILj5120ES2_S2_S2_S2_fjLj1024EEEEELb1EEEvNS_9BwdParamsE --------------------------
	.section	.text._ZN10layer_norm40ln_parallel_residual_bwd_finalize_kernelINS_22Kernel_traits_finalizeILj5120E6__halfS2_S2_S2_fjLb0ELj1024ELj4ENS_18Kernel_traits_baseILj5120ES2_S2_S2_S2_fjLj1024EEEEELb1EEEvNS_9BwdParamsE,"ax",@progbits
	.align	128
        .global         _ZN10layer_norm40ln_parallel_residual_bwd_finalize_kernelINS_22Kernel_traits_finalizeILj5120E6__halfS2_S2_S2_fjLb0ELj1024ELj4ENS_18Kernel_traits_baseILj5120ES2_S2_S2_S2_fjLj1024EEEEELb1EEEvNS_9BwdParamsE
        .type           _ZN10layer_norm40ln_parallel_residual_bwd_finalize_kernelINS_22Kernel_traits_finalizeILj5120E6__halfS2_S2_S2_fjLb0ELj1024ELj4ENS_18Kernel_traits_baseILj5120ES2_S2_S2_S2_fjLj1024EEEEELb1EEEvNS_9BwdParamsE,@function
        .size           _ZN10layer_norm40ln_parallel_residual_bwd_finalize_kernelINS_22Kernel_traits_finalizeILj5120E6__halfS2_S2_S2_fjLb0ELj1024ELj4ENS_18Kernel_traits_baseILj5120ES2_S2_S2_S2_fjLj1024EEEEELb1EEEvNS_9BwdParamsE,(.L_x_3899 - _ZN10layer_norm40ln_parallel_residual_bwd_finalize_kernelINS_22Kernel_traits_finalizeILj5120E6__halfS2_S2_S2_fjLb0ELj1024ELj4ENS_18Kernel_traits_baseILj5120ES2_S2_S2_S2_fjLj1024EEEEELb1EEEvNS_9BwdParamsE)
        .other          _ZN10layer_norm40ln_parallel_residual_bwd_finalize_kernelINS_22Kernel_traits_finalizeILj5120E6__halfS2_S2_S2_fjLb0ELj1024ELj4ENS_18Kernel_traits_baseILj5120ES2_S2_S2_S2_fjLj1024EEEEELb1EEEvNS_9BwdParamsE,@"STO_CUDA_ENTRY STV_DEFAULT"
_ZN10layer_norm40ln_parallel_residual_bwd_finalize_kernelINS_22Kernel_traits_finalizeILj5120E6__halfS2_S2_S2_fjLb0ELj1024ELj4ENS_18Kernel_traits_baseILj5120ES2_S2_S2_S2_fjLj1024EEEEELb1EEEvNS_9BwdParamsE:
.text._ZN10layer_norm40ln_parallel_residual_bwd_finalize_kernelINS_22Kernel_traits_finalizeILj5120E6__halfS2_S2_S2_fjLb0ELj1024ELj4ENS_18Kernel_traits_baseILj5120ES2_S2_S2_S2_fjLj1024EEEEELb1EEEvNS_9BwdParamsE:
        /* <DEDUP_REMOVED lines=23> */
.L_x_786:
        /* <DEDUP_REMOVED lines=41> */
.L_x_779:
        /* <DEDUP_REMOVED lines=62> */
.L_x_778:
[----:B------:R-:W-:Y:S05]  /*07e0*/  BSYNC B1 ;  /* 0x0000000000017941 */ /* 0x000fea0003800000 */
.L_x_777:
        /* <DEDUP_REMOVED lines=39> */
.L_x_781:
[----:B------:R-:W-:Y:S05]  /*0a60*/  BSYNC B1 ;  /* 0x0000000000017941 */ /* 0x000fea0003800000 */
.L_x_780:
        /* <DEDUP_REMOVED lines=20> */
.L_x_776:
[----:B------:R-:W-:Y:S05]  /*0bb0*/  BSYNC B0 ;  /* 0x0000000000007941 */ /* 0x000fea0003800000 */
.L_x_775:
        /* <DEDUP_REMOVED lines=54> */
.L_x_807:
        /* <DEDUP_REMOVED lines=10> */
.L_x_782:
        /* <DEDUP_REMOVED lines=26> */
.L_x_785:
[----:B------:R-:W-:Y:S05]  /*1160*/  BSYNC B0 ;  /* 0x0000000000007941 */ /* 0x000fea0003800000 */
.L_x_784:
[C---:B------:R-:W-:Y:S02]  /*1170*/  ISETP.GT.U32.AND P1, PT, R4.reuse, -0x1401, PT ;  /* 0xffffebff0400780c */ /* 0x040fe40003f24070 */
[----:B------:R-:W-:Y:S02]  /*1180*/  IADD3 R4, R4, 0x1400, RZ ;  /* 0x0000140004047810 */ /* 0x000fe40007ffe0ff */
[----:B------:R-:W-:-:S09]  /*1190*/  IADD3 R5, R5, 0xa00, RZ ;  /* 0x00000a0005057810 */ /* 0x000fd20007ffe0ff */
[----:B------:R-:W-:Y:S05]  /*11a0*/  @P1 BRA `(.L_x_786) ;  /* 0xffffffec00f01947 */ /* 0x000fea000383ffff */
[----:B------:R-:W-:Y:S05]  /*11b0*/  EXIT ;  /* 0x000000000000794d */ /* 0x000fea0003800000 */
.L_x_783:
[----:B------:R-:W-:Y:S01]  /*11c0*/  HFMA2.MMA R13, -RZ, RZ, 0, 5.9604644775390625e-08 ;  /* 0x00000001ff0d7435 */ /* 0x000fe200000001ff */
[----:B0-----:R-:W-:Y:S02]  /*11d0*/  MOV R26, R9 ;  /* 0x00000009001a7202 */ /* 0x001fe40000000f00 */
[----:B------:R-:W-:Y:S02]  /*11e0*/  MOV R12, 0x1f ;  /* 0x0000001f000c7802 */ /* 0x000fe40000000f00 */
[----:B------:R-:W-:-:S07]  /*11f0*/  MOV R11, 0xffffffff ;  /* 0xffffffff000b7802 */ /* 0x000fce0000000f00 */
[----:B-1234-:R-:W-:Y:S05]  /*1200*/  WARPSYNC.COLLECTIVE R11, `(.L_x_787) ;  /* 0x000000000b087348 */ /* 0x01efea0003c00000 */
[----:B------:R0:W0:Y:S02]  /*1210*/  SHFL.BFLY P2, R16, R26, R13, R12 ;  /* 0x0c00000d1a107389 */ /* 0x000024000004000c */
[----:B01234-:R-:W-:Y:S01]  /*1220*/  ENDCOLLECTIVE ;  /* 0x000000000000791b */ /* 0x01ffe20003800000 */
.L_x_787:
[----:B------:R-:W-:Y:S01]  /*1230*/  HFMA2.MMA R13, -RZ, RZ, 0, 1.1920928955078125e-07 ;  /* 0x00000002ff0d7435 */ /* 0x000fe200000001ff */
[----:B------:R-:W-:-:S05]  /*1240*/  FADD.FTZ R10, R9, R16 ;  /* 0x00000010090a7221 */ /* 0x000fca0000010000 */
[----:B------:R-:W-:-:S07]  /*1250*/  MOV R26, R10 ;  /* 0x0000000a001a7202 */ /* 0x000fce0000000f00 */
[----:B------:R-:W-:Y:S05]  /*1260*/  WARPSYNC.COLLECTIVE R11, `(.L_x_788) ;  /* 0x000000000b087348 */ /* 0x000fea0003c00000 */
[----:B------:R0:W1:Y:S02]  /*1270*/  SHFL.BFLY P2, R16, R26, R13, R12 ;  /* 0x0c00000d1a107389 */ /* 0x000064000004000c */
[----:B01----:R-:W-:Y:S01]  /*1280*/  ENDCOLLECTIVE ;  /* 0x000000000000791b */ /* 0x003fe20003800000 */
.L_x_788:
[----:B------:R-:W-:Y:S01]  /*1290*/  HFMA2.MMA R13, -RZ, RZ, 0, 2.384185791015625e-07 ;  /* 0x00000004ff0d7435 */ /* 0x000fe200000001ff */
[----:B------:R-:W-:-:S05]  /*12a0*/  FADD.FTZ R9, R10, R16 ;  /* 0x000000100a097221 */ /* 0x000fca0000010000 */
[----:B------:R-:W-:-:S07]  /*12b0*/  MOV R26, R9 ;  /* 0x00000009001a7202 */ /* 0x000fce0000000f00 */
[----:B------:R-:W-:Y:S05]  /*12c0*/  WARPSYNC.COLLECTIVE R11, `(.L_x_789) ;  /* 0x000000000b087348 */ /* 0x000fea0003c00000 */
[----:B------:R0:W1:Y:S02]  /*12d0*/  SHFL.BFLY P2, R16, R26, R13, R12 ;  /* 0x0c00000d1a107389 */ /* 0x000064000004000c */
[----:B01----:R-:W-:Y:S01]  /*12e0*/  ENDCOLLECTIVE ;  /* 0x000000000000791b */ /* 0x003fe20003800000 */
.L_x_789:
[----:B------:R-:W-:Y:S01]  /*12f0*/  HFMA2.MMA R13, -RZ, RZ, 0, 4.76837158203125e-07 ;  /* 0x00000008ff0d7435 */ /* 0x000fe200000001ff */
[----:B------:R-:W-:-:S05]  /*1300*/  FADD.FTZ R18, R9, R16 ;  /* 0x0000001009127221 */ /* 0x000fca0000010000 */
[----:B------:R-:W-:-:S07]  /*1310*/  MOV R26, R18 ;  /* 0x00000012001a7202 */ /* 0x000fce0000000f00 */
[----:B------:R-:W-:Y:S05]  /*1320*/  WARPSYNC.COLLECTIVE R11, `(.L_x_790) ;  /* 0x000000000b087348 */ /* 0x000fea0003c00000 */
[----:B------:R0:W1:Y:S02]  /*1330*/  SHFL.BFLY P2, R16, R26, R13, R12 ;  /* 0x0c00000d1a107389 */ /* 0x000064000004000c */
[----:B01----:R-:W-:Y:S01]  /*1340*/  ENDCOLLECTIVE ;  /* 0x000000000000791b */ /* 0x003fe20003800000 */
.L_x_790:
[----:B------:R-:W-:Y:S01]  /*1350*/  HFMA2.MMA R13, -RZ, RZ, 0, 9.5367431640625e-07 ;  /* 0x00000010ff0d7435 */ /* 0x000fe200000001ff */
[----:B------:R-:W-:-:S05]  /*1360*/  FADD.FTZ R10, R18, R16 ;  /* 0x00000010120a7221 */ /* 0x000fca0000010000 */
[----:B------:R-:W-:-:S07]  /*1370*/  MOV R26, R10 ;  /* 0x0000000a001a7202 */ /* 0x000fce0000000f00 */
[----:B------:R-:W-:Y:S05]  /*1380*/  WARPSYNC.COLLECTIVE R11, `(.L_x_791) ;  /* 0x000000000b087348 */ /* 0x000fea0003c00000 */
[----:B------:R0:W1:Y:S02]  /*1390*/  SHFL.BFLY P2, R16, R26, R13, R12 ;  /* 0x0c00000d1a107389 */ /* 0x000064000004000c */
[----:B01----:R-:W-:Y:S01]  /*13a0*/  ENDCOLLECTIVE ;  /* 0x000000000000791b */ /* 0x003fe20003800000 */
.L_x_791:
[----:B------:R-:W-:Y:S01]  /*13b0*/  MOV R26, R14 ;  /* 0x0000000e001a7202 */ /* 0x000fe20000000f00 */
[----:B------:R-:W-:Y:S01]  /*13c0*/  IMAD.MOV.U32 R13, RZ, RZ, 0x1 ;  /* 0x00000001ff0d7424 */ /* 0x000fe200078e00ff */
[----:B------:R-:W-:-:S07]  /*13d0*/  MOV R9, R16 ;  /* 0x0000001000097202 */ /* 0x000fce0000000f00 */
[----:B------:R-:W-:Y:S05]  /*13e0*/  WARPSYNC.COLLECTIVE R11, `(.L_x_792) ;  /* 0x000000000b087348 */ /* 0x000fea0003c00000 */
[----:B------:R0:W1:Y:S02]  /*13f0*/  SHFL.BFLY P2, R16, R26, R13, R12 ;  /* 0x0c00000d1a107389 */ /* 0x000064000004000c */
[----:B01----:R-:W-:Y:S01]  /*1400*/  ENDCOLLECTIVE ;  /* 0x000000000000791b */ /* 0x003fe20003800000 */
.L_x_792:
[----:B------:R-:W-:Y:S01]  /*1410*/  HFMA2.MMA R13, -RZ, RZ, 0, 1.1920928955078125e-07 ;  /* 0x00000002ff0d7435 */ /* 0x000fe200000001ff */
[----:B------:R-:W-:-:S05]  /*1420*/  MOV R15, R16 ;  /* 0x00000010000f7202 */ /* 0x000fca0000000f00 */
[----:B------:R-:W-:-:S05]  /*1430*/  FADD.FTZ R15, R14, R15 ;  /* 0x0000000f0e0f7221 */ /* 0x000fca0000010000 */
[----:B------:R-:W-:-:S07]  /*1440*/  MOV R26, R15 ;  /* 0x0000000f001a7202 */ /* 0x000fce0000000f00 */
[----:B------:R-:W-:Y:S05]  /*1450*/  WARPSYNC.COLLECTIVE R11, `(.L_x_793) ;  /* 0x000000000b087348 */ /* 0x000fea0003c00000 */
[----:B------:R0:W1:Y:S02]  /*1460*/  SHFL.BFLY P2, R16, R26, R13, R12 ;  /* 0x0c00000d1a107389 */ /* 0x000064000004000c */
[----:B01----:R-:W-:Y:S01]  /*1470*/  ENDCOLLECTIVE ;  /* 0x000000000000791b */ /* 0x003fe20003800000 */
.L_x_793:
[----:B------:R-:W-:Y:S01]  /*1480*/  HFMA2.MMA R13, -RZ, RZ, 0, 2.384185791015625e-07 ;  /* 0x00000004ff0d7435 */ /* 0x000fe200000001ff */
[----:B------:R-:W-:-:S05]  /*1490*/  MOV R18, R16 ;  /* 0x0000001000127202 */ /* 0x000fca0000000f00 */
[----:B------:R-:W-:-:S05]  /*14a0*/  FADD.FTZ R14, R15, R18 ;  /* 0x000000120f0e7221 */ /* 0x000fca0000010000 */
[----:B------:R-:W-:-:S07]  /*14b0*/  MOV R26, R14 ;  /* 0x0000000e001a7202 */ /* 0x000fce0000000f00 */
[----:B------:R-:W-:Y:S05]  /*14c0*/  WARPSYNC.COLLECTIVE R11, `(.L_x_794) ;  /* 0x000000000b087348 */ /* 0x000fea0003c00000 */
[----:B------:R0:W1:Y:S02]  /*14d0*/  SHFL.BFLY P2, R16, R26, R13, R12 ;  /* 0x0c00000d1a107389 */ /* 0x000064000004000c */
[----:B01----:R-:W-:Y:S01]  /*14e0*/  ENDCOLLECTIVE ;  /* 0x000000000000791b */ /* 0x003fe20003800000 */
.L_x_794:
[----:B------:R-:W-:Y:S01]  /*14f0*/  HFMA2.MMA R13, -RZ, RZ, 0, 4.76837158203125e-07 ;  /* 0x00000008ff0d7435 */ /* 0x000fe200000001ff */
[----:B------:R-:W-:-:S05]  /*1500*/  MOV R17, R16 ;  /* 0x0000001000117202 */ /* 0x000fca0000000f00 */
[----:B------:R-:W-:-:S05]  /*1510*/  FADD.FTZ R19, R14, R17 ;  /* 0x000000110e137221 */ /* 0x000fca0000010000 */
[----:B------:R-:W-:-:S07]  /*1520*/  MOV R26, R19 ;  /* 0x00000013001a7202 */ /* 0x000fce0000000f00 */
[----:B------:R-:W-:Y:S05]  /*1530*/  WARPSYNC.COLLECTIVE R11, `(.L_x_795) ;  /* 0x000000000b087348 */ /* 0x000fea0003c00000 */
[----:B------:R0:W1:Y:S02]  /*1540*/  SHFL.BFLY P2, R16, R26, R13, R12 ;  /* 0x0c00000d1a107389 */ /* 0x000064000004000c */
[----:B01----:R-:W-:Y:S01]  /*1550*/  ENDCOLLECTIVE ;  /* 0x000000000000791b */ /* 0x003fe20003800000 */
.L_x_795:
[----:B------:R-:W-:Y:S01]  /*1560*/  HFMA2.MMA R13, -RZ, RZ, 0, 9.5367431640625e-07 ;  /* 0x00000010ff0d7435 */ /* 0x000fe200000001ff */
[----:B------:R-:W-:-:S05]  /*1570*/  MOV R20, R16 ;  /* 0x0000001000147202 */ /* 0x000fca0000000f00 */
[----:B------:R-:W-:-:S05]  /*1580*/  FADD.FTZ R15, R19, R20 ;  /* 0x00000014130f7221 */ /* 0x000fca0000010000 */
[----:B------:R-:W-:-:S07]  /*1590*/  MOV R26, R15 ;  /* 0x0000000f001a7202 */ /* 0x000fce0000000f00 */
[----:B------:R-:W-:Y:S05]  /*15a0*/  WARPSYNC.COLLECTIVE R11, `(.L_x_796) ;  /* 0x000000000b087348 */ /* 0x000fea0003c00000 */
[----:B------:R0:W1:Y:S02]  /*15b0*/  SHFL.BFLY P2, R16, R26, R13, R12 ;  /* 0x0c00000d1a107389 */ /* 0x000064000004000c */
[----:B01----:R-:W-:Y:S01]  /*15c0*/  ENDCOLLECTIVE ;  /* 0x000000000000791b */ /* 0x003fe20003800000 */
.L_x_796:
[----:B------:R-:W-:Y:S01]  /*15d0*/  HFMA2.MMA R13, -RZ, RZ, 0, 5.9604644775390625e-08 ;  /* 0x00000001ff0d7435 */ /* 0x000fe200000001ff */
[----:B------:R-:W-:Y:S02]  /*15e0*/  MOV R26, R8 ;  /* 0x00000008001a7202 */ /* 0x000fe40000000f00 */
[----:B------:R-:W-:-:S08]  /*15f0*/  MOV R14, R16 ;  /* 0x00000010000e7202 */ /* 0x000fd00000000f00 */
[----:B------:R-:W-:Y:S05]  /*1600*/  WARPSYNC.COLLECTIVE R11, `(.L_x_797) ;  /* 0x000000000b087348 */ /* 0x000fea0003c00000 */
[----:B------:R0:W1:Y:S02]  /*1610*/  SHFL.BFLY P2, R16, R26, R13, R12 ;  /* 0x0c00000d1a107389 */ /* 0x000064000004000c */
[----:B01----:R-:W-:Y:S01]  /*1620*/  ENDCOLLECTIVE ;  /* 0x000000000000791b */ /* 0x003fe20003800000 */
.L_x_797:
[----:B------:R-:W-:Y:S01]  /*1630*/  HFMA2.MMA R13, -RZ, RZ, 0, 1.1920928955078125e-07 ;  /* 0x00000002ff0d7435 */ /* 0x000fe200000001ff */
[----:B------:R-:W-:-:S05]  /*1640*/  MOV R17, R16 ;  /* 0x0000001000117202 */ /* 0x000fca0000000f00 */
[----:B------:R-:W-:-:S05]  /*1650*/  FADD.FTZ R19, R8, R17 ;  /* 0x0000001108137221 */ /* 0x000fca0000010000 */
[----:B------:R-:W-:-:S07]  /*1660*/  MOV R26, R19 ;  /* 0x00000013001a7202 */ /* 0x000fce0000000f00 */
[----:B------:R-:W-:Y:S05]  /*1670*/  WARPSYNC.COLLECTIVE R11, `(.L_x_798) ;  /* 0x000000000b087348 */ /* 0x000fea0003c00000 */
[----:B------:R0:W1:Y:S02]  /*1680*/  SHFL.BFLY P2, R16, R26, R13, R12 ;  /* 0x0c00000d1a107389 */ /* 0x000064000004000c */
[----:B01----:R-:W-:Y:S01]  /*1690*/  ENDCOLLECTIVE ;  /* 0x000000000000791b */ /* 0x003fe20003800000 */
.L_x_798:
[----:B------:R-:W-:Y:S01]  /*16a0*/  IMAD.MOV.U32 R13, RZ, RZ, 0x4 ;  /* 0x00000004ff0d7424 */ /* 0x000fe200078e00ff */
[----:B------:R-:W-:-:S05]  /*16b0*/  MOV R20, R16 ;  /* 0x0000001000147202 */ /* 0x000fca0000000f00 */
[----:B------:R-:W-:-:S05]  /*16c0*/  FADD.FTZ R8, R19, R20 ;  /* 0x0000001413087221 */ /* 0x000fca0000010000 */
[----:B------:R-:W-:-:S07]  /*16d0*/  MOV R26, R8 ;  /* 0x00000008001a7202 */ /* 0x000fce0000000f00 */
[----:B------:R-:W-:Y:S05]  /*16e0*/  WARPSYNC.COLLECTIVE R11, `(.L_x_799) ;  /* 0x000000000b087348 */ /* 0x000fea0003c00000 */
[----:B------:R0:W1:Y:S02]  /*16f0*/  SHFL.BFLY P2, R16, R26, R13, R12 ;  /* 0x0c00000d1a107389 */ /* 0x000064000004000c */
[----:B01----:R-:W-:Y:S01]  /*1700*/  ENDCOLLECTIVE ;  /* 0x000000000000791b */ /* 0x003fe20003800000 */
.L_x_799:
[----:B------:R-:W-:Y:S01]  /*1710*/  HFMA2.MMA R13, -RZ, RZ, 0, 4.76837158203125e-07 ;  /* 0x00000008ff0d7435 */ /* 0x000fe200000001ff */
[----:B------:R-:W-:-:S05]  /*1720*/  MOV R21, R16 ;  /* 0x0000001000157202 */ /* 0x000fca0000000f00 */
[----:B------:R-:W-:-:S05]  /*1730*/  FADD.FTZ R21, R8, R21 ;  /* 0x0000001508157221 */ /* 0x000fca0000010000 */
[----:B------:R-:W-:-:S07]  /*1740*/  MOV R26, R21 ;  /* 0x00000015001a7202 */ /* 0x000fce0000000f00 */
[----:B------:R-:W-:Y:S05]  /*1750*/  WARPSYNC.COLLECTIVE R11, `(.L_x_800) ;  /* 0x000000000b087348 */ /* 0x000fea0003c00000 */
[----:B------:R0:W1:Y:S02]  /*1760*/  SHFL.BFLY P2, R16, R26, R13, R12 ;  /* 0x0c00000d1a107389 */ /* 0x000064000004000c */
[----:B01----:R-:W-:Y:S01]  /*1770*/  ENDCOLLECTIVE ;  /* 0x000000000000791b */ /* 0x003fe20003800000 */
.L_x_800:
[----:B------:R-:W-:Y:S01]  /*1780*/  HFMA2.MMA R13, -RZ, RZ, 0, 9.5367431640625e-07 ;  /* 0x00000010ff0d7435 */ /* 0x000fe200000001ff */
[----:B------:R-:W-:-:S05]  /*1790*/  MOV R22, R16 ;  /* 0x0000001000167202 */ /* 0x000fca0000000f00 */
[----:B------:R-:W-:-:S05]  /*17a0*/  FADD.FTZ R17, R21, R22 ;  /* 0x0000001615117221 */ /* 0x000fca0000010000 */
[----:B------:R-:W-:-:S07]  /*17b0*/  MOV R26, R17 ;  /* 0x00000011001a7202 */ /* 0x000fce0000000f00 */
[----:B------:R-:W-:Y:S05]  /*17c0*/  WARPSYNC.COLLECTIVE R11, `(.L_x_801) ;  /* 0x000000000b087348 */ /* 0x000fea0003c00000 */
[----:B------:R0:W1:Y:S02]  /*17d0*/  SHFL.BFLY P2, R16, R26, R13, R12 ;  /* 0x0c00000d1a107389 */ /* 0x000064000004000c */
[----:B01----:R-:W-:Y:S01]  /*17e0*/  ENDCOLLECTIVE ;  /* 0x000000000000791b */ /* 0x003fe20003800000 */
.L_x_801:
[----:B------:R-:W-:Y:S01]  /*17f0*/  HFMA2.MMA R13, -RZ, RZ, 0, 5.9604644775390625e-08 ;  /* 0x00000001ff0d7435 */ /* 0x000fe200000001ff */
[----:B------:R-:W-:Y:S02]  /*1800*/  MOV R26, R7 ;  /* 0x00000007001a7202 */ /* 0x000fe40000000f00 */
[----:B------:R-:W-:-:S08]  /*1810*/  MOV R8, R16 ;  /* 0x0000001000087202 */ /* 0x000fd00000000f00 */
[----:B------:R-:W-:Y:S05]  /*1820*/  WARPSYNC.COLLECTIVE R11, `(.L_x_802) ;  /* 0x000000000b087348 */ /* 0x000fea0003c00000 */
[----:B------:R0:W1:Y:S02]  /*1830*/  SHFL.BFLY P2, R16, R26, R13, R12 ;  /* 0x0c00000d1a107389 */ /* 0x000064000004000c */
[----:B01----:R-:W-:Y:S01]  /*1840*/  ENDCOLLECTIVE ;  /* 0x000000000000791b */ /* 0x003fe20003800000 */
.L_x_802:
[----:B------:R-:W-:Y:S01]  /*1850*/  HFMA2.MMA R13, -RZ, RZ, 0, 1.1920928955078125e-07 ;  /* 0x00000002ff0d7435 */ /* 0x000fe200000001ff */
[----:B------:R-:W-:-:S05]  /*1860*/  MOV R18, R16 ;  /* 0x0000001000127202 */ /* 0x000fca0000000f00 */
[----:B------:R-:W-:-:S05]  /*1870*/  FADD.FTZ R22, R7, R18 ;  /* 0x0000001207167221 */ /* 0x000fca0000010000 */
[----:B------:R-:W-:-:S07]  /*1880*/  MOV R26, R22 ;  /* 0x00000016001a7202 */ /* 0x000fce0000000f00 */
[----:B------:R-:W-:Y:S05]  /*1890*/  WARPSYNC.COLLECTIVE R11, `(.L_x_803) ;  /* 0x000000000b087348 */ /* 0x000fea0003c00000 */
[----:B------:R0:W1:Y:S02]  /*18a0*/  SHFL.BFLY P2, R16, R26, R13, R12 ;  /* 0x0c00000d1a107389 */ /* 0x000064000004000c */
[----:B01----:R-:W-:Y:S01]  /*18b0*/  ENDCOLLECTIVE ;  /* 0x000000000000791b */ /* 0x003fe20003800000 */
.L_x_803:
[----:B------:R-:W-:Y:S01]  /*18c0*/  HFMA2.MMA R13, -RZ, RZ, 0, 2.384185791015625e-07 ;  /* 0x00000004ff0d7435 */ /* 0x000fe200000001ff */
[----:B------:R-:W-:-:S05]  /*18d0*/  MOV R21, R16 ;  /* 0x0000001000157202 */ /* 0x000fca0000000f00 */
[----:B------:R-:W-:-:S05]  /*18e0*/  FADD.FTZ R7, R22, R21 ;  /* 0x0000001516077221 */ /* 0x000fca0000010000 */
[----:B------:R-:W-:-:S07]  /*18f0*/  MOV R26, R7 ;  /* 0x00000007001a7202 */ /* 0x000fce0000000f00 */
[----:B------:R-:W-:Y:S05]  /*1900*/  WARPSYNC.COLLECTIVE R11, `(.L_x_804) ;  /* 0x000000000b087348 */ /* 0x000fea0003c00000 */
[----:B------:R0:W1:Y:S02]  /*1910*/  SHFL.BFLY P2, R16, R26, R13, R12 ;  /* 0x0c00000d1a107389 */ /* 0x000064000004000c */
[----:B01----:R-:W-:Y:S01]  /*1920*/  ENDCOLLECTIVE ;  /* 0x000000000000791b */ /* 0x003fe20003800000 */
.L_x_804:
[----:B------:R-:W-:Y:S01]  /*1930*/  HFMA2.MMA R13, -RZ, RZ, 0, 4.76837158203125e-07 ;  /* 0x00000008ff0d7435 */ /* 0x000fe200000001ff */
[----:B------:R-:W-:-:S05]  /*1940*/  MOV R20, R16 ;  /* 0x0000001000147202 */ /* 0x000fca0000000f00 */
[----:B------:R-:W-:-:S05]  /*1950*/  FADD.FTZ R23, R7, R20 ;  /* 0x0000001407177221 */ /* 0x000fca0000010000 */
[----:B------:R-:W-:-:S07]  /*1960*/  MOV R26, R23 ;  /* 0x00000017001a7202 */ /* 0x000fce0000000f00 */
[----:B------:R-:W-:Y:S05]  /*1970*/  WARPSYNC.COLLECTIVE R11, `(.L_x_805) ;  /* 0x000000000b087348 */ /* 0x000fea0003c00000 */
[----:B------:R0:W1:Y:S02]  /*1980*/  SHFL.BFLY P2, R16, R26, R13, R12 ;  /* 0x0c00000d1a107389 */ /* 0x000064000004000c */
[----:B01----:R-:W-:Y:S01]  /*1990*/  ENDCOLLECTIVE ;  /* 0x000000000000791b */ /* 0x003fe20003800000 */
.L_x_805:
[----:B------:R-:W-:Y:S01]  /*19a0*/  HFMA2.MMA R13, -RZ, RZ, 0, 9.5367431640625e-07 ;  /* 0x00000010ff0d7435 */ /* 0x000fe200000001ff */
[----:B------:R-:W-:-:S05]  /*19b0*/  MOV R24, R16 ;  /* 0x0000001000187202 */ /* 0x000fca0000000f00 */
[----:B------:R-:W-:-:S05]  /*19c0*/  FADD.FTZ R24, R23, R24 ;  /* 0x0000001817187221 */ /* 0x000fca0000010000 */
[----:B------:R-:W-:-:S07]  /*19d0*/  MOV R26, R24 ;  /* 0x00000018001a7202 */ /* 0x000fce0000000f00 */
[----:B------:R-:W-:Y:S05]  /*19e0*/  WARPSYNC.COLLECTIVE R11, `(.L_x_806) ;  /* 0x000000000b087348 */ /* 0x000fea0003c00000 */
[----:B------:R0:W1:Y:S02]  /*19f0*/  SHFL.BFLY P2, R16, R26, R13, R12 ;  /* 0x0c00000d1a107389 */ /* 0x000064000004000c */
[----:B01----:R-:W-:Y:S01]  /*1a00*/  ENDCOLLECTIVE ;  /* 0x000000000000791b */ /* 0x003fe20003800000 */
.L_x_806:
[----:B------:R-:W-:Y:S05]  /*1a10*/  BRA `(.L_x_807) ;  /* 0xfffffff400407947 */ /* 0x000fea000383ffff */
.L_x_808:
        /* <DEDUP_REMOVED lines=14> */
.L_x_3899:


//--------------------- .text._ZN10layer_norm31ln_parallel_residual_bwd_kernelINS_13Kernel_traitsI6__halfS2_S2_S2_fjLj5120ELj1ELj1ELj8ELj8ENS_18Kernel_traits_baseILj5120ES2_S2_S2_S2_fjLj256EEEEELb1ELb1ELb1EEEvNS_9BwdParamsE --------------------------
	.section	.text._ZN10layer_norm31ln_parallel_residual_bwd_kernelINS_13Kernel_traitsI6__halfS2_S2_S2_fjLj5120ELj1ELj1ELj8ELj8ENS_18Kernel_traits_baseILj5120ES2_S2_S2_S2_fjLj256EEEEELb1ELb1ELb1EEEvNS_9BwdParamsE,"ax",@progbits
	.align	128
        .global         _ZN10layer_norm31ln_parallel_residual_bwd_kernelINS_13Kernel_traitsI6__halfS2_S2_S2_fjLj5120ELj1ELj1ELj8ELj8ENS_18Kernel_traits_baseILj5120ES2_S2_S2_S2_fjLj256EEEEELb1ELb1ELb1EEEvNS_9BwdParamsE
        .type           _ZN10layer_norm31ln_parallel_residual_bwd_kernelINS_13Kernel_traitsI6__halfS2_S2_S2_fjLj5120ELj1ELj1ELj8ELj8ENS_18Kernel_traits_baseILj5120ES2_S2_S2_S2_fjLj256EEEEELb1ELb1ELb1EEEvNS_9BwdParamsE,@function
        .size           _ZN10layer_norm31ln_parallel_residual_bwd_kernelINS_13Kernel_traitsI6__halfS2_S2_S2_fjLj5120ELj1ELj1ELj8ELj8ENS_18Kernel_traits_baseILj5120ES2_S2_S2_S2_fjLj256EEEEELb1ELb1ELb1EEEvNS_9BwdParamsE,(.L_x_3900 - _ZN10layer_norm31ln_parallel_residual_bwd_kernelINS_13Kernel_traitsI6__halfS2_S2_S2_fjLj5120ELj1ELj1ELj8ELj8ENS_18Kernel_traits_baseILj5120ES2_S2_S2_S2_fjLj256EEEEELb1ELb1ELb1EEEvNS_9BwdParamsE)
        .other          _ZN10layer_norm31ln_parallel_residual_bwd_kernelINS_13Kernel_traitsI6__halfS2_S2_S2_fjLj5120ELj1ELj1ELj8ELj8ENS_18Kernel_traits_baseILj5120ES2_S2_S2_S2_fjLj256EEEEELb1ELb1ELb1EEEvNS_9BwdParamsE,@"STO_CUDA_ENTRY STV_DEFAULT"
_ZN10layer_norm31ln_parallel_residual_bwd_kernelINS_13Kernel_traitsI6__halfS2_S2_S2_fjLj5120ELj1ELj1ELj8ELj8ENS_18Kernel_traits_baseILj5120ES2_S2_S2_S2_fjLj256EEEEELb1ELb1ELb1EEEvNS_9BwdParamsE:
.text._ZN10layer_norm31ln_parallel_residual_bwd_kernelINS_13Kernel_traitsI6__halfS2_S2_S2_fjLj5120ELj1ELj1ELj8ELj8ENS_18Kernel_traits_baseILj5120ES2_S2_S2_S2_fjLj256EEEEELb1ELb1ELb1EEEvNS_9BwdParamsE:
        /* <DEDUP_REMOVED lines=38> */
.L_x_809:
        /* <DEDUP_REMOVED lines=12> */
[----:B------:R-:W-:Y:S01]  /*0320*/  HFMA2.MMA R122, -RZ, RZ, 0, 5.9604644775390625e-08 ;  /* 0x00000001ff7a7435 */ /* 0x000fe200000001ff */
[----:B------:R-:W-:Y:S01]  /*0330*/  CS2R R64, SRZ ;  /* 0x0000000000407805 */ /* 0x000fe2000001ff00 */
[----:B------:R-:W-:Y:S01]  /*0340*/  HFMA2.MMA R60, -RZ, RZ, 0, 0 ;  /* 0x00000000ff3c7435 */ /* 0x000fe200000001ff */
[----:B------:R-:W-:Y:S01]  /*0350*/  ISETP.NE.AND.EX P0, PT, RZ, UR5, PT, P0 ;  /* 0x00000005ff007c0c */ /* 0x000fe2000bf05300 */
[----:B------:R-:W-:Y:S01]  /*0360*/  IMAD.MOV.U32 R58, RZ, RZ, RZ ;  /* 0x000000ffff3a7224 */ /* 0x000fe200078e00ff */
[----:B------:R-:W-:Y:S01]  /*0370*/  CS2R R48, SRZ ;  /* 0x0000000000307805 */ /* 0x000fe2000001ff00 */
[----:B------:R-:W-:Y:S01]  /*0380*/  IMAD.MOV.U32 R51, RZ, RZ, RZ ;  /* 0x000000ffff337224 */ /* 0x000fe200078e00ff */
[----:B------:R-:W-:-:S02]  /*0390*/  CS2R R62, SRZ ;  /* 0x00000000003e7805 */ /* 0x000fc4000001ff00 */
[----:B------:R-:W-:Y:S02]  /*03a0*/  MOV R55, RZ ;  /* 0x000000ff00377202 */ /* 0x000fe40000000f00 */
        /* <DEDUP_REMOVED lines=9> */
[----:B------:R-:W-:Y:S01]  /*0440*/  IMAD.MOV.U32 R94, RZ, RZ, RZ ;  /* 0x000000ffff5e7224 */ /* 0x000fe200078e00ff */
[----:B------:R-:W-:Y:S02]  /*0450*/  CS2R R90, SRZ ;  /* 0x00000000005a7805 */ /* 0x000fe4000001ff00 */
[----:B------:R-:W-:-:S02]  /*0460*/  CS2R R88, SRZ ;  /* 0x0000000000587805 */ /* 0x000fc4000001ff00 */
[----:B------:R-:W-:Y:S02]  /*0470*/  CS2R R44, SRZ ;  /* 0x00000000002c7805 */ /* 0x000fe4000001ff00 */
[----:B------:R-:W-:Y:S01]  /*0480*/  CS2R R52, SRZ ;  /* 0x0000000000347805 */ /* 0x000fe2000001ff00 */
[----:B------:R-:W-:Y:S01]  /*0490*/  IMAD.MOV.U32 R46, RZ, RZ, RZ ;  /* 0x000000ffff2e7224 */ /* 0x000fe200078e00ff */
[----:B------:R-:W-:Y:S01]  /*04a0*/  MOV R43, RZ ;  /* 0x000000ff002b7202 */ /* 0x000fe20000000f00 */
[----:B------:R-:W-:Y:S01]  /*04b0*/  IMAD.MOV.U32 R97, RZ, RZ, RZ ;  /* 0x000000ffff617224 */ /* 0x000fe200078e00ff */
        /* <DEDUP_REMOVED lines=31> */
.L_x_823:
[----:B------:R-:W-:Y:S01]  /*06b0*/  IMAD R0, R61, UR8, RZ ;  /* 0x000000083d007c24 */ /* 0x000fe2000f8e02ff */
[----:B0-23--:R-:W0:Y:S04]  /*06c0*/  LDC.64 R8, c[0x0][0x2b8] ;  /* 0x0000ae00ff087b82 */ /* 0x00de280000000a00 */
[----:B----4-:R-:W-:-:S04]  /*06d0*/  SHF.R.S32.HI R3, RZ, 0x1f, R0 ;  /* 0x0000001fff037819 */ /* 0x010fc80000011400 */
[----:B------:R-:W-:Y:S01]  /*06e0*/  LEA.HI R3, R3, R0, RZ, 0x2 ;  /* 0x0000000003037211 */ /* 0x000fe200078f10ff */
[----:B-1----:R-:W1:Y:S03]  /*06f0*/  LDC.64 R124, c[0x0][0x250] ;  /* 0x00009400ff7c7b82 */ /* 0x002e660000000a00 */
[----:B------:R-:W-:-:S04]  /*0700*/  LEA.HI.SX32 R151, R3, R66, 0x1e ;  /* 0x0000004203977211 */ /* 0x000fc800078ff2ff */
[C---:B------:R-:W-:Y:S01]  /*0710*/  IADD3 R153, R151.reuse, 0x200, RZ ;  /* 0x0000020097997810 */ /* 0x040fe20007ffe0ff */
[C---:B------:R-:W-:Y:S01]  /*0720*/  IMAD.SHL.U32 R115, R151.reuse, 0x8, RZ ;  /* 0x0000000897737824 */ /* 0x040fe200078e00ff */
[C---:B------:R-:W-:Y:S01]  /*0730*/  IADD3 R145, R151.reuse, 0x100, RZ ;  /* 0x0000010097917810 */ /* 0x040fe20007ffe0ff */
[----:B------:R-:W2:Y:S01]  /*0740*/  LDC.64 R118, c[0x0][0x258] ;  /* 0x00009600ff767b82 */ /* 0x000ea20000000a00 */
[----:B------:R-:W-:Y:S01]  /*0750*/  SHF.R.U32.HI R114, RZ, 0x1d, R151 ;  /* 0x0000001dff727819 */ /* 0x000fe20000011697 */
[----:B------:R-:W-:Y:S01]  /*0760*/  VIADD R157, R151, 0x300 ;  /* 0x00000300979d7836 */ /* 0x000fe20000000000 */
[----:B------:R-:W-:Y:S01]  /*0770*/  IADD3 R18, P1, R115, UR12, RZ ;  /* 0x0000000c73127c10 */ /* 0x000fe2000ff3e0ff */
[----:B------:R-:W-:Y:S01]  /*0780*/  IMAD.SHL.U32 R79, R153, 0x8, RZ ;  /* 0x00000008994f7824 */ /* 0x000fe200078e00ff */
[----:B------:R-:W-:Y:S02]  /*0790*/  SHF.L.U32 R77, R145, 0x3, RZ ;  /* 0x00000003914d7819 */ /* 0x000fe400000006ff */
[----:B------:R-:W-:Y:S01]  /*07a0*/  IADD3.X R19, R114, UR13, RZ, P1, !PT ;  /* 0x0000000d72137c10 */ /* 0x000fe20008ffe4ff */
[----:B------:R-:W-:Y:S01]  /*07b0*/  VIADD R161, R151, 0x400 ;  /* 0x0000040097a17836 */ /* 0x000fe20000000000 */
[----:B------:R-:W-:Y:S01]  /*07c0*/  SHF.R.U32.HI R78, RZ, 0x1d, R145 ;  /* 0x0000001dff4e7819 */ /* 0x000fe20000011691 */
[----:B------:R-:W3:Y:S01]  /*07d0*/  LDC.64 R2, c[0x0][0x300] ;  /* 0x0000c000ff027b82 */ /* 0x000ee20000000a00 */
[----:B------:R-:W-:-:S02]  /*07e0*/  IADD3 R12, P1, R77, UR12, RZ ;  /* 0x0000000c4d0c7c10 */ /* 0x000fc4000ff3e0ff */
[----:B------:R-:W-:Y:S01]  /*07f0*/  SHF.R.U32.HI R80, RZ, 0x1d, R153 ;  /* 0x0000001dff507819 */ /* 0x000fe20000011699 */
[----:B------:R-:W4:Y:S01]  /*0800*/  LDG.E.64 R18, desc[UR6][R18.64] ;  /* 0x0000000612127981 */ /* 0x000f22000c1e1b00 */
[----:B------:R-:W-:Y:S02]  /*0810*/  SHF.L.U32 R81, R157, 0x3, RZ ;  /* 0x000000039d517819 */ /* 0x000fe400000006ff */
[----:B------:R-:W-:Y:S01]  /*0820*/  IADD3 R6, P2, R79, UR12, RZ ;  /* 0x0000000c4f067c10 */ /* 0x000fe2000ff5e0ff */
[----:B------:R-:W3:Y:S01]  /*0830*/  @P0 LDC.64 R132, c[0x0][0x2c8] ;  /* 0x0000b200ff840b82 */ /* 0x000ee20000000a00 */
[----:B------:R-:W-:Y:S02]  /*0840*/  IADD3.X R13, R78, UR13, RZ, P1, !PT ;  /* 0x0000000d4e0d7c10 */ /* 0x000fe40008ffe4ff */
[----:B------:R-:W-:Y:S02]  /*0850*/  SHF.R.U32.HI R82, RZ, 0x1d, R157 ;  /* 0x0000001dff527819 */ /* 0x000fe4000001169d */
[----:B------:R-:W-:-:S02]  /*0860*/  IADD3 R120, P1, R81, UR12, RZ ;  /* 0x0000000c51787c10 */ /* 0x000fc4000ff3e0ff */
[----:B------:R-:W-:Y:S01]  /*0870*/  IADD3.X R7, R80, UR13, RZ, P2, !PT ;  /* 0x0000000d50077c10 */ /* 0x000fe200097fe4ff */
[----:B0-----:R-:W-:Y:S01]  /*0880*/  IMAD.WIDE.U32 R116, R151, 0x8, R8 ;  /* 0x0000000897747825 */ /* 0x001fe200078e0008 */
[----:B------:R-:W-:Y:S01]  /*0890*/  SHF.L.U32 R83, R161, 0x3, RZ ;  /* 0x00000003a1537819 */ /* 0x000fe200000006ff */
[----:B------:R-:W4:Y:S01]  /*08a0*/  LDG.E.64 R12, desc[UR6][R12.64] ;  /* 0x000000060c0c7981 */ /* 0x000f22000c1e1b00 */
[----:B------:R-:W-:Y:S01]  /*08b0*/  IADD3.X R121, R82, UR13, RZ, P1, !PT ;  /* 0x0000000d52797c10 */ /* 0x000fe20008ffe4ff */
[----:B-1----:R-:W-:Y:S01]  /*08c0*/  IMAD.WIDE R124, R61, 0x4, R124 ;  /* 0x000000043d7c7825 */ /* 0x002fe200078e027c */
[----:B------:R-:W-:Y:S01]  /*08d0*/  SHF.R.U32.HI R84, RZ, 0x1d, R161 ;  /* 0x0000001dff547819 */ /* 0x000fe200000116a1 */
[----:B------:R-:W4:Y:S01]  /*08e0*/  LDG.E.64 R6, desc[UR6][R6.64] ;  /* 0x0000000606067981 */ /* 0x000f22000c1e1b00 */
[----:B------:R-:W-:Y:S01]  /*08f0*/  IADD3 R4, P1, R83, UR12, RZ ;  /* 0x0000000c53047c10 */ /* 0x000fe2000ff3e0ff */
[--C-:B------:R-:W-:Y:S01]  /*0900*/  IMAD.WIDE.U32 R16, R145, 0x8, R8.reuse ;  /* 0x0000000891107825 */ /* 0x100fe200078e0008 */
[----:B------:R-:W0:Y:S01]  /*0910*/  @P0 LDC.64 R128, c[0x0][0x2c8] ;  /* 0x0000b200ff800b82 */ /* 0x000e220000000a00 */
[----:B------:R-:W4:Y:S02]  /*0920*/  LDG.E R155, desc[UR6][R124.64] ;  /* 0x000000067c9b7981 */ /* 0x000f24000c1e1900 */
[--C-:B------:R-:W-:Y:S01]  /*0930*/  IMAD.WIDE.U32 R14, R153, 0x8, R8.reuse ;  /* 0x00000008990e7825 */ /* 0x100fe200078e0008 */
[----:B------:R-:W-:Y:S01]  /*0940*/  IADD3.X R5, R84, UR13, RZ, P1, !PT ;  /* 0x0000000d54057c10 */ /* 0x000fe20008ffe4ff */
[----:B------:R-:W4:Y:S02]  /*0950*/  LDG.E.64 R116, desc[UR6][R116.64] ;  /* 0x0000000674747981 */ /* 0x000f24000c1e1b00 */
[----:B------:R-:W-:-:S02]  /*0960*/  IMAD.WIDE.U32 R10, R157, 0x8, R8 ;  /* 0x000000089d0a7825 */ /* 0x000fc400078e0008 */
[----:B------:R-:W4:Y:S02]  /*0970*/  LDG.E.64 R120, desc[UR6][R120.64] ;  /* 0x0000000678787981 */ /* 0x000f24000c1e1b00 */
[----:B------:R-:W-:Y:S02]  /*0980*/  IMAD.WIDE.U32 R8, R161, 0x8, R8 ;  /* 0x00000008a1087825 */ /* 0x000fe400078e0008 */
[----:B------:R-:W4:Y:S02]  /*0990*/  LDG.E.64 R10, desc[UR6][R10.64] ;  /* 0x000000060a0a7981 */ /* 0x000f24000c1e1b00 */
[----:B--2---:R-:W-:Y:S02]  /*09a0*/  IMAD.WIDE R118, R61, 0x4, R118 ;  /* 0x000000043d767825 */ /* 0x004fe400078e0276 */
[----:B------:R-:W2:Y:S04]  /*09b0*/  LDG.E.64 R8, desc[UR6][R8.64] ;  /* 0x0000000608087981 */ /* 0x000ea8000c1e1b00 */
[----:B------:R-:W2:Y:S04]  /*09c0*/  LDG.E.64 R4, desc[UR6][R4.64] ;  /* 0x0000000604047981 */ /* 0x000ea8000c1e1b00 */
[----:B------:R1:W2:Y:S04]  /*09d0*/  LDG.E R118, desc[UR6][R118.64] ;  /* 0x0000000676767981 */ /* 0x0002a8000c1e1900 */
[----:B------:R-:W2:Y:S04]  /*09e0*/  LDG.E.64 R14, desc[UR6][R14.64] ;  /* 0x000000060e0e7981 */ /* 0x000ea8000c1e1b00 */
[----:B------:R-:W2:Y:S01]  /*09f0*/  LDG.E.64 R16, desc[UR6][R16.64] ;  /* 0x0000000610107981 */ /* 0x000ea2000c1e1b00 */
[----:B---3--:R-:W-:-:S04]  /*0a00*/  ISETP.NE.U32.AND P1, PT, R2, RZ, PT ;  /* 0x000000ff0200720c */ /* 0x008fc80003f25070 */
[----:B------:R-:W-:Y:S01]  /*0a10*/  ISETP.NE.AND.EX P1, PT, R3, RZ, PT, P1 ;  /* 0x000000ff0300720c */ /* 0x000fe20003f25310 */
[----:B------:R-:W-:-:S12]  /*0a20*/  IMAD.SHL.U32 R123, R151, 0x4, RZ ;  /* 0x00000004977b7824 */ /* 0x000fd800078e00ff */
[----:B------:R-:W3:Y:S01]  /*0a30*/  @P1 LDC.64 R140, c[0x0][0x248] ;  /* 0x00009200ff8c1b82 */ /* 0x000ee20000000a00 */
[----:B------:R-:W-:Y:S02]  /*0a40*/  SHF.R.U32.HI R0, RZ, 0x1e, R151 ;  /* 0x0000001eff007819 */ /* 0x000fe40000011697 */
[----:B------:R-:W-:Y:S02]  /*0a50*/  IADD3 R126, P2, R123, UR14, RZ ;  /* 0x0000000e7b7e7c10 */ /* 0x000fe4000ff5e0ff */
[----:B------:R-:W-:Y:S02]  /*0a60*/  SHF.L.U32 R147, R145, 0x2, RZ ;  /* 0x0000000291937819 */ /* 0x000fe400000006ff */
[----:B------:R-:W-:Y:S01]  /*0a70*/  IADD3.X R127, R0, UR15, RZ, P2, !PT ;  /* 0x0000000f007f7c10 */ /* 0x000fe200097fe4ff */
[----:B------:R-:W0:Y:S01]  /*0a80*/  @P1 LDC.64 R134, c[0x0][0x248] ;  /* 0x00009200ff861b82 */ /* 0x000e220000000a00 */
[----:B------:R-:W-:Y:S02]  /*0a90*/  SHF.R.U32.HI R148, RZ, 0x1e, R145 ;  /* 0x0000001eff947819 */ /* 0x000fe40000011691 */
[----:B------:R-:W-:Y:S01]  /*0aa0*/  IADD3 R142, P2, R147, UR14, RZ ;  /* 0x0000000e938e7c10 */ /* 0x000fe2000ff5e0ff */
[----:B-1----:R-:W-:Y:S01]  /*0ab0*/  IMAD.SHL.U32 R119, R153, 0x4, RZ ;  /* 0x0000000499777824 */ /* 0x002fe200078e00ff */
[----:B------:R-:W-:Y:S01]  /*0ac0*/  SHF.R.U32.HI R150, RZ, 0x1e, R153 ;  /* 0x0000001eff967819 */ /* 0x000fe20000011699 */
[----:B------:R-:W5:Y:S01]  /*0ad0*/  LDG.E R126, desc[UR6][R126.64] ;  /* 0x000000067e7e7981 */ /* 0x000f62000c1e1900 */
[----:B------:R-:W-:Y:S01]  /*0ae0*/  IADD3.X R143, R148, UR15, RZ, P2, !PT ;  /* 0x0000000f948f7c10 */ /* 0x000fe200097fe4ff */
[----:B------:R-:W1:Y:S01]  /*0af0*/  @P1 LDC.64 R130, c[0x0][0x248] ;  /* 0x00009200ff821b82 */ /* 0x000e620000000a00 */
[----:B------:R-:W-:-:S02]  /*0b00*/  IADD3 R136, P3, R119, UR14, RZ ;  /* 0x0000000e77887c10 */ /* 0x000fc4000ff7e0ff */
[----:B------:R-:W-:Y:S01]  /*0b10*/  SHF.L.U32 R159, R157, 0x2, RZ ;  /* 0x000000029d9f7819 */ /* 0x000fe200000006ff */
[----:B------:R3:W5:Y:S02]  /*0b20*/  LDG.E R125, desc[UR6][R142.64] ;  /* 0x000000068e7d7981 */ /* 0x000764000c1e1900 */
[----:B---3--:R-:W-:-:S05]  /*0b30*/  @P1 IADD3 R140, P2, R123, R140, RZ ;  /* 0x0000008c7b8c1210 */ /* 0x008fca0007f5e0ff */
[----:B------:R-:W-:Y:S01]  /*0b40*/  @P1 IMAD.X R141, R0, 0x1, R141, P2 ;  /* 0x00000001008d1824 */ /* 0x000fe200010e068d */
[C---:B------:R-:W-:Y:S01]  /*0b50*/  @P0 LEA R144, P2, R145.reuse, R132, 0x3 ;  /* 0x0000008491900211 */ /* 0x040fe200078418ff */
[----:B------:R-:W3:Y:S01]  /*0b60*/  @P1 LDC.64 R142, c[0x0][0x248] ;  /* 0x00009200ff8e1b82 */ /* 0x000ee20000000a00 */
[----:B------:R-:W-:Y:S02]  /*0b70*/  IADD3.X R137, R150, UR15, RZ, P3, !PT ;  /* 0x0000000f96897c10 */ /* 0x000fe40009ffe4ff */
[----:B------:R-:W-:Y:S02]  /*0b80*/  @P0 LEA.HI.X R145, R145, R133, RZ, 0x3, P2 ;  /* 0x0000008591910211 */ /* 0x000fe400010f1cff */
[----:B------:R-:W-:Y:S01]  /*0b90*/  SHF.R.U32.HI R152, RZ, 0x1e, R157 ;  /* 0x0000001eff987819 */ /* 0x000fe2000001169d */
[----:B------:R1:W5:Y:S02]  /*0ba0*/  LDG.E R124, desc[UR6][R136.64] ;  /* 0x00000006887c7981 */ /* 0x000364000c1e1900 */
[----:B------:R-:W3:Y:S01]  /*0bb0*/  @P0 LDC.64 R132, c[0x0][0x2c8] ;  /* 0x0000b200ff840b82 */ /* 0x000ee20000000a00 */
[----:B------:R-:W-:Y:S01]  /*0bc0*/  IADD3 R138, P3, R159, UR14, RZ ;  /* 0x0000000e9f8a7c10 */ /* 0x000fe2000ff7e0ff */
[----:B------:R-:W-:Y:S01]  /*0bd0*/  IMAD.SHL.U32 R127, R161, 0x4, RZ ;  /* 0x00000004a17f7824 */ /* 0x000fe200078e00ff */
[----:B0-----:R-:W-:Y:S01]  /*0be0*/  @P1 IADD3 R146, P2, R147, R134, RZ ;  /* 0x0000008693921210 */ /* 0x001fe20007f5e0ff */
[----:B------:R-:W5:Y:S01]  /*0bf0*/  @P0 LDG.E.64 R20, desc[UR6][R144.64] ;  /* 0x0000000690140981 */ /* 0x000f62000c1e1b00 */
[----:B------:R-:W-:-:S03]  /*0c00*/  IADD3.X R139, R152, UR15, RZ, P3, !PT ;  /* 0x0000000f988b7c10 */ /* 0x000fc60009ffe4ff */
[----:B-1----:R-:W0:Y:S01]  /*0c10*/  @P0 LDC.64 R136, c[0x0][0x2c8] ;  /* 0x0000b200ff880b82 */ /* 0x002e220000000a00 */
[----:B------:R-:W-:Y:S01]  /*0c20*/  @P1 IADD3.X R147, R148, R135, RZ, P2, !PT ;  /* 0x0000008794931210 */ /* 0x000fe200017fe4ff */
[----:B------:R1:W5:Y:S01]  /*0c30*/  LDG.E R123, desc[UR6][R138.64] ;  /* 0x000000068a7b7981 */ /* 0x000362000c1e1900 */
[----:B------:R-:W-:Y:S02]  /*0c40*/  SHF.R.U32.HI R0, RZ, 0x1e, R161 ;  /* 0x0000001eff007819 */ /* 0x000fe400000116a1 */
[----:B------:R-:W-:Y:S01]  /*0c50*/  ISETP.NE.AND P5, PT, RZ, UR9, PT ;  /* 0x00000009ff007c0c */ /* 0x000fe2000bfa5270 */
[----:B------:R-:W5:Y:S02]  /*0c60*/  @P1 LDG.E R31, desc[UR6][R146.64] ;  /* 0x00000006921f1981 */ /* 0x000f64000c1e1900 */
[----:B------:R-:W0:Y:S01]  /*0c70*/  @P0 LDC.64 R134, c[0x0][0x2c8] ;  /* 0x0000b200ff860b82 */ /* 0x000e220000000a00 */
[----:B------:R-:W-:Y:S01]  /*0c80*/  @P0 LEA R128, P2, R153, R128, 0x3 ;  /* 0x0000008099800211 */ /* 0x000fe200078418ff */
[----:B------:R-:W5:Y:S06]  /*0c90*/  @P1 LDG.E R85, desc[UR6][R140.64] ;  /* 0x000000068c551981 */ /* 0x000f6c000c1e1900 */
[----:B-1----:R-:W1:Y:S01]  /*0ca0*/  @P1 LDC.64 R138, c[0x0][0x248] ;  /* 0x00009200ff8a1b82 */ /* 0x002e620000000a00 */
[----:B------:R-:W-:-:S02]  /*0cb0*/  IADD3 R148, P3, R127, UR14, RZ ;  /* 0x0000000e7f947c10 */ /* 0x000fc4000ff7e0ff */
[----:B------:R-:W-:Y:S02]  /*0cc0*/  @P0 LEA.HI.X R129, R153, R129, RZ, 0x3, P2 ;  /* 0x0000008199810211 */ /* 0x000fe400010f1cff */
[----:B---3--:R-:W-:Y:S02]  /*0cd0*/  @P0 LEA R132, P2, R157, R132, 0x3 ;  /* 0x000000849d840211 */ /* 0x008fe400078418ff */
[----:B------:R-:W-:Y:S01]  /*0ce0*/  IADD3.X R149, R0, UR15, RZ, P3, !PT ;  /* 0x0000000f00957c10 */ /* 0x000fe20009ffe4ff */
[----:B------:R3:W5:Y:S01]  /*0cf0*/  @P0 LDG.E.64 R22, desc[UR6][R128.64] ;  /* 0x0000000680160981 */ /* 0x000762000c1e1b00 */
[----:B------:R-:W-:Y:S02]  /*0d00*/  @P1 IADD3 R130, P3, R119, R130, RZ ;  /* 0x0000008277821210 */ /* 0x000fe40007f7e0ff */
[----:B------:R-:W-:Y:S01]  /*0d10*/  @P0 LEA.HI.X R133, R157, R133, RZ, 0x3, P2 ;  /* 0x000000859d850211 */ /* 0x000fe200010f1cff */
[----:B------:R-:W5:Y:S01]  /*0d20*/  LDG.E R119, desc[UR6][R148.64] ;  /* 0x0000000694777981 */ /* 0x000f62000c1e1900 */
[----:B0-----:R-:W-:-:S02]  /*0d30*/  @P0 LEA R136, P2, R151, R136, 0x3 ;  /* 0x0000008897880211 */ /* 0x001fc400078418ff */
[----:B------:R-:W-:Y:S01]  /*0d40*/  @P1 IADD3.X R131, R150, R131, RZ, P3, !PT ;  /* 0x0000008396831210 */ /* 0x000fe20001ffe4ff */
[----:B------:R-:W5:Y:S01]  /*0d50*/  @P0 LDG.E.64 R24, desc[UR6][R132.64] ;  /* 0x0000000684180981 */ /* 0x000f62000c1e1b00 */
[----:B------:R-:W-:Y:S02]  /*0d60*/  @P1 IADD3 R142, P3, R159, R142, RZ ;  /* 0x0000008e9f8e1210 */ /* 0x000fe40007f7e0ff */
[----:B------:R-:W-:Y:S01]  /*0d70*/  @P0 LEA.HI.X R137, R151, R137, RZ, 0x3, P2 ;  /* 0x0000008997890211 */ /* 0x000fe200010f1cff */
[----:B------:R-:W5:Y:S02]  /*0d80*/  @P1 LDG.E R30, desc[UR6][R130.64] ;  /* 0x00000006821e1981 */ /* 0x000f64000c1e1900 */
[----:B------:R-:W-:Y:S01]  /*0d90*/  @P1 IMAD.X R143, R152, 0x1, R143, P3 ;  /* 0x00000001988f1824 */ /* 0x000fe200018e068f */
[----:B------:R-:W-:Y:S01]  /*0da0*/  @P0 LEA R134, P3, R161, R134, 0x3 ;  /* 0x00000086a1860211 */ /* 0x000fe200078618ff */
[----:B------:R0:W5:Y:S01]  /*0db0*/  @P0 LDG.E.64 R26, desc[UR6][R136.64] ;  /* 0x00000006881a0981 */ /* 0x000162000c1e1b00 */
[----:B-1----:R-:W-:-:S02]  /*0dc0*/  @P1 IADD3 R138, P2, R127, R138, RZ ;  /* 0x0000008a7f8a1210 */ /* 0x002fc40007f5e0ff */
[----:B------:R-:W-:Y:S01]  /*0dd0*/  @P0 LEA.HI.X R135, R161, R135, RZ, 0x3, P3 ;  /* 0x00000087a1870211 */ /* 0x000fe200018f1cff */
[----:B------:R1:W5:Y:S01]  /*0de0*/  @P1 LDG.E R86, desc[UR6][R142.64] ;  /* 0x000000068e561981 */ /* 0x000362000c1e1900 */
[----:B------:R-:W-:-:S03]  /*0df0*/  @P1 IADD3.X R139, R0, R139, RZ, P2, !PT ;  /* 0x0000008b008b1210 */ /* 0x000fc600017fe4ff */
[----:B------:R1:W5:Y:S04]  /*0e00*/  @P0 LDG.E.64 R28, desc[UR6][R134.64] ;  /* 0x00000006861c0981 */ /* 0x000368000c1e1b00 */
[----:B------:R2:W5:Y:S01]  /*0e10*/  @P1 LDG.E R87, desc[UR6][R138.64] ;  /* 0x000000068a571981 */ /* 0x000562000c1e1900 */
[----:B------:R-:W-:Y:S01]  /*0e20*/  VIADD R61, R61, UR10 ;  /* 0x0000000a3d3d7c36 */ /* 0x000fe20008000000 */
[----:B------:R-:W-:Y:S01]  /*0e30*/  UMOV UR4, 0xffffffff ;  /* 0xffffffff00047882 */ /* 0x000fe20000000000 */
[----:B------:R-:W-:-:S03]  /*0e40*/  LOP3.LUT P2, RZ, R32, 0x1f, RZ, 0xc0, !PT ;  /* 0x0000001f20ff7812 */ /* 0x000fc6000784c0ff */
[----:B------:R-:W-:Y:S01]  /*0e50*/  ISETP.GE.AND P3, PT, R61, UR11, PT ;  /* 0x0000000b3d007c0c */ /* 0x000fe2000bf66270 */
[----:B----4-:R-:W-:Y:S01]  /*0e60*/  IMAD.MOV.U32 R127, RZ, RZ, R18 ;  /* 0x000000ffff7f7224 */ /* 0x010fe200078e0012 */
[----:B------:R-:W-:-:S04]  /*0e70*/  SHF.R.U64 R153, R18, 0x10, R19 ;  /* 0x0000001012997819 */ /* 0x000fc80000001213 */
[----:B------:R-:W-:Y:S01]  /*0e80*/  HADD2.F32 R127, -RZ, R127.H0_H0 ;  /* 0x2000007fff7f7230 */ /* 0x000fe20000004100 */
[----:B---3--:R-:W-:Y:S02]  /*0e90*/  MOV R128, R19 ;  /* 0x0000001300807202 */ /* 0x008fe40000000f00 */
[----:B------:R-:W-:Y:S02]  /*0ea0*/  SHF.R.U32.HI R147, RZ, 0x10, R13 ;  /* 0x00000010ff937819 */ /* 0x000fe4000001160d */
[--C-:B0-----:R-:W-:Y:S01]  /*0eb0*/  SHF.R.U32.HI R137, RZ, 0x10, R7.reuse ;  /* 0x00000010ff897819 */ /* 0x101fe20000011607 */
[----:B------:R-:W-:Y:S01]  /*0ec0*/  IMAD.MOV.U32 R129, RZ, RZ, R6 ;  /* 0x000000ffff817224 */ /* 0x000fe200078e0006 */
[----:B-1----:R-:W-:Y:S02]  /*0ed0*/  SHF.R.U64 R142, R6, 0x10, R7 ;  /* 0x00000010068e7819 */ /* 0x002fe40000001207 */
[----:B------:R-:W-:Y:S02]  /*0ee0*/  FSEL R163, R155, RZ, !P5 ;  /* 0x000000ff9ba37208 */ /* 0x000fe40006800000 */
[----:B------:R-:W-:-:S02]  /*0ef0*/  SHF.R.U64 R162, R116, 0x10, R117 ;  /* 0x0000001074a27819 */ /* 0x000fc40000001275 */
[----:B------:R-:W-:Y:S02]  /*0f00*/  MOV R6, R117 ;  /* 0x0000007500067202 */ /* 0x000fe40000000f00 */
[----:B------:R-:W-:Y:S01]  /*0f10*/  SHF.R.U32.HI R160, RZ, 0x10, R117 ;  /* 0x00000010ffa07819 */ /* 0x000fe20000011675 */
[----:B------:R-:W-:Y:S02]  /*0f20*/  HADD2.F32 R117, -RZ, R137.H0_H0 ;  /* 0x20000089ff757230 */ /* 0x000fe40000004100 */
[----:B------:R-:W-:Y:S01]  /*0f30*/  IMAD.MOV.U32 R0, RZ, RZ, R116 ;  /* 0x000000ffff007224 */ /* 0x000fe200078e0074 */
[----:B------:R-:W-:Y:S01]  /*0f40*/  MOV R130, R7 ;  /* 0x0000000700827202 */ /* 0x000fe20000000f00 */
[----:B------:R-:W-:Y:S01]  /*0f50*/  FADD.FTZ R127, -R163, R127 ;  /* 0x0000007fa37f7221 */ /* 0x000fe20000010100 */
[----:B------:R-:W-:Y:S01]  /*0f60*/  SHF.R.U64 R135, R120, 0x10, R121 ;  /* 0x0000001078877819 */ /* 0x000fe20000001279 */
[----:B------:R-:W-:Y:S01]  /*0f70*/  IMAD.MOV.U32 R7, RZ, RZ, R120 ;  /* 0x000000ffff077224 */ /* 0x000fe200078e0078 */
[----:B------:R-:W-:-:S02]  /*0f80*/  SHF.R.U64 R150, R10, 0x10, R11 ;  /* 0x000000100a967819 */ /* 0x000fc4000000120b */
[----:B------:R-:W-:Y:S02]  /*0f90*/  MOV R134, R11 ;  /* 0x0000000b00867202 */ /* 0x000fe40000000f00 */
[----:B------:R-:W-:Y:S01]  /*0fa0*/  SHF.R.U32.HI R146, RZ, 0x10, R11 ;  /* 0x00000010ff927819 */ /* 0x000fe2000001160b */
[----:B------:R-:W-:Y:S01]  /*0fb0*/  HADD2.F32 R11, -RZ, R147.H0_H0 ;  /* 0x20000093ff0b7230 */ /* 0x000fe20000004100 */
[--C-:B--2---:R-:W-:Y:S02]  /*0fc0*/  SHF.R.U64 R154, R8, 0x10, R9.reuse ;  /* 0x00000010089a7819 */ /* 0x104fe40000001209 */
[----:B------:R-:W-:Y:S02]  /*0fd0*/  MOV R144, R9 ;  /* 0x0000000900907202 */ /* 0x000fe40000000f00 */
[----:B------:R-:W-:Y:S01]  /*0fe0*/  SHF.R.U32.HI R148, RZ, 0x10, R9 ;  /* 0x00000010ff947819 */ /* 0x000fe20000011609 */
[----:B------:R-:W-:Y:S01]  /*0ff0*/  IMAD.MOV.U32 R9, RZ, RZ, R4 ;  /* 0x000000ffff097224 */ /* 0x000fe200078e0004 */
[----:B------:R-:W-:Y:S01]  /*1000*/  SHF.R.U64 R141, R4, 0x10, R5 ;  /* 0x00000010048d7819 */ /* 0x000fe20000001205 */
[----:B------:R-:W-:Y:S01]  /*1010*/  HADD2.F32 R4, -RZ, R153.H0_H0 ;  /* 0x20000099ff047230 */ /* 0x000fe20000004100 */
[----:B------:R-:W-:Y:S01]  /*1020*/  SHF.R.U64 R149, R12, 0x10, R13 ;  /* 0x000000100c957819 */ /* 0x000fe2000000120d */
[----:B------:R-:W-:Y:S01]  /*1030*/  FADD.FTZ R147, -R163, R117 ;  /* 0x00000075a3937221 */ /* 0x000fe20000010100 */
[----:B------:R-:W-:Y:S01]  /*1040*/  HADD2.F32 R128, -RZ, R128.H0_H0 ;  /* 0x20000080ff807230 */ /* 0x000fe20000004100 */
[----:B------:R-:W-:Y:S01]  /*1050*/  SHF.R.U32.HI R151, RZ, 0x10, R19 ;  /* 0x00000010ff977819 */ /* 0x000fe20000011613 */
[----:B------:R-:W-:Y:S01]  /*1060*/  HADD2.F32 R117, -RZ, R0.H0_H0 ;  /* 0x20000000ff757230 */ /* 0x000fe20000004100 */
[----:B------:R-:W-:Y:S01]  /*1070*/  MOV R133, R121 ;  /* 0x0000007900857202 */ /* 0x000fe20000000f00 */
[----:B------:R-:W-:Y:S01]  /*1080*/  FMUL.FTZ R0, R118, R127 ;  /* 0x0000007f76007220 */ /* 0x000fe20000410000 */
[----:B------:R-:W-:Y:S01]  /*1090*/  SHF.R.U32.HI R136, RZ, 0x10, R121 ;  /* 0x00000010ff887819 */ /* 0x000fe20000011679 */
[----:B------:R-:W-:Y:S01]  /*10a0*/  HADD2.F32 R121, -RZ, R135.H0_H0 ;  /* 0x20000087ff797230 */ /* 0x000fe20000004100 */
[--C-:B------:R-:W-:Y:S01]  /*10b0*/  SHF.R.U64 R145, R14, 0x10, R15.reuse ;  /* 0x000000100e917819 */ /* 0x100fe2000000120f */
[----:B------:R-:W-:Y:S01]  /*10c0*/  IMAD.MOV.U32 R132, RZ, RZ, R10 ;  /* 0x000000ffff847224 */ /* 0x000fe200078e000a */
[----:B------:R-:W-:Y:S01]  /*10d0*/  MOV R131, R15 ;  /* 0x0000000f00837202 */ /* 0x000fe20000000f00 */
[----:B------:R-:W-:Y:S01]  /*10e0*/  HADD2.F32 R116, -RZ, R142.H0_H0 ;  /* 0x2000008eff747230 */ /* 0x000fe20000004100 */
[----:B------:R-:W-:Y:S01]  /*10f0*/  SHF.R.U32.HI R152, RZ, 0x10, R15 ;  /* 0x00000010ff987819 */ /* 0x000fe2000001160f */
[----:B------:R-:W-:Y:S01]  /*1100*/  HADD2.F32 R120, -RZ, R7.H0_H0 ;  /* 0x20000007ff787230 */ /* 0x000fe20000004100 */
[----:B------:R-:W-:Y:S01]  /*1110*/  MOV R15, R5 ;  /* 0x00000005000f7202 */ /* 0x000fe20000000f00 */
[----:B------:R-:W-:Y:S01]  /*1120*/  IMAD.MOV.U32 R18, RZ, RZ, R12 ;  /* 0x000000ffff127224 */ /* 0x000fe200078e000c */
[----:B------:R-:W-:Y:S01]  /*1130*/  SHF.R.U32.HI R143, RZ, 0x10, R5 ;  /* 0x00000010ff8f7819 */ /* 0x000fe20000011605 */
[----:B------:R-:W-:-:S02]  /*1140*/  HADD2.F32 R10, -RZ, R149.H0_H0 ;  /* 0x20000095ff0a7230 */ /* 0x000fc40000004100 */
[C---:B------:R-:W-:Y:S01]  /*1150*/  FADD.FTZ R5, -R163.reuse, R4 ;  /* 0x00000004a3057221 */ /* 0x040fe20000010100 */
[----:B------:R-:W-:Y:S01]  /*1160*/  HADD2.F32 R130, -RZ, R130.H0_H0 ;  /* 0x20000082ff827230 */ /* 0x000fe20000004100 */
[----:B------:R-:W-:Y:S01]  /*1170*/  SHF.R.U64 R158, R16, 0x10, R17 ;  /* 0x00000010109e7819 */ /* 0x000fe20000001211 */
[----:B------:R-:W-:Y:S02]  /*1180*/  IMAD.MOV.U32 R12, RZ, RZ, R16 ;  /* 0x000000ffff0c7224 */ /* 0x000fe400078e0010 */
[----:B------:R-:W-:Y:S01]  /*1190*/  FADD.FTZ R7, -R163, R128 ;  /* 0x00000080a3077221 */ /* 0x000fe20000010100 */
[----:B------:R-:W-:Y:S02]  /*11a0*/  IMAD.MOV.U32 R140, RZ, RZ, R8 ;  /* 0x000000ffff8c7224 */ /* 0x000fe400078e0008 */
[----:B------:R-:W-:Y:S01]  /*11b0*/  FADD.FTZ R64, R117, R64 ;  /* 0x0000004075407221 */ /* 0x000fe20000010000 */
[----:B------:R-:W-:Y:S02]  /*11c0*/  HADD2.F32 R4, -RZ, R162.H0_H0 ;  /* 0x200000a2ff047230 */ /* 0x000fe40000004100 */
[----:B------:R-:W-:Y:S01]  /*11d0*/  FFMA.FTZ R89, R0, R117, R89 ;  /* 0x0000007500597223 */ /* 0x000fe20000010059 */
[----:B------:R-:W-:-:S02]  /*11e0*/  IMAD.MOV.U32 R16, RZ, RZ, R14 ;  /* 0x000000ffff107224 */ /* 0x000fc400078e000e */
[----:B------:R-:W-:Y:S01]  /*11f0*/  FMUL.FTZ R117, R33, R117 ;  /* 0x0000007521757220 */ /* 0x000fe20000410000 */
[----:B------:R-:W-:Y:S01]  /*1200*/  HADD2.F32 R8, -RZ, R151.H0_H0 ;  /* 0x20000097ff087230 */ /* 0x000fe20000004100 */
[----:B------:R-:W-:Y:S01]  /*1210*/  MOV R19, R13 ;  /* 0x0000000d00137202 */ /* 0x000fe20000000f00 */
[----:B------:R-:W-:Y:S02]  /*1220*/  HADD2.F32 R14, -RZ, R129.H0_H0 ;  /* 0x20000081ff0e7230 */ /* 0x000fe40000004100 */
[C---:B------:R-:W-:Y:S01]  /*1230*/  FADD.FTZ R151, -R163.reuse, R121 ;  /* 0x00000079a3977221 */ /* 0x040fe20000010100 */
[----:B------:R-:W-:Y:S01]  /*1240*/  MOV R13, R17 ;  /* 0x00000011000d7202 */ /* 0x000fe20000000f00 */
[C---:B------:R-:W-:Y:S01]  /*1250*/  FADD.FTZ R137, -R163.reuse, R116 ;  /* 0x00000074a3897221 */ /* 0x040fe20000010100 */
[----:B------:R-:W-:Y:S01]  /*1260*/  SHF.R.U32.HI R156, RZ, 0x10, R17 ;  /* 0x00000010ff9c7819 */ /* 0x000fe20000011611 */
[----:B------:R-:W-:Y:S01]  /*1270*/  FADD.FTZ R149, -R163, R120 ;  /* 0x00000078a3957221 */ /* 0x000fe20000010100 */
[----:B------:R-:W-:-:S02]  /*1280*/  HADD2.F32 R121, -RZ, R6.H0_H0 ;  /* 0x20000006ff797230 */ /* 0x000fc40000004100 */
[C---:B------:R-:W-:Y:S01]  /*1290*/  FADD.FTZ R17, -R163.reuse, R10 ;  /* 0x0000000aa3117221 */ /* 0x040fe20000010100 */
[----:B------:R-:W-:Y:S01]  /*12a0*/  FADD.FTZ R139, -R163, R130 ;  /* 0x00000082a38b7221 */ /* 0x000fe20000010100 */
[C---:B------:R-:W-:Y:S01]  /*12b0*/  FMUL.FTZ R116, R118.reuse, R5 ;  /* 0x0000000576747220 */ /* 0x040fe20000410000 */
[----:B------:R-:W-:Y:S01]  /*12c0*/  FMUL.FTZ R120, R118, R7 ;  /* 0x0000000776787220 */ /* 0x000fe20000410000 */
[----:B------:R-:W-:Y:S02]  /*12d0*/  HADD2.F32 R136, -RZ, R136.H0_H0 ;  /* 0x20000088ff887230 */ /* 0x000fe40000004100 */
[----:B------:R-:W-:Y:S01]  /*12e0*/  FMUL.FTZ R127, R67, R4 ;  /* 0x00000004437f7220 */ /* 0x000fe20000410000 */
[----:B------:R-:W-:Y:S01]  /*12f0*/  FADD.FTZ R10, RZ, R117 ;  /* 0x00000075ff0a7221 */ /* 0x000fe20000010000 */
[----:B------:R-:W-:Y:S01]  /*1300*/  FFMA.FTZ R5, R0, R117, RZ ;  /* 0x0000007500057223 */ /* 0x000fe200000100ff */
[----:B------:R-:W-:Y:S02]  /*1310*/  HADD2.F32 R135, -RZ, R133.H0_H0 ;  /* 0x20000085ff877230 */ /* 0x000fe40000004100 */
[C---:B------:R-:W-:Y:S01]  /*1320*/  FADD.FTZ R129, -R163.reuse, R11 ;  /* 0x0000000ba3817221 */ /* 0x040fe20000010100 */
[----:B------:R-:W-:Y:S01]  /*1330*/  FADD.FTZ R133, -R163, R14 ;  /* 0x0000000ea3857221 */ /* 0x000fe20000010100 */
[----:B------:R-:W-:-:S02]  /*1340*/  HADD2.F32 R7, -RZ, R131.H0_H0 ;  /* 0x20000083ff077230 */ /* 0x000fc40000004100 */
[----:B------:R-:W-:Y:S01]  /*1350*/  FADD.FTZ R92, R121, R92 ;  /* 0x0000005c795c7221 */ /* 0x000fe20000010000 */
[----:B------:R-:W-:Y:S02]  /*1360*/  HADD2.F32 R18, -RZ, R18.H0_H0 ;  /* 0x20000012ff127230 */ /* 0x000fe40000004100 */
[----:B------:R-:W-:Y:S01]  /*1370*/  FFMA.FTZ R93, R120, R121, R93 ;  /* 0x00000079785d7223 */ /* 0x000fe2000001005d */
[----:B------:R-:W-:Y:S02]  /*1380*/  HADD2.F32 R19, -RZ, R19.H0_H0 ;  /* 0x20000013ff137230 */ /* 0x000fe40000004100 */
[----:B------:R-:W-:Y:S01]  /*1390*/  FMUL.FTZ R139, R118, R139 ;  /* 0x0000008b768b7220 */ /* 0x000fe20000410000 */
[----:B------:R-:W-:Y:S02]  /*13a0*/  HADD2.F32 R138, -RZ, R9.H0_H0 ;  /* 0x20000009ff8a7230 */ /* 0x000fe40000004100 */
[----:B------:R-:W-:Y:S01]  /*13b0*/  FADD.FTZ R9, -R163, R8 ;  /* 0x00000008a3097221 */ /* 0x000fe20000010100 */
[----:B------:R-:W-:-:S02]  /*13c0*/  HADD2.F32 R141, -RZ, R141.H0_H0 ;  /* 0x2000008dff8d7230 */ /* 0x000fc40000004100 */
[----:B------:R-:W-:Y:S01]  /*13d0*/  FMUL.FTZ R121, R34, R121 ;  /* 0x0000007922797220 */ /* 0x000fe20000410000 */
[----:B------:R-:W-:Y:S02]  /*13e0*/  HADD2.F32 R142, -RZ, R15.H0_H0 ;  /* 0x2000000fff8e7230 */ /* 0x000fe40000004100 */
[----:B------:R-:W-:Y:S01]  /*13f0*/  FADD.FTZ R10, R127, R10 ;  /* 0x0000000a7f0a7221 */ /* 0x000fe20000010000 */
[----:B------:R-:W-:Y:S02]  /*1400*/  HADD2.F32 R11, -RZ, R160.H0_H0 ;  /* 0x200000a0ff0b7230 */ /* 0x000fe40000004100 */
[----:B------:R-:W-:Y:S01]  /*1410*/  FFMA.FTZ R5, R116, R127, R5 ;  /* 0x0000007f74057223 */ /* 0x000fe20000010005 */
[----:B------:R-:W-:Y:S02]  /*1420*/  HADD2.F32 R143, -RZ, R143.H0_H0 ;  /* 0x2000008fff8f7230 */ /* 0x000fe40000004100 */
[----:B------:R-:W-:Y:S01]  /*1430*/  FADD.FTZ R157, -R163, R136 ;  /* 0x00000088a39d7221 */ /* 0x000fe20000010100 */
[----:B------:R-:W-:Y:S01]  /*1440*/  FMUL.FTZ R136, R118, R133 ;  /* 0x0000008576887220 */ /* 0x000fe20000410000 */
[----:B------:R-:W-:-:S02]  /*1450*/  HADD2.F32 R12, -RZ, R12.H0_H0 ;  /* 0x2000000cff0c7230 */ /* 0x000fc40000004100 */
[----:B------:R-:W-:Y:S01]  /*1460*/  FADD.FTZ R108, R7, R108 ;  /* 0x0000006c076c7221 */ /* 0x000fe20000010000 */
[-C--:B------:R-:W-:Y:S01]  /*1470*/  FFMA.FTZ R48, R139, R7.reuse, R48 ;  /* 0x000000078b307223 */ /* 0x080fe20000010030 */
[----:B------:R-:W-:Y:S01]  /*1480*/  FMUL.FTZ R133, R38, R7 ;  /* 0x0000000726857220 */ /* 0x000fe20000410000 */
[C---:B------:R-:W-:Y:S01]  /*1490*/  FADD.FTZ R15, -R163.reuse, R18 ;  /* 0x00000012a30f7221 */ /* 0x040fe20000010100 */
[C---:B------:R-:W-:Y:S01]  /*14a0*/  FADD.FTZ R19, -R163.reuse, R19 ;  /* 0x00000013a3137221 */ /* 0x040fe20000010100 */
[C---:B------:R-:W-:Y:S01]  /*14b0*/  FADD.FTZ R155, -R163.reuse, R135 ;  /* 0x00000087a39b7221 */ /* 0x040fe20000010100 */
[C---:B------:R-:W-:Y:S01]  /*14c0*/  FADD.FTZ R153, -R163.reuse, R138 ;  /* 0x0000008aa3997221 */ /* 0x040fe20000010100 */
[C---:B------:R-:W-:Y:S01]  /*14d0*/  FADD.FTZ R159, -R163.reuse, R141 ;  /* 0x0000008da39f7221 */ /* 0x040fe20000010100 */
[----:B------:R-:W-:Y:S01]  /*14e0*/  FADD.FTZ R161, -R163, R142 ;  /* 0x0000008ea3a17221 */ /* 0x000fe20000010100 */
[----:B------:R-:W-:Y:S01]  /*14f0*/  FMUL.FTZ R130, R118, R9 ;  /* 0x0000000976827220 */ /* 0x000fe20000410000 */
[----:B------:R-:W-:Y:S01]  /*1500*/  FMUL.FTZ R128, R68, R11 ;  /* 0x0000000b44807220 */ /* 0x000fe20000410000 */
[----:B------:R-:W-:Y:S01]  /*1510*/  FADD.FTZ R7, R121, R10 ;  /* 0x0000000a79077221 */ /* 0x000fe20000010000 */
[----:B------:R-:W-:Y:S01]  /*1520*/  FFMA.FTZ R5, R120, R121, R5 ;  /* 0x0000007978057223 */ /* 0x000fe20000010005 */
[----:B------:R-:W-:Y:S01]  /*1530*/  FADD.FTZ R163, -R163, R143 ;  /* 0x0000008fa3a37221 */ /* 0x000fe20000010100 */
[----:B------:R-:W-:-:S02]  /*1540*/  HADD2.F32 R8, -RZ, R146.H0_H0 ;  /* 0x20000092ff087230 */ /* 0x000fc40000004100 */
[----:B------:R-:W-:Y:S01]  /*1550*/  FADD.FTZ R90, R4, R90 ;  /* 0x0000005a045a7221 */ /* 0x000fe20000010000 */
[----:B------:R-:W-:Y:S01]  /*1560*/  FFMA.FTZ R91, R116, R4, R91 ;  /* 0x00000004745b7223 */ /* 0x000fe2000001005b */
[----:B------:R-:W-:Y:S02]  /*1570*/  HADD2.F32 R143, -RZ, R158.H0_H0 ;  /* 0x2000009eff8f7230 */ /* 0x000fe40000004100 */
[----:B------:R-:W-:Y:S02]  /*1580*/  HADD2.F32 R146, -RZ, R140.H0_H0 ;  /* 0x2000008cff927230 */ /* 0x000fe40000004100 */
[C---:B------:R-:W-:Y:S01]  /*1590*/  FMUL.FTZ R140, R118.reuse, R17 ;  /* 0x00000011768c7220 */ /* 0x040fe20000410000 */
[----:B------:R-:W-:Y:S02]  /*15a0*/  HADD2.F32 R4, -RZ, R132.H0_H0 ;  /* 0x20000084ff047230 */ /* 0x000fe40000004100 */
[----:B------:R-:W-:Y:S01]  /*15b0*/  FMUL.FTZ R132, R118, R15 ;  /* 0x0000000f76847220 */ /* 0x000fe20000410000 */
        /* <DEDUP_REMOVED lines=8> */
[----:B------:R-:W-:Y:S01]  /*1640*/  FFMA.FTZ R5, R132, R131, R5 ;  /* 0x0000008384057223 */ /* 0x000fe20000010005 */
        /* <DEDUP_REMOVED lines=30> */
[----:B------:R-:W-:Y:S01]  /*1830*/  FADD.FTZ R94, R11, R94 ;  /* 0x0000005e0b5e7221 */ /* 0x000fe20000010000 */
[----:B------:R-:W-:Y:S01]  /*1840*/  FFMA.FTZ R53, R130, R11, R53 ;  /* 0x0000000b82357223 */ /* 0x000fe20000010035 */
[----:B------:R-:W-:Y:S02]  /*1850*/  HADD2.F32 R158, -RZ, R144.H0_H0 ;  /* 0x20000090ff9e7230 */ /* 0x000fe40000004100 */
[----:B------:R-:W-:Y:S01]  /*1860*/  FMUL.FTZ R155, R118, R155 ;  /* 0x0000009b769b7220 */ /* 0x000fe20000410000 */
[----:B------:R-:W-:-:S02]  /*1870*/  HADD2.F32 R11, -RZ, R148.H0_H0 ;  /* 0x20000094ff0b7230 */ /* 0x000fc40000004100 */
[----:B------:R-:W-:Y:S01]  /*1880*/  FMUL.FTZ R148, R118, R147 ;  /* 0x0000009376947220 */ /* 0x000fe20000410000 */
[----:B------:R-:W-:Y:S01]  /*1890*/  FMUL.FTZ R144, R72, R9 ;  /* 0x0000000948907220 */ /* 0x000fe20000410000 */
[----:B------:R-:W-:Y:S01]  /*18a0*/  FADD.FTZ R7, R133, R10 ;  /* 0x0000000a85077221 */ /* 0x000fe20000010000 */
[----:B------:R-:W-:Y:S01]  /*18b0*/  FFMA.FTZ R5, R139, R133, R4 ;  /* 0x000000858b057223 */ /* 0x000fe20000010004 */
[----:B------:R-:W-:Y:S02]  /*18c0*/  HADD2.F32 R150, -RZ, R150.H0_H0 ;  /* 0x20000096ff967230 */ /* 0x000fe40000004100 */
[----:B------:R-:W-:Y:S01]  /*18d0*/  FMUL.FTZ R152, R118, R151 ;  /* 0x0000009776987220 */ /* 0x000fe20000410000 */
[----:B------:R-:W-:Y:S01]  /*18e0*/  FADD.FTZ R63, R6, R63 ;  /* 0x0000003f063f7221 */ /* 0x000fe20000010000 */
[-C--:B------:R-:W-:Y:S01]  /*18f0*/  FFMA.FTZ R44, R155, R6.reuse, R44 ;  /* 0x000000069b2c7223 */ /* 0x080fe2000001002c */
[----:B------:R-:W-:Y:S01]  /*1900*/  FMUL.FTZ R147, R40, R6 ;  /* 0x0000000628937220 */ /* 0x000fe20000410000 */
[----:B------:R-:W-:Y:S01]  /*1910*/  FADD.FTZ R4, R144, R7 ;  /* 0x0000000790047221 */ /* 0x000fe20000010000 */
[----:B------:R-:W-:Y:S01]  /*1920*/  FFMA.FTZ R6, R148, R144, R5 ;  /* 0x0000009094067223 */ /* 0x000fe20000010005 */
[----:B------:R-:W-:Y:S01]  /*1930*/  FADD.FTZ R113, R150, R113 ;  /* 0x0000007196717221 */ /* 0x000fe20000010000 */
[-C--:B------:R-:W-:Y:S01]  /*1940*/  FFMA.FTZ R43, R152, R150.reuse, R43 ;  /* 0x00000096982b7223 */ /* 0x080fe2000001002b */
[----:B------:R-:W-:Y:S01]  /*1950*/  FMUL.FTZ R150, R73, R150 ;  /* 0x0000009649967220 */ /* 0x000fe20000410000 */
[----:B------:R-:W-:Y:S01]  /*1960*/  FADD.FTZ R7, R137, R4 ;  /* 0x0000000489077221 */ /* 0x000fe20000010000 */
[----:B------:R-:W-:-:S03]  /*1970*/  FFMA.FTZ R5, R149, R137, R6 ;  /* 0x0000008995057223 */ /* 0x000fc60000010006 */
[----:B------:R-:W-:Y:S01]  /*1980*/  FADD.FTZ R6, R150, R7 ;  /* 0x0000000796067221 */ /* 0x000fe20000010000 */
[----:B------:R-:W-:Y:S01]  /*1990*/  FFMA.FTZ R4, R152, R150, R5 ;  /* 0x0000009698047223 */ /* 0x000fe20000010005 */
[C---:B------:R-:W-:Y:S01]  /*19a0*/  FMUL.FTZ R156, R118.reuse, R153 ;  /* 0x00000099769c7220 */ /* 0x040fe20000410000 */
[----:B------:R-:W-:Y:S01]  /*19b0*/  FMUL.FTZ R157, R118, R157 ;  /* 0x0000009d769d7220 */ /* 0x000fe20000410000 */
[----:B------:R-:W-:Y:S01]  /*19c0*/  FMUL.FTZ R151, R74, R8 ;  /* 0x000000084a977220 */ /* 0x000fe20000410000 */
[----:B------:R-:W-:Y:S01]  /*19d0*/  FADD.FTZ R6, R147, R6 ;  /* 0x0000000693067221 */ /* 0x000fe20000010000 */
[----:B------:R-:W-:Y:S01]  /*19e0*/  FFMA.FTZ R4, R155, R147, R4 ;  /* 0x000000939b047223 */ /* 0x000fe20000010004 */
[----:B------:R-:W-:Y:S02]  /*19f0*/  HADD2.F32 R154, -RZ, R154.H0_H0 ;  /* 0x2000009aff9a7230 */ /* 0x000fe40000004100 */
        /* <DEDUP_REMOVED lines=54> */
.L_x_834:
[----:B01----:R-:W-:Y:S01]  /*1d60*/  FADD.FTZ R4, R4, R5 ;  /* 0x0000000504047221 */ /* 0x003fe20000010000 */
[----:B------:R-:W-:Y:S01]  /*1d70*/  LOP3.LUT P4, RZ, R122, 0xff, RZ, 0xc0, !PT ;  /* 0x000000ff7aff7812 */ /* 0x000fe2000788c0ff */
[----:B--2---:R-:W-:Y:S01]  /*1d80*/  FADD.FTZ R5, R6, R7 ;  /* 0x0000000706057221 */ /* 0x004fe20000010000 */
[----:B------:R-:W-:Y:S11]  /*1d90*/  @P2 BRA `(.L_x_812) ;  /* 0x0000000000242947 */ /* 0x000ff60003800000 */
        /* <DEDUP_REMOVED lines=9> */
.L_x_812:
        /* <DEDUP_REMOVED lines=24> */
[----:B------:R-:W-:Y:S01]  /*1fb0*/  FADD.FTZ R4, R4, R13 ;  /* 0x0000000d04047221 */ /* 0x000fe20000010000 */
[----:B------:R-:W-:Y:S02]  /*1fc0*/  @P0 SHF.R.U64 R13, R20, 0x10, R21 ;  /* 0x00000010140d0819 */ /* 0x000fe40000001215 */
[----:B------:R-:W-:Y:S01]  /*1fd0*/  FADD.FTZ R165, R14, R165 ;  /* 0x000000a50ea57221 */ /* 0x000fe20000010000 */
[----:B------:R-:W-:Y:S02]  /*1fe0*/  FADD.FTZ R4, R15, R4 ;  /* 0x000000040f047221 */ /* 0x000fe40000010000 */
[----:B------:R-:W-:Y:S02]  /*1ff0*/  @P0 HADD2.F32 R13, -RZ, R13.H0_H0 ;  /* 0x2000000dff0d0230 */ /* 0x000fe40000004100 */
[----:B---3--:R-:W-:Y:S01]  /*2000*/  FADD.FTZ R165, R165, R16 ;  /* 0x00000010a5a57221 */ /* 0x008fe20000010000 */
[----:B------:R-:W-:Y:S01]  /*2010*/  FADD.FTZ R4, R4, R17 ;  /* 0x0000001104047221 */ /* 0x000fe20000010000 */
[----:B------:R-:W-:-:S02]  /*2020*/  @P0 IMAD.MOV.U32 R17, RZ, RZ, R20 ;  /* 0x000000ffff110224 */ /* 0x000fc400078e0014 */
[----:B------:R-:W-:Y:S01]  /*2030*/  FADD.FTZ R18, R18, R165 ;  /* 0x000000a512127221 */ /* 0x000fe20000010000 */
[----:B------:R-:W-:Y:S02]  /*2040*/  FADD.FTZ R4, R19, R4 ;  /* 0x0000000413047221 */ /* 0x000fe40000010000 */
[----:B------:R-:W-:Y:S02]  /*2050*/  @P0 HADD2.F32 R19, -RZ, R17.H0_H0 ;  /* 0x20000011ff130230 */ /* 0x000fe40000004100 */
[----:B------:R-:W-:Y:S01]  /*2060*/  FMUL.FTZ R18, R18, UR16 ;  /* 0x0000001012127c20 */ /* 0x000fe20008410000 */
[----:B------:R-:W-:Y:S01]  /*2070*/  FMUL.FTZ R165, R4, UR16 ;  /* 0x0000001004a57c20 */ /* 0x000fe20008410000 */
[----:B------:R-:W-:-:S03]  /*2080*/  @P0 MOV R4, R26 ;  /* 0x0000001a00040202 */ /* 0x000fc60000000f00 */
[----:B------:R-:W-:Y:S02]  /*2090*/  FSEL R160, R18, RZ, !P5 ;  /* 0x000000ff12a07208 */ /* 0x000fe40006800000 */
[----:B------:R-:W-:Y:S01]  /*20a0*/  @P0 HADD2.F32 R5, -RZ, R4.H0_H0 ;  /* 0x20000004ff050230 */ /* 0x000fe20000004100 */
[----:B------:R-:W-:Y:S02]  /*20b0*/  @P0 MOV R18, R21 ;  /* 0x0000001500120202 */ /* 0x000fe40000000f00 */
[-CC-:B------:R-:W-:Y:S01]  /*20c0*/  FFMA.FTZ R0, R0, R165.reuse, R160.reuse ;  /* 0x000000a500007223 */ /* 0x180fe200000100a0 */
[-CC-:B------:R-:W-:Y:S01]  /*20d0*/  FFMA.FTZ R116, R116, R165.reuse, R160.reuse ;  /* 0x000000a574747223 */ /* 0x180fe200000100a0 */
[-CC-:B------:R-:W-:Y:S01]  /*20e0*/  FFMA.FTZ R120, R120, R165.reuse, R160.reuse ;  /* 0x000000a578787223 */ /* 0x180fe200000100a0 */
[----:B------:R-:W-:Y:S01]  /*20f0*/  FFMA.FTZ R132, R132, R165, R160 ;  /* 0x000000a584847223 */ /* 0x000fe200000100a0 */
[----:B------:R-:W-:Y:S01]  /*2100*/  FADD.FTZ R117, R117, -R0 ;  /* 0x8000000075757221 */ /* 0x000fe20000010000 */
[----:B------:R-:W-:Y:S01]  /*2110*/  FADD.FTZ R127, R127, -R116 ;  /* 0x800000747f7f7221 */ /* 0x000fe20000010000 */
[----:B------:R-:W-:-:S02]  /*2120*/  @P0 IMAD.MOV.U32 R0, RZ, RZ, R27 ;  /* 0x000000ffff000224 */ /* 0x000fc400078e001b */
[----:B------:R-:W-:Y:S01]  /*2130*/  FADD.FTZ R11, R121, -R120 ;  /* 0x80000078790b7221 */ /* 0x000fe20000010000 */
[C---:B------:R-:W-:Y:S01]  /*2140*/  FMUL.FTZ R8, R118.reuse, R117 ;  /* 0x0000007576087220 */ /* 0x040fe20000410000 */
[----:B------:R-:W-:Y:S01]  /*2150*/  FMUL.FTZ R10, R118, R127 ;  /* 0x0000007f760a7220 */ /* 0x000fe20000410000 */
[-CC-:B------:R-:W-:Y:S01]  /*2160*/  FFMA.FTZ R7, R130, R165.reuse, R160.reuse ;  /* 0x000000a582077223 */ /* 0x180fe200000100a0 */
[----:B------:R-:W-:Y:S02]  /*2170*/  @P0 HADD2.F32 R0, -RZ, R0.H0_H0 ;  /* 0x20000000ff000230 */ /* 0x000fe40000004100 */
[----:B------:R-:W-:Y:S01]  /*2180*/  @P0 FADD.FTZ R8, R8, R5 ;  /* 0x0000000508080221 */ /* 0x000fe20000010000 */
[----:B------:R-:W-:Y:S01]  /*2190*/  @P0 SHF.R.U64 R5, R26, 0x10, R27 ;  /* 0x000000101a050819 */ /* 0x000fe2000000121b */
[--C-:B------:R-:W-:Y:S01]  /*21a0*/  FFMA.FTZ R140, R140, R165, R160.reuse ;  /* 0x000000a58c8c7223 */ /* 0x100fe200000100a0 */
[----:B------:R-:W-:Y:S01]  /*21b0*/  FMUL.FTZ R11, R118, R11 ;  /* 0x0000000b760b7220 */ /* 0x000fe20000410000 */
[----:B------:R-:W-:Y:S01]  /*21c0*/  FFMA.FTZ R134, R134, R165, R160 ;  /* 0x000000a586867223 */ /* 0x000fe200000100a0 */
[----:B------:R-:W-:Y:S01]  /*21d0*/  FADD.FTZ R131, R131, -R132 ;  /* 0x8000008483837221 */ /* 0x000fe20000010000 */
[----:B------:R-:W-:-:S02]  /*21e0*/  @P0 HADD2.F32 R5, -RZ, R5.H0_H0 ;  /* 0x20000005ff050230 */ /* 0x000fc40000004100 */
[----:B------:R-:W-:Y:S01]  /*21f0*/  FADD.FTZ R7, R128, -R7 ;  /* 0x8000000780077221 */ /* 0x000fe20000010000 */
[----:B------:R-:W-:Y:S01]  /*2200*/  FADD.FTZ R143, R143, -R140 ;  /* 0x8000008c8f8f7221 */ /* 0x000fe20000010000 */
[----:B------:R-:W-:Y:S01]  /*2210*/  @P0 FADD.FTZ R11, R11, R0 ;  /* 0x000000000b0b0221 */ /* 0x000fe20000010000 */
[----:B------:R-:W-:Y:S01]  /*2220*/  FADD.FTZ R135, R135, -R134 ;  /* 0x8000008687877221 */ /* 0x000fe20000010000 */
[----:B------:R-:W-:Y:S01]  /*2230*/  @P0 FADD.FTZ R10, R10, R5 ;  /* 0x000000050a0a0221 */ /* 0x000fe20000010000 */
[----:B------:R-:W-:Y:S01]  /*2240*/  @P0 SHF.R.U32.HI R5, RZ, 0x10, R27 ;  /* 0x00000010ff050819 */ /* 0x000fe2000001161b */
[----:B------:R-:W-:Y:S01]  /*2250*/  FMUL.FTZ R9, R8, UR17 ;  /* 0x0000001108097c20 */ /* 0x000fe20008410000 */
[-CC-:B------:R-:W-:Y:S01]  /*2260*/  FFMA.FTZ R138, R138, R165.reuse, R160.reuse ;  /* 0x000000a58a8a7223 */ /* 0x180fe200000100a0 */
[----:B------:R-:W-:Y:S01]  /*2270*/  FMUL.FTZ R14, R10, UR17 ;  /* 0x000000110a0e7c20 */ /* 0x000fe20008410000 */
[----:B------:R-:W-:Y:S01]  /*2280*/  FFMA.FTZ R142, R142, R165, R160 ;  /* 0x000000a58e8e7223 */ /* 0x000fe200000100a0 */
[----:B------:R-:W-:Y:S01]  /*2290*/  @P0 HADD2.F32 R0, -RZ, R5.H0_H0 ;  /* 0x20000005ff000230 */ /* 0x000fe20000004100 */
[----:B------:R-:W-:Y:S01]  /*22a0*/  LOP3.LUT P5, RZ, R126, 0xff, RZ, 0xc0, !PT ;  /* 0x000000ff7eff7812 */ /* 0x000fe200078ac0ff */
[----:B------:R-:W-:Y:S01]  /*22b0*/  @P0 HADD2.F32 R18, -RZ, R18.H0_H0 ;  /* 0x20000012ff120230 */ /* 0x000fe20000004100 */
[----:B------:R-:W-:Y:S01]  /*22c0*/  FSEL R5, R14, RZ, P2 ;  /* 0x000000ff0e057208 */ /* 0x000fe20001000000 */
[C---:B------:R-:W-:Y:S01]  /*22d0*/  FMUL.FTZ R120, R118.reuse, R131 ;  /* 0x0000008376787220 */ /* 0x040fe20000410000 */
[----:B------:R-:W-:Y:S01]  /*22e0*/  @P1 LOP3.LUT P2, RZ, R85, 0xff00, RZ, 0xc0, !PT ;  /* 0x0000ff0055ff1812 */ /* 0x000fe2000784c0ff */
[C---:B------:R-:W-:Y:S01]  /*22f0*/  FMUL.FTZ R15, R118.reuse, R7 ;  /* 0x00000007760f7220 */ /* 0x040fe20000410000 */
[----:B------:R-:W-:Y:S01]  /*2300*/  @P0 SHF.R.U32.HI R117, RZ, 0x10, R21 ;  /* 0x00000010ff750819 */ /* 0x000fe20000011615 */
[----:B------:R-:W-:Y:S01]  /*2310*/  FMUL.FTZ R16, R118, R143 ;  /* 0x0000008f76107220 */ /* 0x000fe20000410000 */
[----:B------:R-:W-:Y:S01]  /*2320*/  @P0 SHF.R.U64 R121, R22, 0x10, R23 ;  /* 0x0000001016790819 */ /* 0x000fe20000001217 */
[----:B------:R-:W-:Y:S01]  /*2330*/  FMUL.FTZ R17, R118, R135 ;  /* 0x0000008776117220 */ /* 0x000fe20000410000 */
[----:B------:R-:W-:Y:S01]  /*2340*/  FADD.FTZ R141, R141, -R138 ;  /* 0x8000008a8d8d7221 */ /* 0x000fe20000010000 */
[----:B------:R-:W-:Y:S01]  /*2350*/  FADD.FTZ R145, R145, -R142 ;  /* 0x8000008e91917221 */ /* 0x000fe20000010000 */
[----:B------:R-:W-:Y:S01]  /*2360*/  FSEL R4, R9, RZ, P5 ;  /* 0x000000ff09047208 */ /* 0x000fe20002800000 */
[----:B------:R-:W-:Y:S01]  /*2370*/  FMUL.FTZ R12, R11, UR17 ;  /* 0x000000110b0c7c20 */ /* 0x000fe20008410000 */
[----:B------:R-:W-:Y:S01]  /*2380*/  LOP3.LUT P5, RZ, R126, 0xff0000, RZ, 0xc0, !PT ;  /* 0x00ff00007eff7812 */ /* 0x000fe200078ac0ff */
[----:B------:R-:W-:Y:S01]  /*2390*/  @P0 FADD.FTZ R120, R120, R19 ;  /* 0x0000001378780221 */ /* 0x000fe20000010000 */
[----:B------:R-:W-:Y:S01]  /*23a0*/  @P1 FSEL R14, R14, RZ, P2 ;  /* 0x000000ff0e0e1208 */ /* 0x000fe20001000000 */
[----:B------:R-:W-:Y:S01]  /*23b0*/  @P0 FADD.FTZ R15, R15, R0 ;  /* 0x000000000f0f0221 */ /* 0x000fe20000010000 */
[----:B------:R-:W-:Y:S01]  /*23c0*/  @P0 FADD.FTZ R16, R16, R13 ;  /* 0x0000000d10100221 */ /* 0x000fe20000010000 */
[----:B------:R-:W-:Y:S01]  /*23d0*/  @P1 LOP3.LUT P2, RZ, R85, 0xff0000, RZ, 0xc0, !PT ;  /* 0x00ff000055ff1812 */ /* 0x000fe2000784c0ff */
[----:B------:R-:W-:-:S02]  /*23e0*/  @P0 HADD2.F32 R117, -RZ, R117.H0_H0 ;  /* 0x20000075ff750230 */ /* 0x000fc40000004100 */
[----:B------:R-:W-:Y:S01]  /*23f0*/  @P0 FADD.FTZ R17, R17, R18 ;  /* 0x0000001211110221 */ /* 0x000fe20000010000 */
[----:B------:R-:W-:Y:S02]  /*2400*/  @P0 HADD2.F32 R19, -RZ, R121.H0_H0 ;  /* 0x20000079ff130230 */ /* 0x000fe40000004100 */
[C---:B------:R-:W-:Y:S01]  /*2410*/  FMUL.FTZ R116, R118.reuse, R141 ;  /* 0x0000008d76747220 */ /* 0x040fe20000410000 */
[----:B------:R-:W-:Y:S01]  /*2420*/  FMUL.FTZ R122, R118, R145 ;  /* 0x00000091767a7220 */ /* 0x000fe20000410000 */
[----:B------:R-:W-:Y:S01]  /*2430*/  FSEL R6, R12, RZ, P5 ;  /* 0x000000ff0c067208 */ /* 0x000fe20002800000 */
[----:B------:R-:W-:Y:S01]  /*2440*/  FMUL.FTZ R13, R15, UR17 ;  /* 0x000000110f0d7c20 */ /* 0x000fe20008410000 */
[----:B------:R-:W-:Y:S01]  /*2450*/  @P1 FSEL R9, R9, RZ, P6 ;  /* 0x000000ff09091208 */ /* 0x000fe20003000000 */
[----:B------:R-:W-:Y:S01]  /*2460*/  FMUL.FTZ R0, R16, UR17 ;  /* 0x0000001110007c20 */ /* 0x000fe20008410000 */
[----:B------:R-:W-:Y:S01]  /*2470*/  @P1 FSEL R12, R12, RZ, P2 ;  /* 0x000000ff0c0c1208 */ /* 0x000fe20001000000 */
[----:B------:R-:W-:Y:S01]  /*2480*/  FMUL.FTZ R127, R17, UR17 ;  /* 0x00000011117f7c20 */ /* 0x000fe20008410000 */
[----:B------:R-:W-:Y:S01]  /*2490*/  LOP3.LUT P6, RZ, R126, 0xff000000, RZ, 0xc0, !PT ;  /* 0xff0000007eff7812 */ /* 0x000fe200078cc0ff */
[----:B------:R-:W-:Y:S01]  /*24a0*/  @P0 FADD.FTZ R116, R116, R117 ;  /* 0x0000007574740221 */ /* 0x000fe20000010000 */
[C---:B------:R-:W-:Y:S01]  /*24b0*/  LOP3.LUT P5, RZ, R125.reuse, 0xff00, RZ, 0xc0, !PT ;  /* 0x0000ff007dff7812 */ /* 0x040fe200078ac0ff */
[----:B------:R-:W-:Y:S01]  /*24c0*/  @P0 FADD.FTZ R122, R122, R19 ;  /* 0x000000137a7a0221 */ /* 0x000fe20000010000 */
[----:B------:R-:W-:Y:S01]  /*24d0*/  LOP3.LUT P2, RZ, R125, 0xff0000, RZ, 0xc0, !PT ;  /* 0x00ff00007dff7812 */ /* 0x000fe2000784c0ff */
[----:B------:R-:W-:Y:S01]  /*24e0*/  FMUL.FTZ R130, R120, UR17 ;  /* 0x0000001178827c20 */ /* 0x000fe20008410000 */
[----:B------:R-:W-:Y:S01]  /*24f0*/  FSEL R7, R13, RZ, P6 ;  /* 0x000000ff0d077208 */ /* 0x000fe20003000000 */
[----:B------:R-:W-:Y:S01]  /*2500*/  FMUL.FTZ R128, R116, UR17 ;  /* 0x0000001174807c20 */ /* 0x000fe20008410000 */
[----:B------:R-:W-:Y:S01]  /*2510*/  FSEL R140, R0, RZ, P5 ;  /* 0x000000ff008c7208 */ /* 0x000fe20002800000 */
[----:B------:R-:W-:Y:S01]  /*2520*/  FMUL.FTZ R117, R122, UR17 ;  /* 0x000000117a757c20 */ /* 0x000fe20008410000 */
[----:B------:R-:W-:Y:S01]  /*2530*/  FSEL R19, R127, RZ, P2 ;  /* 0x000000ff7f137208 */ /* 0x000fe20001000000 */
[-CC-:B------:R-:W-:Y:S01]  /*2540*/  FFMA.FTZ R121, R148, R165.reuse, R160.reuse ;  /* 0x000000a594797223 */ /* 0x180fe200000100a0 */
[----:B------:R-:W-:Y:S01]  /*2550*/  LOP3.LUT P6, RZ, R125, 0xff, RZ, 0xc0, !PT ;  /* 0x000000ff7dff7812 */ /* 0x000fe200078cc0ff */
[-CC-:B------:R-:W-:Y:S01]  /*2560*/  FFMA.FTZ R126, R139, R165.reuse, R160.reuse ;  /* 0x000000a58b7e7223 */ /* 0x180fe200000100a0 */
[----:B------:R-:W-:Y:S01]  /*2570*/  LOP3.LUT P5, RZ, R125, 0xff000000, RZ, 0xc0, !PT ;  /* 0xff0000007dff7812 */ /* 0x000fe200078ac0ff */
[-C--:B------:R-:W-:Y:S01]  /*2580*/  FFMA.FTZ R136, R136, R165.reuse, R160 ;  /* 0x000000a588887223 */ /* 0x080fe200000100a0 */
[----:B------:R-:W-:Y:S01]  /*2590*/  LOP3.LUT P2, RZ, R124, 0xff00, RZ, 0xc0, !PT ;  /* 0x0000ff007cff7812 */ /* 0x000fe2000784c0ff */
[----:B------:R-:W-:Y:S01]  /*25a0*/  FADD.FTZ R131, R144, -R121 ;  /* 0x8000007990837221 */ /* 0x000fe20000010000 */
[----:B------:R-:W-:Y:S01]  /*25b0*/  FSEL R18, R130, RZ, P6 ;  /* 0x000000ff82127208 */ /* 0x000fe20003000000 */
[----:B------:R-:W-:Y:S01]  /*25c0*/  @P0 IMAD.MOV.U32 R121, RZ, RZ, R22 ;  /* 0x000000ffff790224 */ /* 0x000fe200078e0016 */
[----:B------:R-:W-:Y:S01]  /*25d0*/  FSEL R138, R128, RZ, P5 ;  /* 0x000000ff808a7208 */ /* 0x000fe20002800000 */
[----:B------:R-:W-:Y:S01]  /*25e0*/  FADD.FTZ R133, R133, -R126 ;  /* 0x8000007e85857221 */ /* 0x000fe20000010000 */
[----:B------:R-:W-:Y:S01]  /*25f0*/  FSEL R139, R117, RZ, P2 ;  /* 0x000000ff758b7208 */ /* 0x000fe20001000000 */
[----:B------:R-:W-:Y:S01]  /*2600*/  FADD.FTZ R125, R129, -R136 ;  /* 0x80000088817d7221 */ /* 0x000fe20000010000 */
[----:B------:R-:W-:Y:S01]  /*2610*/  LOP3.LUT P6, RZ, R124, 0xff0000, RZ, 0xc0, !PT ;  /* 0x00ff00007cff7812 */ /* 0x000fe200078cc0ff */
[--C-:B------:R-:W-:Y:S01]  /*2620*/  FFMA.FTZ R135, R152, R165, R160.reuse ;  /* 0x000000a598877223 */ /* 0x100fe200000100a0 */
[----:B------:R-:W-:Y:S01]  /*2630*/  LOP3.LUT P5, RZ, R124, 0xff, RZ, 0xc0, !PT ;  /* 0x000000ff7cff7812 */ /* 0x000fe200078ac0ff */
[----:B------:R-:W-:Y:S01]  /*2640*/  FMUL.FTZ R133, R118, R133 ;  /* 0x0000008576857220 */ /* 0x000fe20000410000 */
[----:B------:R-:W-:Y:S01]  /*2650*/  LOP3.LUT P2, RZ, R124, 0xff000000, RZ, 0xc0, !PT ;  /* 0xff0000007cff7812 */ /* 0x000fe2000784c0ff */
[----:B------:R-:W-:Y:S01]  /*2660*/  FMUL.FTZ R125, R118, R125 ;  /* 0x0000007d767d7220 */ /* 0x000fe20000410000 */
[----:B------:R-:W-:Y:S01]  /*2670*/  @P0 MOV R124, R23 ;  /* 0x00000017007c0202 */ /* 0x000fe20000000f00 */
[----:B------:R-:W-:Y:S01]  /*2680*/  FADD.FTZ R135, R150, -R135 ;  /* 0x8000008796877221 */ /* 0x000fe20000010000 */
[----:B------:R-:W-:Y:S01]  /*2690*/  @P0 SHF.R.U32.HI R129, RZ, 0x10, R23 ;  /* 0x00000010ff810819 */ /* 0x000fe20000011617 */
[----:B------:R-:W-:Y:S01]  /*26a0*/  FFMA.FTZ R134, R149, R165, R160 ;  /* 0x000000a595867223 */ /* 0x000fe200000100a0 */
[----:B------:R-:W-:Y:S01]  /*26b0*/  @P0 SHF.R.U64 R141, R24, 0x10, R25 ;  /* 0x00000010188d0819 */ /* 0x000fe20000001219 */
[----:B------:R-:W-:Y:S01]  /*26c0*/  @P0 HADD2.F32 R126, -RZ, R124.H0_H0 ;  /* 0x2000007cff7e0230 */ /* 0x000fe20000004100 */
[----:B------:R0:W-:Y:S01]  /*26d0*/  F2F.F16.F32 R149, R4 ;  /* 0x0000000400957304 */ /* 0x0001e20000200800 */
[----:B------:R-:W-:-:S02]  /*26e0*/  @P0 HADD2.F32 R124, -RZ, R121.H0_H0 ;  /* 0x20000079ff7c0230 */ /* 0x000fc40000004100 */
[----:B------:R-:W-:Y:S01]  /*26f0*/  FFMA.FTZ R148, R155, R165, R160 ;  /* 0x000000a59b947223 */ /* 0x000fe200000100a0 */
[----:B------:R-:W-:Y:S02]  /*2700*/  @P0 HADD2.F32 R121, -RZ, R129.H0_H0 ;  /* 0x20000081ff790230 */ /* 0x000fe40000004100 */
[----:B------:R-:W-:Y:S01]  /*2710*/  @P0 FADD.FTZ R133, R133, R126 ;  /* 0x0000007e85850221 */ /* 0x000fe20000010000 */
[----:B------:R-:W-:Y:S02]  /*2720*/  @P0 HADD2.F32 R141, -RZ, R141.H0_H0 ;  /* 0x2000008dff8d0230 */ /* 0x000fe40000004100 */
[----:B------:R-:W-:Y:S01]  /*2730*/  @P0 FADD.FTZ R125, R125, R124 ;  /* 0x0000007c7d7d0221 */ /* 0x000fe20000010000 */
[C---:B------:R-:W-:Y:S01]  /*2740*/  FMUL.FTZ R124, R118.reuse, R131 ;  /* 0x00000083767c7220 */ /* 0x040fe20000410000 */
[----:B------:R-:W-:Y:S01]  /*2750*/  FMUL.FTZ R126, R118, R135 ;  /* 0x00000087767e7220 */ /* 0x000fe20000410000 */
[----:B------:R-:W-:Y:S01]  /*2760*/  FMUL.FTZ R129, R133, UR17 ;  /* 0x0000001185817c20 */ /* 0x000fe20008410000 */
[----:B------:R-:W-:Y:S01]  /*2770*/  FMUL.FTZ R131, R125, UR17 ;  /* 0x000000117d837c20 */ /* 0x000fe20008410000 */
[----:B------:R-:W-:Y:S01]  /*2780*/  @P0 FADD.FTZ R124, R124, R121 ;  /* 0x000000797c7c0221 */ /* 0x000fe20000010000 */
[----:B------:R-:W-:Y:S01]  /*2790*/  @P0 FADD.FTZ R126, R126, R141 ;  /* 0x0000008d7e7e0221 */ /* 0x000fe20000010000 */
[----:B------:R1:W-:Y:S01]  /*27a0*/  F2F.F16.F32 R150, R5 ;  /* 0x0000000500967304 */ /* 0x0003e20000200800 */
[----:B------:R-:W-:Y:S01]  /*27b0*/  FSEL R141, R129, RZ, P6 ;  /* 0x000000ff818d7208 */ /* 0x000fe20003000000 */
[----:B------:R-:W-:Y:S01]  /*27c0*/  FMUL.FTZ R132, R124, UR17 ;  /* 0x000000117c847c20 */ /* 0x000fe20008410000 */
[----:B------:R-:W-:Y:S01]  /*27d0*/  FMUL.FTZ R121, R126, UR17 ;  /* 0x000000117e797c20 */ /* 0x000fe20008410000 */
[----:B------:R-:W-:Y:S01]  /*27e0*/  LOP3.LUT P6, RZ, R123, 0xff00, RZ, 0xc0, !PT ;  /* 0x0000ff007bff7812 */ /* 0x000fe200078cc0ff */
[----:B0-----:R-:W-:Y:S01]  /*27f0*/  @P0 IMAD.MOV.U32 R4, RZ, RZ, R24 ;  /* 0x000000ffff040224 */ /* 0x001fe200078e0018 */
[----:B------:R-:W-:Y:S01]  /*2800*/  FSEL R142, R131, RZ, P5 ;  /* 0x000000ff838e7208 */ /* 0x000fe20002800000 */
[-C--:B------:R-:W-:Y:S01]  /*2810*/  FFMA.FTZ R152, R157, R165.reuse, R160 ;  /* 0x000000a59d987223 */ /* 0x080fe200000100a0 */
[----:B------:R-:W-:Y:S01]  /*2820*/  FSEL R143, R132, RZ, P2 ;  /* 0x000000ff848f7208 */ /* 0x000fe20001000000 */
[----:B-1----:R-:W-:Y:S01]  /*2830*/  FADD.FTZ R5, R137, -R134 ;  /* 0x8000008689057221 */ /* 0x002fe20000010000 */
[----:B------:R-:W-:Y:S01]  /*2840*/  FSEL R144, R121, RZ, P6 ;  /* 0x000000ff79907208 */ /* 0x000fe20003000000 */
[----:B------:R-:W-:Y:S01]  /*2850*/  F2F.F16.F32 R140, R140 ;  /* 0x0000008c008c7304 */ /* 0x000fe20000200800 */
[----:B------:R-:W-:Y:S01]  /*2860*/  LOP3.LUT P5, RZ, R123, 0xff0000, RZ, 0xc0, !PT ;  /* 0x00ff00007bff7812 */ /* 0x000fe200078ac0ff */
[----:B------:R-:W-:Y:S01]  /*2870*/  FFMA.FTZ R159, R159, R165, R160 ;  /* 0x000000a59f9f7223 */ /* 0x000fe200000100a0 */
[C---:B------:R-:W-:Y:S01]  /*2880*/  LOP3.LUT P2, RZ, R123.reuse, 0xff, RZ, 0xc0, !PT ;  /* 0x000000ff7bff7812 */ /* 0x040fe2000784c0ff */
[----:B------:R-:W-:Y:S01]  /*2890*/  FMUL.FTZ R134, R118, R5 ;  /* 0x0000000576867220 */ /* 0x000fe20000410000 */
[----:B------:R-:W-:Y:S01]  /*28a0*/  LOP3.LUT P6, RZ, R123, 0xff000000, RZ, 0xc0, !PT ;  /* 0xff0000007bff7812 */ /* 0x000fe200078cc0ff */
[----:B------:R-:W-:Y:S01]  /*28b0*/  FADD.FTZ R147, R147, -R148 ;  /* 0x8000009493937221 */ /* 0x000fe20000010000 */
[----:B------:R-:W-:Y:S01]  /*28c0*/  @P0 SHF.R.U64 R5, R28, 0x10, R29 ;  /* 0x000000101c050819 */ /* 0x000fe2000000121d */
[----:B------:R-:W0:Y:S01]  /*28d0*/  F2F.F16.F32 R123, R138 ;  /* 0x0000008a007b7304 */ /* 0x000e220000200800 */
[----:B------:R-:W-:Y:S01]  /*28e0*/  FADD.FTZ R135, R151, -R152 ;  /* 0x8000009897877221 */ /* 0x000fe20000010000 */
[----:B------:R-:W-:Y:S01]  /*28f0*/  FADD.FTZ R159, R154, -R159 ;  /* 0x8000009f9a9f7221 */ /* 0x000fe20000010000 */
[----:B------:R-:W-:Y:S01]  /*2900*/  FMUL.FTZ R137, R118, R147 ;  /* 0x0000009376897220 */ /* 0x000fe20000410000 */
[----:B------:R-:W-:-:S02]  /*2910*/  @P0 HADD2.F32 R5, -RZ, R5.H0_H0 ;  /* 0x20000005ff050230 */ /* 0x000fc40000004100 */
[C---:B------:R-:W-:Y:S01]  /*2920*/  FMUL.FTZ R135, R118.reuse, R135 ;  /* 0x0000008776877220 */ /* 0x040fe20000410000 */
[----:B------:R-:W-:Y:S01]  /*2930*/  FMUL.FTZ R136, R118, R159 ;  /* 0x0000009f76887220 */ /* 0x000fe20000410000 */
[-CC-:B------:R-:W-:Y:S01]  /*2940*/  FFMA.FTZ R161, R161, R165.reuse, R160.reuse ;  /* 0x000000a5a1a17223 */ /* 0x180fe200000100a0 */
[----:B------:R1:W2:Y:S01]  /*2950*/  F2F.F16.F32 R157, R7 ;  /* 0x00000007009d7304 */ /* 0x0002a20000200800 */
[-CC-:B------:R-:W-:Y:S01]  /*2960*/  FFMA.FTZ R145, R156, R165.reuse, R160.reuse ;  /* 0x000000a59c917223 */ /* 0x180fe200000100a0 */
[----:B------:R-:W-:Y:S01]  /*2970*/  @P0 FADD.FTZ R136, R136, R5 ;  /* 0x0000000588880221 */ /* 0x000fe20000010000 */
[----:B------:R-:W-:Y:S01]  /*2980*/  FADD.FTZ R161, R158, -R161 ;  /* 0x800000a19ea17221 */ /* 0x000fe20000010000 */
[----:B------:R-:W-:Y:S01]  /*2990*/  FFMA.FTZ R156, R163, R165, R160 ;  /* 0x000000a5a39c7223 */ /* 0x000fe200000100a0 */
[----:B------:R-:W-:Y:S01]  /*29a0*/  FADD.FTZ R145, R146, -R145 ;  /* 0x8000009192917221 */ /* 0x000fe20000010000 */
[----:B------:R-:W-:Y:S01]  /*29b0*/  @P1 F2FP.F16.F32.PACK_AB R14, RZ, R14 ;  /* 0x0000000eff0e123e */ /* 0x000fe200000000ff */
[----:B0-----:R-:W-:Y:S01]  /*29c0*/  IMAD.U32 R123, R123, 0x10000, RZ ;  /* 0x000100007b7b7824 */ /* 0x001fe200078e00ff */
[----:B------:R2:W0:Y:S01]  /*29d0*/  F2F.F16.F32 R148, R19 ;  /* 0x0000001300947304 */ /* 0x0004220000200800 */
[----:B-1----:R-:W-:Y:S01]  /*29e0*/  @P0 HADD2.F32 R7, -RZ, R4.H0_H0 ;  /* 0x20000004ff070230 */ /* 0x002fe20000004100 */
[----:B------:R-:W-:Y:S01]  /*29f0*/  @P0 SHF.R.U32.HI R4, RZ, 0x10, R25 ;  /* 0x00000010ff040819 */ /* 0x000fe20000011619 */
[----:B------:R-:W-:Y:S01]  /*2a00*/  FMUL.FTZ R138, R118, R161 ;  /* 0x000000a1768a7220 */ /* 0x000fe20000410000 */
[----:B------:R-:W-:Y:S01]  /*2a10*/  FADD.FTZ R153, R153, -R156 ;  /* 0x8000009c99997221 */ /* 0x000fe20000010000 */
[----:B------:R-:W-:Y:S01]  /*2a20*/  @P1 PRMT R54, R14, 0x7610, R54 ;  /* 0x000076100e361816 */ /* 0x000fe20000000036 */
[----:B------:R-:W-:Y:S01]  /*2a30*/  @P0 FADD.FTZ R134, R134, R7 ;  /* 0x0000000786860221 */ /* 0x000fe20000010000 */
[----:B------:R-:W-:Y:S01]  /*2a40*/  @P0 HADD2.F32 R4, -RZ, R4.H0_H0 ;  /* 0x20000004ff040230 */ /* 0x000fe20000004100 */
[----:B------:R1:W-:Y:S01]  /*2a50*/  F2F.F16.F32 R155, R6 ;  /* 0x00000006009b7304 */ /* 0x0003e20000200800 */
[----:B--2---:R-:W-:-:S02]  /*2a60*/  SHF.L.U32 R19, R157, 0x10, RZ ;  /* 0x000000109d137819 */ /* 0x004fc400000006ff */
[----:B------:R-:W-:Y:S01]  /*2a70*/  @P1 F2FP.F16.F32.PACK_AB R9, RZ, R9 ;  /* 0x00000009ff09123e */ /* 0x000fe200000000ff */
[----:B------:R-:W-:Y:S01]  /*2a80*/  @P0 FADD.FTZ R135, R135, R4 ;  /* 0x0000000487870221 */ /* 0x000fe20000010000 */
[----:B------:R-:W-:-:S04]  /*2a90*/  IMAD.WIDE.U32 R4, R140, 0x10000, RZ ;  /* 0x000100008c047825 */ /* 0x000fc800078e00ff */
[----:B------:R-:W-:Y:S01]  /*2aa0*/  FMUL.FTZ R140, R134, UR17 ;  /* 0x00000011868c7c20 */ /* 0x000fe20008410000 */
[----:B------:R-:W-:Y:S01]  /*2ab0*/  @P1 PRMT R95, R9, 0x7610, R95 ;  /* 0x00007610095f1816 */ /* 0x000fe2000000005f */
[----:B------:R2:W3:Y:S01]  /*2ac0*/  F2F.F16.F32 R151, R18 ;  /* 0x0000001200977304 */ /* 0x0004e20000200800 */
[----:B-1----:R-:W-:Y:S02]  /*2ad0*/  @P0 MOV R6, R25 ;  /* 0x0000001900060202 */ /* 0x002fe40000000f00 */
[----:B0-----:R-:W-:Y:S02]  /*2ae0*/  LOP3.LUT R5, R5, R123, R148, 0xfe, !PT ;  /* 0x0000007b05057212 */ /* 0x001fe400078efe94 */
[----:B------:R-:W-:Y:S01]  /*2af0*/  @P0 MOV R123, R29 ;  /* 0x0000001d007b0202 */ /* 0x000fe20000000f00 */
[----:B------:R-:W-:Y:S01]  /*2b00*/  @P0 HADD2.F32 R6, -RZ, R6.H0_H0 ;  /* 0x20000006ff060230 */ /* 0x000fe20000004100 */
[----:B------:R-:W-:Y:S01]  /*2b10*/  @P1 F2FP.F16.F32.PACK_AB R12, RZ, R12 ;  /* 0x0000000cff0c123e */ /* 0x000fe200000000ff */
[----:B------:R0:W1:Y:S01]  /*2b20*/  F2F.F16.F32 R152, R139 ;  /* 0x0000008b00987304 */ /* 0x0000620000200800 */
[----:B--2---:R-:W-:-:S02]  /*2b30*/  FSEL R18, R140, RZ, P2 ;  /* 0x000000ff8c127208 */ /* 0x004fc40001000000 */
[----:B------:R-:W-:Y:S01]  /*2b40*/  @P0 FADD.FTZ R137, R137, R6 ;  /* 0x0000000689890221 */ /* 0x000fe20000010000 */
[----:B------:R-:W-:Y:S01]  /*2b50*/  IMAD.WIDE.U32 R6, R150, 0x10000, RZ ;  /* 0x0001000096067825 */ /* 0x000fe200078e00ff */
[----:B------:R-:W-:Y:S02]  /*2b60*/  LOP3.LUT P2, RZ, R119, 0xff0000, RZ, 0xc0, !PT ;  /* 0x00ff000077ff7812 */ /* 0x000fe4000784c0ff */
[----:B---3--:R-:W-:Y:S01]  /*2b70*/  LOP3.LUT R4, R4, R151, RZ, 0xfc, !PT ;  /* 0x0000009704047212 */ /* 0x008fe200078efcff */
[----:B------:R2:W-:Y:S01]  /*2b80*/  F2F.F16.F32 R154, R141 ;  /* 0x0000008d009a7304 */ /* 0x0005e20000200800 */
[----:B0-----:R-:W-:Y:S01]  /*2b90*/  FMUL.FTZ R139, R137, UR17 ;  /* 0x00000011898b7c20 */ /* 0x001fe20008410000 */
[----:B------:R-:W-:Y:S01]  /*2ba0*/  LOP3.LUT R6, R6, R149, RZ, 0xfc, !PT ;  /* 0x0000009506067212 */ /* 0x000fe200078efcff */
[----:B------:R-:W-:Y:S01]  /*2bb0*/  @P0 HADD2.F32 R149, -RZ, R123.H0_H0 ;  /* 0x2000007bff950230 */ /* 0x000fe20000004100 */
[----:B------:R-:W-:Y:S01]  /*2bc0*/  LOP3.LUT R7, R7, R19, R155, 0xfe, !PT ;  /* 0x0000001307077212 */ /* 0x000fe200078efe9b */
[----:B------:R-:W-:Y:S01]  /*2bd0*/  FMUL.FTZ R123, R136, UR17 ;  /* 0x00000011887b7c20 */ /* 0x000fe20008410000 */
[----:B------:R-:W-:-:S02]  /*2be0*/  FSEL R19, R139, RZ, P5 ;  /* 0x000000ff8b137208 */ /* 0x000fc40002800000 */
[----:B------:R-:W-:Y:S01]  /*2bf0*/  LOP3.LUT P5, RZ, R119, 0xff00, RZ, 0xc0, !PT ;  /* 0x0000ff0077ff7812 */ /* 0x000fe200078ac0ff */
[----:B--2---:R-:W-:Y:S01]  /*2c00*/  FMUL.FTZ R141, R135, UR17 ;  /* 0x00000011878d7c20 */ /* 0x004fe20008410000 */
[----:B------:R-:W-:Y:S01]  /*2c10*/  @P0 FADD.FTZ R138, R138, R149 ;  /* 0x000000958a8a0221 */ /* 0x000fe20000010000 */
[----:B------:R0:W-:Y:S01]  /*2c20*/  F2F.F16.F32 R151, R142 ;  /* 0x0000008e00977304 */ /* 0x0001e20000200800 */
[----:B------:R-:W-:Y:S02]  /*2c30*/  FSEL R147, R123, RZ, P5 ;  /* 0x000000ff7b937208 */ /* 0x000fe40002800000 */
[----:B------:R-:W-:Y:S02]  /*2c40*/  LOP3.LUT P5, RZ, R119, 0xff000000, RZ, 0xc0, !PT ;  /* 0xff00000077ff7812 */ /* 0x000fe400078ac0ff */
[----:B------:R-:W-:-:S03]  /*2c50*/  @P1 PRMT R96, R12, 0x7610, R96 ;  /* 0x000076100c601816 */ /* 0x000fc60000000060 */
[----:B------:R2:W-:Y:S01]  /*2c60*/  F2F.F16.F32 R156, R19 ;  /* 0x00000013009c7304 */ /* 0x0005e20000200800 */
[----:B0-----:R-:W-:Y:S02]  /*2c70*/  FSEL R142, R141, RZ, P6 ;  /* 0x000000ff8d8e7208 */ /* 0x001fe40003000000 */
[----:B------:R-:W-:Y:S01]  /*2c80*/  LOP3.LUT P6, RZ, R119, 0xff, RZ, 0xc0, !PT ;  /* 0x000000ff77ff7812 */ /* 0x000fe200078cc0ff */
[----:B------:R-:W-:-:S04]  /*2c90*/  FMUL.FTZ R119, R138, UR17 ;  /* 0x000000118a777c20 */ /* 0x000fc80008410000 */
[----:B------:R0:W-:Y:S01]  /*2ca0*/  F2F.F16.F32 R150, R143 ;  /* 0x0000008f00967304 */ /* 0x0001e20000200800 */
[----:B------:R-:W-:Y:S02]  /*2cb0*/  FSEL R148, R119, RZ, P2 ;  /* 0x000000ff77947208 */ /* 0x000fe40001000000 */
[----:B------:R-:W-:Y:S02]  /*2cc0*/  ISETP.NE.U32.AND P2, PT, RZ, UR18, PT ;  /* 0x00000012ff007c0c */ /* 0x000fe4000bf45070 */
[----:B--2---:R-:W-:Y:S02]  /*2cd0*/  @P0 SHF.R.U32.HI R19, RZ, 0x10, R29 ;  /* 0x00000010ff130819 */ /* 0x004fe4000001161d */
[----:B------:R-:W-:Y:S01]  /*2ce0*/  ISETP.NE.AND.EX P2, PT, RZ, UR19, PT, P2 ;  /* 0x00000013ff007c0c */ /* 0x000fe2000bf45320 */
[----:B------:R2:W-:Y:S01]  /*2cf0*/  F2F.F16.F32 R155, R144 ;  /* 0x00000090009b7304 */ /* 0x0005e20000200800 */
[----:B0-----:R-:W-:Y:S02]  /*2d00*/  @P0 IMAD.MOV.U32 R143, RZ, RZ, R28 ;  /* 0x000000ffff8f0224 */ /* 0x001fe400078e001c */
[----:B------:R-:W-:-:S03]  /*2d10*/  @P0 HADD2.F32 R19, -RZ, R19.H0_H0 ;  /* 0x20000013ff130230 */ /* 0x000fc60000004100 */
[----:B------:R-:W-:Y:S02]  /*2d20*/  @P0 HADD2.F32 R146, -RZ, R143.H0_H0 ;  /* 0x2000008fff920230 */ /* 0x000fe40000004100 */
[C---:B------:R-:W-:Y:S01]  /*2d30*/  FMUL.FTZ R143, R118.reuse, R145 ;  /* 0x00000091768f7220 */ /* 0x040fe20000410000 */
[----:B------:R-:W-:Y:S01]  /*2d40*/  F2F.F16.F32 R149, R18 ;  /* 0x0000001200957304 */ /* 0x000fe20000200800 */
[----:B--2---:R-:W-:Y:S02]  /*2d50*/  FMUL.FTZ R144, R118, R153 ;  /* 0x0000009976907220 */ /* 0x004fe40000410000 */
[----:B------:R-:W-:Y:S01]  /*2d60*/  @P0 FADD.FTZ R143, R143, R146 ;  /* 0x000000928f8f0221 */ /* 0x000fe20000010000 */
[----:B------:R-:W-:Y:S01]  /*2d70*/  @P2 F2FP.F16.F32.PACK_AB R10, RZ, R10 ;  /* 0x0000000aff0a223e */ /* 0x000fe200000000ff */
[----:B------:R-:W-:Y:S01]  /*2d80*/  @P0 FADD.FTZ R144, R144, R19 ;  /* 0x0000001390900221 */ /* 0x000fe20000010000 */
[----:B------:R-:W-:Y:S02]  /*2d90*/  @P2 F2FP.F16.F32.PACK_AB R8, RZ, R8 ;  /* 0x00000008ff08223e */ /* 0x000fe400000000ff */
[----:B------:R0:W2:Y:S01]  /*2da0*/  F2F.F16.F32 R145, R142 ;  /* 0x0000008e00917304 */ /* 0x0000a20000200800 */
[----:B------:R-:W-:Y:S01]  /*2db0*/  FMUL.FTZ R118, R144, UR17 ;  /* 0x0000001190767c20 */ /* 0x000fe20008410000 */
[----:B------:R-:W-:-:S02]  /*2dc0*/  @P2 PRMT R57, R10, 0x7610, R57 ;  /* 0x000076100a392816 */ /* 0x000fc40000000039 */
[----:B------:R-:W-:Y:S02]  /*2dd0*/  @P2 F2FP.F16.F32.PACK_AB R11, RZ, R11 ;  /* 0x0000000bff0b223e */ /* 0x000fe400000000ff */
[----:B------:R-:W-:Y:S02]  /*2de0*/  FSEL R10, R118, RZ, P5 ;  /* 0x000000ff760a7208 */ /* 0x000fe40002800000 */
[----:B------:R-:W3:Y:S01]  /*2df0*/  F2F.F16.F32 R146, R147 ;  /* 0x0000009300927304 */ /* 0x000ee20000200800 */
[----:B0-----:R-:W-:Y:S01]  /*2e00*/  FMUL.FTZ R142, R143, UR17 ;  /* 0x000000118f8e7c20 */ /* 0x001fe20008410000 */
[----:B------:R-:W-:Y:S02]  /*2e10*/  @P1 LOP3.LUT P5, RZ, R85, 0xff000000, RZ, 0xc0, !PT ;  /* 0xff00000055ff1812 */ /* 0x000fe400078ac0ff */
[----:B------:R-:W-:Y:S01]  /*2e20*/  @P2 PRMT R56, R8, 0x7610, R56 ;  /* 0x0000761008382816 */ /* 0x000fe20000000038 */
[----:B-1----:R-:W-:Y:S01]  /*2e30*/  IMAD.WIDE.U32 R8, R152, 0x10000, RZ ;  /* 0x0001000098087825 */ /* 0x002fe200078e00ff */
[----:B------:R-:W-:-:S02]  /*2e40*/  FSEL R14, R142, RZ, P6 ;  /* 0x000000ff8e0e7208 */ /* 0x000fc40003000000 */
[----:B------:R0:W1:Y:S01]  /*2e50*/  F2F.F16.F32 R18, R10 ;  /* 0x0000000a00127304 */ /* 0x0000620000200800 */
[----:B------:R-:W-:Y:S01]  /*2e60*/  @P1 FSEL R13, R13, RZ, P5 ;  /* 0x000000ff0d0d1208 */ /* 0x000fe20002800000 */
[----:B--2---:R-:W-:Y:S01]  /*2e70*/  IMAD.U32 R19, R145, 0x10000, RZ ;  /* 0x0001000091137824 */ /* 0x004fe200078e00ff */
[----:B------:R-:W-:Y:S02]  /*2e80*/  @P2 PRMT R50, R11, 0x7610, R50 ;  /* 0x000076100b322816 */ /* 0x000fe40000000032 */
[----:B------:R-:W-:Y:S02]  /*2e90*/  @P1 F2FP.F16.F32.PACK_AB R13, RZ, R13 ;  /* 0x0000000dff0d123e */ /* 0x000fe400000000ff */
[----:B------:R-:W-:Y:S01]  /*2ea0*/  SHF.L.U32 R11, R150, 0x10, RZ ;  /* 0x00000010960b7819 */ /* 0x000fe200000006ff */
[----:B------:R2:W4:Y:S01]  /*2eb0*/  F2F.F16.F32 R147, R14 ;  /* 0x0000000e00937304 */ /* 0x0005220000200800 */
[----:B------:R-:W-:Y:S01]  /*2ec0*/  @P1 PRMT R47, R13, 0x7610, R47 ;  /* 0x000076100d2f1816 */ /* 0x000fe2000000002f */
[----:B---3--:R-:W-:Y:S01]  /*2ed0*/  IMAD.WIDE.U32 R12, R146, 0x10000, RZ ;  /* 0x00010000920c7825 */ /* 0x008fe200078e00ff */
[----:B------:R-:W-:-:S02]  /*2ee0*/  LOP3.LUT R9, R9, R11, R154, 0xfe, !PT ;  /* 0x0000000b09097212 */ /* 0x000fc400078efe9a */
[----:B------:R-:W-:Y:S01]  /*2ef0*/  LOP3.LUT R8, R8, R151, RZ, 0xfc, !PT ;  /* 0x0000009708087212 */ /* 0x000fe200078efcff */
[----:B0-----:R-:W-:Y:S01]  /*2f00*/  IMAD.WIDE.U32 R10, R155, 0x10000, RZ ;  /* 0x000100009b0a7825 */ /* 0x001fe200078e00ff */
[----:B-1----:R-:W-:Y:S01]  /*2f10*/  SHF.L.U32 R145, R18, 0x10, RZ ;  /* 0x0000001012917819 */ /* 0x002fe200000006ff */
[----:B------:R-:W0:Y:S01]  /*2f20*/  F2F.F16.F32 R148, R148 ;  /* 0x0000009400947304 */ /* 0x000e220000200800 */
[----:B--2---:R-:W-:Y:S02]  /*2f30*/  IADD3 R14, P5, R115, UR20, RZ ;  /* 0x00000014730e7c10 */ /* 0x004fe4000ffbe0ff */
[----:B------:R-:W-:Y:S02]  /*2f40*/  @P2 F2FP.F16.F32.PACK_AB R18, RZ, R15 ;  /* 0x0000000fff12223e */ /* 0x000fe400000000ff */
[----:B------:R-:W-:Y:S02]  /*2f50*/  LOP3.LUT R11, R11, R19, R156, 0xfe, !PT ;  /* 0x000000130b0b7212 */ /* 0x000fe400078efe9c */
[----:B----4-:R-:W-:-:S02]  /*2f60*/  LOP3.LUT R12, R12, R147, RZ, 0xfc, !PT ;  /* 0x000000930c0c7212 */ /* 0x010fc400078efcff */
[----:B------:R-:W-:Y:S02]  /*2f70*/  LOP3.LUT R10, R10, R149, RZ, 0xfc, !PT ;  /* 0x000000950a0a7212 */ /* 0x000fe400078efcff */
[----:B------:R-:W-:Y:S02]  /*2f80*/  @P1 LOP3.LUT P6, RZ, R31, 0xff00, RZ, 0xc0, !PT ;  /* 0x0000ff001fff1812 */ /* 0x000fe400078cc0ff */
[----:B------:R-:W-:Y:S02]  /*2f90*/  @P2 F2FP.F16.F32.PACK_AB R146, RZ, R16 ;  /* 0x00000010ff92223e */ /* 0x000fe400000000ff */
[----:B0-----:R-:W-:Y:S02]  /*2fa0*/  LOP3.LUT R13, R13, R145, R148, 0xfe, !PT ;  /* 0x000000910d0d7212 */ /* 0x001fe400078efe94 */
[----:B------:R-:W-:Y:S02]  /*2fb0*/  @P2 F2FP.F16.F32.PACK_AB R147, RZ, R17 ;  /* 0x00000011ff93223e */ /* 0x000fe400000000ff */
[----:B------:R-:W-:-:S02]  /*2fc0*/  IADD3.X R15, R114, UR21, RZ, P5, !PT ;  /* 0x00000015720f7c10 */ /* 0x000fc4000affe4ff */
        /* <DEDUP_REMOVED lines=10> */
.L_x_813:
        /* <DEDUP_REMOVED lines=12> */
.L_x_814:
        /* <DEDUP_REMOVED lines=33> */
.L_x_815:
[----:B------:R2:W-:Y:S01]  /*3340*/  STG.E.64 desc[UR6][R6.64], R4 ;  /* 0x0000000406007986 */ /* 0x0005e2000c101b06 */
[----:B------:R-:W-:Y:S02]  /*3350*/  @P2 PRMT R57, R122, 0x7610, R57 ;  /* 0x000076107a392816 */ /* 0x000fe40000000039 */
[----:B------:R-:W-:Y:S01]  /*3360*/  @P2 PRMT R50, R133, 0x7610, R50 ;  /* 0x0000761085322816 */ /* 0x000fe20000000032 */
[----:B------:R-:W-:Y:S06]  /*3370*/  @!P1 BRA `(.L_x_816) ;  /* 0x0000000000209947 */ /* 0x000fec0003800000 */
[----:B--2---:R-:W-:Y:S02]  /*3380*/  LOP3.LUT R6, R54, 0xffff, RZ, 0xc0, !PT ;  /* 0x0000ffff36067812 */ /* 0x004fe400078ec0ff */
[----:B------:R-:W-:Y:S02]  /*3390*/  IADD3 R4, P5, R77, R2, RZ ;  /* 0x000000024d047210 */ /* 0x000fe40007fbe0ff */
[----:B-1----:R-:W-:Y:S01]  /*33a0*/  PRMT R15, R96, 0x5410, R47 ;  /* 0x00005410600f7816 */ /* 0x002fe2000000002f */
[----:B------:R-:W-:Y:S01]  /*33b0*/  IMAD.WIDE.U32 R6, R6, 0x10000, RZ ;  /* 0x0001000006067825 */ /* 0x000fe200078e00ff */
[----:B------:R-:W-:-:S04]  /*33c0*/  IADD3.X R5, R78, R3, RZ, P5, !PT ;  /* 0x000000034e057210 */ /* 0x000fc80002ffe4ff */
[----:B------:R-:W-:Y:S02]  /*33d0*/  LOP3.LUT R7, R15, R7, RZ, 0xfc, !PT ;  /* 0x000000070f077212 */ /* 0x000fe400078efcff */
[----:B------:R-:W-:-:S05]  /*33e0*/  LOP3.LUT R6, R6, 0xffff, R95, 0xf8, !PT ;  /* 0x0000ffff06067812 */ /* 0x000fca00078ef85f */
[----:B------:R3:W-:Y:S02]  /*33f0*/  STG.E.64 desc[UR6][R4.64], R6 ;  /* 0x0000000604007986 */ /* 0x0007e4000c101b06 */
.L_x_816:
[C---:B------:R-:W-:Y:S02]  /*3400*/  @P1 LOP3.LUT P5, RZ, R30.reuse, 0xff0000, RZ, 0xc0, !PT ;  /* 0x00ff00001eff1812 */ /* 0x040fe400078ac0ff */
        /* <DEDUP_REMOVED lines=11> */
[----:B--23--:R-:W-:Y:S02]  /*34c0*/  IADD3 R6, P5, R79, UR20, RZ ;  /* 0x000000144f067c10 */ /* 0x00cfe4000ffbe0ff */
        /* <DEDUP_REMOVED lines=20> */
.L_x_817:
        /* <DEDUP_REMOVED lines=12> */
.L_x_818:
        /* <DEDUP_REMOVED lines=29> */
.L_x_819:
[----:B--2-4-:R-:W-:Y:S02]  /*38a0*/  IADD3 R4, P6, R81, UR20, RZ ;  /* 0x0000001451047c10 */ /* 0x014fe4000ffde0ff */
        /* <DEDUP_REMOVED lines=21> */
.L_x_820:
        /* <DEDUP_REMOVED lines=9> */
.L_x_821:
        /* <DEDUP_REMOVED lines=25> */
.L_x_822:
        /* <DEDUP_REMOVED lines=8> */
[----:B--23--:R-:W-:Y:S01]  /*3ca0*/  MOV R8, R89 ;  /* 0x0000005900087202 */ /* 0x00cfe20000000f00 */
[----:B------:R-:W-:Y:S01]  /*3cb0*/  IMAD.MOV.U32 R13, RZ, RZ, R90 ;  /* 0x000000ffff0d7224 */ /* 0x000fe200078e005a */
[----:B------:R-:W-:Y:S01]  /*3cc0*/  MOV R9, R91 ;  /* 0x0000005b00097202 */ /* 0x000fe20000000f00 */
[----:B-1----:R-:W-:Y:S01]  /*3cd0*/  IMAD.MOV.U32 R14, RZ, RZ, R92 ;  /* 0x000000ffff0e7224 */ /* 0x002fe200078e005c */
[----:B------:R-:W-:Y:S01]  /*3ce0*/  MOV R10, R93 ;  /* 0x0000005d000a7202 */ /* 0x000fe20000000f00 */
[----:B------:R-:W-:Y:S01]  /*3cf0*/  IMAD.MOV.U32 R15, RZ, RZ, R94 ;  /* 0x000000ffff0f7224 */ /* 0x000fe200078e005e */
[----:B------:R-:W-:Y:S01]  /*3d00*/  MOV R11, R53 ;  /* 0x00000035000b7202 */ /* 0x000fe20000000f00 */
        /* <DEDUP_REMOVED lines=22> */
[----:B------:R-:W-:-:S07]  /*3e70*/  IMAD.MOV.U32 R51, RZ, RZ, R58 ;  /* 0x000000ffff337224 */ /* 0x000fce00078e003a */
.L_x_810:
        /* <DEDUP_REMOVED lines=21> */
.L_x_811:
[----:B------:R-:W-:Y:S01]  /*3fd0*/  HFMA2.MMA R17, -RZ, RZ, 0, 1.847743988037109375e-06 ;  /* 0x0000001fff117435 */ /* 0x000fe200000001ff */
[----:B------:R-:W-:Y:S01]  /*3fe0*/  MOV R15, R6 ;  /* 0x00000006000f7202 */ /* 0x000fe20000000f00 */
[----:B------:R-:W-:Y:S02]  /*3ff0*/  IMAD.MOV.U32 R14, RZ, RZ, 0x10 ;  /* 0x00000010ff0e7424 */ /* 0x000fe400078e00ff */
[----:B------:R-:W-:-:S07]  /*4000*/  IMAD.MOV.U32 R12, RZ, RZ, -0x1 ;  /* 0xffffffffff0c7424 */ /* 0x000fce00078e00ff */
[----:B-----5:R-:W-:Y:S05]  /*4010*/  WARPSYNC.COLLECTIVE R12, `(.L_x_824) ;  /* 0x000000000c087348 */ /* 0x020fea0003c00000 */
[----:B------:R0:W1:Y:S02]  /*4020*/  SHFL.DOWN P4, R13, R15, R14, R17 ;  /* 0x0800000e0f0d7389 */ /* 0x0000640000080011 */
[----:B01---5:R-:W-:Y:S01]  /*4030*/  ENDCOLLECTIVE ;  /* 0x000000000000791b */ /* 0x023fe20003800000 */
.L_x_824:
[----:B------:R-:W-:Y:S01]  /*4040*/  IMAD.MOV.U32 R15, RZ, RZ, R4 ;  /* 0x000000ffff0f7224 */ /* 0x000fe200078e0004 */
[----:B------:R-:W-:-:S07]  /*4050*/  MOV R5, R13 ;  /* 0x0000000d00057202 */ /* 0x000fce0000000f00 */
[----:B------:R-:W-:Y:S05]  /*4060*/  WARPSYNC.COLLECTIVE R12, `(.L_x_825) ;  /* 0x000000000c087348 */ /* 0x000fea0003c00000 */
[----:B------:R0:W1:Y:S02]  /*4070*/  SHFL.DOWN P4, R13, R15, R14, R17 ;  /* 0x0800000e0f0d7389 */ /* 0x0000640000080011 */
[----:B01----:R-:W-:Y:S01]  /*4080*/  ENDCOLLECTIVE ;  /* 0x000000000000791b */ /* 0x003fe20003800000 */
.L_x_825:
[----:B------:R-:W-:Y:S01]  /*4090*/  FADD.FTZ R5, R6, R5 ;  /* 0x0000000506057221 */ /* 0x000fe20000010000 */
[----:B------:R-:W-:-:S03]  /*40a0*/  HFMA2.MMA R14, -RZ, RZ, 0, 4.76837158203125e-07 ;  /* 0x00000008ff0e7435 */ /* 0x000fc600000001ff */
[----:B------:R-:W-:Y:S01]  /*40b0*/  IMAD.MOV.U32 R15, RZ, RZ, R5 ;  /* 0x000000ffff0f7224 */ /* 0x000fe200078e0005 */
[----:B------:R-:W-:-:S07]  /*40c0*/  MOV R7, R13 ;  /* 0x0000000d00077202 */ /* 0x000fce0000000f00 */
[----:B------:R-:W-:Y:S05]  /*40d0*/  WARPSYNC.COLLECTIVE R12, `(.L_x_826) ;  /* 0x000000000c087348 */ /* 0x000fea0003c00000 */
[----:B------:R0:W1:Y:S02]  /*40e0*/  SHFL.DOWN P4, R13, R15, R14, R17 ;  /* 0x0800000e0f0d7389 */ /* 0x0000640000080011 */
[----:B01----:R-:W-:Y:S01]  /*40f0*/  ENDCOLLECTIVE ;  /* 0x000000000000791b */ /* 0x003fe20003800000 */
.L_x_826:
[----:B------:R-:W-:-:S05]  /*4100*/  FADD.FTZ R7, R4, R7 ;  /* 0x0000000704077221 */ /* 0x000fca0000010000 */
[----:B------:R-:W-:Y:S01]  /*4110*/  MOV R15, R7 ;  /* 0x00000007000f7202 */ /* 0x000fe20000000f00 */
[----:B------:R-:W-:-:S07]  /*4120*/  IMAD.MOV.U32 R8, RZ, RZ, R13 ;  /* 0x000000ffff087224 */ /* 0x000fce00078e000d */
[----:B------:R-:W-:Y:S05]  /*4130*/  WARPSYNC.COLLECTIVE R12, `(.L_x_827) ;  /* 0x000000000c087348 */ /* 0x000fea0003c00000 */
[----:B------:R0:W1:Y:S02]  /*4140*/  SHFL.DOWN P4, R13, R15, R14, R17 ;  /* 0x0800000e0f0d7389 */ /* 0x0000640000080011 */
[----:B01----:R-:W-:Y:S01]  /*4150*/  ENDCOLLECTIVE ;  /* 0x000000000000791b */ /* 0x003fe20003800000 */
.L_x_827:
[----:B------:R-:W-:-:S05]  /*4160*/  FADD.FTZ R8, R5, R8 ;  /* 0x0000000805087221 */ /* 0x000fca0000010000 */
[----:B------:R-:W-:Y:S01]  /*4170*/  MOV R15, R8 ;  /* 0x00000008000f7202 */ /* 0x000fe20000000f00 */
[----:B------:R-:W-:Y:S02]  /*4180*/  IMAD.MOV.U32 R14, RZ, RZ, 0x4 ;  /* 0x00000004ff0e7424 */ /* 0x000fe400078e00ff */
[----:B------:R-:W-:-:S07]  /*4190*/  IMAD.MOV.U32 R10, RZ, RZ, R13 ;  /* 0x000000ffff0a7224 */ /* 0x000fce00078e000d */
[----:B------:R-:W-:Y:S05]  /*41a0*/  WARPSYNC.COLLECTIVE R12, `(.L_x_828) ;  /* 0x000000000c087348 */ /* 0x000fea0003c00000 */
[----:B------:R0:W1:Y:S02]  /*41b0*/  SHFL.DOWN P4, R13, R15, R14, R17 ;  /* 0x0800000e0f0d7389 */ /* 0x0000640000080011 */
[----:B01----:R-:W-:Y:S01]  /*41c0*/  ENDCOLLECTIVE ;  /* 0x000000000000791b */ /* 0x003fe20003800000 */
.L_x_828:
[----:B------:R-:W-:-:S04]  /*41d0*/  FADD.FTZ R10, R7, R10 ;  /* 0x0000000a070a7221 */ /* 0x000fc80000010000 */
[----:B------:R-:W-:Y:S01]  /*41e0*/  IMAD.MOV.U32 R15, RZ, RZ, R10 ;  /* 0x000000ffff0f7224 */ /* 0x000fe200078e000a */
[----:B------:R-:W-:-:S07]  /*41f0*/  MOV R9, R13 ;  /* 0x0000000d00097202 */ /* 0x000fce0000000f00 */
[----:B------:R-:W-:Y:S05]  /*4200*/  WARPSYNC.COLLECTIVE R12, `(.L_x_829) ;  /* 0x000000000c087348 */ /* 0x000fea0003c00000 */
[----:B------:R0:W1:Y:S02]  /*4210*/  SHFL.DOWN P4, R13, R15, R14, R17 ;  /* 0x0800000e0f0d7389 */ /* 0x0000640000080011 */
[----:B01----:R-:W-:Y:S01]  /*4220*/  ENDCOLLECTIVE ;  /* 0x000000000000791b */ /* 0x003fe20003800000 */
.L_x_829:
[----:B------:R-:W-:Y:S01]  /*4230*/  FADD.FTZ R9, R8, R9 ;  /* 0x0000000908097221 */ /* 0x000fe20000010000 */
[----:B------:R-:W-:-:S03]  /*4240*/  HFMA2.MMA R14, -RZ, RZ, 0, 1.1920928955078125e-07 ;  /* 0x00000002ff0e7435 */ /* 0x000fc600000001ff */
[----:B------:R-:W-:Y:S01]  /*4250*/  IMAD.MOV.U32 R15, RZ, RZ, R9 ;  /* 0x000000ffff0f7224 */ /* 0x000fe200078e0009 */
[----:B------:R-:W-:-:S07]  /*4260*/  MOV R11, R13 ;  /* 0x0000000d000b7202 */ /* 0x000fce0000000f00 */
[----:B------:R-:W-:Y:S05]  /*4270*/  WARPSYNC.COLLECTIVE R12, `(.L_x_830) ;  /* 0x000000000c087348 */ /* 0x000fea0003c00000 */
[----:B------:R0:W1:Y:S02]  /*4280*/  SHFL.DOWN P4, R13, R15, R14, R17 ;  /* 0x0800000e0f0d7389 */ /* 0x0000640000080011 */
[----:B01----:R-:W-:Y:S01]  /*4290*/  ENDCOLLECTIVE ;  /* 0x000000000000791b */ /* 0x003fe20003800000 */
.L_x_830:
[----:B------:R-:W-:-:S05]  /*42a0*/  FADD.FTZ R11, R10, R11 ;  /* 0x0000000b0a0b7221 */ /* 0x000fca0000010000 */
[----:B------:R-:W-:Y:S01]  /*42b0*/  MOV R15, R11 ;  /* 0x0000000b000f7202 */ /* 0x000fe20000000f00 */
[----:B------:R-:W-:-:S07]  /*42c0*/  IMAD.MOV.U32 R4, RZ, RZ, R13 ;  /* 0x000000ffff047224 */ /* 0x000fce00078e000d */
[----:B------:R-:W-:Y:S05]  /*42d0*/  WARPSYNC.COLLECTIVE R12, `(.L_x_831) ;  /* 0x000000000c087348 */ /* 0x000fea0003c00000 */
[----:B------:R0:W1:Y:S02]  /*42e0*/  SHFL.DOWN P4, R13, R15, R14, R17 ;  /* 0x0800000e0f0d7389 */ /* 0x0000640000080011 */
[----:B01----:R-:W-:Y:S01]  /*42f0*/  ENDCOLLECTIVE ;  /* 0x000000000000791b */ /* 0x003fe20003800000 */
.L_x_831:
[----:B------:R-:W-:-:S05]  /*4300*/  FADD.FTZ R4, R9, R4 ;  /* 0x0000000409047221 */ /* 0x000fca0000010000 */
[----:B------:R-:W-:Y:S01]  /*4310*/  MOV R15, R4 ;  /* 0x00000004000f7202 */ /* 0x000fe20000000f00 */
[----:B------:R-:W-:Y:S02]  /*4320*/  IMAD.MOV.U32 R14, RZ, RZ, 0x1 ;  /* 0x00000001ff0e7424 */ /* 0x000fe400078e00ff */
[----:B------:R-:W-:-:S07]  /*4330*/  IMAD.MOV.U32 R6, RZ, RZ, R13 ;  /* 0x000000ffff067224 */ /* 0x000fce00078e000d */
[----:B------:R-:W-:Y:S05]  /*4340*/  WARPSYNC.COLLECTIVE R12, `(.L_x_832) ;  /* 0x000000000c087348 */ /* 0x000fea0003c00000 */
[----:B------:R0:W1:Y:S02]  /*4350*/  SHFL.DOWN P4, R13, R15, R14, R17 ;  /* 0x0800000e0f0d7389 */ /* 0x0000640000080011 */
[----:B01----:R-:W-:Y:S01]  /*4360*/  ENDCOLLECTIVE ;  /* 0x000000000000791b */ /* 0x003fe20003800000 */
.L_x_832:
[----:B------:R-:W-:-:S04]  /*4370*/  FADD.FTZ R6, R11, R6 ;  /* 0x000000060b067221 */ /* 0x000fc80000010000 */
[----:B------:R-:W-:Y:S01]  /*4380*/  IMAD.MOV.U32 R15, RZ, RZ, R6 ;  /* 0x000000ffff0f7224 */ /* 0x000fe200078e0006 */
[----:B------:R-:W-:-:S07]  /*4390*/  MOV R5, R13 ;  /* 0x0000000d00057202 */ /* 0x000fce0000000f00 */
[----:B------:R-:W-:Y:S05]  /*43a0*/  WARPSYNC.COLLECTIVE R12, `(.L_x_833) ;  /* 0x000000000c087348 */ /* 0x000fea0003c00000 */
[----:B------:R0:W1:Y:S02]  /*43b0*/  SHFL.DOWN P4, R13, R15, R14, R17 ;  /* 0x0800000e0f0d7389 */ /* 0x0000640000080011 */
[----:B01----:R-:W-:Y:S01]  /*43c0*/  ENDCOLLECTIVE ;  /* 0x000000000000791b */ /* 0x003fe20003800000 */
.L_x_833:
[----:B------:R-:W-:Y:S01]  /*43d0*/  MOV R7, R13 ;  /* 0x0000000d00077202 */ /* 0x000fe20000000f00 */
[----:B------:R-:W-:Y:S06]  /*43e0*/  BRA `(.L_x_834) ;  /* 0xffffffd8005c7947 */ /* 0x000fec000383ffff */
.L_x_835:
        /* <DEDUP_REMOVED lines=9> */
.L_x_3900:


//--------------------- .text._ZN10layer_norm31ln_parallel_residual_bwd_kernelINS_13Kernel_traitsIf13__nv_bfloat16S2_S2_fjLj5120ELj1ELj1ELj8ELj8ENS_18Kernel_traits_baseILj5120EfS2_S2_S2_fjLj256EEEEELb0ELb0ELb0EEEvNS_9BwdParamsE --------------------------
	.section	.text._ZN10layer_norm31ln_parallel_residual_bwd_kernelINS_13Kernel_traitsIf13__nv_bfloat16S2_S2_fjLj5120ELj1ELj1ELj8ELj8ENS_18Kernel_traits_baseILj5120EfS2_S2_S2_fjLj256EEEEELb0ELb0ELb0EEEvNS_9BwdParamsE,"ax",@progbits
	.align	128
        .global         _ZN10layer_norm31ln_parallel_residual_bwd_kernelINS_13Kernel_traitsIf13__nv_bfloat16S2_S2_fjLj5120ELj1ELj1ELj8ELj8ENS_18Kernel_traits_baseILj5120EfS2_S2_S2_fjLj256EEEEELb0ELb0ELb0EEEvNS_9BwdParamsE
        .type           _ZN10layer_norm31ln_parallel_residual_bwd_kernelINS_13Kernel_traitsIf13__nv_bfloat16S2_S2_fjLj5120ELj1ELj1ELj8ELj8ENS_18Kernel_traits_baseILj5120EfS2_S2_S2_fjLj256EEEEELb0ELb0ELb0EEEvNS_9BwdParamsE,@function
        .size           _ZN10layer_norm31ln_parallel_residual_bwd_kernelINS_13Kernel_traitsIf13__nv_bfloat16S2_S2_fjLj5120ELj1ELj1ELj8ELj8ENS_18Kernel_traits_baseILj5120EfS2_S2_S2_fjLj256EEEEELb0ELb0ELb0EEEvNS_9BwdParamsE,(.L_x_3901 - _ZN10layer_norm31ln_parallel_residual_bwd_kernelINS_13Kernel_traitsIf13__nv_bfloat16S2_S2_fjLj5120ELj1ELj1ELj8ELj8ENS_18Kernel_traits_baseILj5120EfS2_S2_S2_fjLj256EEEEELb0ELb0ELb0EEEvNS_9BwdParamsE)
        .other          _ZN10layer_norm31ln_parallel_residual_bwd_kernelINS_13Kernel_traitsIf13__nv_bfloat16S2_S2_fjLj5120ELj1ELj1ELj8ELj8ENS_18Kernel_traits_baseILj5120EfS2_S2_S2_fjLj256EEEEELb0ELb0ELb0EEEvNS_9BwdParamsE,@"STO_CUDA_ENTRY STV_DEFAULT"
_ZN10layer_norm31ln_parallel_residual_bwd_kernelINS_13Kernel_traitsIf13__nv_bfloat16S2_S2_fjLj5120ELj1ELj1ELj8ELj8ENS_18Kernel_traits_baseILj5120EfS2_S2_S2_fjLj256EEEEELb0ELb0ELb0EEEvNS_9BwdParamsE:
.text._ZN10layer_norm31ln_parallel_residual_bwd_kernelINS_13Kernel_traitsIf13__nv_bfloat16S2_S2_fjLj5120ELj1ELj1ELj8ELj8ENS_18Kernel_traits_baseILj5120EfS2_S2_S2_fjLj256EEEEELb0ELb0ELb0EEEvNS_9BwdParamsE:
        /* <DEDUP_REMOVED lines=28> */
[----:B------:R-:W2:Y:S01]  /*01c0*/  @P3 LDC.64 R46, c[0x0][0x260] ;  /* 0x00009800ff2e3b82 */ /* 0x000ea20000000a00 */
[----:B0-----:R-:W-:-:S07]  /*01d0*/  @P4 IMAD.WIDE.U32 R2, R67, 0x10, R2 ;  /* 0x0000001043024825 */ /* 0x001fce00078e0002 */
[----:B------:R-:W0:Y:S01]  /*01e0*/  @P3 LDC.64 R48, c[0x0][0x268] ;  /* 0x00009a00ff303b82 */ /* 0x000e220000000a00 */
[----:B------:R-:W5:Y:S01]  /*01f0*/  @P4 LDG.E.128 R4, desc[UR4][R2.64] ;  /* 0x0000000402044981 */ /* 0x000f62000c1e1d00 */
[----:B-1----:R-:W-:-:S06]  /*0200*/  @P4 IMAD.WIDE.U32 R44, R67, 0x10, R44 ;  /* 0x00000010432c4825 */ /* 0x002fcc00078e002c */
[----:B------:R-:W1:Y:S01]  /*0210*/  @P2 LDC.64 R54, c[0x0][0x260] ;  /* 0x00009800ff362b82 */ /* 0x000e620000000a00 */
[----:B------:R-:W-:Y:S02]  /*0220*/  @P4 LOP3.LUT R67, R67, 0x100, RZ, 0xfc, !PT ;  /* 0x0000010043434812 */ /* 0x000fe400078efcff */
[----:B------:R-:W-:Y:S02]  /*0230*/  CS2R R68, SRZ ;  /* 0x0000000000447805 */ /* 0x000fe4000001ff00 */
[----:B------:R-:W-:Y:S01]  /*0240*/  CS2R R70, SRZ ;  /* 0x0000000000467805 */ /* 0x000fe2000001ff00 */
[----:B------:R3:W5:Y:S01]  /*0250*/  @P4 LDG.E.128 R8, desc[UR4][R44.64] ;  /* 0x000000042c084981 */ /* 0x000762000c1e1d00 */
[----:B--2---:R-:W-:Y:S01]  /*0260*/  @P3 IMAD.WIDE.U32 R50, R67, 0x10, R46 ;  /* 0x0000001043323825 */ /* 0x004fe200078e002e */
[----:B------:R-:W2:Y:S01]  /*0270*/  @P2 LDC.64 R56, c[0x0][0x268] ;  /* 0x00009a00ff382b82 */ /* 0x000ea20000000a00 */
[----:B------:R-:W-:Y:S02]  /*0280*/  CS2R R72, SRZ ;  /* 0x0000000000487805 */ /* 0x000fe4000001ff00 */
[----:B------:R-:W-:-:S02]  /*0290*/  CS2R R74, SRZ ;  /* 0x00000000004a7805 */ /* 0x000fc4000001ff00 */
[----:B------:R-:W-:Y:S01]  /*02a0*/  CS2R R76, SRZ ;  /* 0x00000000004c7805 */ /* 0x000fe2000001ff00 */
[----:B------:R4:W5:Y:S02]  /*02b0*/  @P3 LDG.E.128 R12, desc[UR4][R50.64] ;  /* 0x00000004320c3981 */ /* 0x000964000c1e1d00 */
[----:B------:R-:W3:Y:S01]  /*02c0*/  @P1 LDC.64 R58, c[0x0][0x260] ;  /* 0x00009800ff3a1b82 */ /* 0x000ee20000000a00 */
[----:B0-----:R-:W-:-:S04]  /*02d0*/  @P3 IMAD.WIDE.U32 R52, R67, 0x10, R48 ;  /* 0x0000001043343825 */ /* 0x001fc800078e0030 */
[----:B------:R-:W-:Y:S01]  /*02e0*/  @P3 VIADD R67, R67, 0x100 ;  /* 0x0000010043433836 */ /* 0x000fe20000000000 */
[----:B------:R0:W5:Y:S02]  /*02f0*/  @P3 LDG.E.128 R16, desc[UR4][R52.64] ;  /* 0x0000000434103981 */ /* 0x000164000c1e1d00 */
[----:B------:R-:W4:Y:S01]  /*0300*/  @P1 LDC.64 R60, c[0x0][0x268] ;  /* 0x00009a00ff3c1b82 */ /* 0x000f220000000a00 */
[----:B-1----:R-:W-:-:S07]  /*0310*/  @P2 IMAD.WIDE.U32 R54, R67, 0x10, R54 ;  /* 0x0000001043362825 */ /* 0x002fce00078e0036 */
[----:B------:R-:W1:Y:S01]  /*0320*/  @P0 LDC.64 R62, c[0x0][0x260] ;  /* 0x00009800ff3e0b82 */ /* 0x000e620000000a00 */
[C---:B--2---:R-:W-:Y:S01]  /*0330*/  @P2 IMAD.WIDE.U32 R56, R67.reuse, 0x10, R56 ;  /* 0x0000001043382825 */ /* 0x044fe200078e0038 */
[----:B------:R-:W-:Y:S01]  /*0340*/  @P2 IADD3 R67, R67, 0x100, RZ ;  /* 0x0000010043432810 */ /* 0x000fe20007ffe0ff */
[----:B------:R-:W5:Y:S05]  /*0350*/  @P2 LDG.E.128 R20, desc[UR4][R54.64] ;  /* 0x0000000436142981 */ /* 0x000f6a000c1e1d00 */
[----:B------:R-:W2:Y:S01]  /*0360*/  @P0 LDC.64 R64, c[0x0][0x268] ;  /* 0x00009a00ff400b82 */ /* 0x000ea20000000a00 */
[C---:B---3--:R-:W-:Y:S01]  /*0370*/  @P1 IMAD.WIDE.U32 R58, R67.reuse, 0x10, R58 ;  /* 0x00000010433a1825 */ /* 0x048fe200078e003a */
[----:B------:R-:W5:Y:S03]  /*0380*/  @P2 LDG.E.128 R24, desc[UR4][R56.64] ;  /* 0x0000000438182981 */ /* 0x000f66000c1e1d00 */
[C---:B----4-:R-:W-:Y:S01]  /*0390*/  @P1 IMAD.WIDE.U32 R60, R67.reuse, 0x10, R60 ;  /* 0x00000010433c1825 */ /* 0x050fe200078e003c */
[----:B------:R-:W-:Y:S01]  /*03a0*/  @P1 IADD3 R67, R67, 0x100, RZ ;  /* 0x0000010043431810 */ /* 0x000fe20007ffe0ff */
[----:B------:R-:W5:Y:S01]  /*03b0*/  @P1 LDG.E.128 R28, desc[UR4][R58.64] ;  /* 0x000000043a1c1981 */ /* 0x000f62000c1e1d00 */
[----:B------:R-:W-:-:S02]  /*03c0*/  CS2R R44, SRZ ;  /* 0x00000000002c7805 */ /* 0x000fc4000001ff00 */
[----:B------:R-:W-:Y:S02]  /*03d0*/  CS2R R50, SRZ ;  /* 0x0000000000327805 */ /* 0x000fe4000001ff00 */
[----:B0-----:R-:W-:Y:S01]  /*03e0*/  CS2R R52, SRZ ;  /* 0x0000000000347805 */ /* 0x001fe2000001ff00 */
[----:B------:R-:W5:Y:S01]  /*03f0*/  @P1 LDG.E.128 R32, desc[UR4][R60.64] ;  /* 0x000000043c201981 */ /* 0x000f62000c1e1d00 */
[----:B-1----:R-:W-:-:S05]  /*0400*/  @P0 IMAD.WIDE.U32 R46, R67, 0x10, R62 ;  /* 0x00000010432e0825 */ /* 0x002fca00078e003e */
[----:B------:R0:W5:Y:S01]  /*0410*/  @P0 LDG.E.128 R36, desc[UR4][R46.64] ;  /* 0x000000042e240981 */ /* 0x000162000c1e1d00 */
[----:B--2---:R-:W-:-:S05]  /*0420*/  @P0 IMAD.WIDE.U32 R48, R67, 0x10, R64 ;  /* 0x0000001043300825 */ /* 0x004fca00078e0040 */
[----:B------:R1:W5:Y:S01]  /*0430*/  @P0 LDG.E.128 R40, desc[UR4][R48.64] ;  /* 0x0000000430280981 */ /* 0x000362000c1e1d00 */
[----:B------:R-:W-:Y:S01]  /*0440*/  ISETP.GE.AND P0, PT, R155, UR7, PT ;  /* 0x000000079b007c0c */ /* 0x000fe2000bf06270 */
[----:B------:R-:W-:Y:S01]  /*0450*/  ULDC.64 UR6, c[0x0][0x300] ;  /* 0x0000c00000067ab9 */ /* 0x000fe20000000a00 */
[----:B0-----:R-:W-:Y:S02]  /*0460*/  CS2R R46, SRZ ;  /* 0x00000000002e7805 */ /* 0x001fe4000001ff00 */
[----:B------:R-:W-:Y:S02]  /*0470*/  CS2R R54, SRZ ;  /* 0x0000000000367805 */ /* 0x000fe4000001ff00 */
[----:B------:R-:W-:Y:S02]  /*0480*/  CS2R R56, SRZ ;  /* 0x0000000000387805 */ /* 0x000fe4000001ff00 */
[----:B------:R-:W-:Y:S02]  /*0490*/  CS2R R58, SRZ ;  /* 0x00000000003a7805 */ /* 0x000fe4000001ff00 */
[----:B------:R-:W-:-:S02]  /*04a0*/  CS2R R60, SRZ ;  /* 0x00000000003c7805 */ /* 0x000fc4000001ff00 */
[----:B------:R-:W-:Y:S02]  /*04b0*/  CS2R R62, SRZ ;  /* 0x00000000003e7805 */ /* 0x000fe4000001ff00 */
[----:B------:R-:W-:Y:S02]  /*04c0*/  CS2R R64, SRZ ;  /* 0x0000000000407805 */ /* 0x000fe4000001ff00 */
[----:B-1----:R-:W-:Y:S02]  /*04d0*/  CS2R R48, SRZ ;  /* 0x0000000000307805 */ /* 0x002fe4000001ff00 */
        /* <DEDUP_REMOVED lines=23> */
[----:B------:R-:W-:Y:S01]  /*0650*/  CS2R R122, SRZ ;  /* 0x00000000007a7805 */ /* 0x000fe2000001ff00 */
[----:B------:R-:W-:Y:S06]  /*0660*/  @P0 BRA `(.L_x_836) ;  /* 0x0000003400b40947 */ /* 0x000fec0003800000 */
[----:B------:R-:W0:Y:S01]  /*0670*/  LDC.U8 R201, c[0x0][0x2a0] ;  /* 0x0000a800ffc97b82 */ /* 0x000e220000000000 */
[----:B------:R-:W-:Y:S01]  /*0680*/  HFMA2.MMA R45, -RZ, RZ, 0, 0 ;  /* 0x00000000ff2d7435 */ /* 0x000fe200000001ff */
[----:B------:R-:W-:-:S10]  /*0690*/  IMAD.MOV.U32 R124, RZ, RZ, 0x1 ;  /* 0x00000001ff7c7424 */ /* 0x000fd400078e00ff */
.L_x_867:
[----:B0-----:R-:W1:Y:S08]  /*06a0*/  LDC.64 R130, c[0x0][0x250] ;  /* 0x00009400ff827b82 */ /* 0x001e700000000a00 */
[----:B------:R-:W2:Y:S01]  /*06b0*/  LDC.64 R132, c[0x0][0x258] ;  /* 0x00009600ff847b82 */ /* 0x000ea20000000a00 */
[----:B-1----:R-:W-:-:S05]  /*06c0*/  IMAD.WIDE R130, R155, 0x4, R130 ;  /* 0x000000049b827825 */ /* 0x002fca00078e0282 */
[----:B-----5:R1:W5:Y:S01]  /*06d0*/  LDG.E R125, desc[UR4][R130.64] ;  /* 0x00000004827d7981 */ /* 0x020362000c1e1900 */
[----:B--2---:R-:W-:-:S05]  /*06e0*/  IMAD.WIDE R132, R155, 0x4, R132 ;  /* 0x000000049b847825 */ /* 0x004fca00078e0284 */
        /* <DEDUP_REMOVED lines=10> */
[----:B-1----:R-:W-:Y:S06]  /*0790*/  @!P4 BRA `(.L_x_838) ;  /* 0x00000004003cc947 */ /* 0x002fec0003800000 */
[----:B------:R-:W1:Y:S01]  /*07a0*/  LDC.64 R130, c[0x0][0x2b8] ;  /* 0x0000ae00ff827b82 */ /* 0x000e620000000a00 */
[----:B------:R-:W-:-:S07]  /*07b0*/  LEA R126, P0, R157, UR10, 0x3 ;  /* 0x0000000a9d7e7c11 */ /* 0x000fce000f8018ff */
[----:B------:R-:W2:Y:S01]  /*07c0*/  LDC.64 R128, c[0x0][0x2c0] ;  /* 0x0000b000ff807b82 */ /* 0x000ea20000000a00 */
[----:B------:R-:W-:-:S06]  /*07d0*/  LEA.HI.X R127, R157, UR11, RZ, 0x3, P0 ;  /* 0x0000000b9d7f7c11 */ /* 0x000fcc00080f1cff */
[----:B------:R-:W3:Y:S01]  /*07e0*/  LDG.E.64 R126, desc[UR4][R126.64] ;  /* 0x000000047e7e7981 */ /* 0x000ee2000c1e1b00 */
[----:B-1----:R-:W-:-:S06]  /*07f0*/  IMAD.WIDE.U32 R130, R157, 0x8, R130 ;  /* 0x000000089d827825 */ /* 0x002fcc00078e0082 */
[----:B------:R-:W4:Y:S01]  /*0800*/  LDG.E.64 R130, desc[UR4][R130.64] ;  /* 0x0000000482827981 */ /* 0x000f22000c1e1b00 */
[----:B--2---:R-:W-:-:S06]  /*0810*/  IMAD.WIDE.U32 R128, R157, 0x8, R128 ;  /* 0x000000089d807825 */ /* 0x004fcc00078e0080 */
[----:B------:R-:W2:Y:S01]  /*0820*/  LDG.E.64 R128, desc[UR4][R128.64] ;  /* 0x0000000480807981 */ /* 0x000ea2000c1e1b00 */
[----:B------:R-:W-:-:S04]  /*0830*/  ISETP.NE.U32.AND P0, PT, RZ, UR8, PT ;  /* 0x00000008ff007c0c */ /* 0x000fc8000bf05070 */
[----:B------:R-:W-:-:S13]  /*0840*/  ISETP.NE.AND.EX P0, PT, RZ, UR9, PT, P0 ;  /* 0x00000009ff007c0c */ /* 0x000fda000bf05300 */
[----:B------:R-:W-:-:S04]  /*0850*/  @P0 LEA R132, P5, R157, UR8, 0x3 ;  /* 0x000000089d840c11 */ /* 0x000fc8000f8a18ff */
[----:B------:R-:W-:-:S05]  /*0860*/  @P0 LEA.HI.X R133, R157, UR9, RZ, 0x3, P5 ;  /* 0x000000099d850c11 */ /* 0x000fca000a8f1cff */
[----:B------:R1:W5:Y:S01]  /*0870*/  @P0 LDG.E.64 R144, desc[UR4][R132.64] ;  /* 0x0000000484900981 */ /* 0x000362000c1e1b00 */
[----:B0-----:R-:W-:Y:S02]  /*0880*/  ISETP.NE.AND P0, PT, R201, RZ, PT ;  /* 0x000000ffc900720c */ /* 0x001fe40003f05270 */
[--C-:B---3--:R-:W-:Y:S02]  /*0890*/  SHF.R.U64 R135, R126, 0x10, R127.reuse ;  /* 0x000000107e877819 */ /* 0x108fe4000000127f */
[----:B------:R-:W-:Y:S02]  /*08a0*/  SHF.R.U32.HI R139, RZ, 0x10, R127 ;  /* 0x00000010ff8b7819 */ /* 0x000fe4000001167f */
[----:B------:R-:W-:Y:S02]  /*08b0*/  SHF.L.U32 R137, R127, 0x10, RZ ;  /* 0x000000107f897819 */ /* 0x000fe400000006ff */
[----:B------:R-:W-:Y:S01]  /*08c0*/  SHF.L.U32 R135, R135, 0x10, RZ ;  /* 0x0000001087877819 */ /* 0x000fe200000006ff */
[----:B----4-:R-:W-:Y:S01]  /*08d0*/  IMAD.MOV.U32 R3, RZ, RZ, R130 ;  /* 0x000000ffff037224 */ /* 0x010fe200078e0082 */
[----:B------:R-:W-:-:S02]  /*08e0*/  SHF.R.U64 R160, R130, 0x10, R131 ;  /* 0x0000001082a07819 */ /* 0x000fc40000001283 */
[----:B------:R-:W-:Y:S02]  /*08f0*/  MOV R134, R131 ;  /* 0x0000008300867202 */ /* 0x000fe40000000f00 */
[----:B------:R-:W-:Y:S02]  /*0900*/  SHF.R.U32.HI R138, RZ, 0x10, R131 ;  /* 0x00000010ff8a7819 */ /* 0x000fe40000011683 */
[----:B--2---:R-:W-:Y:S01]  /*0910*/  MOV R130, R128 ;  /* 0x0000008000827202 */ /* 0x004fe20000000f00 */
[--C-:B------:R-:W-:Y:S01]  /*0920*/  IMAD.MOV.U32 R131, RZ, RZ, R129.reuse ;  /* 0x000000ffff837224 */ /* 0x100fe200078e0081 */
[--C-:B------:R-:W-:Y:S02]  /*0930*/  SHF.R.U64 R128, R128, 0x10, R129.reuse ;  /* 0x0000001080807819 */ /* 0x100fe40000001281 */
[----:B------:R-:W-:Y:S02]  /*0940*/  SHF.R.U32.HI R136, RZ, 0x10, R129 ;  /* 0x00000010ff887819 */ /* 0x000fe40000011681 */
[----:B------:R-:W-:-:S02]  /*0950*/  SHF.L.U32 R129, R126, 0x10, RZ ;  /* 0x000000107e817819 */ /* 0x000fc400000006ff */
[----:B-----5:R-:W-:Y:S01]  /*0960*/  FSEL R126, R125, RZ, !P0 ;  /* 0x000000ff7d7e7208 */ /* 0x020fe20004000000 */
[----:B------:R-:W-:Y:S02]  /*0970*/  IMAD.U32 R127, R3, 0x10000, RZ ;  /* 0x00010000037f7824 */ /* 0x000fe400078e00ff */
[----:B-1----:R-:W-:Y:S02]  /*0980*/  IMAD.U32 R133, R130, 0x10000, RZ ;  /* 0x0001000082857824 */ /* 0x002fe400078e00ff */
[----:B------:R-:W-:Y:S01]  /*0990*/  FADD.FTZ R3, -R126, R129 ;  /* 0x000000817e037221 */ /* 0x000fe20000010100 */
[----:B------:R-:W-:Y:S01]  /*09a0*/  SHF.L.U32 R139, R139, 0x10, RZ ;  /* 0x000000108b8b7819 */ /* 0x000fe200000006ff */
[----:B------:R-:W-:Y:S01]  /*09b0*/  FMUL.FTZ R129, R8, R133 ;  /* 0x0000008508817220 */ /* 0x000fe20000410000 */
[----:B------:R-:W-:Y:S01]  /*09c0*/  FADD.FTZ R135, -R126, R135 ;  /* 0x000000877e877221 */ /* 0x000fe20000010100 */
[----:B------:R-:W-:Y:S01]  /*09d0*/  FMUL.FTZ R3, R154, R3 ;  /* 0x000000039a037220 */ /* 0x000fe20000410000 */
[----:B------:R-:W-:Y:S01]  /*09e0*/  SHF.L.U32 R131, R131, 0x10, RZ ;  /* 0x0000001083837819 */ /* 0x000fe200000006ff */
[----:B------:R-:W-:-:S02]  /*09f0*/  IMAD.U32 R128, R128, 0x10000, RZ ;  /* 0x0001000080807824 */ /* 0x000fc400078e00ff */
[C---:B------:R-:W-:Y:S01]  /*0a00*/  FADD.FTZ R137, -R126.reuse, R137 ;  /* 0x000000897e897221 */ /* 0x040fe20000010100 */
[----:B------:R-:W-:Y:S01]  /*0a10*/  FADD.FTZ R139, -R126, R139 ;  /* 0x0000008b7e8b7221 */ /* 0x000fe20000010100 */
        /* <DEDUP_REMOVED lines=9> */
[----:B------:R-:W-:-:S02]  /*0ab0*/  IMAD.U32 R134, R136, 0x10000, RZ ;  /* 0x0001000088867824 */ /* 0x000fc400078e00ff */
        /* <DEDUP_REMOVED lines=8> */
[----:B------:R-:W-:Y:S01]  /*0b40*/  SHF.L.U32 R132, R138, 0x10, RZ ;  /* 0x000000108a847819 */ /* 0x000fe200000006ff */
[----:B------:R-:W-:Y:S01]  /*0b50*/  FADD.FTZ R105, R105, R128 ;  /* 0x0000008069697221 */ /* 0x000fe20000010000 */
[----:B------:R-:W-:Y:S01]  /*0b60*/  FFMA.FTZ R85, R160, R128, R85 ;  /* 0x00000080a0557223 */ /* 0x000fe20000010055 */
[----:B------:R-:W-:Y:S01]  /*0b70*/  FMUL.FTZ R128, R11, R134 ;  /* 0x000000860b807220 */ /* 0x000fe20000410000 */
[----:B------:R-:W-:Y:S01]  /*0b80*/  FADD.FTZ R129, R126, R161 ;  /* 0x000000a17e817221 */ /* 0x000fe20000010000 */
[----:B------:R-:W-:-:S02]  /*0b90*/  FFMA.FTZ R126, R160, R161, R127 ;  /* 0x000000a1a07e7223 */ /* 0x000fc4000001007f */
[----:B------:R-:W-:Y:S01]  /*0ba0*/  FFMA.FTZ R163, R7, R132, R128 ;  /* 0x0000008407a37223 */ /* 0x000fe20000010080 */
[----:B------:R-:W-:Y:S01]  /*0bb0*/  FADD.FTZ R128, R129, R158 ;  /* 0x0000009e81807221 */ /* 0x000fe20000010000 */
[----:B------:R-:W-:Y:S01]  /*0bc0*/  FMUL.FTZ R162, R154, R139 ;  /* 0x0000008b9aa27220 */ /* 0x000fe20000410000 */
[----:B------:R-:W-:Y:S01]  /*0bd0*/  FFMA.FTZ R130, R159, R158, R126 ;  /* 0x0000009e9f827223 */ /* 0x000fe2000001007e */
[----:B------:R-:W-:Y:S01]  /*0be0*/  FADD.FTZ R104, R104, R133 ;  /* 0x0000008568687221 */ /* 0x000fe20000010000 */
[----:B------:R-:W-:Y:S01]  /*0bf0*/  FADD.FTZ R127, R128, R163 ;  /* 0x000000a3807f7221 */ /* 0x000fe20000010000 */
[----:B------:R-:W-:Y:S01]  /*0c00*/  FFMA.FTZ R84, R3, R133, R84 ;  /* 0x0000008503547223 */ /* 0x000fe20000010054 */
[----:B------:R-:W-:Y:S01]  /*0c10*/  FADD.FTZ R106, R106, R131 ;  /* 0x000000836a6a7221 */ /* 0x000fe20000010000 */
[----:B------:R-:W-:Y:S01]  /*0c20*/  FFMA.FTZ R86, R159, R131, R86 ;  /* 0x000000839f567223 */ /* 0x000fe20000010056 */
[----:B------:R-:W-:Y:S01]  /*0c30*/  FADD.FTZ R67, R67, R132 ;  /* 0x0000008443437221 */ /* 0x000fe20000010000 */
[C---:B------:R-:W-:Y:S01]  /*0c40*/  FFMA.FTZ R47, R162.reuse, R132, R47 ;  /* 0x00000084a22f7223 */ /* 0x040fe2000001002f */
[----:B------:R-:W-:Y:S01]  /*0c50*/  FADD.FTZ R107, R107, R134 ;  /* 0x000000866b6b7221 */ /* 0x000fe20000010000 */
[C---:B------:R-:W-:Y:S01]  /*0c60*/  FFMA.FTZ R87, R162.reuse, R134, R87 ;  /* 0x00000086a2577223 */ /* 0x040fe20000010057 */
[----:B------:R-:W-:Y:S01]  /*0c70*/  IADD3 R126, R157, 0x100, RZ ;  /* 0x000001009d7e7810 */ /* 0x000fe20007ffe0ff */
[----:B------:R-:W-:-:S07]  /*0c80*/  FFMA.FTZ R128, R162, R163, R130 ;  /* 0x000000a3a2807223 */ /* 0x000fce0000010082 */
.L_x_838:
[----:B------:R-:W-:Y:S05]  /*0c90*/  BSYNC B0 ;  /* 0x0000000000007941 */ /* 0x000fea0003800000 */
.L_x_837:
[----:B------:R-:W-:Y:S04]  /*0ca0*/  BSSY B0, `(.L_x_839) ;  /* 0x0000051000007945 */ /* 0x000fe80003800000 */
[----:B------:R-:W-:Y:S05]  /*0cb0*/  @!P3 BRA `(.L_x_840) ;  /* 0x00000004003cb947 */ /* 0x000fea0003800000 */
        /* <DEDUP_REMOVED lines=14> */
[----:B0-----:R-:W-:-:S04]  /*0da0*/  ISETP.NE.AND P0, PT, R201, RZ, PT ;  /* 0x000000ffc900720c */ /* 0x001fc80003f05270 */
[----:B-----5:R-:W-:Y:S01]  /*0db0*/  FSEL R139, R125, RZ, !P0 ;  /* 0x000000ff7d8b7208 */ /* 0x020fe20004000000 */
[----:B------:R-:W-:Y:S01]  /*0dc0*/  VIADD R126, R126, 0x100 ;  /* 0x000001007e7e7836 */ /* 0x000fe20000000000 */
[----:B---3--:R-:W-:Y:S02]  /*0dd0*/  SHF.R.U32.HI R136, RZ, 0x10, R135 ;  /* 0x00000010ff887819 */ /* 0x008fe40000011687 */
[----:B----4-:R-:W-:Y:S02]  /*0de0*/  MOV R129, R130 ;  /* 0x0000008200817202 */ /* 0x010fe40000000f00 */
[--C-:B------:R-:W-:Y:S01]  /*0df0*/  SHF.R.U64 R171, R130, 0x10, R131.reuse ;  /* 0x0000001082ab7819 */ /* 0x100fe20000001283 */
[----:B------:R-:W-:Y:S01]  /*0e00*/  IMAD.MOV.U32 R138, RZ, RZ, R131 ;  /* 0x000000ffff8a7224 */ /* 0x000fe200078e0083 */
[----:B--2---:R-:W-:Y:S02]  /*0e10*/  MOV R130, R132 ;  /* 0x0000008400827202 */ /* 0x004fe40000000f00 */
[----:B------:R-:W-:Y:S01]  /*0e20*/  SHF.R.U64 R168, R132, 0x10, R133 ;  /* 0x0000001084a87819 */ /* 0x000fe20000001285 */
[C---:B------:R-:W-:Y:S01]  /*0e30*/  IMAD.U32 R132, R134.reuse, 0x10000, RZ ;  /* 0x0001000086847824 */ /* 0x040fe200078e00ff */
[----:B------:R-:W-:-:S02]  /*0e40*/  SHF.R.U64 R134, R134, 0x10, R135 ;  /* 0x0000001086867819 */ /* 0x000fc40000001287 */
[----:B------:R-:W-:Y:S02]  /*0e50*/  SHF.R.U32.HI R170, RZ, 0x10, R131 ;  /* 0x00000010ffaa7819 */ /* 0x000fe40000011683 */
[----:B------:R-:W-:Y:S01]  /*0e60*/  MOV R131, R133 ;  /* 0x0000008500837202 */ /* 0x000fe20000000f00 */
[----:B------:R-:W-:Y:S01]  /*0e70*/  IMAD.U32 R134, R134, 0x10000, RZ ;  /* 0x0001000086867824 */ /* 0x000fe200078e00ff */
[----:B------:R-:W-:Y:S02]  /*0e80*/  SHF.R.U32.HI R169, RZ, 0x10, R133 ;  /* 0x00000010ffa97819 */ /* 0x000fe40000011685 */
[----:B------:R-:W-:Y:S01]  /*0e90*/  SHF.L.U32 R135, R135, 0x10, RZ ;  /* 0x0000001087877819 */ /* 0x000fe200000006ff */
[C---:B------:R-:W-:Y:S01]  /*0ea0*/  FADD.FTZ R165, -R139.reuse, R132 ;  /* 0x000000848ba57221 */ /* 0x040fe20000010100 */
[----:B------:R-:W-:Y:S01]  /*0eb0*/  SHF.L.U32 R133, R130, 0x10, RZ ;  /* 0x0000001082857819 */ /* 0x000fe200000006ff */
[C---:B------:R-:W-:Y:S01]  /*0ec0*/  FADD.FTZ R137, -R139.reuse, R134 ;  /* 0x000000868b897221 */ /* 0x040fe20000010100 */
[----:B------:R-:W-:Y:S01]  /*0ed0*/  SHF.L.U32 R132, R168, 0x10, RZ ;  /* 0x00000010a8847819 */ /* 0x000fe200000006ff */
[----:B------:R-:W-:Y:S01]  /*0ee0*/  FADD.FTZ R167, -R139, R135 ;  /* 0x000000878ba77221 */ /* 0x000fe20000010100 */
[----:B------:R-:W-:Y:S01]  /*0ef0*/  SHF.L.U32 R129, R129, 0x10, RZ ;  /* 0x0000001081817819 */ /* 0x000fe200000006ff */
[----:B------:R-:W-:Y:S01]  /*0f00*/  FMUL.FTZ R135, R16, R133 ;  /* 0x0000008510877220 */ /* 0x000fe20000410000 */
[----:B------:R-:W-:Y:S01]  /*0f10*/  FMUL.FTZ R165, R154, R165 ;  /* 0x000000a59aa57220 */ /* 0x000fe20000410000 */
[----:B------:R-:W-:-:S02]  /*0f20*/  IMAD.U32 R130, R171, 0x10000, RZ ;  /* 0x00010000ab827824 */ /* 0x000fc400078e00ff */
[----:B------:R-:W-:Y:S01]  /*0f30*/  FMUL.FTZ R134, R17, R132 ;  /* 0x0000008411867220 */ /* 0x000fe20000410000 */
[----:B------:R-:W-:Y:S01]  /*0f40*/  FMUL.FTZ R168, R154, R137 ;  /* 0x000000899aa87220 */ /* 0x000fe20000410000 */
[----:B------:R-:W-:Y:S02]  /*0f50*/  IMAD.U32 R131, R131, 0x10000, RZ ;  /* 0x0001000083837824 */ /* 0x000fe400078e00ff */
[----:B------:R-:W-:Y:S01]  /*0f60*/  FADD.FTZ R68, R68, R129 ;  /* 0x0000008144447221 */ /* 0x000fe20000010000 */
[-C--:B------:R-:W-:Y:S01]  /*0f70*/  FFMA.FTZ R164, R12, R129.reuse, R135 ;  /* 0x000000810ca47223 */ /* 0x080fe20000010087 */
[----:B------:R-:W-:Y:S01]  /*0f80*/  FFMA.FTZ R48, R165, R129, R48 ;  /* 0x00000081a5307223 */ /* 0x000fe20000010030 */
[----:B------:R-:W-:Y:S01]  /*0f90*/  SHF.L.U32 R129, R138, 0x10, RZ ;  /* 0x000000108a817819 */ /* 0x000fe200000006ff */
[----:B------:R-:W-:Y:S01]  /*0fa0*/  FADD.FTZ R69, R69, R130 ;  /* 0x0000008245457221 */ /* 0x000fe20000010000 */
[----:B------:R-:W-:Y:S01]  /*0fb0*/  SHF.L.U32 R136, R136, 0x10, RZ ;  /* 0x0000001088887819 */ /* 0x000fe200000006ff */
[-C--:B------:R-:W-:Y:S01]  /*0fc0*/  FFMA.FTZ R49, R168, R130.reuse, R49 ;  /* 0x00000082a8317223 */ /* 0x080fe20000010031 */
[----:B------:R-:W-:Y:S01]  /*0fd0*/  SHF.L.U32 R138, R169, 0x10, RZ ;  /* 0x00000010a98a7819 */ /* 0x000fe200000006ff */
[----:B------:R-:W-:Y:S01]  /*0fe0*/  FFMA.FTZ R169, R13, R130, R134 ;  /* 0x000000820da97223 */ /* 0x000fe20000010086 */
[----:B------:R-:W-:Y:S01]  /*0ff0*/  FMUL.FTZ R135, R18, R131 ;  /* 0x0000008312877220 */ /* 0x000fe20000410000 */
[----:B------:R-:W-:Y:S01]  /*1000*/  FMUL.FTZ R167, R154, R167 ;  /* 0x000000a79aa77220 */ /* 0x000fe20000410000 */
[----:B------:R-:W-:Y:S01]  /*1010*/  FADD.FTZ R130, R127, R164 ;  /* 0x000000a47f827221 */ /* 0x000fe20000010000 */
[----:B------:R-:W-:Y:S01]  /*1020*/  FFMA.FTZ R127, R165, R164, R128 ;  /* 0x000000a4a57f7223 */ /* 0x000fe20000010080 */
[----:B------:R-:W-:Y:S01]  /*1030*/  FADD.FTZ R139, -R139, R136 ;  /* 0x000000888b8b7221 */ /* 0x000fe20000010100 */
[----:B------:R-:W-:Y:S01]  /*1040*/  FADD.FTZ R70, R70, R129 ;  /* 0x0000008146467221 */ /* 0x000fe20000010000 */
[-C--:B------:R-:W-:Y:S01]  /*1050*/  FFMA.FTZ R166, R14, R129.reuse, R135 ;  /* 0x000000810ea67223 */ /* 0x080fe20000010087 */
        /* <DEDUP_REMOVED lines=21> */
.L_x_840:
[----:B------:R-:W-:Y:S05]  /*11b0*/  BSYNC B0 ;  /* 0x0000000000007941 */ /* 0x000fea0003800000 */
.L_x_839:
        /* <DEDUP_REMOVED lines=17> */
[----:B-----5:R-:W-:Y:S02]  /*12d0*/  FSEL R139, R125, RZ, !P0 ;  /* 0x000000ff7d8b7208 */ /* 0x020fe40004000000 */
[----:B------:R-:W-:Y:S02]  /*12e0*/  IADD3 R126, R126, 0x100, RZ ;  /* 0x000001007e7e7810 */ /* 0x000fe40007ffe0ff */
[----:B---3--:R-:W-:Y:S02]  /*12f0*/  SHF.R.U32.HI R136, RZ, 0x10, R135 ;  /* 0x00000010ff887819 */ /* 0x008fe40000011687 */
[----:B----4-:R-:W-:Y:S02]  /*1300*/  MOV R129, R130 ;  /* 0x0000008200817202 */ /* 0x010fe40000000f00 */
[----:B------:R-:W-:Y:S01]  /*1310*/  SHF.R.U64 R179, R130, 0x10, R131 ;  /* 0x0000001082b37819 */ /* 0x000fe20000001283 */
[----:B--2---:R-:W-:Y:S01]  /*1320*/  IMAD.MOV.U32 R130, RZ, RZ, R132 ;  /* 0x000000ffff827224 */ /* 0x004fe200078e0084 */
[----:B------:R-:W-:-:S02]  /*1330*/  SHF.R.U64 R176, R132, 0x10, R133 ;  /* 0x0000001084b07819 */ /* 0x000fc40000001285 */
[C---:B------:R-:W-:Y:S02]  /*1340*/  SHF.L.U32 R132, R134.reuse, 0x10, RZ ;  /* 0x0000001086847819 */ /* 0x040fe400000006ff */
[----:B------:R-:W-:Y:S02]  /*1350*/  SHF.R.U64 R134, R134, 0x10, R135 ;  /* 0x0000001086867819 */ /* 0x000fe40000001287 */
[----:B------:R-:W-:Y:S02]  /*1360*/  MOV R138, R131 ;  /* 0x00000083008a7202 */ /* 0x000fe40000000f00 */
[----:B------:R-:W-:Y:S01]  /*1370*/  SHF.R.U32.HI R178, RZ, 0x10, R131 ;  /* 0x00000010ffb27819 */ /* 0x000fe20000011683 */
[----:B------:R-:W-:Y:S01]  /*1380*/  IMAD.U32 R135, R135, 0x10000, RZ ;  /* 0x0001000087877824 */ /* 0x000fe200078e00ff */
[----:B------:R-:W-:Y:S02]  /*1390*/  MOV R131, R133 ;  /* 0x0000008500837202 */ /* 0x000fe40000000f00 */
[----:B------:R-:W-:-:S02]  /*13a0*/  SHF.R.U32.HI R177, RZ, 0x10, R133 ;  /* 0x00000010ffb17819 */ /* 0x000fc40000011685 */
        /* <DEDUP_REMOVED lines=8> */
[C---:B------:R-:W-:Y:S01]  /*1430*/  FMUL.FTZ R173, R154.reuse, R173 ;  /* 0x000000ad9aad7220 */ /* 0x040fe20000410000 */
[----:B------:R-:W-:Y:S01]  /*1440*/  SHF.L.U32 R130, R179, 0x10, RZ ;  /* 0x00000010b3827819 */ /* 0x000fe200000006ff */
[----:B------:R-:W-:Y:S01]  /*1450*/  FMUL.FTZ R134, R25, R132 ;  /* 0x0000008419867220 */ /* 0x000fe20000410000 */
[----:B------:R-:W-:Y:S01]  /*1460*/  SHF.L.U32 R131, R131, 0x10, RZ ;  /* 0x0000001083837819 */ /* 0x000fe200000006ff */
[----:B------:R-:W-:Y:S01]  /*1470*/  FMUL.FTZ R176, R154, R137 ;  /* 0x000000899ab07220 */ /* 0x000fe20000410000 */
[----:B------:R-:W-:Y:S01]  /*1480*/  FADD.FTZ R72, R72, R129 ;  /* 0x0000008148487221 */ /* 0x000fe20000010000 */
[-C--:B------:R-:W-:Y:S01]  /*1490*/  FFMA.FTZ R172, R20, R129.reuse, R135 ;  /* 0x0000008114ac7223 */ /* 0x080fe20000010087 */
[----:B------:R-:W-:Y:S01]  /*14a0*/  FFMA.FTZ R52, R173, R129, R52 ;  /* 0x00000081ad347223 */ /* 0x000fe20000010034 */
[----:B------:R-:W-:Y:S01]  /*14b0*/  IMAD.U32 R129, R138, 0x10000, RZ ;  /* 0x000100008a817824 */ /* 0x000fe200078e00ff */
[----:B------:R-:W-:Y:S01]  /*14c0*/  SHF.L.U32 R138, R177, 0x10, RZ ;  /* 0x00000010b18a7819 */ /* 0x000fe200000006ff */
        /* <DEDUP_REMOVED lines=32> */
.L_x_842:
[----:B------:R-:W-:Y:S05]  /*16d0*/  BSYNC B0 ;  /* 0x0000000000007941 */ /* 0x000fea0003800000 */
.L_x_841:
        /* <DEDUP_REMOVED lines=19> */
[----:B---3--:R-:W-:Y:S01]  /*1810*/  SHF.R.U32.HI R136, RZ, 0x10, R135 ;  /* 0x00000010ff887819 */ /* 0x008fe20000011687 */
[----:B----4-:R-:W-:Y:S01]  /*1820*/  IMAD.MOV.U32 R129, RZ, RZ, R130 ;  /* 0x000000ffff817224 */ /* 0x010fe200078e0082 */
[----:B------:R-:W-:Y:S02]  /*1830*/  SHF.R.U64 R187, R130, 0x10, R131 ;  /* 0x0000001082bb7819 */ /* 0x000fe40000001283 */
[----:B--2---:R-:W-:Y:S02]  /*1840*/  MOV R130, R132 ;  /* 0x0000008400827202 */ /* 0x004fe40000000f00 */
[----:B------:R-:W-:-:S02]  /*1850*/  SHF.R.U64 R184, R132, 0x10, R133 ;  /* 0x0000001084b87819 */ /* 0x000fc40000001285 */
[C---:B------:R-:W-:Y:S02]  /*1860*/  SHF.L.U32 R132, R134.reuse, 0x10, RZ ;  /* 0x0000001086847819 */ /* 0x040fe400000006ff */
[----:B------:R-:W-:Y:S02]  /*1870*/  SHF.R.U64 R134, R134, 0x10, R135 ;  /* 0x0000001086867819 */ /* 0x000fe40000001287 */
[----:B------:R-:W-:Y:S02]  /*1880*/  MOV R138, R131 ;  /* 0x00000083008a7202 */ /* 0x000fe40000000f00 */
[----:B------:R-:W-:Y:S01]  /*1890*/  SHF.R.U32.HI R186, RZ, 0x10, R131 ;  /* 0x00000010ffba7819 */ /* 0x000fe20000011683 */
[--C-:B------:R-:W-:Y:S01]  /*18a0*/  IMAD.MOV.U32 R131, RZ, RZ, R133.reuse ;  /* 0x000000ffff837224 */ /* 0x100fe200078e0085 */
[----:B------:R-:W-:Y:S02]  /*18b0*/  SHF.L.U32 R135, R135, 0x10, RZ ;  /* 0x0000001087877819 */ /* 0x000fe400000006ff */
[----:B------:R-:W-:Y:S01]  /*18c0*/  SHF.L.U32 R134, R134, 0x10, RZ ;  /* 0x0000001086867819 */ /* 0x000fe200000006ff */
[----:B------:R-:W-:Y:S01]  /*18d0*/  FADD.FTZ R181, -R139, R132 ;  /* 0x000000848bb57221 */ /* 0x000fe20000010100 */
[----:B------:R-:W-:Y:S01]  /*18e0*/  SHF.R.U32.HI R185, RZ, 0x10, R133 ;  /* 0x00000010ffb97819 */ /* 0x000fe20000011685 */
[----:B------:R-:W-:-:S02]  /*18f0*/  IMAD.U32 R133, R130, 0x10000, RZ ;  /* 0x0001000082857824 */ /* 0x000fc400078e00ff */
[C---:B------:R-:W-:Y:S01]  /*1900*/  FADD.FTZ R183, -R139.reuse, R135 ;  /* 0x000000878bb77221 */ /* 0x040fe20000010100 */
[----:B------:R-:W-:Y:S01]  /*1910*/  FADD.FTZ R137, -R139, R134 ;  /* 0x000000868b897221 */ /* 0x000fe20000010100 */
[----:B------:R-:W-:Y:S02]  /*1920*/  IMAD.U32 R132, R184, 0x10000, RZ ;  /* 0x00010000b8847824 */ /* 0x000fe400078e00ff */
[----:B------:R-:W-:Y:S01]  /*1930*/  FMUL.FTZ R135, R32, R133 ;  /* 0x0000008520877220 */ /* 0x000fe20000410000 */
[----:B------:R-:W-:Y:S02]  /*1940*/  IMAD.U32 R129, R129, 0x10000, RZ ;  /* 0x0001000081817824 */ /* 0x000fe400078e00ff */
        /* <DEDUP_REMOVED lines=42> */
.L_x_844:
[----:B------:R-:W-:Y:S05]  /*1bf0*/  BSYNC B0 ;  /* 0x0000000000007941 */ /* 0x000fea0003800000 */
.L_x_843:
[----:B------:R-:W-:Y:S01]  /*1c00*/  ISETP.NE.AND P0, PT, R202, RZ, PT ;  /* 0x000000ffca00720c */ /* 0x000fe20003f05270 */
[----:B------:R-:W-:-:S12]  /*1c10*/  BSSY B0, `(.L_x_845) ;  /* 0x0000050000007945 */ /* 0x000fd80003800000 */
        /* <DEDUP_REMOVED lines=17> */
[--C-:B----4-:R-:W-:Y:S01]  /*1d30*/  SHF.R.U64 R192, R130, 0x10, R131.reuse ;  /* 0x0000001082c07819 */ /* 0x110fe20000001283 */
[--C-:B------:R-:W-:Y:S01]  /*1d40*/  IMAD.MOV.U32 R129, RZ, RZ, R131.reuse ;  /* 0x000000ffff817224 */ /* 0x100fe200078e0083 */
[----:B------:R-:W-:Y:S02]  /*1d50*/  SHF.R.U32.HI R194, RZ, 0x10, R131 ;  /* 0x00000010ffc27819 */ /* 0x000fe40000011683 */
[----:B------:R-:W-:Y:S02]  /*1d60*/  MOV R126, R130 ;  /* 0x00000082007e7202 */ /* 0x000fe40000000f00 */
[----:B--2---:R-:W-:Y:S02]  /*1d70*/  SHF.R.U64 R190, R132, 0x10, R133 ;  /* 0x0000001084be7819 */ /* 0x004fe40000001285 */
[----:B------:R-:W-:-:S02]  /*1d80*/  MOV R131, R133 ;  /* 0x0000008500837202 */ /* 0x000fc40000000f00 */
[----:B------:R-:W-:Y:S02]  /*1d90*/  SHF.R.U32.HI R138, RZ, 0x10, R133 ;  /* 0x00000010ff8a7819 */ /* 0x000fe40000011685 */
[C-C-:B---3--:R-:W-:Y:S01]  /*1da0*/  SHF.R.U64 R133, R134.reuse, 0x10, R135.reuse ;  /* 0x0000001086857819 */ /* 0x148fe20000001287 */
[----:B------:R-:W-:Y:S01]  /*1db0*/  IMAD.U32 R134, R134, 0x10000, RZ ;  /* 0x0001000086867824 */ /* 0x000fe200078e00ff */
[----:B------:R-:W-:Y:S02]  /*1dc0*/  MOV R130, R132 ;  /* 0x0000008400827202 */ /* 0x000fe40000000f00 */
[----:B------:R-:W-:Y:S02]  /*1dd0*/  SHF.R.U32.HI R132, RZ, 0x10, R135 ;  /* 0x00000010ff847819 */ /* 0x000fe40000011687 */
[----:B------:R-:W-:Y:S01]  /*1de0*/  SHF.L.U32 R125, R126, 0x10, RZ ;  /* 0x000000107e7d7819 */ /* 0x000fe200000006ff */
[----:B------:R-:W-:Y:S01]  /*1df0*/  IMAD.U32 R126, R133, 0x10000, RZ ;  /* 0x00010000857e7824 */ /* 0x000fe200078e00ff */
[----:B------:R-:W-:Y:S01]  /*1e00*/  SHF.L.U32 R135, R135, 0x10, RZ ;  /* 0x0000001087877819 */ /* 0x000fe200000006ff */
[----:B------:R-:W-:Y:S01]  /*1e10*/  FADD.FTZ R189, -R139, R134 ;  /* 0x000000868bbd7221 */ /* 0x000fe20000010100 */
[----:B------:R-:W-:-:S02]  /*1e20*/  SHF.L.U32 R133, R130, 0x10, RZ ;  /* 0x0000001082857819 */ /* 0x000fc400000006ff */
[----:B------:R-:W-:Y:S01]  /*1e30*/  SHF.L.U32 R132, R132, 0x10, RZ ;  /* 0x0000001084847819 */ /* 0x000fe200000006ff */
[C---:B------:R-:W-:Y:S01]  /*1e40*/  FADD.FTZ R191, -R139.reuse, R135 ;  /* 0x000000878bbf7221 */ /* 0x040fe20000010100 */
[----:B------:R-:W-:Y:S01]  /*1e50*/  SHF.L.U32 R130, R190, 0x10, RZ ;  /* 0x00000010be827819 */ /* 0x000fe200000006ff */
[----:B-1----:R-:W-:Y:S01]  /*1e60*/  FADD.FTZ R137, -R139, R126 ;  /* 0x0000007e8b897221 */ /* 0x002fe20000010100 */
[----:B------:R-:W-:Y:S01]  /*1e70*/  FMUL.FTZ R135, R40, R133 ;  /* 0x0000008528877220 */ /* 0x000fe20000410000 */
[----:B------:R-:W-:Y:S01]  /*1e80*/  FMUL.FTZ R189, R154, R189 ;  /* 0x000000bd9abd7220 */ /* 0x000fe20000410000 */
[----:B------:R-:W-:Y:S02]  /*1e90*/  IMAD.U32 R131, R131, 0x10000, RZ ;  /* 0x0001000083837824 */ /* 0x000fe400078e00ff */
[----:B------:R-:W-:Y:S01]  /*1ea0*/  FADD.FTZ R139, -R139, R132 ;  /* 0x000000848b8b7221 */ /* 0x000fe20000010100 */
        /* <DEDUP_REMOVED lines=8> */
[----:B------:R-:W-:Y:S01]  /*1f30*/  FADD.FTZ R81, R81, R126 ;  /* 0x0000007e51517221 */ /* 0x000fe20000010000 */
[-C--:B------:R-:W-:Y:S01]  /*1f40*/  FFMA.FTZ R193, R37, R126.reuse, R132 ;  /* 0x0000007e25c17223 */ /* 0x080fe20000010084 */
[----:B------:R-:W-:Y:S01]  /*1f50*/  FFMA.FTZ R61, R192, R126, R61 ;  /* 0x0000007ec03d7223 */ /* 0x000fe2000001003d */
[----:B------:R-:W-:Y:S01]  /*1f60*/  FFMA.FTZ R190, R38, R129, R125 ;  /* 0x0000008126be7223 */ /* 0x000fe2000001007d */
[----:B------:R-:W-:-:S02]  /*1f70*/  IMAD.U32 R134, R138, 0x10000, RZ ;  /* 0x000100008a867824 */ /* 0x000fc400078e00ff */
        /* <DEDUP_REMOVED lines=23> */
[C---:B------:R-:W-:Y:S01]  /*20f0*/  FFMA.FTZ R103, R194.reuse, R134, R103 ;  /* 0x00000086c2677223 */ /* 0x040fe20000010067 */
[----:B------:R-:W-:-:S07]  /*2100*/  FFMA.FTZ R128, R194, R195, R126 ;  /* 0x000000c3c2807223 */ /* 0x000fce000001007e */
.L_x_846:
[----:B------:R-:W-:Y:S05]  /*2110*/  BSYNC B0 ;  /* 0x0000000000007941 */ /* 0x000fea0003800000 */
.L_x_845:
[----:B------:R-:W-:Y:S01]  /*2120*/  LOP3.LUT P0, RZ, R124, 0xff, RZ, 0xc0, !PT ;  /* 0x000000ff7cff7812 */ /* 0x000fe2000780c0ff */
[----:B------:R-:W-:Y:S01]  /*2130*/  UMOV UR13, 0xffffffff ;  /* 0xffffffff000d7882 */ /* 0x000fe20000000000 */
[----:B------:R-:W-:Y:S02]  /*2140*/  SHF.R.U32.HI R124, RZ, 0x5, R200 ;  /* 0x00000005ff7c7819 */ /* 0x000fe400000116c8 */
[----:B------:R-:W-:Y:S02]  /*2150*/  LOP3.LUT P5, RZ, R200, 0x1f, RZ, 0xc0, !PT ;  /* 0x0000001fc8ff7812 */ /* 0x000fe400078ac0ff */
[----:B-----5:R-:W-:-:S07]  /*2160*/  LOP3.LUT R125, R124, 0x7fffff8, RZ, 0xc0, !PT ;  /* 0x07fffff87c7d7812 */ /* 0x020fce00078ec0ff */
[----:B------:R-:W-:Y:S01]  /*2170*/  @!P0 IADD3 R125, R125, 0x8, RZ ;  /* 0x000000087d7d8810 */ /* 0x000fe20007ffe0ff */
[----:B------:R-:W-:Y:S06]  /*2180*/  BRA.DIV UR13, `(.L_x_847) ;  /* 0x000000220d407947 */ /* 0x000fec000b800000 */
[----:B------:R-:W1:Y:S04]  /*2190*/  SHFL.DOWN PT, R126, R127, 0x10, 0x1f ;  /* 0x0a001f007f7e7f89 */ /* 0x000e6800000e0000 */
[----:B------:R-:W2:Y:S01]  /*21a0*/  SHFL.DOWN PT, R129, R128, 0x10, 0x1f ;  /* 0x0a001f0080817f89 */ /* 0x000ea200000e0000 */
[----:B-1----:R-:W-:Y:S01]  /*21b0*/  FADD.FTZ R126, R126, R127 ;  /* 0x0000007f7e7e7221 */ /* 0x002fe20000010000 */
[----:B--2---:R-:W-:-:S04]  /*21c0*/  FADD.FTZ R129, R129, R128 ;  /* 0x0000008081817221 */ /* 0x004fc80000010000 */
        /* <DEDUP_REMOVED lines=12> */
[----:B------:R1:W2:Y:S04]  /*2290*/  SHFL.DOWN PT, R204, R127, 0x1, 0x1f ;  /* 0x08201f007fcc7f89 */ /* 0x0002a800000e0000 */
[----:B------:R1:W3:Y:S02]  /*22a0*/  SHFL.DOWN PT, R205, R128, 0x1, 0x1f ;  /* 0x08201f0080cd7f89 */ /* 0x0002e400000e0000 */
.L_x_886:
[----:B------:R-:W4:Y:S01]  /*22b0*/  S2R R129, SR_CgaCtaId ;  /* 0x0000000000817919 */ /* 0x000f220000008800 */
[----:B------:R-:W-:Y:S01]  /*22c0*/  MOV R126, 0x400 ;  /* 0x00000400007e7802 */ /* 0x000fe20000000f00 */
[----:B--2---:R-:W-:Y:S01]  /*22d0*/  FADD.FTZ R204, R127, R204 ;  /* 0x000000cc7fcc7221 */ /* 0x004fe20000010000 */
[----:B------:R-:W-:Y:S01]  /*22e0*/  @!P5 LOP3.LUT R124, R124, 0x7, RZ, 0xc0, !PT ;  /* 0x000000077c7cd812 */ /* 0x000fe200078ec0ff */
[----:B---3--:R-:W-:Y:S01]  /*22f0*/  FADD.FTZ R205, R128, R205 ;  /* 0x000000cd80cd7221 */ /* 0x008fe20000010000 */
[----:B------:R-:W-:Y:S05]  /*2300*/  WARPSYNC.ALL ;  /* 0x0000000000007948 */ /* 0x000fea0003800000 */
[----:B------:R-:W-:Y:S01]  /*2310*/  @!P5 IADD3 R124, R125, R124, RZ ;  /* 0x0000007c7d7cd210 */ /* 0x000fe20007ffe0ff */
[----:B------:R-:W-:Y:S01]  /*2320*/  BSSY B0, `(.L_x_848) ;  /* 0x0000069000007945 */ /* 0x000fe20003800000 */
[----:B----4-:R-:W-:-:S04]  /*2330*/  LEA R126, R129, R126, 0x18 ;  /* 0x0000007e817e7211 */ /* 0x010fc800078ec0ff */
[----:B------:R-:W-:Y:S01]  /*2340*/  LEA R206, R125, R126, 0x3 ;  /* 0x0000007e7dce7211 */ /* 0x000fe200078e18ff */
[----:B------:R-:W-:-:S05]  /*2350*/  @!P5 IMAD R203, R124, 0x8, R126 ;  /* 0x000000087ccbd824 */ /* 0x000fca00078e027e */
[----:B------:R-:W-:Y:S01]  /*2360*/  @!P5 STS.64 [R203+0x5000], R204 ;  /* 0x005000cccb00d388 */ /* 0x000fe20000000a00 */
[----:B------:R-:W-:Y:S01]  /*2370*/  BAR.SYNC.DEFER_BLOCKING 0x0 ;  /* 0x0000000000007b1d */ /* 0x000fe20000010000 */
[----:B0-----:R-:W-:-:S05]  /*2380*/  ISETP.NE.AND P5, PT, R201, RZ, PT ;  /* 0x000000ffc900720c */ /* 0x001fca0003fa5270 */
[----:B-1----:R-:W0:Y:S04]  /*2390*/  LDS.128 R124, [R206+0x5000] ;  /* 0x00500000ce7c7984 */ /* 0x002e280000000c00 */
        /* <DEDUP_REMOVED lines=45> */
[----:B------:R-:W-:-:S02]  /*2670*/  @P5 SHF.L.U32 R126, R126, 0x10, RZ ;  /* 0x000000107e7e5819 */ /* 0x000fc400000006ff */
[----:B------:R-:W-:Y:S01]  /*2680*/  @P5 SHF.L.U32 R130, R130, 0x10, RZ ;  /* 0x0000001082825819 */ /* 0x000fe200000006ff */
[----:B------:R-:W-:Y:S01]  /*2690*/  @P5 FADD.FTZ R129, R129, R124 ;  /* 0x0000007c81815221 */ /* 0x000fe20000010000 */
[----:B------:R-:W-:Y:S01]  /*26a0*/  ISETP.NE.AND.EX P6, PT, RZ, UR15, PT, P6 ;  /* 0x0000000fff007c0c */ /* 0x000fe2000bfc5360 */
[----:B------:R-:W-:Y:S02]  /*26b0*/  @P5 FADD.FTZ R131, R131, R126 ;  /* 0x0000007e83835221 */ /* 0x000fe40000010000 */
        /* <DEDUP_REMOVED lines=32> */
.L_x_850:
[----:B------:R1:W-:Y:S01]  /*28c0*/  STG.E.64 desc[UR4][R126.64], R124 ;  /* 0x0000007c7e007986 */ /* 0x0003e2000c101b04 */
[----:B------:R-:W-:Y:S02]  /*28d0*/  @P5 PRMT R198, R137, 0x7610, R198 ;  /* 0x0000761089c65816 */ /* 0x000fe400000000c6 */
[----:B------:R-:W-:Y:S02]  /*28e0*/  @P5 PRMT R199, R138, 0x7610, R199 ;  /* 0x000076108ac75816 */ /* 0x000fe400000000c7 */
[----:B------:R-:W-:Y:S02]  /*28f0*/  @P5 PRMT R196, R134, 0x7610, R196 ;  /* 0x0000761086c45816 */ /* 0x000fe400000000c4 */
[----:B------:R-:W-:Y:S01]  /*2900*/  @P5 PRMT R197, R136, 0x7610, R197 ;  /* 0x0000761088c55816 */ /* 0x000fe200000000c5 */
[----:B------:R-:W-:Y:S06]  /*2910*/  @!P5 BRA `(.L_x_851) ;  /* 0x000000000020d947 */ /* 0x000fec0003800000 */
[----:B-1----:R-:W-:Y:S02]  /*2920*/  LOP3.LUT R126, R199, 0xffff, RZ, 0xc0, !PT ;  /* 0x0000ffffc77e7812 */ /* 0x002fe400078ec0ff */
[C---:B------:R-:W-:Y:S02]  /*2930*/  LEA R124, P5, R157.reuse, UR6, 0x3 ;  /* 0x000000069d7c7c11 */ /* 0x040fe4000f8a18ff */
[----:B0-----:R-:W-:Y:S01]  /*2940*/  PRMT R129, R196, 0x5410, R197 ;  /* 0x00005410c4817816 */ /* 0x001fe200000000c5 */
[----:B------:R-:W-:Y:S01]  /*2950*/  IMAD.WIDE.U32 R126, R126, 0x10000, RZ ;  /* 0x000100007e7e7825 */ /* 0x000fe200078e00ff */
[----:B------:R-:W-:-:S04]  /*2960*/  LEA.HI.X R125, R157, UR7, RZ, 0x3, P5 ;  /* 0x000000079d7d7c11 */ /* 0x000fc8000a8f1cff */
[----:B------:R-:W-:Y:S02]  /*2970*/  LOP3.LUT R127, R129, R127, RZ, 0xfc, !PT ;  /* 0x0000007f817f7212 */ /* 0x000fe400078efcff */
[----:B------:R-:W-:-:S05]  /*2980*/  LOP3.LUT R126, R126, 0xffff, R198, 0xf8, !PT ;  /* 0x0000ffff7e7e7812 */ /* 0x000fca00078ef8c6 */
[----:B------:R2:W-:Y:S02]  /*2990*/  STG.E.64 desc[UR4][R124.64], R126 ;  /* 0x0000007e7c007986 */ /* 0x0005e4000c101b04 */
.L_x_851:
[----:B------:R-:W-:-:S07]  /*29a0*/  IADD3 R157, R157, 0x100, RZ ;  /* 0x000001009d9d7810 */ /* 0x000fce0007ffe0ff */
.L_x_849:
[----:B------:R-:W-:Y:S05]  /*29b0*/  BSYNC B0 ;  /* 0x0000000000007941 */ /* 0x000fea0003800000 */
.L_x_848:
        /* <DEDUP_REMOVED lines=61> */
.L_x_854:
        /* <DEDUP_REMOVED lines=14> */
.L_x_855:
[----:B------:R-:W-:-:S07]  /*2e70*/  IADD3 R157, R157, 0x100, RZ ;  /* 0x000001009d9d7810 */ /* 0x000fce0007ffe0ff */
.L_x_853:
[----:B------:R-:W-:Y:S05]  /*2e80*/  BSYNC B0 ;  /* 0x0000000000007941 */ /* 0x000fea0003800000 */
.L_x_852:
        /* <DEDUP_REMOVED lines=61> */
.L_x_858:
        /* <DEDUP_REMOVED lines=14> */
.L_x_859:
[----:B------:R-:W-:-:S07]  /*3340*/  IADD3 R157, R157, 0x100, RZ ;  /* 0x000001009d9d7810 */ /* 0x000fce0007ffe0ff */
.L_x_857:
[----:B------:R-:W-:Y:S05]  /*3350*/  BSYNC B0 ;  /* 0x0000000000007941 */ /* 0x000fea0003800000 */
.L_x_856:
        /* <DEDUP_REMOVED lines=61> */
.L_x_862:
        /* <DEDUP_REMOVED lines=14> */
.L_x_863:
[----:B------:R-:W-:-:S07]  /*3810*/  IADD3 R157, R157, 0x100, RZ ;  /* 0x000001009d9d7810 */ /* 0x000fce0007ffe0ff */
.L_x_861:
[----:B------:R-:W-:Y:S05]  /*3820*/  BSYNC B0 ;  /* 0x0000000000007941 */ /* 0x000fea0003800000 */
.L_x_860:
[----:B------:R-:W-:Y:S01]  /*3830*/  ISETP.NE.AND P5, PT, R202, RZ, PT ;  /* 0x000000ffca00720c */ /* 0x000fe20003fa5270 */
[----:B------:R-:W-:-:S12]  /*3840*/  BSSY B0, `(.L_x_864) ;  /* 0x000004b000007945 */ /* 0x000fd80003800000 */
[----:B------:R-:W-:Y:S05]  /*3850*/  @!P5 BRA `(.L_x_865) ;  /* 0x000000040024d947 */ /* 0x000fea0003800000 */
[----:B------:R-:W-:Y:S01]  /*3860*/  ISETP.NE.U32.AND P5, PT, RZ, UR8, PT ;  /* 0x00000008ff007c0c */ /* 0x000fe2000bfa5070 */
[-CC-:B-12---:R-:W-:Y:S01]  /*3870*/  FFMA.FTZ R124, R192, R132.reuse, R133.reuse ;  /* 0x00000084c07c7223 */ /* 0x186fe20000010085 */
[-C--:B------:R-:W-:Y:S01]  /*3880*/  FFMA.FTZ R125, R189, R132.reuse, R133 ;  /* 0x00000084bd7d7223 */ /* 0x080fe20000010085 */
[----:B------:R-:W-:Y:S02]  /*3890*/  ISETP.NE.U32.AND P6, PT, RZ, UR14, PT ;  /* 0x0000000eff007c0c */ /* 0x000fe4000bfc5070 */
[----:B------:R-:W-:Y:S01]  /*38a0*/  ISETP.NE.AND.EX P5, PT, RZ, UR9, PT, P5 ;  /* 0x00000009ff007c0c */ /* 0x000fe2000bfa5350 */
[----:B------:R-:W-:Y:S01]  /*38b0*/  FADD.FTZ R127, R193, -R124 ;  /* 0x8000007cc17f7221 */ /* 0x000fe20000010000 */
[----:B------:R-:W-:Y:S01]  /*38c0*/  FADD.FTZ R125, R188, -R125 ;  /* 0x8000007dbc7d7221 */ /* 0x000fe20000010000 */
[----:B------:R-:W-:Y:S02]  /*38d0*/  ISETP.NE.AND.EX P6, PT, RZ, UR15, PT, P6 ;  /* 0x0000000fff007c0c */ /* 0x000fe4000bfc5360 */
[----:B0-----:R-:W-:Y:S01]  /*38e0*/  FMUL.FTZ R129, R154, R127 ;  /* 0x0000007f9a817220 */ /* 0x001fe20000410000 */
[-CC-:B------:R-:W-:Y:S01]  /*38f0*/  FFMA.FTZ R127, R191, R132.reuse, R133.reuse ;  /* 0x00000084bf7f7223 */ /* 0x180fe20000010085 */
[----:B------:R-:W-:Y:S01]  /*3900*/  FFMA.FTZ R132, R194, R132, R133 ;  /* 0x00000084c2847223 */ /* 0x000fe20000010085 */
[----:B------:R-:W-:-:S02]  /*3910*/  FMUL.FTZ R128, R154, R125 ;  /* 0x0000007d9a807220 */ /* 0x000fc40000410000 */
[----:B------:R-:W-:Y:S01]  /*3920*/  FADD.FTZ R127, R190, -R127 ;  /* 0x8000007fbe7f7221 */ /* 0x000fe20000010000 */
[----:B------:R-:W-:Y:S02]  /*3930*/  FADD.FTZ R131, R195, -R132 ;  /* 0x80000084c3837221 */ /* 0x000fe40000010000 */
[--C-:B------:R-:W-:Y:S01]  /*3940*/  @P5 SHF.R.U64 R126, R148, 0x10, R149.reuse ;  /* 0x00000010947e5819 */ /* 0x100fe20000001295 */
[C---:B------:R-:W-:Y:S01]  /*3950*/  FMUL.FTZ R130, R154.reuse, R127 ;  /* 0x0000007f9a827220 */ /* 0x040fe20000410000 */
[--C-:B------:R-:W-:Y:S01]  /*3960*/  @P5 SHF.R.U32.HI R132, RZ, 0x10, R149.reuse ;  /* 0x00000010ff845819 */ /* 0x100fe20000011695 */
[----:B------:R-:W-:Y:S01]  /*3970*/  FMUL.FTZ R131, R154, R131 ;  /* 0x000000839a837220 */ /* 0x000fe20000410000 */
[----:B------:R-:W-:Y:S01]  /*3980*/  @P5 SHF.L.U32 R124, R126, 0x10, RZ ;  /* 0x000000107e7c5819 */ /* 0x000fe200000006ff */
[----:B------:R-:W-:-:S04]  /*3990*/  @P5 IMAD.MOV.U32 R126, RZ, RZ, R149 ;  /* 0x000000ffff7e5224 */ /* 0x000fc800078e0095 */
[----:B------:R-:W-:Y:S01]  /*39a0*/  @P5 FADD.FTZ R129, R129, R124 ;  /* 0x0000007c81815221 */ /* 0x000fe20000010000 */
[----:B------:R-:W-:Y:S02]  /*39b0*/  @P5 MOV R124, R148 ;  /* 0x00000094007c5202 */ /* 0x000fe40000000f00 */
[----:B------:R-:W-:Y:S01]  /*39c0*/  @P5 SHF.L.U32 R127, R126, 0x10, RZ ;  /* 0x000000107e7f5819 */ /* 0x000fe200000006ff */
[----:B------:R0:W-:Y:S01]  /*39d0*/  F2F.BF16.F32 R136, R129 ;  /* 0x0000008100887304 */ /* 0x0001e20000202000 */
[----:B------:R-:W-:Y:S02]  /*39e0*/  @P5 SHF.L.U32 R125, R124, 0x10, RZ ;  /* 0x000000107c7d5819 */ /* 0x000fe400000006ff */
[----:B------:R-:W-:Y:S01]  /*39f0*/  @P5 SHF.L.U32 R124, R132, 0x10, RZ ;  /* 0x00000010847c5819 */ /* 0x000fe200000006ff */
[----:B------:R-:W-:Y:S02]  /*3a00*/  @P5 FADD.FTZ R130, R130, R127 ;  /* 0x0000007f82825221 */ /* 0x000fe40000010000 */
[----:B------:R-:W-:Y:S01]  /*3a10*/  @P5 FADD.FTZ R128, R128, R125 ;  /* 0x0000007d80805221 */ /* 0x000fe20000010000 */
[----:B------:R-:W1:Y:S01]  /*3a20*/  LDC.64 R126, c[0x0][0x2f8] ;  /* 0x0000be00ff7e7b82 */ /* 0x000e620000000a00 */
[----:B------:R-:W-:Y:S01]  /*3a30*/  @P5 FADD.FTZ R131, R131, R124 ;  /* 0x0000007c83835221 */ /* 0x000fe20000010000 */
[----:B------:R-:W-:Y:S01]  /*3a40*/  ISETP.NE.U32.AND P5, PT, RZ, UR14, PT ;  /* 0x0000000eff007c0c */ /* 0x000fe2000bfa5070 */
[----:B------:R-:W-:Y:S03]  /*3a50*/  F2F.BF16.F32 R132, R130 ;  /* 0x0000008200847304 */ /* 0x000fe60000202000 */
[----:B------:R-:W-:-:S05]  /*3a60*/  ISETP.NE.AND.EX P5, PT, RZ, UR15, PT, P5 ;  /* 0x0000000fff007c0c */ /* 0x000fca000bfa5350 */
[----:B------:R-:W2:Y:S08]  /*3a70*/  F2F.BF16.F32 R134, R131 ;  /* 0x0000008300867304 */ /* 0x000eb00000202000 */
[----:B------:R-:W3:Y:S01]  /*3a80*/  F2F.BF16.F32 R133, R128 ;  /* 0x0000008000857304 */ /* 0x000ee20000202000 */
[----:B------:R-:W-:Y:S02]  /*3a90*/  @P5 F2FP.BF16.F32.PACK_AB R124, RZ, R128 ;  /* 0x00000080ff7c523e */ /* 0x000fe400000010ff */
[----:B0-----:R-:W-:-:S02]  /*3aa0*/  @P5 F2FP.BF16.F32.PACK_AB R129, RZ, R129 ;  /* 0x00000081ff81523e */ /* 0x001fc400000010ff */
[----:B------:R-:W-:Y:S01]  /*3ab0*/  @P5 F2FP.BF16.F32.PACK_AB R125, RZ, R130 ;  /* 0x00000082ff7d523e */ /* 0x000fe200000010ff */
[----:B-1----:R-:W-:Y:S01]  /*3ac0*/  IMAD.WIDE.U32 R126, R157, 0x8, R126 ;  /* 0x000000089d7e7825 */ /* 0x002fe200078e007e */
[----:B------:R-:W-:Y:S02]  /*3ad0*/  @P5 PRMT R153, R124, 0x7610, R153 ;  /* 0x000076107c995816 */ /* 0x000fe40000000099 */
[----:B------:R-:W-:Y:S01]  /*3ae0*/  @P5 PRMT R2, R129, 0x7610, R2 ;  /* 0x0000761081025816 */ /* 0x000fe20000000002 */
[----:B--2---:R-:W-:Y:S01]  /*3af0*/  IMAD.U32 R129, R134, 0x10000, RZ ;  /* 0x0001000086817824 */ /* 0x004fe200078e00ff */
[----:B------:R-:W-:Y:S01]  /*3b00*/  @P5 PRMT R151, R125, 0x7610, R151 ;  /* 0x000076107d975816 */ /* 0x000fe20000000097 */
[----:B------:R-:W-:Y:S01]  /*3b10*/  IMAD.WIDE.U32 R124, R136, 0x10000, RZ ;  /* 0x00010000887c7825 */ /* 0x000fe200078e00ff */
[----:B------:R-:W-:-:S04]  /*3b20*/  @P5 F2FP.BF16.F32.PACK_AB R135, RZ, R131 ;  /* 0x00000083ff87523e */ /* 0x000fc800000010ff */
[----:B------:R-:W-:Y:S02]  /*3b30*/  @P5 PRMT R0, R135, 0x7610, R0 ;  /* 0x0000761087005816 */ /* 0x000fe40000000000 */
[----:B------:R-:W-:Y:S02]  /*3b40*/  LOP3.LUT R125, R125, R129, R132, 0xfe, !PT ;  /* 0x000000817d7d7212 */ /* 0x000fe400078efe84 */
[----:B---3--:R-:W-:Y:S02]  /*3b50*/  LOP3.LUT R124, R124, R133, RZ, 0xfc, !PT ;  /* 0x000000857c7c7212 */ /* 0x008fe400078efcff */
        /* <DEDUP_REMOVED lines=10> */
.L_x_866:
[----:B------:R3:W-:Y:S01]  /*3c00*/  STG.E.64 desc[UR4][R126.64], R124 ;  /* 0x0000007c7e007986 */ /* 0x0007e2000c101b04 */
[----:B------:R-:W-:-:S13]  /*3c10*/  ISETP.NE.AND.EX P5, PT, RZ, UR7, PT, P5 ;  /* 0x00000007ff007c0c */ /* 0x000fda000bfa5350 */
[----:B------:R-:W-:Y:S02]  /*3c20*/  @P5 PRMT R198, R133, 0x7610, R198 ;  /* 0x0000761085c65816 */ /* 0x000fe400000000c6 */
[----:B------:R-:W-:Y:S02]  /*3c30*/  @P5 PRMT R199, R136, 0x7610, R199 ;  /* 0x0000761088c75816 */ /* 0x000fe400000000c7 */
[----:B------:R-:W-:Y:S02]  /*3c40*/  @P5 PRMT R196, R132, 0x7610, R196 ;  /* 0x0000761084c45816 */ /* 0x000fe400000000c4 */
[----:B------:R-:W-:Y:S01]  /*3c50*/  @P5 PRMT R197, R134, 0x7610, R197 ;  /* 0x0000761086c55816 */ /* 0x000fe200000000c5 */
[----:B---3--:R-:W-:Y:S06]  /*3c60*/  @!P5 BRA `(.L_x_865) ;  /* 0x000000000020d947 */ /* 0x008fec0003800000 */
[----:B------:R-:W-:Y:S02]  /*3c70*/  LOP3.LUT R126, R199, 0xffff, RZ, 0xc0, !PT ;  /* 0x0000ffffc77e7812 */ /* 0x000fe400078ec0ff */
[C---:B------:R-:W-:Y:S02]  /*3c80*/  LEA R124, P5, R157.reuse, UR6, 0x3 ;  /* 0x000000069d7c7c11 */ /* 0x040fe4000f8a18ff */
[----:B0-----:R-:W-:Y:S01]  /*3c90*/  PRMT R129, R196, 0x5410, R197 ;  /* 0x00005410c4817816 */ /* 0x001fe200000000c5 */
[----:B------:R-:W-:Y:S01]  /*3ca0*/  IMAD.WIDE.U32 R126, R126, 0x10000, RZ ;  /* 0x000100007e7e7825 */ /* 0x000fe200078e00ff */
[----:B------:R-:W-:-:S04]  /*3cb0*/  LEA.HI.X R125, R157, UR7, RZ, 0x3, P5 ;  /* 0x000000079d7d7c11 */ /* 0x000fc8000a8f1cff */
[----:B------:R-:W-:Y:S02]  /*3cc0*/  LOP3.LUT R127, R129, R127, RZ, 0xfc, !PT ;  /* 0x0000007f817f7212 */ /* 0x000fe400078efcff */
[----:B------:R-:W-:-:S05]  /*3cd0*/  LOP3.LUT R126, R126, 0xffff, R198, 0xf8, !PT ;  /* 0x0000ffff7e7e7812 */ /* 0x000fca00078ef8c6 */
[----:B------:R3:W-:Y:S02]  /*3ce0*/  STG.E.64 desc[UR4][R124.64], R126 ;  /* 0x0000007e7c007986 */ /* 0x0007e4000c101b04 */
.L_x_865:
[----:B------:R-:W-:Y:S05]  /*3cf0*/  BSYNC B0 ;  /* 0x0000000000007941 */ /* 0x000fea0003800000 */
.L_x_864:
[----:B------:R-:W-:Y:S02]  /*3d00*/  IADD3 R155, R155, UR16, RZ ;  /* 0x000000109b9b7c10 */ /* 0x000fe4000fffe0ff */
[----:B-123--:R-:W-:Y:S02]  /*3d10*/  SEL R124, RZ, 0x1, P0 ;  /* 0x00000001ff7c7807 */ /* 0x00efe40000000000 */
[----:B------:R-:W-:-:S13]  /*3d20*/  ISETP.GE.AND P5, PT, R155, UR17, PT ;  /* 0x000000119b007c0c */ /* 0x000fda000bfa6270 */
[----:B------:R-:W-:Y:S05]  /*3d30*/  @!P5 BRA `(.L_x_867) ;  /* 0xffffffc80058d947 */ /* 0x000fea000383ffff */
.L_x_836:
[----:B------:R-:W1:Y:S01]  /*3d40*/  S2R R0, SR_TID.X ;  /* 0x0000000000007919 */ /* 0x000e620000002100 */
[----:B------:R-:W1:Y:S01]  /*3d50*/  S2UR UR13, SR_CTAID.X ;  /* 0x00000000000d79c3 */ /* 0x000e620000002500 */
[----:B------:R-:W-:Y:S01]  /*3d60*/  BSSY B0, `(.L_x_868) ;  /* 0x0000013000007945 */ /* 0x000fe20003800000 */
[C---:B-1----:R-:W-:Y:S02]  /*3d70*/  LEA.HI R3, R0.reuse, UR13, RZ, 0x18 ;  /* 0x0000000d00037c11 */ /* 0x042fe4000f8fc0ff */
[----:B-----5:R-:W-:-:S03]  /*3d80*/  LOP3.LUT R11, R0, 0xff, RZ, 0xc0, !PT ;  /* 0x000000ff000b7812 */ /* 0x020fc600078ec0ff */
[----:B------:R-:W-:-:S05]  /*3d90*/  IMAD R150, R3, R150, RZ ;  /* 0x0000009603967224 */ /* 0x000fca00078e02ff */
[----:B------:R-:W-:Y:S01]  /*3da0*/  LEA.HI R11, R150, R11, RZ, 0x1e ;  /* 0x0000000b960b7211 */ /* 0x000fe200078ff0ff */
[----:B------:R-:W-:Y:S06]  /*3db0*/  @!P4 BRA `(.L_x_869) ;  /* 0x000000000034c947 */ /* 0x000fec0003800000 */
[----:B------:R-:W1:Y:S08]  /*3dc0*/  LDC.64 R2, c[0x0][0x2d0] ;  /* 0x0000b400ff027b82 */ /* 0x000e700000000a00 */
[----:B------:R-:W2:Y:S08]  /*3dd0*/  LDC.64 R4, c[0x0][0x2d8] ;  /* 0x0000b600ff047b82 */ /* 0x000eb00000000a00 */
[----:B------:R-:W3:Y:S08]  /*3de0*/  LDC.64 R6, c[0x0][0x2e0] ;  /* 0x0000b800ff067b82 */ /* 0x000ef00000000a00 */
[----:B------:R-:W4:Y:S01]  /*3df0*/  LDC.64 R8, c[0x0][0x2e8] ;  /* 0x0000ba00ff087b82 */ /* 0x000f220000000a00 */
[----:B-1----:R-:W-:-:S05]  /*3e00*/  IMAD.WIDE.U32 R2, R11, 0x10, R2 ;  /* 0x000000100b027825 */ /* 0x002fca00078e0002 */
[----:B------:R1:W-:Y:S01]  /*3e10*/  STG.E.128 desc[UR4][R2.64], R64 ;  /* 0x0000004002007986 */ /* 0x0003e2000c101d04 */
[----:B--2---:R-:W-:-:S05]  /*3e20*/  IMAD.WIDE.U32 R4, R11, 0x10, R4 ;  /* 0x000000100b047825 */ /* 0x004fca00078e0004 */
[----:B------:R1:W-:Y:S01]  /*3e30*/  STG.E.128 desc[UR4][R4.64], R44 ;  /* 0x0000002c04007986 */ /* 0x0003e2000c101d04 */
[----:B---3--:R-:W-:-:S05]  /*3e40*/  IMAD.WIDE.U32 R6, R11, 0x10, R6 ;  /* 0x000000100b067825 */ /* 0x008fca00078e0006 */
[----:B------:R1:W-:Y:S01]  /*3e50*/  STG.E.128 desc[UR4][R6.64], R104 ;  /* 0x0000006806007986 */ /* 0x0003e2000c101d04 */
[C---:B----4-:R-:W-:Y:S01]  /*3e60*/  IMAD.WIDE.U32 R8, R11.reuse, 0x10, R8 ;  /* 0x000000100b087825 */ /* 0x050fe200078e0008 */
[----:B------:R-:W-:-:S04]  /*3e70*/  IADD3 R11, R11, 0x100, RZ ;  /* 0x000001000b0b7810 */ /* 0x000fc80007ffe0ff */
[----:B------:R1:W-:Y:S03]  /*3e80*/  STG.E.128 desc[UR4][R8.64], R84 ;  /* 0x0000005408007986 */ /* 0x0003e6000c101d04 */
.L_x_869:
[----:B------:R-:W-:Y:S05]  /*3e90*/  BSYNC B0 ;  /* 0x0000000000007941 */ /* 0x000fea0003800000 */
.L_x_868:
[----:B------:R-:W-:Y:S04]  /*3ea0*/  BSSY B0, `(.L_x_870) ;  /* 0x000000f000007945 */ /* 0x000fe80003800000 */
[----:B------:R-:W-:Y:S05]  /*3eb0*/  @!P3 BRA `(.L_x_871) ;  /* 0x000000000034b947 */ /* 0x000fea0003800000 */
[----:B-1----:R-:W1:Y:S08]  /*3ec0*/  LDC.64 R2, c[0x0][0x2d0] ;  /* 0x0000b400ff027b82 */ /* 0x002e700000000a00 */
        /* <DEDUP_REMOVED lines=12> */
.L_x_871:
[----:B------:R-:W-:Y:S05]  /*3f90*/  BSYNC B0 ;  /* 0x0000000000007941 */ /* 0x000fea0003800000 */
.L_x_870:
        /* <DEDUP_REMOVED lines=12> */
[----:B----4-:R-:W-:-:S04]  /*4060*/  IMAD.WIDE.U32 R8, R11, 0x10, R8 ;  /* 0x000000100b087825 */ /* 0x010fc800078e0008 */
[----:B------:R-:W-:Y:S01]  /*4070*/  VIADD R11, R11, 0x100 ;  /* 0x000001000b0b7836 */ /* 0x000fe20000000000 */
[----:B------:R1:W-:Y:S06]  /*4080*/  STG.E.128 desc[UR4][R8.64], R92 ;  /* 0x0000005c08007986 */ /* 0x0003ec000c101d04 */
.L_x_873:
[----:B------:R-:W-:Y:S05]  /*4090*/  BSYNC B0 ;  /* 0x0000000000007941 */ /* 0x000fea0003800000 */
.L_x_872:
        /* <DEDUP_REMOVED lines=15> */
.L_x_875:
[----:B------:R-:W-:Y:S05]  /*4190*/  BSYNC B0 ;  /* 0x0000000000007941 */ /* 0x000fea0003800000 */
.L_x_874:
[----:B------:R-:W-:-:S13]  /*41a0*/  ISETP.NE.AND P0, PT, R202, RZ, PT ;  /* 0x000000ffca00720c */ /* 0x000fda0003f05270 */
[----:B------:R-:W-:Y:S05]  /*41b0*/  @!P0 EXIT ;  /* 0x000000000000894d */ /* 0x000fea0003800000 */
[----:B-1----:R-:W1:Y:S08]  /*41c0*/  LDC.64 R2, c[0x0][0x2d0] ;  /* 0x0000b400ff027b82 */ /* 0x002e700000000a00 */
[----:B------:R-:W2:Y:S08]  /*41d0*/  LDC.64 R4, c[0x0][0x2d8] ;  /* 0x0000b600ff047b82 */ /* 0x000eb00000000a00 */
[----:B------:R-:W3:Y:S08]  /*41e0*/  LDC.64 R6, c[0x0][0x2e0] ;  /* 0x0000b800ff067b82 */ /* 0x000ef00000000a00 */
[----:B------:R-:W4:Y:S01]  /*41f0*/  LDC.64 R8, c[0x0][0x2e8] ;  /* 0x0000ba00ff087b82 */ /* 0x000f220000000a00 */
[----:B-1----:R-:W-:-:S05]  /*4200*/  IMAD.WIDE.U32 R2, R11, 0x10, R2 ;  /* 0x000000100b027825 */ /* 0x002fca00078e0002 */
[----:B------:R-:W-:Y:S01]  /*4210*/  STG.E.128 desc[UR4][R2.64], R80 ;  /* 0x0000005002007986 */ /* 0x000fe2000c101d04 */
[----:B--2---:R-:W-:-:S05]  /*4220*/  IMAD.WIDE.U32 R4, R11, 0x10, R4 ;  /* 0x000000100b047825 */ /* 0x004fca00078e0004 */
[----:B------:R-:W-:Y:S01]  /*4230*/  STG.E.128 desc[UR4][R4.64], R60 ;  /* 0x0000003c04007986 */ /* 0x000fe2000c101d04 */
[----:B---3--:R-:W-:-:S05]  /*4240*/  IMAD.WIDE.U32 R6, R11, 0x10, R6 ;  /* 0x000000100b067825 */ /* 0x008fca00078e0006 */
[----:B------:R-:W-:Y:S01]  /*4250*/  STG.E.128 desc[UR4][R6.64], R120 ;  /* 0x0000007806007986 */ /* 0x000fe2000c101d04 */
[----:B----4-:R-:W-:-:S05]  /*4260*/  IMAD.WIDE.U32 R8, R11, 0x10, R8 ;  /* 0x000000100b087825 */ /* 0x010fca00078e0008 */
[----:B------:R-:W-:Y:S01]  /*4270*/  STG.E.128 desc[UR4][R8.64], R100 ;  /* 0x0000006408007986 */ /* 0x000fe2000c101d04 */
[----:B------:R-:W-:Y:S05]  /*4280*/  EXIT ;  /* 0x000000000000794d */ /* 0x000fea0003800000 */
.L_x_847:
[----:B------:R-:W-:Y:S01]  /*4290*/  HFMA2.MMA R136, -RZ, RZ, 0, 9.5367431640625e-07 ;  /* 0x00000010ff887435 */ /* 0x000fe200000001ff */
[----:B------:R-:W-:Y:S01]  /*42a0*/  MOV R135, R127 ;  /* 0x0000007f00877202 */ /* 0x000fe20000000f00 */
[----:B------:R-:W-:Y:S01]  /*42b0*/  IMAD.MOV.U32 R137, RZ, RZ, 0x1f ;  /* 0x0000001fff897424 */ /* 0x000fe200078e00ff */
[----:B------:R-:W-:-:S08]  /*42c0*/  MOV R134, 0xffffffff ;  /* 0xffffffff00867802 */ /* 0x000fd00000000f00 */
[----:B0-----:R-:W-:Y:S05]  /*42d0*/  WARPSYNC.COLLECTIVE R134, `(.L_x_876) ;  /* 0x0000000086087348 */ /* 0x001fea0003c00000 */
[----:B------:R1:W2:Y:S02]  /*42e0*/  SHFL.DOWN P6, R205, R135, R136, R137 ;  /* 0x0800008887cd7389 */ /* 0x0002a400000c0089 */
[----:B012---:R-:W-:Y:S01]  /*42f0*/  ENDCOLLECTIVE ;  /* 0x000000000000791b */ /* 0x007fe20003800000 */
.L_x_876:
[----:B------:R-:W-:Y:S02]  /*4300*/  MOV R135, R128 ;  /* 0x0000008000877202 */ /* 0x000fe40000000f00 */
[----:B------:R-:W-:-:S07]  /*4310*/  MOV R126, R205 ;  /* 0x000000cd007e7202 */ /* 0x000fce0000000f00 */
[----:B------:R-:W-:Y:S05]  /*4320*/  WARPSYNC.COLLECTIVE R134, `(.L_x_877) ;  /* 0x0000000086087348 */ /* 0x000fea0003c00000 */
[----:B------:R0:W1:Y:S02]  /*4330*/  SHFL.DOWN P6, R205, R135, R136, R137 ;  /* 0x0800008887cd7389 */ /* 0x00006400000c0089 */
[----:B01----:R-:W-:Y:S01]  /*4340*/  ENDCOLLECTIVE ;  /* 0x000000000000791b */ /* 0x003fe20003800000 */
.L_x_877:
[----:B------:R-:W-:Y:S01]  /*4350*/  FADD.FTZ R126, R126, R127 ;  /* 0x0000007f7e7e7221 */ /* 0x000fe20000010000 */
[----:B------:R-:W-:-:S04]  /*4360*/  HFMA2.MMA R136, -RZ, RZ, 0, 4.76837158203125e-07 ;  /* 0x00000008ff887435 */ /* 0x000fc800000001ff */
[----:B------:R-:W-:Y:S01]  /*4370*/  MOV R135, R126 ;  /* 0x0000007e00877202 */ /* 0x000fe20000000f00 */
[----:B------:R-:W-:-:S07]  /*4380*/  IMAD.MOV.U32 R129, RZ, RZ, R205 ;  /* 0x000000ffff817224 */ /* 0x000fce00078e00cd */
[----:B------:R-:W-:Y:S05]  /*4390*/  WARPSYNC.COLLECTIVE R134, `(.L_x_878) ;  /* 0x0000000086087348 */ /* 0x000fea0003c00000 */
[----:B------:R0:W1:Y:S02]  /*43a0*/  SHFL.DOWN P6, R205, R135, R136, R137 ;  /* 0x0800008887cd7389 */ /* 0x00006400000c0089 */
[----:B01----:R-:W-:Y:S01]  /*43b0*/  ENDCOLLECTIVE ;  /* 0x000000000000791b */ /* 0x003fe20003800000 */
.L_x_878:
[----:B------:R-:W-:-:S04]  /*43c0*/  FADD.FTZ R129, R129, R128 ;  /* 0x0000008081817221 */ /* 0x000fc80000010000 */
[----:B------:R-:W-:Y:S01]  /*43d0*/  IMAD.MOV.U32 R135, RZ, RZ, R129 ;  /* 0x000000ffff877224 */ /* 0x000fe200078e0081 */
[----:B------:R-:W-:-:S07]  /*43e0*/  MOV R131, R205 ;  /* 0x000000cd00837202 */ /* 0x000fce0000000f00 */
[----:B------:R-:W-:Y:S05]  /*43f0*/  WARPSYNC.COLLECTIVE R134, `(.L_x_879) ;  /* 0x0000000086087348 */ /* 0x000fea0003c00000 */
[----:B------:R0:W1:Y:S02]  /*4400*/  SHFL.DOWN P6, R205, R135, R136, R137 ;  /* 0x0800008887cd7389 */ /* 0x00006400000c0089 */
[----:B01----:R-:W-:Y:S01]  /*4410*/  ENDCOLLECTIVE ;  /* 0x000000000000791b */ /* 0x003fe20003800000 */
.L_x_879:
[----:B------:R-:W-:Y:S01]  /*4420*/  FADD.FTZ R131, R126, R131 ;  /* 0x000000837e837221 */ /* 0x000fe20000010000 */
[----:B------:R-:W-:-:S04]  /*4430*/  HFMA2.MMA R136, -RZ, RZ, 0, 2.384185791015625e-07 ;  /* 0x00000004ff887435 */ /* 0x000fc800000001ff */
[----:B------:R-:W-:Y:S02]  /*4440*/  MOV R135, R131 ;  /* 0x0000008300877202 */ /* 0x000fe40000000f00 */
[----:B------:R-:W-:-:S07]  /*4450*/  MOV R130, R205 ;  /* 0x000000cd00827202 */ /* 0x000fce0000000f00 */
[----:B------:R-:W-:Y:S05]  /*4460*/  WARPSYNC.COLLECTIVE R134, `(.L_x_880) ;  /* 0x0000000086087348 */ /* 0x000fea0003c00000 */
[----:B------:R0:W1:Y:S02]  /*4470*/  SHFL.DOWN P6, R205, R135, R136, R137 ;  /* 0x0800008887cd7389 */ /* 0x00006400000c0089 */
[----:B01----:R-:W-:Y:S01]  /*4480*/  ENDCOLLECTIVE ;  /* 0x000000000000791b */ /* 0x003fe20003800000 */
.L_x_880:
[----:B------:R-:W-:-:S05]  /*4490*/  FADD.FTZ R130, R129, R130 ;  /* 0x0000008281827221 */ /* 0x000fca0000010000 */
[----:B------:R-:W-:Y:S01]  /*44a0*/  MOV R135, R130 ;  /* 0x0000008200877202 */ /* 0x000fe20000000f00 */
[----:B------:R-:W-:-:S07]  /*44b0*/  IMAD.MOV.U32 R132, RZ, RZ, R205 ;  /* 0x000000ffff847224 */ /* 0x000fce00078e00cd */
[----:B------:R-:W-:Y:S05]  /*44c0*/  WARPSYNC.COLLECTIVE R134, `(.L_x_881) ;  /* 0x0000000086087348 */ /* 0x000fea0003c00000 */
[----:B------:R0:W1:Y:S02]  /*44d0*/  SHFL.DOWN P6, R205, R135, R136, R137 ;  /* 0x0800008887cd7389 */ /* 0x00006400000c0089 */
[----:B01----:R-:W-:Y:S01]  /*44e0*/  ENDCOLLECTIVE ;  /* 0x000000000000791b */ /* 0x003fe20003800000 */
.L_x_881:
[----:B------:R-:W-:-:S05]  /*44f0*/  FADD.FTZ R132, R131, R132 ;  /* 0x0000008483847221 */ /* 0x000fca0000010000 */
[----:B------:R-:W-:Y:S01]  /*4500*/  MOV R135, R132 ;  /* 0x0000008400877202 */ /* 0x000fe20000000f00 */
[----:B------:R-:W-:Y:S01]  /*4510*/  IMAD.MOV.U32 R136, RZ, RZ, 0x2 ;  /* 0x00000002ff887424 */ /* 0x000fe200078e00ff */
[----:B------:R-:W-:-:S07]  /*4520*/  MOV R133, R205 ;  /* 0x000000cd00857202 */ /* 0x000fce0000000f00 */
[----:B------:R-:W-:Y:S05]  /*4530*/  WARPSYNC.COLLECTIVE R134, `(.L_x_882) ;  /* 0x0000000086087348 */ /* 0x000fea0003c00000 */
[----:B------:R0:W1:Y:S02]  /*4540*/  SHFL.DOWN P6, R205, R135, R136, R137 ;  /* 0x0800008887cd7389 */ /* 0x00006400000c0089 */
[----:B01----:R-:W-:Y:S01]  /*4550*/  ENDCOLLECTIVE ;  /* 0x000000000000791b */ /* 0x003fe20003800000 */
.L_x_882:
[----:B------:R-:W-:-:S05]  /*4560*/  FADD.FTZ R133, R130, R133 ;  /* 0x0000008582857221 */ /* 0x000fca0000010000 */
[----:B------:R-:W-:Y:S02]  /*4570*/  MOV R135, R133 ;  /* 0x0000008500877202 */ /* 0x000fe40000000f00 */
[----:B------:R-:W-:-:S07]  /*4580*/  MOV R127, R205 ;  /* 0x000000cd007f7202 */ /* 0x000fce0000000f00 */
[----:B------:R-:W-:Y:S05]  /*4590*/  WARPSYNC.COLLECTIVE R134, `(.L_x_883) ;  /* 0x0000000086087348 */ /* 0x000fea0003c00000 */
[----:B------:R0:W1:Y:S02]  /*45a0*/  SHFL.DOWN P6, R205, R135, R136, R137 ;  /* 0x0800008887cd7389 */ /* 0x00006400000c0089 */
[----:B01----:R-:W-:Y:S01]  /*45b0*/  ENDCOLLECTIVE ;  /* 0x000000000000791b */ /* 0x003fe20003800000 */
.L_x_883:
[----:B------:R-:W-:Y:S01]  /*45c0*/  FADD.FTZ R127, R132, R127 ;  /* 0x0000007f847f7221 */ /* 0x000fe20000010000 */
[----:B------:R-:W-:-:S03]  /*45d0*/  HFMA2.MMA R136, -RZ, RZ, 0, 5.9604644775390625e-08 ;  /* 0x00000001ff887435 */ /* 0x000fc600000001ff */
[----:B------:R-:W-:Y:S01]  /*45e0*/  IMAD.MOV.U32 R135, RZ, RZ, R127 ;  /* 0x000000ffff877224 */ /* 0x000fe200078e007f */
[----:B------:R-:W-:-:S07]  /*45f0*/  MOV R128, R205 ;  /* 0x000000cd00807202 */ /* 0x000fce0000000f00 */
[----:B------:R-:W-:Y:S05]  /*4600*/  WARPSYNC.COLLECTIVE R134, `(.L_x_884) ;  /* 0x0000000086087348 */ /* 0x000fea0003c00000 */
[----:B------:R0:W1:Y:S02]  /*4610*/  SHFL.DOWN P6, R205, R135, R136, R137 ;  /* 0x0800008887cd7389 */ /* 0x00006400000c0089 */
[----:B01----:R-:W-:Y:S01]  /*4620*/  ENDCOLLECTIVE ;  /* 0x000000000000791b */ /* 0x003fe20003800000 */
.L_x_884:
[----:B------:R-:W-:-:S05]  /*4630*/  FADD.FTZ R128, R133, R128 ;  /* 0x0000008085807221 */ /* 0x000fca0000010000 */
[----:B------:R-:W-:Y:S02]  /*4640*/  MOV R135, R128 ;  /* 0x0000008000877202 */ /* 0x000fe40000000f00 */
[----:B------:R-:W-:-:S07]  /*4650*/  MOV R204, R205 ;  /* 0x000000cd00cc7202 */ /* 0x000fce0000000f00 */
[----:B------:R-:W-:Y:S05]  /*4660*/  WARPSYNC.COLLECTIVE R134, `(.L_x_885) ;  /* 0x0000000086087348 */ /* 0x000fea0003c00000 */
[----:B------:R0:W1:Y:S02]  /*4670*/  SHFL.DOWN P6, R205, R135, R136, R137 ;  /* 0x0800008887cd7389 */ /* 0x00006400000c0089 */
[----:B01----:R-:W-:Y:S01]  /*4680*/  ENDCOLLECTIVE ;  /* 0x000000000000791b */ /* 0x003fe20003800000 */
.L_x_885:
[----:B------:R-:W-:Y:S05]  /*4690*/  BRA `(.L_x_886) ;  /* 0xffffffdc00047947 */ /* 0x000fea000383ffff */
.L_x_887:
        /* <DEDUP_REMOVED lines=14> */
.L_x_3901:


//--------------------- .text._ZN10layer_norm31ln_parallel_residual_bwd_kernelINS_13Kernel_traitsIf13__nv_bfloat16S2_S2_fjLj5120ELj1ELj1ELj8ELj8ENS_18Kernel_traits_baseILj5120EfS2_S2_S2_fjLj256EEEEELb0ELb0ELb1EEEvNS_9BwdParamsE --------------------------
	.section	.text._ZN10layer_norm31ln_parallel_residual_bwd_kernelINS_13Kernel_traitsIf13__nv_bfloat16S2_S2_fjLj5120ELj1ELj1ELj8ELj8ENS_18Kernel_traits_baseILj5120EfS2_S2_S2_fjLj256EEEEELb0ELb0ELb1EEEvNS_9BwdParamsE,"ax",@progbits
	.align	128
        .global         _ZN10layer_norm31ln_parallel_residual_bwd_kernelINS_13Kernel_traitsIf13__nv_bfloat16S2_S2_fjLj5120ELj1ELj1ELj8ELj8ENS_18Kernel_traits_baseILj5120EfS2_S2_S2_fjLj256EEEEELb0ELb0ELb1EEEvNS_9BwdParamsE
        .type           _ZN10layer_norm31ln_parallel_residual_bwd_kernelINS_13Kernel_traitsIf13__nv_bfloat16S2_S2_fjLj5120ELj1ELj1ELj8ELj8ENS_18Kernel_traits_baseILj5120EfS2_S2_S2_fjLj256EEEEELb0ELb0ELb1EEEvNS_9BwdParamsE,@function
        .size           _ZN10layer_norm31ln_parallel_residual_bwd_kernelINS_13Kernel_traitsIf13__nv_bfloat16S2_S2_fjLj5120ELj1ELj1ELj8ELj8ENS_18Kernel_traits_baseILj5120EfS2_S2_S2_fjLj256EEEEELb0ELb0ELb1EEEvNS_9BwdParamsE,(.L_x_3902 - _ZN10layer_norm31ln_parallel_residual_bwd_kernelINS_13Kernel_traitsIf13__nv_bfloat16S2_S2_fjLj5120ELj1ELj1ELj8ELj8ENS_18Kernel_traits_baseILj5120EfS2_S2_S2_fjLj256EEEEELb0ELb0ELb1EEEvNS_9BwdParamsE)
        .other          _ZN10layer_norm31ln_parallel_residual_bwd_kernelINS_13Kernel_traitsIf13__nv_bfloat16S2_S2_fjLj5120ELj1ELj1ELj8ELj8ENS_18Kernel_traits_baseILj5120EfS2_S2_S2_fjLj256EEEEELb0ELb0ELb1EEEvNS_9BwdParamsE,@"STO_CUDA_ENTRY STV_DEFAULT"
_ZN10layer_norm31ln_parallel_residual_bwd_kernelINS_13Kernel_traitsIf13__nv_bfloat16S2_S2_fjLj5120ELj1ELj1ELj8ELj8ENS_18Kernel_traits_baseILj5120EfS2_S2_S2_fjLj256EEEEELb0ELb0ELb1EEEvNS_9BwdParamsE:
.text._ZN10layer_norm31ln_parallel_residual_bwd_kernelINS_13Kernel_traitsIf13__nv_bfloat16S2_S2_fjLj5120ELj1ELj1ELj8ELj8ENS_18Kernel_traits_baseILj5120EfS2_S2_S2_fjLj256EEEEELb0ELb0ELb1EEEvNS_9BwdParamsE:
        /* <DEDUP_REMOVED lines=57> */
.L_x_888:
[----:B------:R-:W-:Y:S01]  /*0390*/  SHF.L.U32 R2, R0, 0x4, RZ ;  /* 0x0000000400027819 */ /* 0x000fe200000006ff */
[----:B------:R-:W-:Y:S01]  /*03a0*/  ULDC.64 UR4, c[0x0][0x260] ;  /* 0x0000980000047ab9 */ /* 0x000fe20000000a00 */
[----:B------:R-:W-:Y:S02]  /*03b0*/  ULDC.64 UR8, c[0x0][0x268] ;  /* 0x00009a0000087ab9 */ /* 0x000fe40000000a00 */
[----:B------:R-:W-:-:S04]  /*03c0*/  LOP3.LUT R4, R2, 0xff0, RZ, 0xc0, !PT ;  /* 0x00000ff002047812 */ /* 0x000fc800078ec0ff */
[C---:B------:R-:W-:Y:S02]  /*03d0*/  IADD3 R2, P0, R4.reuse, UR4, RZ ;  /* 0x0000000404027c10 */ /* 0x040fe4000ff1e0ff */
[----:B------:R-:W-:-:S03]  /*03e0*/  IADD3 R4, P1, R4, UR8, RZ ;  /* 0x0000000804047c10 */ /* 0x000fc6000ff3e0ff */
[----:B------:R-:W-:Y:S01]  /*03f0*/  IMAD.X R3, RZ, RZ, UR5, P0 ;  /* 0x00000005ff037e24 */ /* 0x000fe200080e06ff */
[----:B------:R-:W-:Y:S01]  /*0400*/  IADD3.X R5, RZ, UR9, RZ, P1, !PT ;  /* 0x00000009ff057c10 */ /* 0x000fe20008ffe4ff */
[----:B------:R-:W-:Y:S02]  /*0410*/  ULDC.64 UR4, c[0x0][0x2c8] ;  /* 0x0000b20000047ab9 */ /* 0x000fe40000000a00 */
[----:B------:R-:W-:Y:S01]  /*0420*/  ISETP.NE.U32.AND P0, PT, RZ, UR4, PT ;  /* 0x00000004ff007c0c */ /* 0x000fe2000bf05070 */
[----:B------:R-:W-:Y:S01]  /*0430*/  HFMA2.MMA R136, -RZ, RZ, 0, 0 ;  /* 0x00000000ff887435 */ /* 0x000fe200000001ff */
[----:B------:R-:W5:Y:S01]  /*0440*/  LDG.E.128 R88, desc[UR6][R2.64] ;  /* 0x0000000602587981 */ /* 0x000f62000c1e1d00 */
[----:B------:R-:W-:Y:S01]  /*0450*/  IMAD.MOV.U32 R164, RZ, RZ, 0x1 ;  /* 0x00000001ffa47424 */ /* 0x000fe200078e00ff */
[----:B------:R-:W-:Y:S02]  /*0460*/  ISETP.NE.AND.EX P0, PT, RZ, UR5, PT, P0 ;  /* 0x00000005ff007c0c */ /* 0x000fe4000bf05300 */
[----:B------:R-:W-:Y:S01]  /*0470*/  CS2R R48, SRZ ;  /* 0x0000000000307805 */ /* 0x000fe2000001ff00 */
[----:B------:R-:W5:Y:S01]  /*0480*/  LDG.E.128 R84, desc[UR6][R2.64+0x1000] ;  /* 0x0010000602547981 */ /* 0x000f62000c1e1d00 */
[----:B------:R-:W-:-:S02]  /*0490*/  CS2R R46, SRZ ;  /* 0x00000000002e7805 */ /* 0x000fc4000001ff00 */
[----:B------:R-:W-:Y:S02]  /*04a0*/  CS2R R44, SRZ ;  /* 0x00000000002c7805 */ /* 0x000fe4000001ff00 */
[----:B------:R-:W-:Y:S01]  /*04b0*/  CS2R R42, SRZ ;  /* 0x00000000002a7805 */ /* 0x000fe2000001ff00 */
[----:B------:R-:W5:Y:S01]  /*04c0*/  LDG.E.128 R80, desc[UR6][R2.64+0x2000] ;  /* 0x0020000602507981 */ /* 0x000f62000c1e1d00 */
[----:B------:R-:W-:Y:S02]  /*04d0*/  CS2R R40, SRZ ;  /* 0x0000000000287805 */ /* 0x000fe4000001ff00 */
[----:B------:R-:W-:Y:S02]  /*04e0*/  CS2R R38, SRZ ;  /* 0x0000000000267805 */ /* 0x000fe4000001ff00 */
        /* <DEDUP_REMOVED lines=25> */
[----:B------:R0:W5:Y:S01]  /*0680*/  LDG.E.128 R52, desc[UR6][R4.64+0x4000] ;  /* 0x0040000604347981 */ /* 0x000162000c1e1d00 */
        /* <DEDUP_REMOVED lines=12> */
[----:B0-----:R-:W-:-:S02]  /*0750*/  CS2R R4, SRZ ;  /* 0x0000000000047805 */ /* 0x001fc4000001ff00 */
[----:B------:R-:W-:Y:S01]  /*0760*/  CS2R R2, SRZ ;  /* 0x0000000000027805 */ /* 0x000fe2000001ff00 */
[----:B------:R-:W-:Y:S01]  /*0770*/  IMAD.MOV.U32 R170, RZ, RZ, RZ ;  /* 0x000000ffffaa7224 */ /* 0x000fe200078e00ff */
[----:B------:R-:W-:-:S07]  /*0780*/  LOP3.LUT R171, R0, 0xff, RZ, 0xc0, !PT ;  /* 0x000000ff00ab7812 */ /* 0x000fce00078ec0ff */
.L_x_902:
[----:B01--4-:R-:W0:Y:S01]  /*0790*/  LDC.64 R92, c[0x0][0x238] ;  /* 0x00008e00ff5c7b82 */ /* 0x013e220000000a00 */
[----:B--23--:R-:W-:-:S05]  /*07a0*/  IMAD R94, R137, UR10, RZ ;  /* 0x0000000a895e7c24 */ /* 0x00cfca000f8e02ff */
[----:B------:R-:W-:Y:S02]  /*07b0*/  SHF.R.S32.HI R95, RZ, 0x1f, R94 ;  /* 0x0000001fff5f7819 */ /* 0x000fe4000001145e */
[----:B------:R-:W1:Y:S02]  /*07c0*/  LDC.64 R102, c[0x0][0x250] ;  /* 0x00009400ff667b82 */ /* 0x000e640000000a00 */
[----:B------:R-:W-:-:S04]  /*07d0*/  LEA.HI R94, R95, R94, RZ, 0x2 ;  /* 0x0000005e5f5e7211 */ /* 0x000fc800078f10ff */
[----:B------:R-:W-:Y:S02]  /*07e0*/  LEA.HI.SX32 R173, R94, R171, 0x1e ;  /* 0x000000ab5ead7211 */ /* 0x000fe400078ff2ff */
[----:B------:R-:W2:Y:S08]  /*07f0*/  LDC.64 R156, c[0x0][0x2c0] ;  /* 0x0000b000ff9c7b82 */ /* 0x000eb00000000a00 */
[----:B------:R-:W3:Y:S08]  /*0800*/  LDC.64 R154, c[0x0][0x2b8] ;  /* 0x0000ae00ff9a7b82 */ /* 0x000ef00000000a00 */
[----:B------:R-:W4:Y:S01]  /*0810*/  LDC.64 R96, c[0x0][0x258] ;  /* 0x00009600ff607b82 */ /* 0x000f220000000a00 */
[----:B0-----:R-:W-:-:S04]  /*0820*/  IMAD.WIDE.U32 R92, R173, 0x8, R92 ;  /* 0x00000008ad5c7825 */ /* 0x001fc800078e005c */
[----:B-1----:R-:W-:Y:S02]  /*0830*/  IMAD.WIDE R102, R137, 0x4, R102 ;  /* 0x0000000489667825 */ /* 0x002fe400078e0266 */
[----:B------:R-:W4:Y:S01]  /*0840*/  LDG.E.64 R92, desc[UR6][R92.64] ;  /* 0x000000065c5c7981 */ /* 0x000f22000c1e1b00 */
[----:B------:R-:W0:Y:S01]  /*0850*/  @P0 LDC.64 R160, c[0x0][0x2c8] ;  /* 0x0000b200ffa00b82 */ /* 0x000e220000000a00 */
[C---:B--2---:R-:W-:Y:S02]  /*0860*/  IMAD.WIDE.U32 R94, R173.reuse, 0x8, R156 ;  /* 0x00000008ad5e7825 */ /* 0x044fe400078e009c */
[----:B------:R1:W2:Y:S04]  /*0870*/  LDG.E R201, desc[UR6][R102.64] ;  /* 0x0000000666c97981 */ /* 0x0002a8000c1e1900 */
[----:B------:R-:W2:Y:S01]  /*0880*/  LDG.E.64 R94, desc[UR6][R94.64] ;  /* 0x000000065e5e7981 */ /* 0x000ea2000c1e1b00 */
[----:B---3--:R-:W-:Y:S01]  /*0890*/  IMAD.WIDE.U32 R168, R173, 0x8, R154 ;  /* 0x00000008ada87825 */ /* 0x008fe200078e009a */
[----:B------:R-:W3:Y:S05]  /*08a0*/  @P0 LDC.64 R166, c[0x0][0x2c8] ;  /* 0x0000b200ffa60b82 */ /* 0x000eea0000000a00 */
[----:B------:R-:W2:Y:S01]  /*08b0*/  LDG.E.64 R168, desc[UR6][R168.64] ;  /* 0x00000006a8a87981 */ /* 0x000ea2000c1e1b00 */
[----:B----4-:R-:W-:-:S02]  /*08c0*/  IMAD.WIDE R190, R137, 0x4, R96 ;  /* 0x0000000489be7825 */ /* 0x010fc400078e0260 */
[----:B------:R-:W4:Y:S04]  /*08d0*/  @P0 LDC.64 R162, c[0x0][0x2c8] ;  /* 0x0000b200ffa20b82 */ /* 0x000f280000000a00 */
[----:B------:R2:W2:Y:S01]  /*08e0*/  LDG.E R190, desc[UR6][R190.64] ;  /* 0x00000006bebe7981 */ /* 0x0004a2000c1e1900 */
[----:B------:R-:W-:-:S05]  /*08f0*/  IADD3 R203, R173, 0x100, RZ ;  /* 0x00000100adcb7810 */ /* 0x000fca0007ffe0ff */
[C---:B------:R-:W-:Y:S01]  /*0900*/  IMAD.SHL.U32 R172, R203.reuse, 0x8, RZ ;  /* 0x00000008cbac7824 */ /* 0x040fe200078e00ff */
[----:B------:R-:W-:Y:S01]  /*0910*/  SHF.R.U32.HI R174, RZ, 0x1d, R203 ;  /* 0x0000001dffae7819 */ /* 0x000fe200000116cb */
[----:B------:R-:W-:-:S03]  /*0920*/  IMAD.WIDE.U32 R96, R203, 0x8, R154 ;  /* 0x00000008cb607825 */ /* 0x000fc600078e009a */
[----:B------:R-:W-:Y:S01]  /*0930*/  IADD3 R100, P1, R172, UR14, RZ ;  /* 0x0000000eac647c10 */ /* 0x000fe2000ff3e0ff */
[----:B------:R-:W-:Y:S02]  /*0940*/  IMAD.WIDE.U32 R98, R203, 0x8, R156 ;  /* 0x00000008cb627825 */ /* 0x000fe400078e009c */
[----:B------:R-:W2:Y:S01]  /*0950*/  LDG.E.64 R96, desc[UR6][R96.64] ;  /* 0x0000000660607981 */ /* 0x000ea2000c1e1b00 */
[----:B------:R-:W-:-:S03]  /*0960*/  IADD3.X R101, R174, UR15, RZ, P1, !PT ;  /* 0x0000000fae657c10 */ /* 0x000fc60008ffe4ff */
[----:B------:R-:W2:Y:S04]  /*0970*/  LDG.E.64 R98, desc[UR6][R98.64] ;  /* 0x0000000662627981 */ /* 0x000ea8000c1e1b00 */
[----:B------:R-:W2:Y:S01]  /*0980*/  LDG.E.64 R100, desc[UR6][R100.64] ;  /* 0x0000000664647981 */ /* 0x000ea2000c1e1b00 */
[----:B------:R-:W-:-:S05]  /*0990*/  IADD3 R205, R173, 0x200, RZ ;  /* 0x00000200adcd7810 */ /* 0x000fca0007ffe0ff */
[----:B------:R-:W-:Y:S01]  /*09a0*/  IMAD.SHL.U32 R175, R205, 0x8, RZ ;  /* 0x00000008cdaf7824 */ /* 0x000fe200078e00ff */
[----:B------:R-:W-:-:S04]  /*09b0*/  SHF.R.U32.HI R176, RZ, 0x1d, R205 ;  /* 0x0000001dffb07819 */ /* 0x000fc800000116cd */
[----:B------:R-:W-:-:S04]  /*09c0*/  IADD3 R106, P1, R175, UR14, RZ ;  /* 0x0000000eaf6a7c10 */ /* 0x000fc8000ff3e0ff */
[----:B------:R-:W-:Y:S01]  /*09d0*/  IADD3.X R107, R176, UR15, RZ, P1, !PT ;  /* 0x0000000fb06b7c10 */ /* 0x000fe20008ffe4ff */
[----:B------:R-:W-:-:S05]  /*09e0*/  IMAD.WIDE.U32 R104, R205, 0x8, R156 ;  /* 0x00000008cd687825 */ /* 0x000fca00078e009c */
[----:B------:R-:W2:Y:S01]  /*09f0*/  LDG.E.64 R106, desc[UR6][R106.64] ;  /* 0x000000066a6a7981 */ /* 0x000ea2000c1e1b00 */
[----:B-1----:R-:W-:-:S03]  /*0a00*/  IMAD.WIDE.U32 R102, R205, 0x8, R154 ;  /* 0x00000008cd667825 */ /* 0x002fc600078e009a */
[----:B------:R-:W2:Y:S04]  /*0a10*/  LDG.E.64 R104, desc[UR6][R104.64] ;  /* 0x0000000668687981 */ /* 0x000ea8000c1e1b00 */
[----:B------:R-:W2:Y:S01]  /*0a20*/  LDG.E.64 R102, desc[UR6][R102.64] ;  /* 0x0000000666667981 */ /* 0x000ea2000c1e1b00 */
[----:B------:R-:W-:-:S05]  /*0a30*/  IADD3 R207, R173, 0x300, RZ ;  /* 0x00000300adcf7810 */ /* 0x000fca0007ffe0ff */
[----:B------:R-:W-:Y:S01]  /*0a40*/  IMAD.SHL.U32 R186, R207, 0x8, RZ ;  /* 0x00000008cfba7824 */ /* 0x000fe200078e00ff */
[----:B------:R-:W-:-:S04]  /*0a50*/  SHF.R.U32.HI R185, RZ, 0x1d, R207 ;  /* 0x0000001dffb97819 */ /* 0x000fc800000116cf */
[----:B------:R-:W-:Y:S01]  /*0a60*/  IADD3 R152, P1, R186, UR14, RZ ;  /* 0x0000000eba987c10 */ /* 0x000fe2000ff3e0ff */
[----:B------:R-:W-:-:S03]  /*0a70*/  IMAD.WIDE.U32 R150, R207, 0x8, R156 ;  /* 0x00000008cf967825 */ /* 0x000fc600078e009c */
[----:B------:R-:W-:Y:S01]  /*0a80*/  IADD3.X R153, R185, UR15, RZ, P1, !PT ;  /* 0x0000000fb9997c10 */ /* 0x000fe20008ffe4ff */
[----:B------:R-:W-:Y:S02]  /*0a90*/  IMAD.WIDE.U32 R148, R207, 0x8, R154 ;  /* 0x00000008cf947825 */ /* 0x000fe400078e009a */
[----:B------:R-:W2:Y:S04]  /*0aa0*/  LDG.E.64 R150, desc[UR6][R150.64] ;  /* 0x0000000696967981 */ /* 0x000ea8000c1e1b00 */
[----:B------:R-:W2:Y:S04]  /*0ab0*/  LDG.E.64 R152, desc[UR6][R152.64] ;  /* 0x0000000698987981 */ /* 0x000ea8000c1e1b00 */
[----:B------:R-:W2:Y:S01]  /*0ac0*/  LDG.E.64 R148, desc[UR6][R148.64] ;  /* 0x0000000694947981 */ /* 0x000ea2000c1e1b00 */
[----:B------:R-:W-:-:S05]  /*0ad0*/  IADD3 R209, R173, 0x400, RZ ;  /* 0x00000400add17810 */ /* 0x000fca0007ffe0ff */
[----:B------:R-:W-:-:S04]  /*0ae0*/  IMAD.WIDE.U32 R156, R209, 0x8, R156 ;  /* 0x00000008d19c7825 */ /* 0x000fc800078e009c */
[----:B------:R-:W-:Y:S01]  /*0af0*/  IMAD.SHL.U32 R187, R209, 0x8, RZ ;  /* 0x00000008d1bb7824 */ /* 0x000fe200078e00ff */
[----:B------:R-:W-:Y:S01]  /*0b00*/  SHF.R.U32.HI R188, RZ, 0x1d, R209 ;  /* 0x0000001dffbc7819 */ /* 0x000fe200000116d1 */
[----:B------:R-:W2:Y:S03]  /*0b10*/  LDG.E.64 R156, desc[UR6][R156.64] ;  /* 0x000000069c9c7981 */ /* 0x000ea6000c1e1b00 */
[----:B------:R-:W-:Y:S01]  /*0b20*/  IADD3 R158, P1, R187, UR14, RZ ;  /* 0x0000000ebb9e7c10 */ /* 0x000fe2000ff3e0ff */
[----:B------:R-:W-:-:S03]  /*0b30*/  IMAD.WIDE.U32 R154, R209, 0x8, R154 ;  /* 0x00000008d19a7825 */ /* 0x000fc600078e009a */
[----:B------:R-:W-:-:S03]  /*0b40*/  IADD3.X R159, R188, UR15, RZ, P1, !PT ;  /* 0x0000000fbc9f7c10 */ /* 0x000fc60008ffe4ff */
[----:B------:R-:W2:Y:S04]  /*0b50*/  LDG.E.64 R154, desc[UR6][R154.64] ;  /* 0x000000069a9a7981 */ /* 0x000ea8000c1e1b00 */
[----:B------:R-:W2:Y:S01]  /*0b60*/  LDG.E.64 R158, desc[UR6][R158.64] ;  /* 0x000000069e9e7981 */ /* 0x000ea2000c1e1b00 */
[----:B------:R-:W-:Y:S02]  /*0b70*/  ISETP.NE.AND P1, PT, RZ, UR11, PT ;  /* 0x0000000bff007c0c */ /* 0x000fe4000bf25270 */
[----:B0-----:R-:W-:-:S04]  /*0b80*/  @P0 LEA R160, P2, R203, R160, 0x3 ;  /* 0x000000a0cba00211 */ /* 0x001fc800078418ff */
[----:B------:R-:W-:-:S05]  /*0b90*/  @P0 LEA.HI.X R161, R203, R161, RZ, 0x3, P2 ;  /* 0x000000a1cba10211 */ /* 0x000fca00010f1cff */
[----:B-----5:R0:W5:Y:S01]  /*0ba0*/  @P0 LDG.E.64 R146, desc[UR6][R160.64] ;  /* 0x00000006a0920981 */ /* 0x020162000c1e1b00 */
[C---:B---3--:R-:W-:Y:S02]  /*0bb0*/  @P0 LEA R166, P4, R209.reuse, R166, 0x3 ;  /* 0x000000a6d1a60211 */ /* 0x048fe400078818ff */
[----:B------:R-:W-:Y:S02]  /*0bc0*/  LOP3.LUT P3, RZ, R164, 0xff, RZ, 0xc0, !PT ;  /* 0x000000ffa4ff7812 */ /* 0x000fe4000786c0ff */
[----:B------:R-:W-:Y:S01]  /*0bd0*/  @P0 LEA.HI.X R167, R209, R167, RZ, 0x3, P4 ;  /* 0x000000a7d1a70211 */ /* 0x000fe200020f1cff */
[----:B------:R-:W1:Y:S04]  /*0be0*/  @P0 LDC.64 R164, c[0x0][0x2c8] ;  /* 0x0000b200ffa40b82 */ /* 0x000e680000000a00 */
[----:B------:R3:W5:Y:S01]  /*0bf0*/  @P0 LDG.E.64 R140, desc[UR6][R166.64] ;  /* 0x00000006a68c0981 */ /* 0x000762000c1e1b00 */
[----:B----4-:R-:W-:-:S04]  /*0c00*/  @P0 LEA R162, P2, R205, R162, 0x3 ;  /* 0x000000a2cda20211 */ /* 0x010fc800078418ff */
[----:B------:R-:W-:-:S05]  /*0c10*/  @P0 LEA.HI.X R163, R205, R163, RZ, 0x3, P2 ;  /* 0x000000a3cda30211 */ /* 0x000fca00010f1cff */
[----:B------:R-:W5:Y:S01]  /*0c20*/  @P0 LDG.E.64 R144, desc[UR6][R162.64] ;  /* 0x00000006a2900981 */ /* 0x000f62000c1e1b00 */
[----:B-1----:R-:W-:-:S04]  /*0c30*/  @P0 LEA R164, P2, R207, R164, 0x3 ;  /* 0x000000a4cfa40211 */ /* 0x002fc800078418ff */
[----:B------:R-:W-:-:S05]  /*0c40*/  @P0 LEA.HI.X R165, R207, R165, RZ, 0x3, P2 ;  /* 0x000000a5cfa50211 */ /* 0x000fca00010f1cff */
[----:B------:R-:W5:Y:S01]  /*0c50*/  @P0 LDG.E.64 R142, desc[UR6][R164.64] ;  /* 0x00000006a48e0981 */ /* 0x000f62000c1e1b00 */
[----:B------:R-:W-:Y:S02]  /*0c60*/  SHF.L.U32 R194, R92, 0x10, RZ ;  /* 0x000000105cc27819 */ /* 0x000fe400000006ff */
[----:B--2---:R-:W-:Y:S01]  /*0c70*/  FSEL R201, R201, RZ, !P1 ;  /* 0x000000ffc9c97208 */ /* 0x004fe20004800000 */
[----:B------:R-:W-:Y:S01]  /*0c80*/  IMAD.MOV.U32 R192, RZ, RZ, R94 ;  /* 0x000000ffffc07224 */ /* 0x000fe200078e005e */
[----:B------:R-:W-:-:S03]  /*0c90*/  SHF.R.U64 R196, R94, 0x10, R95 ;  /* 0x000000105ec47819 */ /* 0x000fc6000000125f */
[----:B------:R-:W-:Y:S01]  /*0ca0*/  FADD.FTZ R195, -R201, R194 ;  /* 0x000000c2c9c37221 */ /* 0x000fe20000010100 */
[----:B------:R-:W-:Y:S01]  /*0cb0*/  SHF.R.U64 R92, R92, 0x10, R93 ;  /* 0x000000105c5c7819 */ /* 0x000fe2000000125d */
[----:B------:R-:W-:Y:S01]  /*0cc0*/  IMAD.U32 R94, R192, 0x10000, RZ ;  /* 0x00010000c05e7824 */ /* 0x000fe200078e00ff */
[----:B------:R-:W-:Y:S01]  /*0cd0*/  MOV R189, R168 ;  /* 0x000000a800bd7202 */ /* 0x000fe20000000f00 */
[----:B------:R-:W-:Y:S01]  /*0ce0*/  IMAD.MOV.U32 R191, RZ, RZ, R169 ;  /* 0x000000ffffbf7224 */ /* 0x000fe200078e00a9 */
[----:B------:R-:W-:Y:S02]  /*0cf0*/  MOV R193, R95 ;  /* 0x0000005f00c17202 */ /* 0x000fe40000000f00 */
[----:B------:R-:W-:Y:S02]  /*0d00*/  SHF.R.U32.HI R194, RZ, 0x10, R95 ;  /* 0x00000010ffc27819 */ /* 0x000fe4000001165f */
[--C-:B------:R-:W-:Y:S02]  /*0d10*/  SHF.R.U64 R199, R168, 0x10, R169.reuse ;  /* 0x00000010a8c77819 */ /* 0x100fe400000012a9 */
[----:B------:R-:W-:-:S02]  /*0d20*/  SHF.R.U32.HI R197, RZ, 0x10, R169 ;  /* 0x00000010ffc57819 */ /* 0x000fc400000116a9 */
[----:B------:R-:W-:Y:S01]  /*0d30*/  SHF.L.U32 R95, R189, 0x10, RZ ;  /* 0x00000010bd5f7819 */ /* 0x000fe200000006ff */
[----:B------:R-:W1:Y:S01]  /*0d40*/  @P0 LDC.64 R168, c[0x0][0x2c8] ;  /* 0x0000b200ffa80b82 */ /* 0x000e620000000a00 */
[----:B------:R-:W-:Y:S01]  /*0d50*/  FMUL.FTZ R189, R190, R195 ;  /* 0x000000c3bebd7220 */ /* 0x000fe20000410000 */
[-C--:B------:R-:W-:Y:S01]  /*0d60*/  FMUL.FTZ R195, R68, R94.reuse ;  /* 0x0000005e44c37220 */ /* 0x080fe20000410000 */
[----:B------:R-:W-:Y:S02]  /*0d70*/  IMAD.U32 R92, R92, 0x10000, RZ ;  /* 0x000100005c5c7824 */ /* 0x000fe400078e00ff */
[----:B------:R-:W-:Y:S01]  /*0d80*/  FADD.FTZ R136, R95, R136 ;  /* 0x000000885f887221 */ /* 0x000fe20000010000 */
[-C--:B------:R-:W-:Y:S01]  /*0d90*/  FFMA.FTZ R170, R189, R95.reuse, R170 ;  /* 0x0000005fbdaa7223 */ /* 0x080fe200000100aa */
[----:B------:R-:W-:Y:S01]  /*0da0*/  FFMA.FTZ R192, R88, R95, R195 ;  /* 0x0000005f58c07223 */ /* 0x000fe200000100c3 */
[----:B0-----:R-:W-:Y:S01]  /*0db0*/  SHF.L.U32 R160, R196, 0x10, RZ ;  /* 0x00000010c4a07819 */ /* 0x001fe200000006ff */
[----:B------:R-:W-:Y:S01]  /*0dc0*/  FADD.FTZ R95, -R201, R92 ;  /* 0x0000005cc95f7221 */ /* 0x000fe20000010100 */
[----:B------:R-:W-:Y:S01]  /*0dd0*/  FADD.FTZ R134, R94, R134 ;  /* 0x000000865e867221 */ /* 0x000fe20000010000 */
[----:B------:R-:W-:Y:S01]  /*0de0*/  FFMA.FTZ R135, R189, R94, R135 ;  /* 0x0000005ebd877223 */ /* 0x000fe20000010087 */
[----:B------:R-:W-:Y:S01]  /*0df0*/  IMAD.U32 R199, R199, 0x10000, RZ ;  /* 0x00010000c7c77824 */ /* 0x000fe200078e00ff */
[----:B------:R-:W-:Y:S01]  /*0e00*/  SHF.L.U32 R94, R93, 0x10, RZ ;  /* 0x000000105d5e7819 */ /* 0x000fe200000006ff */
[----:B------:R-:W-:Y:S01]  /*0e10*/  FMUL.FTZ R198, R190, R95 ;  /* 0x0000005fbec67220 */ /* 0x000fe20000410000 */
[----:B------:R-:W-:Y:S01]  /*0e20*/  FMUL.FTZ R92, R69, R160 ;  /* 0x000000a0455c7220 */ /* 0x000fe20000410000 */
[----:B------:R-:W-:Y:S01]  /*0e30*/  SHF.R.U32.HI R95, RZ, 0x10, R93 ;  /* 0x00000010ff5f7819 */ /* 0x000fe2000001165d */
[----:B------:R-:W-:Y:S01]  /*0e40*/  FADD.FTZ R132, R199, R132 ;  /* 0x00000084c7847221 */ /* 0x000fe20000010000 */
[-C--:B------:R-:W-:Y:S01]  /*0e50*/  FFMA.FTZ R133, R198, R199.reuse, R133 ;  /* 0x000000c7c6857223 */ /* 0x080fe20000010085 */
[----:B------:R-:W-:Y:S01]  /*0e60*/  FFMA.FTZ R199, R89, R199, R92 ;  /* 0x000000c759c77223 */ /* 0x000fe2000001005c */
[----:B------:R-:W-:Y:S01]  /*0e70*/  FADD.FTZ R93, -R201, R94 ;  /* 0x0000005ec95d7221 */ /* 0x000fe20000010100 */
[----:B------:R-:W-:-:S03]  /*0e80*/  IMAD.U32 R92, R95, 0x10000, RZ ;  /* 0x000100005f5c7824 */ /* 0x000fc600078e00ff */
[----:B------:R-:W-:Y:S01]  /*0e90*/  FMUL.FTZ R204, R190, R93 ;  /* 0x0000005dbecc7220 */ /* 0x000fe20000410000 */
[----:B------:R-:W-:Y:S01]  /*0ea0*/  FADD.FTZ R93, -R201, R92 ;  /* 0x0000005cc95d7221 */ /* 0x000fe20000010100 */
[----:B------:R-:W-:Y:S02]  /*0eb0*/  IMAD.U32 R94, R194, 0x10000, RZ ;  /* 0x00010000c25e7824 */ /* 0x000fe400078e00ff */
[----:B-1----:R-:W-:-:S04]  /*0ec0*/  @P0 IMAD.WIDE.U32 R168, R173, 0x8, R168 ;  /* 0x00000008ada80825 */ /* 0x002fc800078e00a8 */
[----:B------:R-:W-:Y:S01]  /*0ed0*/  FMUL.FTZ R200, R190, R93 ;  /* 0x0000005dbec87220 */ /* 0x000fe20000410000 */
[----:B------:R-:W-:Y:S01]  /*0ee0*/  FMUL.FTZ R92, R71, R94 ;  /* 0x0000005e475c7220 */ /* 0x000fe20000410000 */
[----:B---3--:R-:W-:Y:S01]  /*0ef0*/  IMAD.U32 R167, R197, 0x10000, RZ ;  /* 0x00010000c5a77824 */ /* 0x008fe200078e00ff */
[----:B------:R0:W5:Y:S03]  /*0f00*/  @P0 LDG.E.64 R138, desc[UR6][R168.64] ;  /* 0x00000006a88a0981 */ /* 0x000166000c1e1b00 */
[----:B------:R-:W-:Y:S01]  /*0f10*/  FADD.FTZ R124, R167, R124 ;  /* 0x0000007ca77c7221 */ /* 0x000fe20000010000 */
[-C--:B------:R-:W-:Y:S01]  /*0f20*/  FFMA.FTZ R125, R200, R167.reuse, R125 ;  /* 0x000000a7c87d7223 */ /* 0x080fe2000001007d */
[----:B------:R-:W-:Y:S01]  /*0f30*/  FFMA.FTZ R167, R91, R167, R92 ;  /* 0x000000a75ba77223 */ /* 0x000fe2000001005c */
[----:B------:R-:W-:Y:S02]  /*0f40*/  MOV R92, R96 ;  /* 0x00000060005c7202 */ /* 0x000fe40000000f00 */
[----:B0-----:R-:W-:-:S02]  /*0f50*/  SHF.R.U64 R168, R96, 0x10, R97 ;  /* 0x0000001060a87819 */ /* 0x001fc40000001261 */
[----:B------:R-:W-:Y:S01]  /*0f60*/  SHF.R.U64 R96, R100, 0x10, R101 ;  /* 0x0000001064607819 */ /* 0x000fe20000001265 */
[----:B------:R-:W-:Y:S01]  /*0f70*/  FADD.FTZ R122, R94, R122 ;  /* 0x0000007a5e7a7221 */ /* 0x000fe20000010000 */
[----:B------:R-:W-:Y:S01]  /*0f80*/  FFMA.FTZ R123, R200, R94, R123 ;  /* 0x0000005ec87b7223 */ /* 0x000fe2000001007b */
[----:B------:R-:W-:Y:S01]  /*0f90*/  MOV R94, R98 ;  /* 0x00000062005e7202 */ /* 0x000fe20000000f00 */
[----:B------:R-:W-:Y:S01]  /*0fa0*/  IMAD.U32 R203, R92, 0x10000, RZ ;  /* 0x000100005ccb7824 */ /* 0x000fe200078e00ff */
[----:B------:R-:W-:Y:S01]  /*0fb0*/  SHF.R.U64 R98, R98, 0x10, R99 ;  /* 0x0000001062627819 */ /* 0x000fe20000001263 */
[----:B------:R-:W-:Y:S02]  /*0fc0*/  IMAD.U32 R92, R96, 0x10000, RZ ;  /* 0x00010000605c7824 */ /* 0x000fe400078e00ff */
[----:B------:R-:W-:Y:S01]  /*0fd0*/  FADD.FTZ R130, R160, R130 ;  /* 0x00000082a0827221 */ /* 0x000fe20000010000 */
[----:B------:R-:W-:Y:S01]  /*0fe0*/  FFMA.FTZ R131, R198, R160, R131 ;  /* 0x000000a0c6837223 */ /* 0x000fe20000010083 */
[--C-:B------:R-:W-:Y:S01]  /*0ff0*/  IMAD.MOV.U32 R95, RZ, RZ, R99.reuse ;  /* 0x000000ffff5f7224 */ /* 0x100fe200078e0063 */
[----:B------:R-:W-:Y:S01]  /*1000*/  SHF.R.U32.HI R160, RZ, 0x10, R99 ;  /* 0x00000010ffa07819 */ /* 0x000fe20000011663 */
[----:B------:R-:W-:Y:S01]  /*1010*/  FADD.FTZ R161, -R201, R92 ;  /* 0x0000005cc9a17221 */ /* 0x000fe20000010100 */
[----:B------:R-:W-:Y:S01]  /*1020*/  SHF.L.U32 R99, R94, 0x10, RZ ;  /* 0x000000105e637819 */ /* 0x000fe200000006ff */
[----:B------:R-:W-:Y:S01]  /*1030*/  IMAD.U32 R94, R98, 0x10000, RZ ;  /* 0x00010000625e7824 */ /* 0x000fe200078e00ff */
[----:B------:R-:W-:Y:S01]  /*1040*/  SHF.L.U32 R168, R168, 0x10, RZ ;  /* 0x00000010a8a87819 */ /* 0x000fe200000006ff */
[----:B------:R-:W-:-:S02]  /*1050*/  FMUL.FTZ R206, R190, R161 ;  /* 0x000000a1bece7220 */ /* 0x000fc40000410000 */
[----:B------:R-:W-:Y:S02]  /*1060*/  FMUL.FTZ R92, R65, R94 ;  /* 0x0000005e415c7220 */ /* 0x000fe40000410000 */
[----:B------:R-:W-:Y:S01]  /*1070*/  FADD.FTZ R116, R168, R116 ;  /* 0x00000074a8747221 */ /* 0x000fe20000010000 */
[-C--:B------:R-:W-:Y:S01]  /*1080*/  FFMA.FTZ R117, R206, R168.reuse, R117 ;  /* 0x000000a8ce757223 */ /* 0x080fe20000010075 */
[----:B------:R-:W-:Y:S01]  /*1090*/  FFMA.FTZ R168, R85, R168, R92 ;  /* 0x000000a855a87223 */ /* 0x000fe2000001005c */
[----:B------:R-:W-:Y:S01]  /*10a0*/  IMAD.MOV.U32 R93, RZ, RZ, R97 ;  /* 0x000000ffff5d7224 */ /* 0x000fe200078e0061 */
[----:B------:R-:W-:Y:S02]  /*10b0*/  SHF.R.U32.HI R96, RZ, 0x10, R101 ;  /* 0x00000010ff607819 */ /* 0x000fe40000011665 */
[----:B------:R-:W-:Y:S01]  /*10c0*/  SHF.L.U32 R92, R101, 0x10, RZ ;  /* 0x00000010655c7819 */ /* 0x000fe200000006ff */
[----:B------:R-:W-:Y:S01]  /*10d0*/  IMAD.U32 R165, R93, 0x10000, RZ ;  /* 0x000100005da57824 */ /* 0x000fe200078e00ff */
[----:B------:R-:W-:Y:S01]  /*10e0*/  SHF.R.U32.HI R162, RZ, 0x10, R97 ;  /* 0x00000010ffa27819 */ /* 0x000fe20000011661 */
[----:B------:R-:W-:-:S02]  /*10f0*/  IMAD.U32 R96, R96, 0x10000, RZ ;  /* 0x0001000060607824 */ /* 0x000fc400078e00ff */
[C---:B------:R-:W-:Y:S01]  /*1100*/  FADD.FTZ R93, -R201.reuse, R92 ;  /* 0x0000005cc95d7221 */ /* 0x040fe20000010100 */
[----:B------:R-:W-:Y:S01]  /*1110*/  IMAD.U32 R92, R160, 0x10000, RZ ;  /* 0x00010000a05c7824 */ /* 0x000fe200078e00ff */
[----:B------:R-:W-:Y:S01]  /*1120*/  SHF.L.U32 R98, R162, 0x10, RZ ;  /* 0x00000010a2627819 */ /* 0x000fe200000006ff */
[----:B------:R-:W-:Y:S02]  /*1130*/  FADD.FTZ R169, -R201, R96 ;  /* 0x00000060c9a97221 */ /* 0x000fe40000010100 */
[----:B------:R-:W-:Y:S01]  /*1140*/  FMUL.FTZ R96, R67, R92 ;  /* 0x0000005c43607220 */ /* 0x000fe20000410000 */
[----:B------:R-:W-:Y:S01]  /*1150*/  SHF.L.U32 R193, R193, 0x10, RZ ;  /* 0x00000010c1c17819 */ /* 0x000fe200000006ff */
[----:B------:R-:W-:Y:S01]  /*1160*/  FMUL.FTZ R169, R190, R169 ;  /* 0x000000a9bea97220 */ /* 0x000fe20000410000 */
[----:B------:R-:W-:Y:S01]  /*1170*/  SHF.L.U32 R100, R100, 0x10, RZ ;  /* 0x0000001064647819 */ /* 0x000fe200000006ff */
[-C--:B------:R-:W-:Y:S01]  /*1180*/  FFMA.FTZ R161, R87, R98.reuse, R96 ;  /* 0x0000006257a17223 */ /* 0x080fe20000010060 */
[----:B------:R-:W-:Y:S01]  /*1190*/  SHF.R.U64 R96, R106, 0x10, R107 ;  /* 0x000000106a607819 */ /* 0x000fe2000000126b */
[----:B------:R-:W-:Y:S01]  /*11a0*/  FADD.FTZ R126, R193, R126 ;  /* 0x0000007ec17e7221 */ /* 0x000fe20000010000 */
[----:B------:R-:W-:Y:S01]  /*11b0*/  SHF.L.U32 R191, R191, 0x10, RZ ;  /* 0x00000010bfbf7819 */ /* 0x000fe200000006ff */
[-C--:B------:R-:W-:Y:S01]  /*11c0*/  FFMA.FTZ R127, R204, R193.reuse, R127 ;  /* 0x000000c1cc7f7223 */ /* 0x080fe2000001007f */
[----:B------:R-:W-:Y:S01]  /*11d0*/  FMUL.FTZ R193, R70, R193 ;  /* 0x000000c146c17220 */ /* 0x000fe20000410000 */
[----:B------:R-:W-:Y:S01]  /*11e0*/  FADD.FTZ R97, -R201, R100 ;  /* 0x00000064c9617221 */ /* 0x000fe20000010100 */
[----:B------:R-:W-:Y:S01]  /*11f0*/  FADD.FTZ R109, R98, R109 ;  /* 0x0000006d626d7221 */ /* 0x000fe20000010000 */
[----:B------:R-:W-:Y:S01]  /*1200*/  FFMA.FTZ R108, R169, R98, R108 ;  /* 0x00000062a96c7223 */ /* 0x000fe2000001006c */
[----:B------:R-:W-:Y:S01]  /*1210*/  SHF.R.U64 R98, R104, 0x10, R105 ;  /* 0x0000001068627819 */ /* 0x000fe20000001269 */
[----:B------:R-:W-:-:S02]  /*1220*/  IMAD.U32 R96, R96, 0x10000, RZ ;  /* 0x0001000060607824 */ /* 0x000fc400078e00ff */
[----:B------:R-:W-:Y:S01]  /*1230*/  FADD.FTZ R128, R191, R128 ;  /* 0x00000080bf807221 */ /* 0x000fe20000010000 */
[-C--:B------:R-:W-:Y:S01]  /*1240*/  FFMA.FTZ R129, R204, R191.reuse, R129 ;  /* 0x000000bfcc817223 */ /* 0x080fe20000010081 */
[----:B------:R-:W-:Y:S01]  /*1250*/  FFMA.FTZ R191, R90, R191, R193 ;  /* 0x000000bf5abf7223 */ /* 0x000fe200000100c1 */
[----:B------:R-:W-:Y:S01]  /*1260*/  FMUL.FTZ R212, R190, R97 ;  /* 0x00000061bed47220 */ /* 0x000fe20000410000 */
[----:B------:R-:W-:Y:S01]  /*1270*/  FADD.FTZ R114, R94, R114 ;  /* 0x000000725e727221 */ /* 0x000fe20000010000 */
[----:B------:R-:W-:Y:S01]  /*1280*/  FFMA.FTZ R115, R206, R94, R115 ;  /* 0x0000005ece737223 */ /* 0x000fe20000010073 */
[----:B------:R-:W-:Y:S01]  /*1290*/  SHF.R.U64 R164, R102, 0x10, R103 ;  /* 0x0000001066a47819 */ /* 0x000fe20000001267 */
[----:B------:R-:W-:Y:S01]  /*12a0*/  FMUL.FTZ R97, R64, R99 ;  /* 0x0000006340617220 */ /* 0x000fe20000410000 */
[----:B------:R-:W-:Y:S01]  /*12b0*/  MOV R94, R104 ;  /* 0x00000068005e7202 */ /* 0x000fe20000000f00 */
[----:B------:R-:W-:Y:S01]  /*12c0*/  FADD.FTZ R193, -R201, R96 ;  /* 0x00000060c9c17221 */ /* 0x000fe20000010100 */
[----:B------:R-:W-:Y:S01]  /*12d0*/  SHF.L.U32 R106, R106, 0x10, RZ ;  /* 0x000000106a6a7819 */ /* 0x000fe200000006ff */
[----:B------:R-:W-:-:S02]  /*12e0*/  IMAD.U32 R98, R98, 0x10000, RZ ;  /* 0x0001000062627824 */ /* 0x000fc400078e00ff */
[----:B------:R-:W-:Y:S01]  /*12f0*/  FADD.FTZ R120, R203, R120 ;  /* 0x00000078cb787221 */ /* 0x000fe20000010000 */
[-C--:B------:R-:W-:Y:S01]  /*1300*/  FFMA.FTZ R121, R212, R203.reuse, R121 ;  /* 0x000000cbd4797223 */ /* 0x080fe20000010079 */
[----:B------:R-:W-:Y:S01]  /*1310*/  FADD.FTZ R51, R92, R51 ;  /* 0x000000335c337221 */ /* 0x000fe20000010000 */
[----:B------:R-:W-:Y:S01]  /*1320*/  FFMA.FTZ R50, R169, R92, R50 ;  /* 0x0000005ca9327223 */ /* 0x000fe20000010032 */
[----:B------:R-:W-:Y:S01]  /*1330*/  SHF.L.U32 R164, R164, 0x10, RZ ;  /* 0x00000010a4a47819 */ /* 0x000fe200000006ff */
[----:B------:R-:W-:Y:S01]  /*1340*/  FFMA.FTZ R203, R84, R203, R97 ;  /* 0x000000cb54cb7223 */ /* 0x000fe20000010061 */
[----:B------:R-:W-:Y:S01]  /*1350*/  SHF.L.U32 R95, R95, 0x10, RZ ;  /* 0x000000105f5f7819 */ /* 0x000fe200000006ff */
[----:B------:R-:W-:Y:S01]  /*1360*/  FMUL.FTZ R193, R190, R193 ;  /* 0x000000c1bec17220 */ /* 0x000fe20000410000 */
[----:B------:R-:W-:Y:S01]  /*1370*/  MOV R92, R102 ;  /* 0x00000066005c7202 */ /* 0x000fe20000000f00 */
[----:B------:R-:W-:Y:S01]  /*1380*/  FADD.FTZ R97, -R201, R106 ;  /* 0x0000006ac9617221 */ /* 0x000fe20000010100 */
[----:B------:R-:W-:Y:S01]  /*1390*/  SHF.L.U32 R94, R94, 0x10, RZ ;  /* 0x000000105e5e7819 */ /* 0x000fe200000006ff */
[----:B------:R-:W-:Y:S01]  /*13a0*/  FMUL.FTZ R96, R61, R98 ;  /* 0x000000623d607220 */ /* 0x000fe20000410000 */
[----:B------:R-:W-:Y:S01]  /*13b0*/  FMUL.FTZ R202, R190, R93 ;  /* 0x0000005dbeca7220 */ /* 0x000fe20000410000 */
[----:B------:R-:W-:Y:S01]  /*13c0*/  FADD.FTZ R14, R164, R14 ;  /* 0x0000000ea40e7221 */ /* 0x000fe20000010000 */
[----:B------:R-:W-:Y:S01]  /*13d0*/  FFMA.FTZ R2, R193, R164, R2 ;  /* 0x000000a4c1027223 */ /* 0x000fe20000010002 */
[----:B------:R-:W-:Y:S01]  /*13e0*/  FMUL.FTZ R93, R66, R95 ;  /* 0x0000005f425d7220 */ /* 0x000fe20000410000 */
[----:B------:R-:W-:-:S02]  /*13f0*/  IMAD.U32 R92, R92, 0x10000, RZ ;  /* 0x000100005c5c7824 */ /* 0x000fc400078e00ff */
[----:B------:R-:W-:Y:S01]  /*1400*/  FMUL.FTZ R208, R190, R97 ;  /* 0x00000061bed07220 */ /* 0x000fe20000410000 */
[----:B------:R-:W-:Y:S01]  /*1410*/  FMUL.FTZ R195, R60, R94 ;  /* 0x0000005e3cc37220 */ /* 0x000fe20000410000 */
[----:B------:R-:W-:Y:S01]  /*1420*/  FFMA.FTZ R164, R81, R164, R96 ;  /* 0x000000a451a47223 */ /* 0x000fe20000010060 */
[----:B------:R-:W-:Y:S01]  /*1430*/  SHF.R.U32.HI R96, RZ, 0x10, R107 ;  /* 0x00000010ff607819 */ /* 0x000fe2000001166b */
[----:B------:R-:W-:Y:S01]  /*1440*/  FADD.FTZ R112, R165, R112 ;  /* 0x00000070a5707221 */ /* 0x000fe20000010000 */
[-C--:B------:R-:W-:Y:S01]  /*1450*/  FFMA.FTZ R113, R202, R165.reuse, R113 ;  /* 0x000000a5ca717223 */ /* 0x080fe20000010071 */
[----:B------:R-:W-:Y:S01]  /*1460*/  FFMA.FTZ R165, R86, R165, R93 ;  /* 0x000000a556a57223 */ /* 0x000fe2000001005d */
[----:B------:R-:W-:Y:S01]  /*1470*/  FADD.FTZ R15, R92, R15 ;  /* 0x0000000f5c0f7221 */ /* 0x000fe20000010000 */
[-C--:B------:R-:W-:Y:S01]  /*1480*/  FFMA.FTZ R3, R208, R92.reuse, R3 ;  /* 0x0000005cd0037223 */ /* 0x080fe20000010003 */
[----:B------:R-:W-:Y:S01]  /*1490*/  FFMA.FTZ R195, R80, R92, R195 ;  /* 0x0000005c50c37223 */ /* 0x000fe200000100c3 */
[----:B------:R-:W-:Y:S01]  /*14a0*/  FADD.FTZ R118, R99, R118 ;  /* 0x0000007663767221 */ /* 0x000fe20000010000 */
[----:B------:R-:W-:Y:S01]  /*14b0*/  FFMA.FTZ R119, R212, R99, R119 ;  /* 0x00000063d4777223 */ /* 0x000fe20000010077 */
[----:B------:R-:W-:Y:S01]  /*14c0*/  IMAD.MOV.U32 R93, RZ, RZ, R103 ;  /* 0x000000ffff5d7224 */ /* 0x000fe200078e0067 */
[----:B------:R-:W-:Y:S01]  /*14d0*/  SHF.L.U32 R92, R107, 0x10, RZ ;  /* 0x000000106b5c7819 */ /* 0x000fe200000006ff */
[----:B------:R-:W-:Y:S01]  /*14e0*/  IMAD.U32 R96, R96, 0x10000, RZ ;  /* 0x0001000060607824 */ /* 0x000fe200078e00ff */
[----:B------:R-:W-:Y:S01]  /*14f0*/  SHF.R.U32.HI R99, RZ, 0x10, R105 ;  /* 0x00000010ff637819 */ /* 0x000fe20000011669 */
[----:B------:R-:W-:Y:S01]  /*1500*/  IMAD.U32 R162, R93, 0x10000, RZ ;  /* 0x000100005da27824 */ /* 0x000fe200078e00ff */
[----:B------:R-:W-:Y:S01]  /*1510*/  SHF.R.U32.HI R160, RZ, 0x10, R103 ;  /* 0x00000010ffa07819 */ /* 0x000fe20000011667 */
[C---:B------:R-:W-:Y:S01]  /*1520*/  FADD.FTZ R93, -R201.reuse, R92 ;  /* 0x0000005cc95d7221 */ /* 0x040fe20000010100 */
[----:B------:R-:W-:Y:S01]  /*1530*/  FADD.FTZ R163, -R201, R96 ;  /* 0x00000060c9a37221 */ /* 0x000fe20000010100 */
[----:B------:R-:W-:Y:S01]  /*1540*/  IMAD.U32 R92, R99, 0x10000, RZ ;  /* 0x00010000635c7824 */ /* 0x000fe200078e00ff */
[----:B------:R-:W-:-:S02]  /*1550*/  SHF.L.U32 R160, R160, 0x10, RZ ;  /* 0x00000010a0a07819 */ /* 0x000fc400000006ff */
[----:B------:R-:W-:Y:S01]  /*1560*/  FMUL.FTZ R163, R190, R163 ;  /* 0x000000a3bea37220 */ /* 0x000fe20000410000 */
[----:B------:R-:W-:Y:S02]  /*1570*/  FMUL.FTZ R96, R63, R92 ;  /* 0x0000005c3f607220 */ /* 0x000fe40000410000 */
[----:B------:R-:W-:Y:S01]  /*1580*/  FADD.FTZ R16, R160, R16 ;  /* 0x00000010a0107221 */ /* 0x000fe20000010000 */
[-C--:B------:R-:W-:Y:S01]  /*1590*/  FFMA.FTZ R4, R163, R160.reuse, R4 ;  /* 0x000000a0a3047223 */ /* 0x080fe20000010004 */
[----:B------:R-:W-:Y:S01]  /*15a0*/  FFMA.FTZ R160, R83, R160, R96 ;  /* 0x000000a053a07223 */ /* 0x000fe20000010060 */
[----:B------:R-:W-:Y:S01]  /*15b0*/  FADD.FTZ R110, R95, R110 ;  /* 0x0000006e5f6e7221 */ /* 0x000fe20000010000 */
[----:B------:R-:W-:Y:S01]  /*15c0*/  FFMA.FTZ R111, R202, R95, R111 ;  /* 0x0000005fca6f7223 */ /* 0x000fe2000001006f */
[----:B------:R-:W-:Y:S01]  /*15d0*/  SHF.R.U64 R96, R152, 0x10, R153 ;  /* 0x0000001098607819 */ /* 0x000fe20000001299 */
[----:B------:R-:W-:Y:S02]  /*15e0*/  IMAD.MOV.U32 R95, RZ, RZ, R105 ;  /* 0x000000ffff5f7224 */ /* 0x000fe400078e0069 */
[----:B------:R-:W-:Y:S01]  /*15f0*/  FADD.FTZ R39, R94, R39 ;  /* 0x000000275e277221 */ /* 0x000fe20000010000 */
[----:B------:R-:W-:Y:S01]  /*1600*/  FFMA.FTZ R27, R208, R94, R27 ;  /* 0x0000005ed01b7223 */ /* 0x000fe2000001001b */
[----:B------:R-:W-:-:S02]  /*1610*/  SHF.L.U32 R152, R152, 0x10, RZ ;  /* 0x0000001098987819 */ /* 0x000fc400000006ff */
[----:B------:R-:W-:Y:S01]  /*1620*/  MOV R94, R150 ;  /* 0x00000096005e7202 */ /* 0x000fe20000000f00 */
[----:B------:R-:W-:Y:S01]  /*1630*/  FADD.FTZ R40, R92, R40 ;  /* 0x000000285c287221 */ /* 0x000fe20000010000 */
[----:B------:R-:W-:Y:S01]  /*1640*/  FFMA.FTZ R28, R163, R92, R28 ;  /* 0x0000005ca31c7223 */ /* 0x000fe2000001001c */
[----:B------:R-:W-:Y:S01]  /*1650*/  SHF.L.U32 R95, R95, 0x10, RZ ;  /* 0x000000105f5f7819 */ /* 0x000fe200000006ff */
[----:B------:R-:W-:Y:S01]  /*1660*/  FADD.FTZ R97, -R201, R152 ;  /* 0x00000098c9617221 */ /* 0x000fe20000010100 */
[----:B------:R-:W-:Y:S02]  /*1670*/  MOV R92, R148 ;  /* 0x00000094005c7202 */ /* 0x000fe40000000f00 */
[----:B------:R-:W-:Y:S01]  /*1680*/  SHF.L.U32 R94, R94, 0x10, RZ ;  /* 0x000000105e5e7819 */ /* 0x000fe200000006ff */
[C---:B------:R-:W-:Y:S01]  /*1690*/  FMUL.FTZ R194, R190.reuse, R93 ;  /* 0x0000005dbec27220 */ /* 0x040fe20000410000 */
[----:B------:R-:W-:Y:S01]  /*16a0*/  FMUL.FTZ R210, R190, R97 ;  /* 0x00000061bed27220 */ /* 0x000fe20000410000 */
[----:B------:R-:W-:Y:S01]  /*16b0*/  FMUL.FTZ R93, R62, R95 ;  /* 0x0000005f3e5d7220 */ /* 0x000fe20000410000 */
[----:B------:R-:W-:-:S02]  /*16c0*/  IMAD.U32 R92, R92, 0x10000, RZ ;  /* 0x000100005c5c7824 */ /* 0x000fc400078e00ff */
[----:B------:R-:W-:Y:S01]  /*16d0*/  FMUL.FTZ R97, R56, R94 ;  /* 0x0000005e38617220 */ /* 0x000fe20000410000 */
[----:B------:R-:W-:Y:S01]  /*16e0*/  FADD.FTZ R17, R162, R17 ;  /* 0x00000011a2117221 */ /* 0x000fe20000010000 */
[-C--:B------:R-:W-:Y:S01]  /*16f0*/  FFMA.FTZ R5, R194, R162.reuse, R5 ;  /* 0x000000a2c2057223 */ /* 0x080fe20000010005 */
[----:B------:R-:W-:Y:S01]  /*1700*/  FFMA.FTZ R162, R82, R162, R93 ;  /* 0x000000a252a27223 */ /* 0x000fe2000001005d */
[----:B------:R-:W-:Y:S01]  /*1710*/  FADD.FTZ R19, R92, R19 ;  /* 0x000000135c137221 */ /* 0x000fe20000010000 */
[-C--:B------:R-:W-:Y:S01]  /*1720*/  FFMA.FTZ R7, R210, R92.reuse, R7 ;  /* 0x0000005cd2077223 */ /* 0x080fe20000010007 */
[----:B------:R-:W-:Y:S01]  /*1730*/  FFMA.FTZ R196, R76, R92, R97 ;  /* 0x0000005c4cc47223 */ /* 0x000fe20000010061 */
[----:B------:R-:W-:Y:S01]  /*1740*/  IMAD.MOV.U32 R93, RZ, RZ, R149 ;  /* 0x000000ffff5d7224 */ /* 0x000fe200078e0095 */
[----:B------:R-:W-:Y:S01]  /*1750*/  SHF.L.U32 R92, R153, 0x10, RZ ;  /* 0x00000010995c7819 */ /* 0x000fe200000006ff */
[----:B------:R-:W-:Y:S01]  /*1760*/  FADD.FTZ R41, R95, R41 ;  /* 0x000000295f297221 */ /* 0x000fe20000010000 */
[----:B------:R-:W-:Y:S01]  /*1770*/  FFMA.FTZ R29, R194, R95, R29 ;  /* 0x0000005fc21d7223 */ /* 0x000fe2000001001d */
[----:B------:R-:W-:Y:S01]  /*1780*/  FADD.FTZ R38, R98, R38 ;  /* 0x0000002662267221 */ /* 0x000fe20000010000 */
[----:B------:R-:W-:Y:S01]  /*1790*/  FFMA.FTZ R26, R193, R98, R26 ;  /* 0x00000062c11a7223 */ /* 0x000fe2000001001a */
[--C-:B------:R-:W-:Y:S01]  /*17a0*/  SHF.R.U64 R98, R150, 0x10, R151.reuse ;  /* 0x0000001096627819 */ /* 0x100fe20000001297 */
[--C-:B------:R-:W-:Y:S01]  /*17b0*/  IMAD.MOV.U32 R95, RZ, RZ, R151.reuse ;  /* 0x000000ffff5f7224 */ /* 0x100fe200078e0097 */
[----:B------:R-:W-:Y:S01]  /*17c0*/  SHF.R.U32.HI R99, RZ, 0x10, R151 ;  /* 0x00000010ff637819 */ /* 0x000fe20000011697 */
[----:B------:R-:W-:-:S02]  /*17d0*/  IMAD.U32 R96, R96, 0x10000, RZ ;  /* 0x0001000060607824 */ /* 0x000fc400078e00ff */
[----:B------:R-:W-:Y:S02]  /*17e0*/  IMAD.U32 R151, R93, 0x10000, RZ ;  /* 0x000100005d977824 */ /* 0x000fe400078e00ff */
[C---:B------:R-:W-:Y:S01]  /*17f0*/  FADD.FTZ R93, -R201.reuse, R92 ;  /* 0x0000005cc95d7221 */ /* 0x040fe20000010100 */
[----:B------:R-:W-:Y:S01]  /*1800*/  SHF.R.U64 R166, R148, 0x10, R149 ;  /* 0x0000001094a67819 */ /* 0x000fe20000001295 */
[----:B------:R-:W-:Y:S01]  /*1810*/  FADD.FTZ R197, -R201, R96 ;  /* 0x00000060c9c57221 */ /* 0x000fe20000010100 */
[----:B------:R-:W-:Y:S01]  /*1820*/  SHF.L.U32 R95, R95, 0x10, RZ ;  /* 0x000000105f5f7819 */ /* 0x000fe200000006ff */
[----:B------:R-:W-:Y:S02]  /*1830*/  IMAD.U32 R98, R98, 0x10000, RZ ;  /* 0x0001000062627824 */ /* 0x000fe400078e00ff */
[----:B------:R-:W-:Y:S01]  /*1840*/  FMUL.FTZ R152, R190, R93 ;  /* 0x0000005dbe987220 */ /* 0x000fe20000410000 */
[----:B------:R-:W-:Y:S01]  /*1850*/  SHF.L.U32 R166, R166, 0x10, RZ ;  /* 0x00000010a6a67819 */ /* 0x000fe200000006ff */
[----:B------:R-:W-:Y:S01]  /*1860*/  FMUL.FTZ R197, R190, R197 ;  /* 0x000000c5bec57220 */ /* 0x000fe20000410000 */
[----:B------:R-:W-:Y:S01]  /*1870*/  FMUL.FTZ R96, R57, R98 ;  /* 0x0000006239607220 */ /* 0x000fe20000410000 */
[-C--:B------:R-:W-:Y:S01]  /*1880*/  FMUL.FTZ R93, R58, R95.reuse ;  /* 0x0000005f3a5d7220 */ /* 0x080fe20000410000 */
[----:B------:R-:W-:Y:S01]  /*1890*/  FADD.FTZ R45, R95, R45 ;  /* 0x0000002d5f2d7221 */ /* 0x000fe20000010000 */
[----:B------:R-:W-:Y:S01]  /*18a0*/  FFMA.FTZ R33, R152, R95, R33 ;  /* 0x0000005f98217223 */ /* 0x000fe20000010021 */
[----:B------:R-:W-:Y:S01]  /*18b0*/  MOV R95, R156 ;  /* 0x0000009c005f7202 */ /* 0x000fe20000000f00 */
[----:B------:R-:W-:Y:S01]  /*18c0*/  FADD.FTZ R18, R166, R18 ;  /* 0x00000012a6127221 */ /* 0x000fe20000010000 */
[-C--:B------:R-:W-:Y:S01]  /*18d0*/  FFMA.FTZ R6, R197, R166.reuse, R6 ;  /* 0x000000a6c5067223 */ /* 0x080fe20000010006 */
[----:B------:R-:W-:Y:S01]  /*18e0*/  FFMA.FTZ R166, R77, R166, R96 ;  /* 0x000000a64da67223 */ /* 0x000fe20000010060 */
[----:B------:R-:W-:Y:S01]  /*18f0*/  SHF.R.U32.HI R96, RZ, 0x10, R153 ;  /* 0x00000010ff607819 */ /* 0x000fe20000011699 */
[----:B------:R-:W-:Y:S01]  /*1900*/  FADD.FTZ R42, R98, R42 ;  /* 0x0000002a622a7221 */ /* 0x000fe20000010000 */
[----:B------:R-:W-:Y:S01]  /*1910*/  FFMA.FTZ R30, R197, R98, R30 ;  /* 0x00000062c51e7223 */ /* 0x000fe2000001001e */
[----:B------:R-:W-:-:S02]  /*1920*/  IMAD.U32 R98, R95, 0x10000, RZ ;  /* 0x000100005f627824 */ /* 0x000fc400078e00ff */
[----:B------:R-:W-:Y:S01]  /*1930*/  FADD.FTZ R100, RZ, R192 ;  /* 0x000000c0ff647221 */ /* 0x000fe20000010000 */
[----:B------:R-:W-:Y:S01]  /*1940*/  FFMA.FTZ R95, R189, R192, RZ ;  /* 0x000000c0bd5f7223 */ /* 0x000fe200000100ff */
[----:B------:R-:W-:Y:S02]  /*1950*/  IMAD.U32 R96, R96, 0x10000, RZ ;  /* 0x0001000060607824 */ /* 0x000fe400078e00ff */
[----:B------:R-:W-:Y:S01]  /*1960*/  FADD.FTZ R43, R94, R43 ;  /* 0x0000002b5e2b7221 */ /* 0x000fe20000010000 */
[----:B------:R-:W-:Y:S01]  /*1970*/  FFMA.FTZ R31, R210, R94, R31 ;  /* 0x0000005ed21f7223 */ /* 0x000fe2000001001f */
[----:B------:R-:W-:Y:S01]  /*1980*/  FADD.FTZ R100, R199, R100 ;  /* 0x00000064c7647221 */ /* 0x000fe20000010000 */
[----:B------:R-:W-:Y:S01]  /*1990*/  MOV R94, R154 ;  /* 0x0000009a005e7202 */ /* 0x000fe20000000f00 */
[----:B------:R-:W-:Y:S01]  /*19a0*/  FFMA.FTZ R95, R198, R199, R95 ;  /* 0x000000c7c65f7223 */ /* 0x000fe2000001005f */
[C---:B------:R-:W-:Y:S02]  /*19b0*/  SHF.R.U64 R102, R158.reuse, 0x10, R159 ;  /* 0x000000109e667819 */ /* 0x040fe4000000129f */
[----:B------:R-:W-:Y:S01]  /*19c0*/  SHF.L.U32 R158, R158, 0x10, RZ ;  /* 0x000000109e9e7819 */ /* 0x000fe200000006ff */
[----:B------:R-:W-:Y:S01]  /*19d0*/  FADD.FTZ R100, R191, R100 ;  /* 0x00000064bf647221 */ /* 0x000fe20000010000 */
[----:B------:R-:W-:Y:S01]  /*19e0*/  SHF.R.U32.HI R148, RZ, 0x10, R149 ;  /* 0x00000010ff947819 */ /* 0x000fe20000011695 */
[----:B------:R-:W-:Y:S01]  /*19f0*/  FADD.FTZ R149, -R201, R96 ;  /* 0x00000060c9957221 */ /* 0x000fe20000010100 */
[----:B------:R-:W-:Y:S01]  /*1a00*/  IMAD.U32 R92, R99, 0x10000, RZ ;  /* 0x00010000635c7824 */ /* 0x000fe200078e00ff */
[----:B------:R-:W-:Y:S01]  /*1a10*/  SHF.L.U32 R94, R94, 0x10, RZ ;  /* 0x000000105e5e7819 */ /* 0x000fe200000006ff */
[----:B------:R-:W-:Y:S01]  /*1a20*/  FFMA.FTZ R95, R204, R191, R95 ;  /* 0x000000bfcc5f7223 */ /* 0x000fe2000001005f */
[----:B------:R-:W-:Y:S01]  /*1a30*/  FMUL.FTZ R101, R52, R98 ;  /* 0x0000006234657220 */ /* 0x000fe20000410000 */
[----:B------:R-:W-:Y:S01]  /*1a40*/  SHF.L.U32 R148, R148, 0x10, RZ ;  /* 0x0000001094947819 */ /* 0x000fe200000006ff */
[----:B------:R-:W-:-:S02]  /*1a50*/  IMAD.MOV.U32 R97, RZ, RZ, R157 ;  /* 0x000000ffff617224 */ /* 0x000fc400078e009d */
[----:B------:R-:W-:Y:S01]  /*1a60*/  FADD.FTZ R99, -R201, R158 ;  /* 0x0000009ec9637221 */ /* 0x000fe20000010100 */
[----:B------:R-:W-:Y:S01]  /*1a70*/  FMUL.FTZ R149, R190, R149 ;  /* 0x00000095be957220 */ /* 0x000fe20000410000 */
[----:B------:R-:W-:Y:S01]  /*1a80*/  FADD.FTZ R100, R167, R100 ;  /* 0x00000064a7647221 */ /* 0x000fe20000010000 */
[----:B------:R-:W-:Y:S01]  /*1a90*/  FMUL.FTZ R96, R59, R92 ;  /* 0x0000005c3b607220 */ /* 0x000fe20000410000 */
[----:B------:R-:W-:Y:S01]  /*1aa0*/  SHF.R.U64 R107, R156, 0x10, R157 ;  /* 0x000000109c6b7819 */ /* 0x000fe2000000129d */
[----:B------:R-:W-:Y:S01]  /*1ab0*/  FFMA.FTZ R95, R200, R167, R95 ;  /* 0x000000a7c85f7223 */ /* 0x000fe2000001005f */
[----:B------:R-:W-:Y:S01]  /*1ac0*/  SHF.R.U64 R150, R154, 0x10, R155 ;  /* 0x000000109a967819 */ /* 0x000fe2000000129b */
[----:B------:R-:W-:Y:S01]  /*1ad0*/  FFMA.FTZ R156, R72, R94, R101 ;  /* 0x0000005e489c7223 */ /* 0x000fe20000010065 */
[----:B------:R-:W-:Y:S01]  /*1ae0*/  FMUL.FTZ R154, R190, R99 ;  /* 0x00000063be9a7220 */ /* 0x000fe20000410000 */
[----:B------:R-:W-:Y:S02]  /*1af0*/  IMAD.U32 R101, R97, 0x10000, RZ ;  /* 0x0001000061657824 */ /* 0x000fe400078e00ff */
[----:B------:R-:W-:Y:S01]  /*1b00*/  FADD.FTZ R20, R148, R20 ;  /* 0x0000001494147221 */ /* 0x000fe20000010000 */
[-C--:B------:R-:W-:Y:S01]  /*1b10*/  FFMA.FTZ R8, R149, R148.reuse, R8 ;  /* 0x0000009495087223 */ /* 0x080fe20000010008 */
[----:B------:R-:W-:Y:S01]  /*1b20*/  FADD.FTZ R97, R203, R100 ;  /* 0x00000064cb617221 */ /* 0x000fe20000010000 */
[----:B------:R-:W-:Y:S01]  /*1b30*/  FFMA.FTZ R148, R79, R148, R96 ;  /* 0x000000944f947223 */ /* 0x000fe20000010060 */
[----:B------:R-:W-:Y:S01]  /*1b40*/  FFMA.FTZ R95, R212, R203, R95 ;  /* 0x000000cbd45f7223 */ /* 0x000fe2000001005f */
[----:B------:R-:W-:-:S02]  /*1b50*/  IMAD.MOV.U32 R96, RZ, RZ, R155 ;  /* 0x000000ffff607224 */ /* 0x000fc400078e009b */
[----:B------:R-:W-:Y:S01]  /*1b60*/  FADD.FTZ R23, R94, R23 ;  /* 0x000000175e177221 */ /* 0x000fe20000010000 */
[----:B------:R-:W-:Y:S01]  /*1b70*/  FFMA.FTZ R11, R154, R94, R11 ;  /* 0x0000005e9a0b7223 */ /* 0x000fe2000001000b */
[----:B------:R-:W-:Y:S01]  /*1b80*/  FADD.FTZ R94, R168, R97 ;  /* 0x00000061a85e7221 */ /* 0x000fe20000010000 */
[----:B------:R-:W-:Y:S01]  /*1b90*/  FFMA.FTZ R95, R206, R168, R95 ;  /* 0x000000a8ce5f7223 */ /* 0x000fe2000001005f */
[----:B------:R-:W-:Y:S02]  /*1ba0*/  SHF.L.U32 R99, R96, 0x10, RZ ;  /* 0x0000001060637819 */ /* 0x000fe400000006ff */
[----:B------:R-:W-:Y:S01]  /*1bb0*/  FADD.FTZ R96, R165, R94 ;  /* 0x0000005ea5607221 */ /* 0x000fe20000010000 */
[----:B------:R-:W-:-:S03]  /*1bc0*/  FFMA.FTZ R94, R202, R165, R95 ;  /* 0x000000a5ca5e7223 */ /* 0x000fc6000001005f */
[----:B------:R-:W-:Y:S01]  /*1bd0*/  FADD.FTZ R96, R161, R96 ;  /* 0x00000060a1607221 */ /* 0x000fe20000010000 */
[----:B------:R-:W-:Y:S01]  /*1be0*/  FFMA.FTZ R97, R169, R161, R94 ;  /* 0x000000a1a9617223 */ /* 0x000fe2000001005e */
[----:B------:R-:W-:Y:S02]  /*1bf0*/  SHF.R.U32.HI R106, RZ, 0x10, R159 ;  /* 0x00000010ff6a7819 */ /* 0x000fe4000001169f */
[----:B------:R-:W-:Y:S01]  /*1c00*/  FADD.FTZ R95, R195, R96 ;  /* 0x00000060c35f7221 */ /* 0x000fe20000010000 */
[----:B------:R-:W-:Y:S01]  /*1c10*/  FFMA.FTZ R94, R208, R195, R97 ;  /* 0x000000c3d05e7223 */ /* 0x000fe20000010061 */
[----:B------:R-:W-:Y:S02]  /*1c20*/  SHF.L.U32 R102, R102, 0x10, RZ ;  /* 0x0000001066667819 */ /* 0x000fe400000006ff */
[----:B------:R-:W-:Y:S01]  /*1c30*/  FADD.FTZ R97, R164, R95 ;  /* 0x0000005fa4617221 */ /* 0x000fe20000010000 */
[----:B------:R-:W-:Y:S01]  /*1c40*/  FFMA.FTZ R95, R193, R164, R94 ;  /* 0x000000a4c15f7223 */ /* 0x000fe2000001005e */
[----:B------:R-:W-:-:S02]  /*1c50*/  IMAD.U32 R104, R159, 0x10000, RZ ;  /* 0x000100009f687824 */ /* 0x000fc400078e00ff */
[----:B------:R-:W-:Y:S01]  /*1c60*/  FADD.FTZ R103, -R201, R102 ;  /* 0x00000066c9677221 */ /* 0x000fe20000010100 */
[----:B------:R-:W-:Y:S02]  /*1c70*/  IMAD.U32 R106, R106, 0x10000, RZ ;  /* 0x000100006a6a7824 */ /* 0x000fe400078e00ff */
[----:B------:R-:W-:Y:S02]  /*1c80*/  IMAD.U32 R96, R107, 0x10000, RZ ;  /* 0x000100006b607824 */ /* 0x000fe400078e00ff */
[----:B------:R-:W-:Y:S01]  /*1c90*/  FADD.FTZ R47, R98, R47 ;  /* 0x0000002f622f7221 */ /* 0x000fe20000010000 */
[----:B------:R-:W-:Y:S01]  /*1ca0*/  FFMA.FTZ R35, R154, R98, R35 ;  /* 0x000000629a237223 */ /* 0x000fe20000010023 */
[----:B------:R-:W-:Y:S01]  /*1cb0*/  FADD.FTZ R97, R162, R97 ;  /* 0x00000061a2617221 */ /* 0x000fe20000010000 */
[----:B------:R-:W-:Y:S01]  /*1cc0*/  FFMA.FTZ R94, R194, R162, R95 ;  /* 0x000000a2c25e7223 */ /* 0x000fe2000001005f */
[----:B------:R-:W-:Y:S01]  /*1cd0*/  SHF.L.U32 R98, R150, 0x10, RZ ;  /* 0x0000001096627819 */ /* 0x000fe200000006ff */
[C---:B------:R-:W-:Y:S01]  /*1ce0*/  FADD.FTZ R105, -R201.reuse, R104 ;  /* 0x00000068c9697221 */ /* 0x040fe20000010100 */
[----:B------:R-:W-:Y:S01]  /*1cf0*/  FADD.FTZ R205, -R201, R106 ;  /* 0x0000006ac9cd7221 */ /* 0x000fe20000010100 */
[----:B------:R-:W-:Y:S01]  /*1d00*/  FMUL.FTZ R100, R53, R96 ;  /* 0x0000006035647220 */ /* 0x000fe20000410000 */
[----:B------:R-:W-:Y:S01]  /*1d10*/  FMUL.FTZ R201, R190, R103 ;  /* 0x00000067bec97220 */ /* 0x000fe20000410000 */
[----:B------:R-:W-:Y:S01]  /*1d20*/  FADD.FTZ R21, R151, R21 ;  /* 0x0000001597157221 */ /* 0x000fe20000010000 */
[-C--:B------:R-:W-:Y:S01]  /*1d30*/  FFMA.FTZ R9, R152, R151.reuse, R9 ;  /* 0x0000009798097223 */ /* 0x080fe20000010009 */
[----:B------:R-:W-:Y:S01]  /*1d40*/  FADD.FTZ R97, R160, R97 ;  /* 0x00000061a0617221 */ /* 0x000fe20000010000 */
[----:B------:R-:W-:Y:S01]  /*1d50*/  FFMA.FTZ R95, R163, R160, R94 ;  /* 0x000000a0a35f7223 */ /* 0x000fe2000001005e */
[----:B------:R-:W-:Y:S01]  /*1d60*/  FFMA.FTZ R151, R78, R151, R93 ;  /* 0x000000974e977223 */ /* 0x000fe2000001005d */
[----:B------:R-:W-:Y:S01]  /*1d70*/  FADD.FTZ R44, R92, R44 ;  /* 0x0000002c5c2c7221 */ /* 0x000fe20000010000 */
[----:B------:R-:W-:Y:S01]  /*1d80*/  FFMA.FTZ R32, R149, R92, R32 ;  /* 0x0000005c95207223 */ /* 0x000fe20000010020 */
[----:B------:R-:W-:Y:S01]  /*1d90*/  SHF.R.U32.HI R93, RZ, 0x10, R157 ;  /* 0x00000010ff5d7819 */ /* 0x000fe2000001169d */
[----:B------:R-:W-:Y:S01]  /*1da0*/  FMUL.FTZ R153, R54, R101 ;  /* 0x0000006536997220 */ /* 0x000fe20000410000 */
[----:B------:R-:W-:Y:S01]  /*1db0*/  FMUL.FTZ R214, R190, R105 ;  /* 0x00000069bed67220 */ /* 0x000fe20000410000 */
[----:B------:R-:W-:Y:S01]  /*1dc0*/  FADD.FTZ R22, R98, R22 ;  /* 0x0000001662167221 */ /* 0x000fe20000010000 */
[-C--:B------:R-:W-:Y:S01]  /*1dd0*/  FFMA.FTZ R159, R73, R98.reuse, R100 ;  /* 0x00000062499f7223 */ /* 0x080fe20000010064 */
[----:B------:R-:W-:Y:S01]  /*1de0*/  SHF.R.U32.HI R92, RZ, 0x10, R155 ;  /* 0x00000010ff5c7819 */ /* 0x000fe2000001169b */
[----:B------:R-:W-:Y:S01]  /*1df0*/  FFMA.FTZ R98, R201, R98, R10 ;  /* 0x00000062c9627223 */ /* 0x000fe2000001000a */
[----:B------:R-:W-:Y:S01]  /*1e00*/  FADD.FTZ R97, R196, R97 ;  /* 0x00000061c4617221 */ /* 0x000fe20000010000 */
[----:B------:R-:W-:Y:S01]  /*1e10*/  FFMA.FTZ R10, R210, R196, R95 ;  /* 0x000000c4d20a7223 */ /* 0x000fe2000001005f */
[----:B------:R-:W-:Y:S01]  /*1e20*/  FADD.FTZ R25, R99, R25 ;  /* 0x0000001963197221 */ /* 0x000fe20000010000 */
[-C--:B------:R-:W-:Y:S01]  /*1e30*/  FFMA.FTZ R153, R74, R99.reuse, R153 ;  /* 0x000000634a997223 */ /* 0x080fe20000010099 */
[----:B------:R-:W-:Y:S01]  /*1e40*/  FFMA.FTZ R13, R214, R99, R13 ;  /* 0x00000063d60d7223 */ /* 0x000fe2000001000d */
[----:B------:R-:W-:Y:S01]  /*1e50*/  SHF.L.U32 R94, R92, 0x10, RZ ;  /* 0x000000105c5e7819 */ /* 0x000fe200000006ff */
[----:B------:R-:W-:-:S02]  /*1e60*/  IMAD.U32 R99, R93, 0x10000, RZ ;  /* 0x000100005d637824 */ /* 0x000fc400078e00ff */
[----:B------:R-:W-:Y:S01]  /*1e70*/  FADD.FTZ R92, R166, R97 ;  /* 0x00000061a65c7221 */ /* 0x000fe20000010000 */
[----:B------:R-:W-:-:S03]  /*1e80*/  FFMA.FTZ R93, R197, R166, R10 ;  /* 0x000000a6c55d7223 */ /* 0x000fc6000001000a */
[----:B------:R-:W-:Y:S01]  /*1e90*/  FADD.FTZ R95, R151, R92 ;  /* 0x0000005c975f7221 */ /* 0x000fe20000010000 */
[----:B------:R-:W-:-:S03]  /*1ea0*/  FFMA.FTZ R10, R152, R151, R93 ;  /* 0x00000097980a7223 */ /* 0x000fc6000001005d */
[----:B------:R-:W-:Y:S01]  /*1eb0*/  FADD.FTZ R95, R148, R95 ;  /* 0x0000005f945f7221 */ /* 0x000fe20000010000 */
[----:B------:R-:W-:Y:S01]  /*1ec0*/  FFMA.FTZ R93, R149, R148, R10 ;  /* 0x00000094955d7223 */ /* 0x000fe2000001000a */
[----:B------:R-:W-:Y:S02]  /*1ed0*/  FADD.FTZ R92, R94, R24 ;  /* 0x000000185e5c7221 */ /* 0x000fe40000010000 */
        /* <DEDUP_REMOVED lines=15> */
[----:B------:R-:W-:Y:S01]  /*1fd0*/  FFMA.FTZ R12, R205, R94, R12 ;  /* 0x0000005ecd0c7223 */ /* 0x000fe2000001000c */
[----:B------:R-:W-:Y:S01]  /*1fe0*/  LOP3.LUT P2, RZ, R0, 0x1f, RZ, 0xc0, !PT ;  /* 0x0000001f00ff7812 */ /* 0x000fe2000784c0ff */
[----:B------:R-:W-:Y:S01]  /*1ff0*/  FADD.FTZ R48, R99, R48 ;  /* 0x0000003063307221 */ /* 0x000fe20000010000 */
[----:B------:R-:W-:Y:S01]  /*2000*/  ISETP.GE.AND P4, PT, R137, UR13, PT ;  /* 0x0000000d89007c0c */ /* 0x000fe2000bf86270 */
[----:B------:R-:W-:Y:S01]  /*2010*/  FFMA.FTZ R36, R205, R99, R36 ;  /* 0x00000063cd247223 */ /* 0x000fe20000010024 */
        /* <DEDUP_REMOVED lines=12> */
[----:B------:R-:W0:Y:S01]  /*20e0*/  SHFL.DOWN PT, R94, R97, 0x4, 0x1f ;  /* 0x08801f00615e7f89 */ /* 0x000e2200000e0000 */
[----:B------:R-:W-:-:S03]  /*20f0*/  MOV R24, R92 ;  /* 0x0000005c00187202 */ /* 0x000fc60000000f00 */
        /* <DEDUP_REMOVED lines=9> */
.L_x_913:
        /* <DEDUP_REMOVED lines=12> */
.L_x_891:
[----:B------:R-:W-:Y:S05]  /*2250*/  WARPSYNC.ALL ;  /* 0x0000000000007948 */ /* 0x000fea0003800000 */
[----:B------:R-:W1:Y:S08]  /*2260*/  S2UR UR5, SR_CgaCtaId ;  /* 0x00000000000579c3 */ /* 0x000e700000008800 */
[----:B------:R-:W-:Y:S01]  /*2270*/  BAR.SYNC.DEFER_BLOCKING 0x0 ;  /* 0x0000000000007b1d */ /* 0x000fe20000010000 */
[----:B0-----:R-:W-:-:S02]  /*2280*/  SHF.R.U32.HI R92, RZ, 0x5, R0 ;  /* 0x00000005ff5c7819 */ /* 0x001fc40000011600 */
[----:B------:R-:W-:Y:S02]  /*2290*/  ISETP.NE.U32.AND P2, PT, RZ, UR20, PT ;  /* 0x00000014ff007c0c */ /* 0x000fe4000bf45070 */
[----:B------:R-:W-:Y:S01]  /*22a0*/  LOP3.LUT R92, R92, 0x7fffff8, RZ, 0xc0, !PT ;  /* 0x07fffff85c5c7812 */ /* 0x000fe200078ec0ff */
[----:B------:R-:W-:Y:S01]  /*22b0*/  UMOV UR4, 0x400 ;  /* 0x0000040000047882 */ /* 0x000fe20000000000 */
[----:B------:R-:W-:-:S03]  /*22c0*/  ISETP.NE.AND.EX P2, PT, RZ, UR21, PT, P2 ;  /* 0x00000015ff007c0c */ /* 0x000fc6000bf45320 */
        /* <DEDUP_REMOVED lines=20> */
[----:B------:R-:W-:-:S02]  /*2410*/  @P0 SHF.R.U32.HI R101, RZ, 0x10, R139 ;  /* 0x00000010ff650819 */ /* 0x000fc4000001168b */
[----:B------:R-:W-:Y:S01]  /*2420*/  FADD.FTZ R157, R102, R157 ;  /* 0x0000009d669d7221 */ /* 0x000fe20000010000 */
[----:B------:R-:W-:Y:S01]  /*2430*/  FADD.FTZ R92, R103, R92 ;  /* 0x0000005c675c7221 */ /* 0x000fe20000010000 */
[----:B------:R-:W-:Y:S01]  /*2440*/  @P0 MOV R100, R146 ;  /* 0x0000009200640202 */ /* 0x000fe20000000f00 */
[----:B------:R-:W-:Y:S02]  /*2450*/  @P0 IMAD.U32 R101, R101, 0x10000, RZ ;  /* 0x0001000065650824 */ /* 0x000fe400078e00ff */
[----:B---3--:R-:W-:Y:S01]  /*2460*/  FADD.FTZ R157, R157, R104 ;  /* 0x000000689d9d7221 */ /* 0x008fe20000010000 */
[----:B------:R-:W-:Y:S01]  /*2470*/  FADD.FTZ R92, R92, R105 ;  /* 0x000000695c5c7221 */ /* 0x000fe20000010000 */
[----:B------:R-:W-:Y:S02]  /*2480*/  @P0 SHF.L.U32 R102, R100, 0x10, RZ ;  /* 0x0000001064660819 */ /* 0x000fe400000006ff */
[----:B------:R-:W-:Y:S01]  /*2490*/  FADD.FTZ R106, R106, R157 ;  /* 0x0000009d6a6a7221 */ /* 0x000fe20000010000 */
[----:B------:R-:W-:Y:S01]  /*24a0*/  FADD.FTZ R92, R107, R92 ;  /* 0x0000005c6b5c7221 */ /* 0x000fe20000010000 */
[----:B------:R-:W-:-:S02]  /*24b0*/  @P0 SHF.R.U64 R103, R146, 0x10, R147 ;  /* 0x0000001092670819 */ /* 0x000fc40000001293 */
[----:B------:R-:W-:Y:S01]  /*24c0*/  FMUL.FTZ R93, R106, UR16 ;  /* 0x000000106a5d7c20 */ /* 0x000fe20008410000 */
[----:B------:R-:W-:Y:S01]  /*24d0*/  FMUL.FTZ R94, R92, UR16 ;  /* 0x000000105c5e7c20 */ /* 0x000fe20008410000 */
[----:B------:R-:W-:Y:S01]  /*24e0*/  @P0 MOV R92, R138 ;  /* 0x0000008a005c0202 */ /* 0x000fe20000000f00 */
[----:B------:R-:W-:Y:S01]  /*24f0*/  @P0 IMAD.U32 R103, R103, 0x10000, RZ ;  /* 0x0001000067670824 */ /* 0x000fe200078e00ff */
[----:B------:R-:W-:Y:S02]  /*2500*/  @P0 SHF.L.U32 R99, R98, 0x10, RZ ;  /* 0x0000001062630819 */ /* 0x000fe400000006ff */
[----:B------:R-:W-:Y:S02]  /*2510*/  FSEL R93, R93, RZ, !P1 ;  /* 0x000000ff5d5d7208 */ /* 0x000fe40004800000 */
[----:B------:R-:W-:Y:S02]  /*2520*/  @P0 SHF.L.U32 R95, R92, 0x10, RZ ;  /* 0x000000105c5f0819 */ /* 0x000fe400000006ff */
[----:B------:R-:W-:Y:S01]  /*2530*/  ISETP.NE.U32.AND P1, PT, RZ, UR18, PT ;  /* 0x00000012ff007c0c */ /* 0x000fe2000bf25070 */
[-CC-:B------:R-:W-:Y:S01]  /*2540*/  FFMA.FTZ R200, R200, R94.reuse, R93.reuse ;  /* 0x0000005ec8c87223 */ /* 0x180fe2000001005d */
[-CC-:B------:R-:W-:Y:S01]  /*2550*/  FFMA.FTZ R212, R212, R94.reuse, R93.reuse ;  /* 0x0000005ed4d47223 */ /* 0x180fe2000001005d */
[-CC-:B------:R-:W-:Y:S01]  /*2560*/  FFMA.FTZ R202, R202, R94.reuse, R93.reuse ;  /* 0x0000005ecaca7223 */ /* 0x180fe2000001005d */
[-CC-:B------:R-:W-:Y:S01]  /*2570*/  FFMA.FTZ R189, R189, R94.reuse, R93.reuse ;  /* 0x0000005ebdbd7223 */ /* 0x180fe2000001005d */
[----:B------:R-:W-:Y:S01]  /*2580*/  FADD.FTZ R167, R167, -R200 ;  /* 0x800000c8a7a77221 */ /* 0x000fe20000010000 */
[----:B------:R-:W-:Y:S01]  /*2590*/  FADD.FTZ R105, R203, -R212 ;  /* 0x800000d4cb697221 */ /* 0x000fe20000010000 */
[----:B------:R-:W-:Y:S01]  /*25a0*/  FADD.FTZ R107, R165, -R202 ;  /* 0x800000caa56b7221 */ /* 0x000fe20000010000 */
[-C--:B------:R-:W-:Y:S01]  /*25b0*/  FFMA.FTZ R158, R169, R94.reuse, R93 ;  /* 0x0000005ea99e7223 */ /* 0x080fe2000001005d */
[C---:B------:R-:W-:Y:S01]  /*25c0*/  FMUL.FTZ R104, R190.reuse, R167 ;  /* 0x000000a7be687220 */ /* 0x040fe20000410000 */
[----:B------:R-:W-:Y:S01]  /*25d0*/  FMUL.FTZ R105, R190, R105 ;  /* 0x00000069be697220 */ /* 0x000fe20000410000 */
[----:B------:R-:W-:Y:S01]  /*25e0*/  FADD.FTZ R189, R192, -R189 ;  /* 0x800000bdc0bd7221 */ /* 0x000fe20000010000 */
[----:B------:R-:W-:Y:S01]  /*25f0*/  FMUL.FTZ R107, R190, R107 ;  /* 0x0000006bbe6b7220 */ /* 0x000fe20000410000 */
[----:B------:R-:W-:Y:S01]  /*2600*/  @P0 FADD.FTZ R104, R104, R101 ;  /* 0x0000006568680221 */ /* 0x000fe20000010000 */
[-C--:B------:R-:W-:Y:S01]  /*2610*/  FFMA.FTZ R101, R206, R94.reuse, R93 ;  /* 0x0000005ece657223 */ /* 0x080fe2000001005d */
[----:B------:R-:W-:Y:S01]  /*2620*/  @P0 FADD.FTZ R105, R105, R102 ;  /* 0x0000006669690221 */ /* 0x000fe20000010000 */
[----:B------:R-:W-:Y:S01]  /*2630*/  FADD.FTZ R161, R161, -R158 ;  /* 0x8000009ea1a17221 */ /* 0x000fe20000010000 */
[----:B------:R-:W-:Y:S01]  /*2640*/  FMUL.FTZ R92, R190, R189 ;  /* 0x000000bdbe5c7220 */ /* 0x000fe20000410000 */
[----:B------:R-:W-:Y:S01]  /*2650*/  FADD.FTZ R101, R168, -R101 ;  /* 0x80000065a8657221 */ /* 0x000fe20000010000 */
[-CC-:B------:R-:W-:Y:S01]  /*2660*/  FFMA.FTZ R208, R208, R94.reuse, R93.reuse ;  /* 0x0000005ed0d07223 */ /* 0x180fe2000001005d */
[----:B------:R-:W-:Y:S01]  /*2670*/  FMUL.FTZ R189, R190, R161 ;  /* 0x000000a1bebd7220 */ /* 0x000fe20000410000 */
[-C--:B------:R-:W-:Y:S01]  /*2680*/  FFMA.FTZ R155, R194, R94.reuse, R93 ;  /* 0x0000005ec29b7223 */ /* 0x080fe2000001005d */
[----:B------:R-:W-:Y:S01]  /*2690*/  FMUL.FTZ R106, R190, R101 ;  /* 0x00000065be6a7220 */ /* 0x000fe20000410000 */
[----:B------:R-:W-:Y:S01]  /*26a0*/  @P0 MOV R101, R147 ;  /* 0x0000009300650202 */ /* 0x000fe20000000f00 */
[----:B------:R-:W-:Y:S01]  /*26b0*/  FADD.FTZ R169, R195, -R208 ;  /* 0x800000d0c3a97221 */ /* 0x000fe20000010000 */
[----:B------:R-:W-:Y:S01]  /*26c0*/  FADD.FTZ R155, R162, -R155 ;  /* 0x8000009ba29b7221 */ /* 0x000fe20000010000 */
[----:B------:R-:W-:Y:S01]  /*26d0*/  @P0 FADD.FTZ R106, R106, R103 ;  /* 0x000000676a6a0221 */ /* 0x000fe20000010000 */
[----:B------:R-:W-:Y:S01]  /*26e0*/  @P0 SHF.L.U32 R102, R101, 0x10, RZ ;  /* 0x0000001065660819 */ /* 0x000fe200000006ff */
[----:B------:R-:W-:Y:S01]  /*26f0*/  FMUL.FTZ R169, R190, R169 ;  /* 0x000000a9bea97220 */ /* 0x000fe20000410000 */
[----:B------:R-:W-:Y:S01]  /*2700*/  @P0 SHF.R.U32.HI R101, RZ, 0x10, R147 ;  /* 0x00000010ff650819 */ /* 0x000fe20000011693 */
[----:B------:R-:W-:Y:S01]  /*2710*/  FFMA.FTZ R163, R163, R94, R93 ;  /* 0x0000005ea3a37223 */ /* 0x000fe2000001005d */
[--C-:B------:R-:W-:Y:S01]  /*2720*/  @P0 SHF.R.U64 R103, R144, 0x10, R145.reuse ;  /* 0x0000001090670819 */ /* 0x100fe20000001291 */
[----:B------:R-:W-:Y:S01]  /*2730*/  @P0 FADD.FTZ R107, R107, R102 ;  /* 0x000000666b6b0221 */ /* 0x000fe20000010000 */
[----:B------:R-:W-:Y:S01]  /*2740*/  FMUL.FTZ R195, R190, R155 ;  /* 0x0000009bbec37220 */ /* 0x000fe20000410000 */
[----:B------:R-:W-:Y:S01]  /*2750*/  @P0 IMAD.U32 R102, R101, 0x10000, RZ ;  /* 0x0001000065660824 */ /* 0x000fe200078e00ff */
[----:B------:R-:W-:Y:S01]  /*2760*/  @P0 MOV R101, R144 ;  /* 0x0000009000650202 */ /* 0x000fe20000000f00 */
[----:B------:R-:W-:Y:S01]  /*2770*/  @P0 IMAD.U32 R103, R103, 0x10000, RZ ;  /* 0x0001000067670824 */ /* 0x000fe200078e00ff */
[----:B------:R-:W-:Y:S01]  /*2780*/  @P0 SHF.R.U32.HI R155, RZ, 0x10, R145 ;  /* 0x00000010ff9b0819 */ /* 0x000fe20000011691 */
[----:B------:R-:W-:Y:S01]  /*2790*/  @P0 FADD.FTZ R189, R189, R102 ;  /* 0x00000066bdbd0221 */ /* 0x000fe20000010000 */
[----:B------:R-:W-:Y:S01]  /*27a0*/  @P0 SHF.L.U32 R102, R101, 0x10, RZ ;  /* 0x0000001065660819 */ /* 0x000fe200000006ff */
[-C--:B------:R-:W-:Y:S01]  /*27b0*/  FFMA.FTZ R101, R193, R94.reuse, R93 ;  /* 0x0000005ec1657223 */ /* 0x080fe2000001005d */
[----:B------:R-:W-:Y:S01]  /*27c0*/  FADD.FTZ R163, R160, -R163 ;  /* 0x800000a3a0a37221 */ /* 0x000fe20000010000 */
[-CC-:B------:R-:W-:Y:S01]  /*27d0*/  FFMA.FTZ R197, R197, R94.reuse, R93.reuse ;  /* 0x0000005ec5c57223 */ /* 0x180fe2000001005d */
[-C--:B------:R-:W-:Y:S01]  /*27e0*/  FFMA.FTZ R152, R152, R94.reuse, R93 ;  /* 0x0000005e98987223 */ /* 0x080fe2000001005d */
[----:B------:R-:W-:Y:S01]  /*27f0*/  FADD.FTZ R101, R164, -R101 ;  /* 0x80000065a4657221 */ /* 0x000fe20000010000 */
[----:B------:R-:W-:Y:S01]  /*2800*/  @P0 FADD.FTZ R169, R169, R102 ;  /* 0x00000066a9a90221 */ /* 0x000fe20000010000 */
[----:B------:R-:W-:Y:S01]  /*2810*/  FMUL.FTZ R164, R190, R163 ;  /* 0x000000a3bea47220 */ /* 0x000fe20000410000 */
[----:B------:R-:W-:Y:S01]  /*2820*/  FADD.FTZ R197, R166, -R197 ;  /* 0x800000c5a6c57221 */ /* 0x000fe20000010000 */
[C---:B------:R-:W-:Y:S01]  /*2830*/  FMUL.FTZ R192, R190.reuse, R101 ;  /* 0x00000065bec07220 */ /* 0x040fe20000410000 */
[----:B------:R-:W-:Y:S01]  /*2840*/  @P0 MOV R101, R145 ;  /* 0x0000009100650202 */ /* 0x000fe20000000f00 */
[----:B------:R-:W-:Y:S01]  /*2850*/  FADD.FTZ R151, R151, -R152 ;  /* 0x8000009897977221 */ /* 0x000fe20000010000 */
[----:B------:R-:W-:Y:S01]  /*2860*/  FMUL.FTZ R163, R190, R197 ;  /* 0x000000c5bea37220 */ /* 0x000fe20000410000 */
[----:B------:R-:W-:Y:S01]  /*2870*/  @P0 FADD.FTZ R192, R192, R103 ;  /* 0x00000067c0c00221 */ /* 0x000fe20000010000 */
[----:B------:R-:W-:Y:S01]  /*2880*/  @P0 SHF.L.U32 R102, R101, 0x10, RZ ;  /* 0x0000001065660819 */ /* 0x000fe200000006ff */
[-CC-:B------:R-:W-:Y:S01]  /*2890*/  FFMA.FTZ R101, R210, R94.reuse, R93.reuse ;  /* 0x0000005ed2657223 */ /* 0x180fe2000001005d */
[-CC-:B------:R-:W-:Y:S01]  /*28a0*/  FFMA.FTZ R149, R149, R94.reuse, R93.reuse ;  /* 0x0000005e95957223 */ /* 0x180fe2000001005d */
[-CC-:B------:R-:W-:Y:S01]  /*28b0*/  FFMA.FTZ R198, R198, R94.reuse, R93.reuse ;  /* 0x0000005ec6c67223 */ /* 0x180fe2000001005d */
[----:B------:R-:W-:Y:S01]  /*28c0*/  FFMA.FTZ R204, R204, R94, R93 ;  /* 0x0000005ecccc7223 */ /* 0x000fe2000001005d */
[----:B------:R-:W-:Y:S01]  /*28d0*/  FADD.FTZ R103, R196, -R101 ;  /* 0x80000065c4677221 */ /* 0x000fe20000010000 */
[----:B------:R-:W-:Y:S01]  /*28e0*/  @P0 FADD.FTZ R195, R195, R102 ;  /* 0x00000066c3c30221 */ /* 0x000fe20000010000 */
[----:B------:R-:W-:Y:S01]  /*28f0*/  @P0 IMAD.U32 R101, R155, 0x10000, RZ ;  /* 0x000100009b650824 */ /* 0x000fe200078e00ff */
[----:B------:R-:W-:Y:S01]  /*2900*/  @P0 MOV R102, R142 ;  /* 0x0000008e00660202 */ /* 0x000fe20000000f00 */
[----:B------:R-:W-:Y:S01]  /*2910*/  FMUL.FTZ R162, R190, R103 ;  /* 0x00000067bea27220 */ /* 0x000fe20000410000 */
[----:B------:R-:W-:Y:S01]  /*2920*/  @P0 SHF.R.U64 R155, R142, 0x10, R143 ;  /* 0x000000108e9b0819 */ /* 0x000fe2000000128f */
[----:B------:R-:W-:Y:S01]  /*2930*/  @P0 FADD.FTZ R164, R164, R101 ;  /* 0x00000065a4a40221 */ /* 0x000fe20000010000 */
[----:B------:R-:W-:Y:S01]  /*2940*/  @P0 SHF.L.U32 R101, R102, 0x10, RZ ;  /* 0x0000001066650819 */ /* 0x000fe200000006ff */
[-CC-:B------:R-:W-:Y:S01]  /*2950*/  FFMA.FTZ R103, R154, R94.reuse, R93.reuse ;  /* 0x0000005e9a677223 */ /* 0x180fe2000001005d */
[----:B------:R-:W-:Y:S01]  /*2960*/  FFMA.FTZ R214, R214, R94, R93 ;  /* 0x0000005ed6d67223 */ /* 0x000fe2000001005d */
[----:B------:R-:W-:-:S02]  /*2970*/  @P0 IMAD.U32 R102, R155, 0x10000, RZ ;  /* 0x000100009b660824 */ /* 0x000fc400078e00ff */
[-C--:B------:R-:W-:Y:S01]  /*2980*/  FFMA.FTZ R205, R205, R94.reuse, R93 ;  /* 0x0000005ecdcd7223 */ /* 0x080fe2000001005d */
[----:B------:R-:W-:Y:S01]  /*2990*/  @P0 FADD.FTZ R162, R162, R101 ;  /* 0x00000065a2a20221 */ /* 0x000fe20000010000 */
[----:B------:R-:W-:Y:S01]  /*29a0*/  @P0 MOV R101, R143 ;  /* 0x0000008f00650202 */ /* 0x000fe20000000f00 */
[----:B------:R-:W-:Y:S01]  /*29b0*/  @P0 FADD.FTZ R163, R163, R102 ;  /* 0x00000066a3a30221 */ /* 0x000fe20000010000 */
[----:B------:R-:W-:Y:S01]  /*29c0*/  FFMA.FTZ R102, R201, R94, R93 ;  /* 0x0000005ec9667223 */ /* 0x000fe2000001005d */
[----:B------:R-:W-:Y:S01]  /*29d0*/  FMUL.FTZ R194, R190, R151 ;  /* 0x00000097bec27220 */ /* 0x000fe20000410000 */
[----:B------:R-:W-:Y:S01]  /*29e0*/  @P0 SHF.L.U32 R93, R101, 0x10, RZ ;  /* 0x00000010655d0819 */ /* 0x000fe200000006ff */
[----:B------:R-:W-:Y:S01]  /*29f0*/  FADD.FTZ R149, R148, -R149 ;  /* 0x8000009594957221 */ /* 0x000fe20000010000 */
[----:B------:R-:W-:Y:S01]  /*2a00*/  @P0 SHF.R.U32.HI R94, RZ, 0x10, R143 ;  /* 0x00000010ff5e0819 */ /* 0x000fe2000001168f */
[----:B------:R-:W-:Y:S01]  /*2a10*/  FADD.FTZ R103, R156, -R103 ;  /* 0x800000679c677221 */ /* 0x000fe20000010000 */
[----:B------:R-:W-:Y:S01]  /*2a20*/  FADD.FTZ R199, R199, -R198 ;  /* 0x800000c6c7c77221 */ /* 0x000fe20000010000 */
[----:B------:R-:W-:Y:S01]  /*2a30*/  @P0 FADD.FTZ R194, R194, R93 ;  /* 0x0000005dc2c20221 */ /* 0x000fe20000010000 */
[----:B------:R-:W-:Y:S01]  /*2a40*/  FMUL.FTZ R156, R190, R149 ;  /* 0x00000095be9c7220 */ /* 0x000fe20000410000 */
[----:B------:R-:W-:Y:S01]  /*2a50*/  @P0 IMAD.U32 R93, R94, 0x10000, RZ ;  /* 0x000100005e5d0824 */ /* 0x000fe200078e00ff */
[----:B------:R-:W-:Y:S01]  /*2a60*/  @P0 MOV R94, R140 ;  /* 0x0000008c005e0202 */ /* 0x000fe20000000f00 */
[----:B------:R-:W-:Y:S01]  /*2a70*/  FADD.FTZ R101, R159, -R102 ;  /* 0x800000669f657221 */ /* 0x000fe20000010000 */
[----:B------:R-:W-:Y:S01]  /*2a80*/  @P0 FADD.FTZ R92, R92, R95 ;  /* 0x0000005f5c5c0221 */ /* 0x000fe20000010000 */
[----:B------:R-:W-:Y:S01]  /*2a90*/  @P0 FADD.FTZ R156, R156, R93 ;  /* 0x0000005d9c9c0221 */ /* 0x000fe20000010000 */
[----:B------:R-:W-:Y:S01]  /*2aa0*/  FMUL.FTZ R95, R190, R199 ;  /* 0x000000c7be5f7220 */ /* 0x000fe20000410000 */
[----:B------:R-:W-:Y:S01]  /*2ab0*/  FADD.FTZ R151, R153, -R214 ;  /* 0x800000d699977221 */ /* 0x000fe20000010000 */
[----:B------:R-:W-:Y:S01]  /*2ac0*/  @P0 SHF.L.U32 R93, R94, 0x10, RZ ;  /* 0x000000105e5d0819 */ /* 0x000fe200000006ff */
[----:B------:R-:W-:Y:S01]  /*2ad0*/  FADD.FTZ R191, R191, -R204 ;  /* 0x800000ccbfbf7221 */ /* 0x000fe20000010000 */
[--C-:B------:R-:W-:Y:S01]  /*2ae0*/  @P0 SHF.R.U64 R102, R140, 0x10, R141.reuse ;  /* 0x000000108c660819 */ /* 0x100fe2000000128d */
[C---:B------:R-:W-:Y:S01]  /*2af0*/  FMUL.FTZ R160, R190.reuse, R103 ;  /* 0x00000067bea07220 */ /* 0x040fe20000410000 */
[----:B------:R-:W-:Y:S01]  /*2b00*/  FMUL.FTZ R153, R190, R101 ;  /* 0x00000065be997220 */ /* 0x000fe20000410000 */
[----:B------:R-:W-:Y:S01]  /*2b10*/  @P0 SHF.R.U32.HI R101, RZ, 0x10, R141 ;  /* 0x00000010ff650819 */ /* 0x000fe2000001168d */
[----:B------:R-:W-:Y:S01]  /*2b20*/  FADD.FTZ R205, R150, -R205 ;  /* 0x800000cd96cd7221 */ /* 0x000fe20000010000 */
[----:B------:R-:W-:Y:S01]  /*2b30*/  @P0 FADD.FTZ R95, R95, R96 ;  /* 0x000000605f5f0221 */ /* 0x000fe20000010000 */
[----:B------:R-:W-:Y:S01]  /*2b40*/  FMUL.FTZ R98, R190, R191 ;  /* 0x000000bfbe627220 */ /* 0x000fe20000410000 */
[----:B------:R-:W-:Y:S01]  /*2b50*/  @P0 FADD.FTZ R160, R160, R93 ;  /* 0x0000005da0a00221 */ /* 0x000fe20000010000 */
[----:B------:R-:W-:Y:S01]  /*2b60*/  ISETP.NE.AND.EX P1, PT, RZ, UR19, PT, P1 ;  /* 0x00000013ff007c0c */ /* 0x000fe2000bf25310 */
[----:B------:R-:W-:Y:S01]  /*2b70*/  @P0 IMAD.U32 R94, R102, 0x10000, RZ ;  /* 0x00010000665e0824 */ /* 0x000fe200078e00ff */
[----:B------:R-:W-:Y:S01]  /*2b80*/  @P0 MOV R93, R141 ;  /* 0x0000008d005d0202 */ /* 0x000fe20000000f00 */
[C---:B------:R-:W-:Y:S01]  /*2b90*/  FMUL.FTZ R152, R190.reuse, R151 ;  /* 0x00000097be987220 */ /* 0x040fe20000410000 */
[----:B------:R-:W-:Y:S01]  /*2ba0*/  FMUL.FTZ R190, R190, R205 ;  /* 0x000000cdbebe7220 */ /* 0x000fe20000410000 */
[----:B------:R-:W-:Y:S01]  /*2bb0*/  @P0 IMAD.U32 R101, R101, 0x10000, RZ ;  /* 0x0001000065650824 */ /* 0x000fe200078e00ff */
[----:B------:R0:W1:Y:S01]  /*2bc0*/  F2F.BF16.F32 R96, R95 ;  /* 0x0000005f00607304 */ /* 0x0000620000202000 */
[----:B------:R-:W-:Y:S01]  /*2bd0*/  @P0 FADD.FTZ R98, R98, R99 ;  /* 0x0000006362620221 */ /* 0x000fe20000010000 */
[----:B------:R-:W-:Y:S01]  /*2be0*/  @P0 FADD.FTZ R153, R153, R94 ;  /* 0x0000005e99990221 */ /* 0x000fe20000010000 */
[----:B------:R-:W-:Y:S01]  /*2bf0*/  @P0 SHF.L.U32 R93, R93, 0x10, RZ ;  /* 0x000000105d5d0819 */ /* 0x000fe200000006ff */
[----:B------:R-:W-:Y:S01]  /*2c00*/  @P0 FADD.FTZ R190, R190, R101 ;  /* 0x00000065bebe0221 */ /* 0x000fe20000010000 */
[----:B------:R-:W2:Y:S02]  /*2c10*/  LDC.64 R102, c[0x0][0x2f8] ;  /* 0x0000be00ff667b82 */ /* 0x000ea40000000a00 */
[----:B------:R-:W-:Y:S01]  /*2c20*/  @P1 F2FP.BF16.F32.PACK_AB R199, RZ, R107 ;  /* 0x0000006bffc7123e */ /* 0x000fe200000010ff */
[----:B------:R3:W4:Y:S01]  /*2c30*/  F2F.BF16.F32 R100, R104 ;  /* 0x0000006800647304 */ /* 0x0007220000202000 */
[----:B------:R-:W-:Y:S01]  /*2c40*/  @P0 FADD.FTZ R152, R152, R93 ;  /* 0x0000005d98980221 */ /* 0x000fe20000010000 */
[----:B0-----:R-:W-:-:S04]  /*2c50*/  @P1 F2FP.BF16.F32.PACK_AB R95, RZ, R95 ;  /* 0x0000005fff5f123e */ /* 0x001fc800000010ff */
[----:B------:R-:W-:Y:S02]  /*2c60*/  @P1 PRMT R180, R95, 0x7610, R180 ;  /* 0x000076105fb41816 */ /* 0x000fe400000000b4 */
[----:B------:R-:W0:Y:S01]  /*2c70*/  F2F.BF16.F32 R168, R106 ;  /* 0x0000006a00a87304 */ /* 0x000e220000202000 */
[----:B-1----:R-:W-:Y:S02]  /*2c80*/  @P2 PRMT R178, R96, 0x7610, R178 ;  /* 0x0000761060b22816 */ /* 0x002fe400000000b2 */
[----:B---3--:R-:W-:Y:S02]  /*2c90*/  @P1 F2FP.BF16.F32.PACK_AB R104, RZ, R104 ;  /* 0x00000068ff68123e */ /* 0x008fe400000010ff */
[----:B----4-:R-:W-:-:S03]  /*2ca0*/  @P2 PRMT R179, R100, 0x7610, R179 ;  /* 0x0000761064b32816 */ /* 0x010fc600000000b3 */
[----:B------:R-:W1:Y:S01]  /*2cb0*/  F2F.BF16.F32 R193, R189 ;  /* 0x000000bd00c17304 */ /* 0x000e620000202000 */
[----:B------:R-:W-:Y:S02]  /*2cc0*/  SHF.L.U32 R100, R100, 0x10, RZ ;  /* 0x0000001064647819 */ /* 0x000fe400000006ff */
[----:B------:R-:W-:Y:S01]  /*2cd0*/  @P1 PRMT R184, R104, 0x7610, R184 ;  /* 0x0000761068b81816 */ /* 0x000fe200000000b8 */
[----:B--2---:R-:W-:-:S04]  /*2ce0*/  IMAD.WIDE.U32 R102, R173, 0x8, R102 ;  /* 0x00000008ad667825 */ /* 0x004fc800078e0066 */
[----:B------:R2:W3:Y:S01]  /*2cf0*/  F2F.BF16.F32 R97, R92 ;  /* 0x0000005c00617304 */ /* 0x0004e20000202000 */
[----:B0-----:R-:W-:-:S07]  /*2d00*/  IMAD.WIDE.U32 R94, R168, 0x10000, RZ ;  /* 0x00010000a85e7825 */ /* 0x001fce00078e00ff */
[----:B------:R0:W4:Y:S01]  /*2d10*/  F2F.BF16.F32 R99, R98 ;  /* 0x0000006200637304 */ /* 0x0001220000202000 */
[----:B--2---:R-:W-:-:S04]  /*2d20*/  @P1 F2FP.BF16.F32.PACK_AB R92, RZ, R92 ;  /* 0x0000005cff5c123e */ /* 0x004fc800000010ff */
[----:B------:R-:W-:Y:S01]  /*2d30*/  @P1 PRMT R177, R92, 0x7610, R177 ;  /* 0x000076105cb11816 */ /* 0x000fe200000000b1 */
[----:B------:R-:W-:Y:S01]  /*2d40*/  IMAD.WIDE.U32 R92, R96, 0x10000, RZ ;  /* 0x00010000605c7825 */ /* 0x000fe200078e00ff */
[----:B-1----:R-:W-:Y:S01]  /*2d50*/  SHF.L.U32 R96, R193, 0x10, RZ ;  /* 0x00000010c1607819 */ /* 0x002fe200000006ff */
[----:B------:R-:W1:Y:S01]  /*2d60*/  F2F.BF16.F32 R191, R107 ;  /* 0x0000006b00bf7304 */ /* 0x000e620000202000 */
[----:B0-----:R-:W-:Y:S02]  /*2d70*/  @P1 F2FP.BF16.F32.PACK_AB R98, RZ, R98 ;  /* 0x00000062ff62123e */ /* 0x001fe400000010ff */
[----:B---3--:R-:W-:Y:S02]  /*2d80*/  @P2 PRMT R183, R97, 0x7610, R183 ;  /* 0x0000761061b72816 */ /* 0x008fe400000000b7 */
[----:B------:R-:W-:Y:S02]  /*2d90*/  LOP3.LUT R92, R92, R97, RZ, 0xfc, !PT ;  /* 0x000000615c5c7212 */ /* 0x000fe400078efcff */
[----:B----4-:R-:W-:Y:S01]  /*2da0*/  LOP3.LUT R93, R93, R100, R99, 0xfe, !PT ;  /* 0x000000645d5d7212 */ /* 0x010fe200078efe63 */
[----:B------:R-:W0:Y:S01]  /*2db0*/  F2F.BF16.F32 R158, R192 ;  /* 0x000000c0009e7304 */ /* 0x000e220000202000 */
[----:B------:R-:W-:-:S02]  /*2dc0*/  @P1 PRMT R181, R98, 0x7610, R181 ;  /* 0x0000761062b51816 */ /* 0x000fc400000000b5 */
[----:B------:R-:W-:Y:S02]  /*2dd0*/  @P2 PRMT R182, R99, 0x7610, R182 ;  /* 0x0000761063b62816 */ /* 0x000fe400000000b6 */
[----:B-1----:R-:W-:-:S03]  /*2de0*/  LOP3.LUT R95, R95, R96, R191, 0xfe, !PT ;  /* 0x000000605f5f7212 */ /* 0x002fc600078efebf */
[----:B------:R-:W1:Y:S01]  /*2df0*/  F2F.BF16.F32 R166, R164 ;  /* 0x000000a400a67304 */ /* 0x000e620000202000 */
[----:B0-----:R-:W-:-:S07]  /*2e00*/  IMAD.WIDE.U32 R96, R158, 0x10000, RZ ;  /* 0x000100009e607825 */ /* 0x001fce00078e00ff */
        /* <DEDUP_REMOVED lines=13> */
[----:B------:R-:W-:Y:S02]  /*2ee0*/  @P1 F2FP.BF16.F32.PACK_AB R196, RZ, R105 ;  /* 0x00000069ffc4123e */ /* 0x000fe400000010ff */
[----:B-1----:R-:W-:-:S05]  /*2ef0*/  LOP3.LUT R101, R101, R198, R151, 0xfe, !PT ;  /* 0x000000c665657212 */ /* 0x002fca00078efe97 */
[----:B------:R-:W1:Y:S01]  /*2f00*/  F2F.BF16.F32 R157, R169 ;  /* 0x000000a9009d7304 */ /* 0x000e620000202000 */
[----:B------:R-:W-:Y:S02]  /*2f10*/  @P1 F2FP.BF16.F32.PACK_AB R198, RZ, R106 ;  /* 0x0000006affc6123e */ /* 0x000fe400000010ff */
[----:B0-----:R-:W-:-:S05]  /*2f20*/  LOP3.LUT R94, R94, R167, RZ, 0xfc, !PT ;  /* 0x000000a75e5e7212 */ /* 0x001fca00078efcff */
[----:B------:R-:W0:Y:S01]  /*2f30*/  F2F.BF16.F32 R155, R162 ;  /* 0x000000a2009b7304 */ /* 0x000e220000202000 */
[----:B-1----:R-:W-:-:S07]  /*2f40*/  LOP3.LUT R96, R96, R157, RZ, 0xfc, !PT ;  /* 0x0000009d60607212 */ /* 0x002fce00078efcff */
[----:B------:R-:W1:Y:S01]  /*2f50*/  F2F.BF16.F32 R159, R194 ;  /* 0x000000c2009f7304 */ /* 0x000e620000202000 */
[----:B0-----:R-:W-:-:S07]  /*2f60*/  LOP3.LUT R98, R98, R155, RZ, 0xfc, !PT ;  /* 0x0000009b62627212 */ /* 0x001fce00078efcff */
[----:B------:R-:W0:Y:S01]  /*2f70*/  F2F.BF16.F32 R149, R160 ;  /* 0x000000a000957304 */ /* 0x000e220000202000 */
[----:B-1----:R-:W-:Y:S02]  /*2f80*/  LOP3.LUT R99, R99, R197, R159, 0xfe, !PT ;  /* 0x000000c563637212 */ /* 0x002fe400078efe9f */
        /* <DEDUP_REMOVED lines=10> */
.L_x_892:
[----:B------:R1:W-:Y:S01]  /*3030*/  STG.E.64 desc[UR6][R102.64], R92 ;  /* 0x0000005c66007986 */ /* 0x0003e2000c101b06 */
[----:B------:R-:W-:Y:S02]  /*3040*/  @P1 PRMT R177, R196, 0x7610, R177 ;  /* 0x00007610c4b11816 */ /* 0x000fe400000000b1 */
[----:B------:R-:W-:Y:S02]  /*3050*/  @P1 PRMT R180, R198, 0x7610, R180 ;  /* 0x00007610c6b41816 */ /* 0x000fe400000000b4 */
[----:B------:R-:W-:Y:S01]  /*3060*/  @P1 PRMT R181, R199, 0x7610, R181 ;  /* 0x00007610c7b51816 */ /* 0x000fe200000000b5 */
[----:B------:R-:W-:Y:S06]  /*3070*/  @!P2 BRA `(.L_x_893) ;  /* 0x000000000020a947 */ /* 0x000fec0003800000 */
[----:B-1----:R-:W1:Y:S01]  /*3080*/  LDC.64 R92, c[0x0][0x300] ;  /* 0x0000c000ff5c7b82 */ /* 0x002e620000000a00 */
[----:B------:R-:W-:Y:S02]  /*3090*/  LOP3.LUT R102, R178, 0xffff, RZ, 0xc0, !PT ;  /* 0x0000ffffb2667812 */ /* 0x000fe400078ec0ff */
[----:B0-----:R-:W-:-:S03]  /*30a0*/  PRMT R105, R182, 0x5410, R179 ;  /* 0x00005410b6697816 */ /* 0x001fc600000000b3 */
[----:B------:R-:W-:-:S05]  /*30b0*/  IMAD.WIDE.U32 R102, R102, 0x10000, RZ ;  /* 0x0001000066667825 */ /* 0x000fca00078e00ff */
[----:B------:R-:W-:Y:S02]  /*30c0*/  LOP3.LUT R103, R105, R103, RZ, 0xfc, !PT ;  /* 0x0000006769677212 */ /* 0x000fe400078efcff */
[----:B------:R-:W-:Y:S01]  /*30d0*/  LOP3.LUT R102, R102, 0xffff, R183, 0xf8, !PT ;  /* 0x0000ffff66667812 */ /* 0x000fe200078ef8b7 */
[----:B-1----:R-:W-:-:S05]  /*30e0*/  IMAD.WIDE.U32 R92, R173, 0x8, R92 ;  /* 0x00000008ad5c7825 */ /* 0x002fca00078e005c */
[----:B------:R2:W-:Y:S02]  /*30f0*/  STG.E.64 desc[UR6][R92.64], R102 ;  /* 0x000000665c007986 */ /* 0x0005e4000c101b06 */
.L_x_893:
[----:B------:R-:W-:Y:S02]  /*3100*/  @P1 F2FP.BF16.F32.PACK_AB R189, RZ, R189 ;  /* 0x000000bdffbd123e */ /* 0x000fe400000010ff */
[----:B-12---:R-:W-:Y:S02]  /*3110*/  IADD3 R102, P5, R172, UR22, RZ ;  /* 0x00000016ac667c10 */ /* 0x006fe4000ffbe0ff */
[----:B------:R-:W-:Y:S02]  /*3120*/  @P2 PRMT R183, R167, 0x7610, R183 ;  /* 0x00007610a7b72816 */ /* 0x000fe400000000b7 */
[----:B------:R-:W-:Y:S02]  /*3130*/  @P2 PRMT R178, R168, 0x7610, R178 ;  /* 0x00007610a8b22816 */ /* 0x000fe400000000b2 */
[----:B------:R-:W-:Y:S02]  /*3140*/  @P2 PRMT R182, R191, 0x7610, R182 ;  /* 0x00007610bfb62816 */ /* 0x000fe400000000b6 */
[----:B------:R-:W-:-:S02]  /*3150*/  @P2 PRMT R179, R193, 0x7610, R179 ;  /* 0x00007610c1b32816 */ /* 0x000fc400000000b3 */
[----:B------:R-:W-:Y:S02]  /*3160*/  @P1 F2FP.BF16.F32.PACK_AB R169, RZ, R169 ;  /* 0x000000a9ffa9123e */ /* 0x000fe400000010ff */
        /* <DEDUP_REMOVED lines=13> */
.L_x_894:
[----:B------:R2:W-:Y:S01]  /*3240*/  STG.E.64 desc[UR6][R102.64], R94 ;  /* 0x0000005e66007986 */ /* 0x0005e2000c101b06 */
[----:B------:R-:W-:Y:S02]  /*3250*/  @P1 PRMT R177, R169, 0x7610, R177 ;  /* 0x00007610a9b11816 */ /* 0x000fe400000000b1 */
[----:B------:R-:W-:Y:S02]  /*3260*/  @P1 PRMT R180, R192, 0x7610, R180 ;  /* 0x00007610c0b41816 */ /* 0x000fe400000000b4 */
[----:B------:R-:W-:Y:S01]  /*3270*/  @P1 PRMT R181, R195, 0x7610, R181 ;  /* 0x00007610c3b51816 */ /* 0x000fe200000000b5 */
[----:B------:R-:W-:Y:S06]  /*3280*/  @!P2 BRA `(.L_x_895) ;  /* 0x000000000020a947 */ /* 0x000fec0003800000 */
[----:B-1----:R-:W-:Y:S02]  /*3290*/  LOP3.LUT R92, R178, 0xffff, RZ, 0xc0, !PT ;  /* 0x0000ffffb25c7812 */ /* 0x002fe400078ec0ff */
[----:B------:R-:W-:Y:S02]  /*32a0*/  IADD3 R172, P5, R172, UR20, RZ ;  /* 0x00000014acac7c10 */ /* 0x000fe4000ffbe0ff */
[----:B--2---:R-:W-:Y:S01]  /*32b0*/  PRMT R95, R182, 0x5410, R179 ;  /* 0x00005410b65f7816 */ /* 0x004fe200000000b3 */
[----:B------:R-:W-:Y:S01]  /*32c0*/  IMAD.WIDE.U32 R92, R92, 0x10000, RZ ;  /* 0x000100005c5c7825 */ /* 0x000fe200078e00ff */
[----:B------:R-:W-:-:S04]  /*32d0*/  IADD3.X R173, R174, UR21, RZ, P5, !PT ;  /* 0x00000015aead7c10 */ /* 0x000fc8000affe4ff */
[----:B------:R-:W-:Y:S02]  /*32e0*/  LOP3.LUT R93, R95, R93, RZ, 0xfc, !PT ;  /* 0x0000005d5f5d7212 */ /* 0x000fe400078efcff */
[----:B------:R-:W-:-:S05]  /*32f0*/  LOP3.LUT R92, R92, 0xffff, R183, 0xf8, !PT ;  /* 0x0000ffff5c5c7812 */ /* 0x000fca00078ef8b7 */
[----:B------:R3:W-:Y:S02]  /*3300*/  STG.E.64 desc[UR6][R172.64], R92 ;  /* 0x0000005cac007986 */ /* 0x0007e4000c101b06 */
.L_x_895:
[----:B------:R-:W-:Y:S02]  /*3310*/  @P1 F2FP.BF16.F32.PACK_AB R164, RZ, R164 ;  /* 0x000000a4ffa4123e */ /* 0x000fe400000010ff */
[----:B--2---:R-:W-:Y:S02]  /*3320*/  IADD3 R94, P5, R175, UR22, RZ ;  /* 0x00000016af5e7c10 */ /* 0x004fe4000ffbe0ff */
        /* <DEDUP_REMOVED lines=10> */
[----:B-1-3--:R-:W-:Y:S02]  /*33d0*/  LOP3.LUT R92, R180, 0xffff, RZ, 0xc0, !PT ;  /* 0x0000ffffb45c7812 */ /* 0x00afe400078ec0ff */
[----:B------:R-:W-:Y:S02]  /*33e0*/  IADD3 R102, P5, R175, UR18, RZ ;  /* 0x00000012af667c10 */ /* 0x000fe4000ffbe0ff */
[----:B0-----:R-:W-:Y:S01]  /*33f0*/  PRMT R105, R181, 0x5410, R184 ;  /* 0x00005410b5697816 */ /* 0x001fe200000000b8 */
[----:B------:R-:W-:Y:S01]  /*3400*/  IMAD.WIDE.U32 R92, R92, 0x10000, RZ ;  /* 0x000100005c5c7825 */ /* 0x000fe200078e00ff */
[----:B------:R-:W-:-:S04]  /*3410*/  IADD3.X R103, R176, UR19, RZ, P5, !PT ;  /* 0x00000013b0677c10 */ /* 0x000fc8000affe4ff */
[----:B------:R-:W-:Y:S02]  /*3420*/  LOP3.LUT R93, R105, R93, RZ, 0xfc, !PT ;  /* 0x0000005d695d7212 */ /* 0x000fe400078efcff */
[----:B------:R-:W-:-:S05]  /*3430*/  LOP3.LUT R92, R92, 0xffff, R177, 0xf8, !PT ;  /* 0x0000ffff5c5c7812 */ /* 0x000fca00078ef8b1 */
[----:B------:R2:W-:Y:S02]  /*3440*/  STG.E.64 desc[UR6][R102.64], R92 ;  /* 0x0000005c66007986 */ /* 0x0005e4000c101b06 */
.L_x_896:
[----:B------:R4:W-:Y:S01]  /*3450*/  STG.E.64 desc[UR6][R94.64], R96 ;  /* 0x000000605e007986 */ /* 0x0009e2000c101b06 */
[----:B------:R-:W-:Y:S02]  /*3460*/  @P1 PRMT R177, R162, 0x7610, R177 ;  /* 0x00007610a2b11816 */ /* 0x000fe400000000b1 */
[----:B------:R-:W-:Y:S02]  /*3470*/  @P1 PRMT R180, R163, 0x7610, R180 ;  /* 0x00007610a3b41816 */ /* 0x000fe400000000b4 */
[----:B------:R-:W-:Y:S01]  /*3480*/  @P1 PRMT R181, R194, 0x7610, R181 ;  /* 0x00007610c2b51816 */ /* 0x000fe200000000b5 */
[----:B------:R-:W-:Y:S06]  /*3490*/  @!P2 BRA `(.L_x_897) ;  /* 0x000000000020a947 */ /* 0x000fec0003800000 */
[----:B----4-:R-:W-:Y:S02]  /*34a0*/  LOP3.LUT R94, R178, 0xffff, RZ, 0xc0, !PT ;  /* 0x0000ffffb25e7812 */ /* 0x010fe400078ec0ff */
[----:B-123--:R-:W-:Y:S02]  /*34b0*/  IADD3 R92, P5, R175, UR20, RZ ;  /* 0x00000014af5c7c10 */ /* 0x00efe4000ffbe0ff */
[----:B------:R-:W-:Y:S01]  /*34c0*/  PRMT R97, R182, 0x5410, R179 ;  /* 0x00005410b6617816 */ /* 0x000fe200000000b3 */
[----:B------:R-:W-:Y:S01]  /*34d0*/  IMAD.WIDE.U32 R94, R94, 0x10000, RZ ;  /* 0x000100005e5e7825 */ /* 0x000fe200078e00ff */
[----:B------:R-:W-:-:S04]  /*34e0*/  IADD3.X R93, R176, UR21, RZ, P5, !PT ;  /* 0x00000015b05d7c10 */ /* 0x000fc8000affe4ff */
[----:B------:R-:W-:Y:S02]  /*34f0*/  LOP3.LUT R95, R97, R95, RZ, 0xfc, !PT ;  /* 0x0000005f615f7212 */ /* 0x000fe400078efcff */
[----:B------:R-:W-:-:S05]  /*3500*/  LOP3.LUT R94, R94, 0xffff, R183, 0xf8, !PT ;  /* 0x0000ffff5e5e7812 */ /* 0x000fca00078ef8b7 */
[----:B------:R1:W-:Y:S02]  /*3510*/  STG.E.64 desc[UR6][R92.64], R94 ;  /* 0x0000005e5c007986 */ /* 0x0003e4000c101b06 */
.L_x_897:
        /* <DEDUP_REMOVED lines=8> */
[----:B-1--4-:R-:W-:Y:S02]  /*35a0*/  LOP3.LUT R94, R180, 0xffff, RZ, 0xc0, !PT ;  /* 0x0000ffffb45e7812 */ /* 0x012fe400078ec0ff */
[----:B--23--:R-:W-:Y:S02]  /*35b0*/  IADD3 R92, P5, R186, UR18, RZ ;  /* 0x00000012ba5c7c10 */ /* 0x00cfe4000ffbe0ff */
[----:B------:R-:W-:Y:S01]  /*35c0*/  PRMT R97, R181, 0x5410, R184 ;  /* 0x00005410b5617816 */ /* 0x000fe200000000b8 */
[----:B------:R-:W-:Y:S01]  /*35d0*/  IMAD.WIDE.U32 R94, R94, 0x10000, RZ ;  /* 0x000100005e5e7825 */ /* 0x000fe200078e00ff */
[----:B------:R-:W-:-:S04]  /*35e0*/  IADD3.X R93, R185, UR19, RZ, P5, !PT ;  /* 0x00000013b95d7c10 */ /* 0x000fc8000affe4ff */
[----:B------:R-:W-:Y:S02]  /*35f0*/  LOP3.LUT R95, R97, R95, RZ, 0xfc, !PT ;  /* 0x0000005f615f7212 */ /* 0x000fe400078efcff */
[----:B------:R-:W-:-:S05]  /*3600*/  LOP3.LUT R94, R94, 0xffff, R177, 0xf8, !PT ;  /* 0x0000ffff5e5e7812 */ /* 0x000fca00078ef8b1 */
[----:B------:R1:W-:Y:S02]  /*3610*/  STG.E.64 desc[UR6][R92.64], R94 ;  /* 0x0000005e5c007986 */ /* 0x0003e4000c101b06 */
.L_x_898:
[----:B-1--4-:R-:W-:Y:S02]  /*3620*/  IADD3 R94, P5, R186, UR22, RZ ;  /* 0x00000016ba5e7c10 */ /* 0x012fe4000ffbe0ff */
[----:B------:R-:W-:Y:S02]  /*3630*/  @P1 F2FP.BF16.F32.PACK_AB R153, RZ, R153 ;  /* 0x00000099ff99123e */ /* 0x000fe400000010ff */
[----:B------:R-:W-:Y:S02]  /*3640*/  IADD3.X R95, R185, UR23, RZ, P5, !PT ;  /* 0x00000017b95f7c10 */ /* 0x000fe4000affe4ff */
[----:B------:R-:W-:Y:S02]  /*3650*/  @P1 F2FP.BF16.F32.PACK_AB R152, RZ, R152 ;  /* 0x00000098ff98123e */ /* 0x000fe400000010ff */
[----:B------:R-:W-:Y:S01]  /*3660*/  @P1 F2FP.BF16.F32.PACK_AB R190, RZ, R190 ;  /* 0x000000beffbe123e */ /* 0x000fe200000010ff */
[----:B------:R1:W-:Y:S01]  /*3670*/  STG.E.64 desc[UR6][R94.64], R98 ;  /* 0x000000625e007986 */ /* 0x0003e2000c101b06 */
[----:B--23--:R-:W-:-:S02]  /*3680*/  IADD3 R92, P6, R187, UR22, RZ ;  /* 0x00000016bb5c7c10 */ /* 0x00cfc4000ffde0ff */
[----:B------:R-:W-:Y:S02]  /*3690*/  @P1 PRMT R177, R160, 0x7610, R177 ;  /* 0x00007610a0b11816 */ /* 0x000fe400000000b1 */
[----:B------:R-:W-:Y:S02]  /*36a0*/  @P1 PRMT R180, R153, 0x7610, R180 ;  /* 0x0000761099b41816 */ /* 0x000fe400000000b4 */
[----:B------:R-:W-:Y:S02]  /*36b0*/  @P1 PRMT R181, R152, 0x7610, R181 ;  /* 0x0000761098b51816 */ /* 0x000fe400000000b5 */
[----:B------:R-:W-:Y:S02]  /*36c0*/  @P1 PRMT R184, R190, 0x7610, R184 ;  /* 0x00007610beb81816 */ /* 0x000fe400000000b8 */
[----:B------:R-:W-:Y:S01]  /*36d0*/  IADD3.X R93, R188, UR23, RZ, P6, !PT ;  /* 0x00000017bc5d7c10 */ /* 0x000fe2000b7fe4ff */
[----:B------:R-:W-:Y:S06]  /*36e0*/  @!P2 BRA `(.L_x_899) ;  /* 0x000000000020a947 */ /* 0x000fec0003800000 */
[----:B------:R-:W-:Y:S02]  /*36f0*/  LOP3.LUT R96, R178, 0xffff, RZ, 0xc0, !PT ;  /* 0x0000ffffb2607812 */ /* 0x000fe400078ec0ff */
[----:B-1----:R-:W-:Y:S02]  /*3700*/  IADD3 R94, P5, R186, UR20, RZ ;  /* 0x00000014ba5e7c10 */ /* 0x002fe4000ffbe0ff */
[----:B------:R-:W-:Y:S01]  /*3710*/  PRMT R99, R182, 0x5410, R179 ;  /* 0x00005410b6637816 */ /* 0x000fe200000000b3 */
[----:B------:R-:W-:Y:S01]  /*3720*/  IMAD.WIDE.U32 R96, R96, 0x10000, RZ ;  /* 0x0001000060607825 */ /* 0x000fe200078e00ff */
[----:B------:R-:W-:-:S04]  /*3730*/  IADD3.X R95, R185, UR21, RZ, P5, !PT ;  /* 0x00000015b95f7c10 */ /* 0x000fc8000affe4ff */
[----:B------:R-:W-:Y:S02]  /*3740*/  LOP3.LUT R97, R99, R97, RZ, 0xfc, !PT ;  /* 0x0000006163617212 */ /* 0x000fe400078efcff */
[----:B------:R-:W-:-:S05]  /*3750*/  LOP3.LUT R96, R96, 0xffff, R183, 0xf8, !PT ;  /* 0x0000ffff60607812 */ /* 0x000fca00078ef8b7 */
[----:B------:R2:W-:Y:S02]  /*3760*/  STG.E.64 desc[UR6][R94.64], R96 ;  /* 0x000000605e007986 */ /* 0x0005e4000c101b06 */
.L_x_899:
[----:B------:R-:W-:Y:S05]  /*3770*/  @!P1 BRA `(.L_x_900) ;  /* 0x0000000000209947 */ /* 0x000fea0003800000 */
[----:B--2---:R-:W-:Y:S02]  /*3780*/  LOP3.LUT R96, R180, 0xffff, RZ, 0xc0, !PT ;  /* 0x0000ffffb4607812 */ /* 0x004fe400078ec0ff */
[----:B-1----:R-:W-:Y:S02]  /*3790*/  IADD3 R94, P1, R187, UR18, RZ ;  /* 0x00000012bb5e7c10 */ /* 0x002fe4000ff3e0ff */
[----:B------:R-:W-:Y:S01]  /*37a0*/  PRMT R99, R181, 0x5410, R184 ;  /* 0x00005410b5637816 */ /* 0x000fe200000000b8 */
[----:B------:R-:W-:Y:S01]  /*37b0*/  IMAD.WIDE.U32 R96, R96, 0x10000, RZ ;  /* 0x0001000060607825 */ /* 0x000fe200078e00ff */
[----:B------:R-:W-:-:S04]  /*37c0*/  IADD3.X R95, R188, UR19, RZ, P1, !PT ;  /* 0x00000013bc5f7c10 */ /* 0x000fc80008ffe4ff */
[----:B------:R-:W-:Y:S02]  /*37d0*/  LOP3.LUT R97, R99, R97, RZ, 0xfc, !PT ;  /* 0x0000006163617212 */ /* 0x000fe400078efcff */
[----:B------:R-:W-:-:S05]  /*37e0*/  LOP3.LUT R96, R96, 0xffff, R177, 0xf8, !PT ;  /* 0x0000ffff60607812 */ /* 0x000fca00078ef8b1 */
[----:B------:R3:W-:Y:S02]  /*37f0*/  STG.E.64 desc[UR6][R94.64], R96 ;  /* 0x000000605e007986 */ /* 0x0007e4000c101b06 */
.L_x_900:
[----:B------:R4:W-:Y:S01]  /*3800*/  STG.E.64 desc[UR6][R92.64], R100 ;  /* 0x000000645c007986 */ /* 0x0009e2000c101b06 */
[----:B------:R-:W-:Y:S02]  /*3810*/  @P2 PRMT R183, R149, 0x7610, R183 ;  /* 0x0000761095b72816 */ /* 0x000fe400000000b7 */
[----:B------:R-:W-:Y:S02]  /*3820*/  @P2 PRMT R178, R148, 0x7610, R178 ;  /* 0x0000761094b22816 */ /* 0x000fe400000000b2 */
[----:B------:R-:W-:Y:S02]  /*3830*/  @P2 PRMT R182, R151, 0x7610, R182 ;  /* 0x0000761097b62816 */ /* 0x000fe400000000b6 */
[----:B------:R-:W-:Y:S01]  /*3840*/  @P2 PRMT R179, R150, 0x7610, R179 ;  /* 0x0000761096b32816 */ /* 0x000fe200000000b3 */
[----:B------:R-:W-:Y:S06]  /*3850*/  @!P2 BRA `(.L_x_901) ;  /* 0x000000000020a947 */ /* 0x000fec0003800000 */
[----:B-123--:R-:W-:Y:S02]  /*3860*/  LOP3.LUT R94, R178, 0xffff, RZ, 0xc0, !PT ;  /* 0x0000ffffb25e7812 */ /* 0x00efe400078ec0ff */
[----:B----4-:R-:W-:Y:S02]  /*3870*/  IADD3 R92, P1, R187, UR20, RZ ;  /* 0x00000014bb5c7c10 */ /* 0x010fe4000ff3e0ff */
[----:B------:R-:W-:Y:S01]  /*3880*/  PRMT R97, R182, 0x5410, R179 ;  /* 0x00005410b6617816 */ /* 0x000fe200000000b3 */
[----:B------:R-:W-:Y:S01]  /*3890*/  IMAD.WIDE.U32 R94, R94, 0x10000, RZ ;  /* 0x000100005e5e7825 */ /* 0x000fe200078e00ff */
[----:B------:R-:W-:-:S04]  /*38a0*/  IADD3.X R93, R188, UR21, RZ, P1, !PT ;  /* 0x00000015bc5d7c10 */ /* 0x000fc80008ffe4ff */
[----:B------:R-:W-:Y:S02]  /*38b0*/  LOP3.LUT R95, R97, R95, RZ, 0xfc, !PT ;  /* 0x0000005f615f7212 */ /* 0x000fe400078efcff */
[----:B------:R-:W-:-:S05]  /*38c0*/  LOP3.LUT R94, R94, 0xffff, R183, 0xf8, !PT ;  /* 0x0000ffff5e5e7812 */ /* 0x000fca00078ef8b7 */
[----:B------:R1:W-:Y:S02]  /*38d0*/  STG.E.64 desc[UR6][R92.64], R94 ;  /* 0x0000005e5c007986 */ /* 0x0003e4000c101b06 */
.L_x_901:
[----:B------:R-:W-:Y:S01]  /*38e0*/  SEL R164, RZ, 0x1, P3 ;  /* 0x00000001ffa47807 */ /* 0x000fe20001800000 */
[----:B------:R-:W-:Y:S06]  /*38f0*/  @!P4 BRA `(.L_x_902) ;  /* 0xffffffcc00a4c947 */ /* 0x000fec000383ffff */
[----:B-123--:R-:W-:Y:S01]  /*3900*/  IMAD.MOV.U32 R94, RZ, RZ, R29 ;  /* 0x000000ffff5e7224 */ /* 0x00efe200078e001d */
        /* <DEDUP_REMOVED lines=32> */
[----:B----4-:R-:W-:Y:S01]  /*3b10*/  MOV R100, R47 ;  /* 0x0000002f00647202 */ /* 0x010fe20000000f00 */
        /* <DEDUP_REMOVED lines=45> */
[----:B------:R-:W-:-:S07]  /*3df0*/  MOV R103, R48 ;  /* 0x0000003000677202 */ /* 0x000fce0000000f00 */
.L_x_889:
[----:B------:R-:W1:Y:S01]  /*3e00*/  S2UR UR4, SR_CTAID.X ;  /* 0x00000000000479c3 */ /* 0x000e620000002500 */
[----:B------:R-:W-:-:S07]  /*3e10*/  LOP3.LUT R15, R0, 0xff, RZ, 0xc0, !PT ;  /* 0x000000ff000f7812 */ /* 0x000fce00078ec0ff */
[----:B------:R-:W2:Y:S08]  /*3e20*/  LDC.64 R2, c[0x0][0x2d0] ;  /* 0x0000b400ff027b82 */ /* 0x000eb00000000a00 */
[----:B------:R-:W3:Y:S08]  /*3e30*/  LDC.64 R8, c[0x0][0x2d8] ;  /* 0x0000b600ff087b82 */ /* 0x000ef00000000a00 */
[----:B------:R-:W4:Y:S01]  /*3e40*/  LDC.64 R10, c[0x0][0x2e0] ;  /* 0x0000b800ff0a7b82 */ /* 0x000f220000000a00 */
[----:B-1----:R-:W-:Y:S01]  /*3e50*/  LEA.HI R14, R0, UR4, RZ, 0x18 ;  /* 0x00000004000e7c11 */ /* 0x002fe2000f8fc0ff */
[----:B------:R-:W-:-:S04]  /*3e60*/  ULDC UR4, c[0x0][0x218] ;  /* 0x0000860000047ab9 */ /* 0x000fc80000000800 */
[----:B------:R-:W-:Y:S02]  /*3e70*/  IMAD R14, R14, UR4, RZ ;  /* 0x000000040e0e7c24 */ /* 0x000fe4000f8e02ff */
[----:B------:R-:W1:Y:S03]  /*3e80*/  LDC.64 R12, c[0x0][0x2e8] ;  /* 0x0000ba00ff0c7b82 */ /* 0x000e660000000a00 */
[----:B------:R-:W-:-:S05]  /*3e90*/  LEA.HI R15, R14, R15, RZ, 0x1e ;  /* 0x0000000f0e0f7211 */ /* 0x000fca00078ff0ff */
[----:B--2---:R-:W-:-:S04]  /*3ea0*/  IMAD.WIDE.U32 R2, R15, 0x10, R2 ;  /* 0x000000100f027825 */ /* 0x004fc800078e0002 */
[C---:B---3--:R-:W-:Y:S01]  /*3eb0*/  IMAD.WIDE.U32 R8, R15.reuse, 0x10, R8 ;  /* 0x000000100f087825 */ /* 0x048fe200078e0008 */
[----:B------:R-:W-:Y:S03]  /*3ec0*/  STG.E.128 desc[UR6][R2.64], R60 ;  /* 0x0000003c02007986 */ /* 0x000fe6000c101d06 */
[C---:B----4-:R-:W-:Y:S01]  /*3ed0*/  IMAD.WIDE.U32 R10, R15.reuse, 0x10, R10 ;  /* 0x000000100f0a7825 */ /* 0x050fe200078e000a */
[----:B------:R-:W-:Y:S04]  /*3ee0*/  STG.E.128 desc[UR6][R8.64], R52 ;  /* 0x0000003408007986 */ /* 0x000fe8000c101d06 */
[----:B------:R-:W-:Y:S01]  /*3ef0*/  STG.E.128 desc[UR6][R10.64], R76 ;  /* 0x0000004c0a007986 */ /* 0x000fe2000c101d06 */
[----:B-1----:R-:W-:-:S05]  /*3f00*/  IMAD.WIDE.U32 R12, R15, 0x10, R12 ;  /* 0x000000100f0c7825 */ /* 0x002fca00078e000c */
        /* <DEDUP_REMOVED lines=18> */
.L_x_890:
[----:B------:R-:W-:Y:S01]  /*4030*/  HFMA2.MMA R106, -RZ, RZ, 0, 1.847743988037109375e-06 ;  /* 0x0000001fff6a7435 */ /* 0x000fe200000001ff */
[----:B------:R-:W-:Y:S01]  /*4040*/  MOV R104, R95 ;  /* 0x0000005f00687202 */ /* 0x000fe20000000f00 */
[----:B------:R-:W-:Y:S01]  /*4050*/  IMAD.MOV.U32 R103, RZ, RZ, 0x10 ;  /* 0x00000010ff677424 */ /* 0x000fe200078e00ff */
[----:B------:R-:W-:-:S08]  /*4060*/  MOV R101, 0xffffffff ;  /* 0xffffffff00657802 */ /* 0x000fd00000000f00 */
[----:B-----5:R-:W-:Y:S05]  /*4070*/  WARPSYNC.COLLECTIVE R101, `(.L_x_903) ;  /* 0x0000000065087348 */ /* 0x020fea0003c00000 */
[----:B------:R0:W1:Y:S02]  /*4080*/  SHFL.DOWN P5, R102, R104, R103, R106 ;  /* 0x0800006768667389 */ /* 0x00006400000a006a */
[----:B01---5:R-:W-:Y:S01]  /*4090*/  ENDCOLLECTIVE ;  /* 0x000000000000791b */ /* 0x023fe20003800000 */
.L_x_903:
[----:B------:R-:W-:Y:S01]  /*40a0*/  MOV R104, R93 ;  /* 0x0000005d00687202 */ /* 0x000fe20000000f00 */
[----:B------:R-:W-:-:S07]  /*40b0*/  IMAD.MOV.U32 R10, RZ, RZ, R102 ;  /* 0x000000ffff0a7224 */ /* 0x000fce00078e0066 */
[----:B------:R-:W-:Y:S05]  /*40c0*/  WARPSYNC.COLLECTIVE R101, `(.L_x_904) ;  /* 0x0000000065087348 */ /* 0x000fea0003c00000 */
[----:B------:R0:W1:Y:S02]  /*40d0*/  SHFL.DOWN P5, R102, R104, R103, R106 ;  /* 0x0800006768667389 */ /* 0x00006400000a006a */
[----:B01----:R-:W-:Y:S01]  /*40e0*/  ENDCOLLECTIVE ;  /* 0x000000000000791b */ /* 0x003fe20003800000 */
.L_x_904:
[----:B------:R-:W-:Y:S01]  /*40f0*/  FADD.FTZ R10, R95, R10 ;  /* 0x0000000a5f0a7221 */ /* 0x000fe20000010000 */
[----:B------:R-:W-:-:S03]  /*4100*/  HFMA2.MMA R103, -RZ, RZ, 0, 4.76837158203125e-07 ;  /* 0x00000008ff677435 */ /* 0x000fc600000001ff */
[----:B------:R-:W-:Y:S01]  /*4110*/  IMAD.MOV.U32 R104, RZ, RZ, R10 ;  /* 0x000000ffff687224 */ /* 0x000fe200078e000a */
[----:B------:R-:W-:-:S07]  /*4120*/  MOV R24, R102 ;  /* 0x0000006600187202 */ /* 0x000fce0000000f00 */
[----:B------:R-:W-:Y:S05]  /*4130*/  WARPSYNC.COLLECTIVE R101, `(.L_x_905) ;  /* 0x0000000065087348 */ /* 0x000fea0003c00000 */
[----:B------:R0:W1:Y:S02]  /*4140*/  SHFL.DOWN P5, R102, R104, R103, R106 ;  /* 0x0800006768667389 */ /* 0x00006400000a006a */
[----:B01----:R-:W-:Y:S01]  /*4150*/  ENDCOLLECTIVE ;  /* 0x000000000000791b */ /* 0x003fe20003800000 */
.L_x_905:
[----:B------:R-:W-:-:S04]  /*4160*/  FADD.FTZ R24, R93, R24 ;  /* 0x000000185d187221 */ /* 0x000fc80000010000 */
[----:B------:R-:W-:Y:S01]  /*4170*/  IMAD.MOV.U32 R104, RZ, RZ, R24 ;  /* 0x000000ffff687224 */ /* 0x000fe200078e0018 */
[----:B------:R-:W-:-:S07]  /*4180*/  MOV R97, R102 ;  /* 0x0000006600617202 */ /* 0x000fce0000000f00 */
[----:B------:R-:W-:Y:S05]  /*4190*/  WARPSYNC.COLLECTIVE R101, `(.L_x_906) ;  /* 0x0000000065087348 */ /* 0x000fea0003c00000 */
[----:B------:R0:W1:Y:S02]  /*41a0*/  SHFL.DOWN P5, R102, R104, R103, R106 ;  /* 0x0800006768667389 */ /* 0x00006400000a006a */
[----:B01----:R-:W-:Y:S01]  /*41b0*/  ENDCOLLECTIVE ;  /* 0x000000000000791b */ /* 0x003fe20003800000 */
.L_x_906:
        /* <DEDUP_REMOVED lines=8> */
.L_x_907:
[----:B------:R-:W-:Y:S01]  /*4240*/  FADD.FTZ R99, R24, R99 ;  /* 0x0000006318637221 */ /* 0x000fe20000010000 */
[----:B------:R-:W-:-:S04]  /*4250*/  MOV R24, R92 ;  /* 0x0000005c00187202 */ /* 0x000fc80000000f00 */
[----:B------:R-:W-:Y:S02]  /*4260*/  MOV R104, R99 ;  /* 0x0000006300687202 */ /* 0x000fe40000000f00 */
[----:B------:R-:W-:-:S07]  /*4270*/  MOV R94, R102 ;  /* 0x00000066005e7202 */ /* 0x000fce0000000f00 */
[----:B------:R-:W-:Y:S05]  /*4280*/  WARPSYNC.COLLECTIVE R101, `(.L_x_908) ;  /* 0x0000000065087348 */ /* 0x000fea0003c00000 */
[----:B------:R0:W1:Y:S02]  /*4290*/  SHFL.DOWN P5, R102, R104, R103, R106 ;  /* 0x0800006768667389 */ /* 0x00006400000a006a */
[----:B01----:R-:W-:Y:S01]  /*42a0*/  ENDCOLLECTIVE ;  /* 0x000000000000791b */ /* 0x003fe20003800000 */
.L_x_908:
[----:B------:R-:W-:Y:S01]  /*42b0*/  FADD.FTZ R94, R97, R94 ;  /* 0x0000005e615e7221 */ /* 0x000fe20000010000 */
[----:B------:R-:W-:-:S04]  /*42c0*/  HFMA2.MMA R103, -RZ, RZ, 0, 1.1920928955078125e-07 ;  /* 0x00000002ff677435 */ /* 0x000fc800000001ff */
[----:B------:R-:W-:Y:S01]  /*42d0*/  MOV R104, R94 ;  /* 0x0000005e00687202 */ /* 0x000fe20000000f00 */
[----:B------:R-:W-:-:S07]  /*42e0*/  IMAD.MOV.U32 R96, RZ, RZ, R102 ;  /* 0x000000ffff607224 */ /* 0x000fce00078e0066 */
[----:B------:R-:W-:Y:S05]  /*42f0*/  WARPSYNC.COLLECTIVE R101, `(.L_x_909) ;  /* 0x0000000065087348 */ /* 0x000fea0003c00000 */
[----:B------:R0:W1:Y:S02]  /*4300*/  SHFL.DOWN P5, R102, R104, R103, R106 ;  /* 0x0800006768667389 */ /* 0x00006400000a006a */
[----:B01----:R-:W-:Y:S01]  /*4310*/  ENDCOLLECTIVE ;  /* 0x000000000000791b */ /* 0x003fe20003800000 */
.L_x_909:
[----:B------:R-:W-:-:S05]  /*4320*/  FADD.FTZ R96, R99, R96 ;  /* 0x0000006063607221 */ /* 0x000fca0000010000 */
[----:B------:R-:W-:Y:S01]  /*4330*/  MOV R104, R96 ;  /* 0x0000006000687202 */ /* 0x000fe20000000f00 */
[----:B------:R-:W-:-:S07]  /*4340*/  IMAD.MOV.U32 R93, RZ, RZ, R102 ;  /* 0x000000ffff5d7224 */ /* 0x000fce00078e0066 */
[----:B------:R-:W-:Y:S05]  /*4350*/  WARPSYNC.COLLECTIVE R101, `(.L_x_910) ;  /* 0x0000000065087348 */ /* 0x000fea0003c00000 */
[----:B------:R0:W1:Y:S02]  /*4360*/  SHFL.DOWN P5, R102, R104, R103, R106 ;  /* 0x0800006768667389 */ /* 0x00006400000a006a */
[----:B01----:R-:W-:Y:S01]  /*4370*/  ENDCOLLECTIVE ;  /* 0x000000000000791b */ /* 0x003fe20003800000 */
.L_x_910:
[----:B------:R-:W-:Y:S01]  /*4380*/  FADD.FTZ R93, R94, R93 ;  /* 0x0000005d5e5d7221 */ /* 0x000fe20000010000 */
[----:B------:R-:W-:-:S03]  /*4390*/  HFMA2.MMA R103, -RZ, RZ, 0, 5.9604644775390625e-08 ;  /* 0x00000001ff677435 */ /* 0x000fc600000001ff */
[----:B------:R-:W-:Y:S01]  /*43a0*/  IMAD.MOV.U32 R104, RZ, RZ, R93 ;  /* 0x000000ffff687224 */ /* 0x000fe200078e005d */
[----:B------:R-:W-:-:S07]  /*43b0*/  MOV R95, R102 ;  /* 0x00000066005f7202 */ /* 0x000fce0000000f00 */
[----:B------:R-:W-:Y:S05]  /*43c0*/  WARPSYNC.COLLECTIVE R101, `(.L_x_911) ;  /* 0x0000000065087348 */ /* 0x000fea0003c00000 */
[----:B------:R0:W1:Y:S02]  /*43d0*/  SHFL.DOWN P5, R102, R104, R103, R106 ;  /* 0x0800006768667389 */ /* 0x00006400000a006a */
[----:B01----:R-:W-:Y:S01]  /*43e0*/  ENDCOLLECTIVE ;  /* 0x000000000000791b */ /* 0x003fe20003800000 */
.L_x_911:
[----:B------:R-:W-:-:S04]  /*43f0*/  FADD.FTZ R95, R96, R95 ;  /* 0x0000005f605f7221 */ /* 0x000fc80000010000 */
[----:B------:R-:W-:Y:S01]  /*4400*/  IMAD.MOV.U32 R104, RZ, RZ, R95 ;  /* 0x000000ffff687224 */ /* 0x000fe200078e005f */
[----:B------:R-:W-:-:S07]  /*4410*/  MOV R100, R102 ;  /* 0x0000006600647202 */ /* 0x000fce0000000f00 */
[----:B------:R-:W-:Y:S05]  /*4420*/  WARPSYNC.COLLECTIVE R101, `(.L_x_912) ;  /* 0x0000000065087348 */ /* 0x000fea0003c00000 */
[----:B------:R0:W1:Y:S02]  /*4430*/  SHFL.DOWN P5, R102, R104, R103, R106 ;  /* 0x0800006768667389 */ /* 0x00006400000a006a */
[----:B01----:R-:W-:Y:S01]  /*4440*/  ENDCOLLECTIVE ;  /* 0x000000000000791b */ /* 0x003fe20003800000 */
.L_x_912:
[----:B------:R-:W-:Y:S05]  /*4450*/  BRA `(.L_x_913) ;  /* 0xffffffdc004c7947 */ /* 0x000fea000383ffff */
.L_x_914:
        /* <DEDUP_REMOVED lines=10> */
.L_x_3902:


//--------------------- .text._ZN10layer_norm31ln_parallel_residual_bwd_kernelINS_13Kernel_traitsIf13__nv_bfloat16S2_S2_fjLj5120ELj1ELj1ELj8ELj8ENS_18Kernel_traits_baseILj5120EfS2_S2_S2_fjLj256EEEEELb0ELb1ELb0EEEvNS_9BwdParamsE --------------------------
	.section	.text._ZN10layer_norm31ln_parallel_residual_bwd_kernelINS_13Kernel_traitsIf13__nv_bfloat16S2_S2_fjLj5120ELj1ELj1ELj8ELj8ENS_18Kernel_traits_baseILj5120EfS2_S2_S2_fjLj256EEEEELb0ELb1ELb0EEEvNS_9BwdParamsE,"ax",@progbits
	.align	128
        .global         _ZN10layer_norm31ln_parallel_residual_bwd_kernelINS_13Kernel_traitsIf13__nv_bfloat16S2_S2_fjLj5120ELj1ELj1ELj8ELj8ENS_18Kernel_traits_baseILj5120EfS2_S2_S2_fjLj256EEEEELb0ELb1ELb0EEEvNS_9BwdParamsE
        .type           _ZN10layer_norm31ln_parallel_residual_bwd_kernelINS_13Kernel_traitsIf13__nv_bfloat16S2_S2_fjLj5120ELj1ELj1ELj8ELj8ENS_18Kernel_traits_baseILj5120EfS2_S2_S2_fjLj256EEEEELb0ELb1ELb0EEEvNS_9BwdParamsE,@function
        .size           _ZN10layer_norm31ln_parallel_residual_bwd_kernelINS_13Kernel_traitsIf13__nv_bfloat16S2_S2_fjLj5120ELj1ELj1ELj8ELj8ENS_18Kernel_traits_baseILj5120EfS2_S2_S2_fjLj256EEEEELb0ELb1ELb0EEEvNS_9BwdParamsE,(.L_x_3903 - _ZN10layer_norm31ln_parallel_residual_bwd_kernelINS_13Kernel_traitsIf13__nv_bfloat16S2_S2_fjLj5120ELj1ELj1ELj8ELj8ENS_18Kernel_traits_baseILj5120EfS2_S2_S2_fjLj256EEEEELb0ELb1ELb0EEEvNS_9BwdParamsE)
        .other          _ZN10layer_norm31ln_parallel_residual_bwd_kernelINS_13Kernel_traitsIf13__nv_bfloat16S2_S2_fjLj5120ELj1ELj1ELj8ELj8ENS_18Kernel_traits_baseILj5120EfS2_S2_S2_fjLj256EEEEELb0ELb1ELb0EEEvNS_9BwdParamsE,@"STO_CUDA_ENTRY STV_DEFAULT"
_ZN10layer_norm31ln_parallel_residual_bwd_kernelINS_13Kernel_traitsIf13__nv_bfloat16S2_S2_fjLj5120ELj1ELj1ELj8ELj8ENS_18Kernel_traits_baseILj5120EfS2_S2_S2_fjLj256EEEEELb0ELb1ELb0EEEvNS_9BwdParamsE:
.text._ZN10layer_norm31ln_parallel_residual_bwd_kernelINS_13Kernel_traitsIf13__nv_bfloat16S2_S2_fjLj5120ELj1ELj1ELj8ELj8ENS_18Kernel_traits_baseILj5120EfS2_S2_S2_fjLj256EEEEELb0ELb1ELb0EEEvNS_9BwdParamsE:
        /* <DEDUP_REMOVED lines=38> */
[----:B------:R-:W5:Y:S01]  /*0260*/  @P1 LDG.E.128 R60, desc[UR4][R4.64] ;  /* 0x00000004043c1981 */ /* 0x000f62000c1e1d00 */
[----:B------:R-:W0:Y:S01]  /*0270*/  @P0 LDC.64 R14, c[0x0][0x260] ;  /* 0x00009800ff0e0b82 */ /* 0x000e220000000a00 */
[C---:B-1----:R-:W-:Y:S01]  /*0280*/  @P4 IMAD.WIDE.U32 R8, R3.reuse, 0x10, R6 ;  /* 0x0000001003084825 */ /* 0x042fe200078e0006 */
[----:B------:R-:W-:Y:S02]  /*0290*/  @P4 IADD3 R3, R3, 0x100, RZ ;  /* 0x0000010003034810 */ /* 0x000fe40007ffe0ff */
[----:B------:R-:W-:-:S02]  /*02a0*/  CS2R R38, SRZ ;  /* 0x0000000000267805 */ /* 0x000fc4000001ff00 */
[----:B------:R-:W-:Y:S02]  /*02b0*/  CS2R R32, SRZ ;  /* 0x0000000000207805 */ /* 0x000fe4000001ff00 */
[----:B------:R-:W-:Y:S01]  /*02c0*/  CS2R R34, SRZ ;  /* 0x0000000000227805 */ /* 0x000fe2000001ff00 */
[----:B------:R-:W5:Y:S01]  /*02d0*/  @P4 LDG.E.128 R56, desc[UR4][R8.64] ;  /* 0x0000000408384981 */ /* 0x000f62000c1e1d00 */
[----:B--2---:R-:W-:-:S04]  /*02e0*/  @P3 IMAD.WIDE.U32 R10, R3, 0x10, R10 ;  /* 0x00000010030a3825 */ /* 0x004fc800078e000a */
[----:B------:R-:W-:Y:S01]  /*02f0*/  @P3 VIADD R3, R3, 0x100 ;  /* 0x0000010003033836 */ /* 0x000fe20000000000 */
[----:B------:R-:W5:Y:S03]  /*0300*/  @P3 LDG.E.128 R52, desc[UR4][R10.64] ;  /* 0x000000040a343981 */ /* 0x000f66000c1e1d00 */
[C---:B---3--:R-:W-:Y:S01]  /*0310*/  @P2 IMAD.WIDE.U32 R12, R3.reuse, 0x10, R12 ;  /* 0x00000010030c2825 */ /* 0x048fe200078e000c */
[----:B------:R-:W-:Y:S02]  /*0320*/  @P2 IADD3 R3, R3, 0x100, RZ ;  /* 0x0000010003032810 */ /* 0x000fe40007ffe0ff */
[----:B------:R-:W-:Y:S02]  /*0330*/  CS2R R28, SRZ ;  /* 0x00000000001c7805 */ /* 0x000fe4000001ff00 */
[----:B------:R-:W-:Y:S02]  /*0340*/  CS2R R30, SRZ ;  /* 0x00000000001e7805 */ /* 0x000fe4000001ff00 */
[----:B------:R-:W-:Y:S01]  /*0350*/  CS2R R24, SRZ ;  /* 0x0000000000187805 */ /* 0x000fe2000001ff00 */
[----:B------:R1:W5:Y:S01]  /*0360*/  @P2 LDG.E.128 R48, desc[UR4][R12.64] ;  /* 0x000000040c302981 */ /* 0x000362000c1e1d00 */
[----:B0-----:R-:W-:-:S05]  /*0370*/  @P0 IMAD.WIDE.U32 R6, R3, 0x10, R14 ;  /* 0x0000001003060825 */ /* 0x001fca00078e000e */
[----:B------:R0:W5:Y:S01]  /*0380*/  @P0 LDG.E.128 R44, desc[UR4][R6.64] ;  /* 0x00000004062c0981 */ /* 0x000162000c1e1d00 */
        /* <DEDUP_REMOVED lines=14> */
[----:B------:R-:W-:Y:S01]  /*0470*/  HFMA2.MMA R41, -RZ, RZ, 0, 0 ;  /* 0x00000000ff297435 */ /* 0x000fe200000001ff */
[----:B------:R-:W-:Y:S01]  /*0480*/  UISETP.NE.AND UP0, UPT, UR6, URZ, UPT ;  /* 0x0000003f0600728c */ /* 0x000fe2000bf05270 */
[----:B------:R-:W-:-:S05]  /*0490*/  IMAD.MOV.U32 R64, RZ, RZ, 0x1 ;  /* 0x00000001ff407424 */ /* 0x000fca00078e00ff */
[----:B------:R-:W-:-:S13]  /*04a0*/  PLOP3.LUT P1, PT, PT, PT, UP0, 0x80, 0x0 ;  /* 0x000000000000781c */ /* 0x000fda0003f2f008 */
.L_x_946:
        /* <DEDUP_REMOVED lines=71> */
.L_x_917:
[----:B------:R-:W-:Y:S05]  /*0920*/  BSYNC B0 ;  /* 0x0000000000007941 */ /* 0x000fea0003800000 */
.L_x_916:
        /* <DEDUP_REMOVED lines=56> */
.L_x_919:
[----:B------:R-:W-:Y:S05]  /*0cb0*/  BSYNC B0 ;  /* 0x0000000000007941 */ /* 0x000fea0003800000 */
.L_x_918:
        /* <DEDUP_REMOVED lines=56> */
.L_x_921:
[----:B------:R-:W-:Y:S05]  /*1040*/  BSYNC B0 ;  /* 0x0000000000007941 */ /* 0x000fea0003800000 */
.L_x_920:
        /* <DEDUP_REMOVED lines=56> */
.L_x_923:
[----:B------:R-:W-:Y:S05]  /*13d0*/  BSYNC B0 ;  /* 0x0000000000007941 */ /* 0x000fea0003800000 */
.L_x_922:
        /* <DEDUP_REMOVED lines=56> */
.L_x_925:
[----:B------:R-:W-:Y:S05]  /*1760*/  BSYNC B0 ;  /* 0x0000000000007941 */ /* 0x000fea0003800000 */
.L_x_924:
        /* <DEDUP_REMOVED lines=25> */
.L_x_957:
        /* <DEDUP_REMOVED lines=65> */
[----:B------:R-:W-:Y:S01]  /*1d10*/  @P5 FADD.FTZ R71, R71, R66 ;  /* 0x0000004247475221 */ /* 0x000fe20000010000 */
[----:B------:R-:W-:Y:S01]  /*1d20*/  F2F.BF16.F32 R77, R70 ;  /* 0x00000046004d7304 */ /* 0x000fe20000202000 */
[----:B------:R-:W-:Y:S01]  /*1d30*/  @P5 FADD.FTZ R74, R74, R69 ;  /* 0x000000454a4a5221 */ /* 0x000fe20000010000 */
[----:B------:R-:W-:Y:S01]  /*1d40*/  @P5 FADD.FTZ R76, R76, R73 ;  /* 0x000000494c4c5221 */ /* 0x000fe20000010000 */
[----:B------:R-:W-:-:S04]  /*1d50*/  ISETP.NE.U32.AND P5, PT, RZ, UR14, PT ;  /* 0x0000000eff007c0c */ /* 0x000fc8000bfa5070 */
[----:B------:R-:W-:Y:S01]  /*1d60*/  ISETP.NE.AND.EX P5, PT, RZ, UR15, PT, P5 ;  /* 0x0000000fff007c0c */ /* 0x000fe2000bfa5350 */
[----:B------:R-:W0:Y:S08]  /*1d70*/  F2F.BF16.F32 R78, R71 ;  /* 0x00000047004e7304 */ /* 0x000e300000202000 */
[----:B------:R-:W-:Y:S04]  /*1d80*/  F2F.BF16.F32 R79, R74 ;  /* 0x0000004a004f7304 */ /* 0x000fe80000202000 */
[----:B------:R-:W-:-:S02]  /*1d90*/  @P5 F2FP.BF16.F32.PACK_AB R68, RZ, R74 ;  /* 0x0000004aff44523e */ /* 0x000fc400000010ff */
[----:B------:R-:W-:Y:S02]  /*1da0*/  @P5 F2FP.BF16.F32.PACK_AB R69, RZ, R76 ;  /* 0x0000004cff45523e */ /* 0x000fe400000010ff */
[----:B------:R-:W-:Y:S01]  /*1db0*/  @P5 PRMT R91, R68, 0x7610, R91 ;  /* 0x00007610445b5816 */ /* 0x000fe2000000005b */
[----:B------:R-:W1:Y:S01]  /*1dc0*/  F2F.BF16.F32 R76, R76 ;  /* 0x0000004c004c7304 */ /* 0x000e620000202000 */
[----:B------:R-:W-:Y:S02]  /*1dd0*/  @P5 PRMT R96, R69, 0x7610, R96 ;  /* 0x0000761045605816 */ /* 0x000fe40000000060 */
[----:B------:R-:W2:Y:S01]  /*1de0*/  LDC.64 R68, c[0x0][0x2f8] ;  /* 0x0000be00ff447b82 */ /* 0x000ea20000000a00 */
[----:B------:R-:W-:Y:S02]  /*1df0*/  @P5 F2FP.BF16.F32.PACK_AB R66, RZ, R70 ;  /* 0x00000046ff42523e */ /* 0x000fe400000010ff */
[----:B------:R-:W-:Y:S02]  /*1e00*/  @P5 F2FP.BF16.F32.PACK_AB R67, RZ, R71 ;  /* 0x00000047ff43523e */ /* 0x000fe400000010ff */
        /* <DEDUP_REMOVED lines=18> */
.L_x_929:
        /* <DEDUP_REMOVED lines=14> */
.L_x_930:
[----:B------:R-:W-:-:S07]  /*2010*/  IADD3 R98, R98, 0x100, RZ ;  /* 0x0000010062627810 */ /* 0x000fce0007ffe0ff */
.L_x_928:
[----:B------:R-:W-:Y:S05]  /*2020*/  BSYNC B0 ;  /* 0x0000000000007941 */ /* 0x000fea0003800000 */
.L_x_927:
        /* <DEDUP_REMOVED lines=61> */
.L_x_933:
        /* <DEDUP_REMOVED lines=14> */
.L_x_934:
[----:B------:R-:W-:-:S07]  /*24e0*/  IADD3 R98, R98, 0x100, RZ ;  /* 0x0000010062627810 */ /* 0x000fce0007ffe0ff */
.L_x_932:
[----:B------:R-:W-:Y:S05]  /*24f0*/  BSYNC B0 ;  /* 0x0000000000007941 */ /* 0x000fea0003800000 */
.L_x_931:
        /* <DEDUP_REMOVED lines=20> */
[----:B------:R-:W-:Y:S02]  /*2640*/  @P5 SHF.R.U32.HI R73, RZ, 0x10, R85 ;  /* 0x00000010ff495819 */ /* 0x000fe40000011655 */
[----:B------:R-:W-:Y:S02]  /*2650*/  @P5 SHF.L.U32 R67, R66, 0x10, RZ ;  /* 0x0000001042435819 */ /* 0x000fe400000006ff */
        /* <DEDUP_REMOVED lines=26> */
[----:B-1----:R-:W-:Y:S02]  /*2800*/  LOP3.LUT R66, R66, R75, RZ, 0xfc, !PT ;  /* 0x0000004b42427212 */ /* 0x002fe400078efcff */
[----:B---3--:R-:W-:-:S04]  /*2810*/  SHF.L.U32 R73, R76, 0x10, RZ ;  /* 0x000000104c497819 */ /* 0x008fc800000006ff */
        /* <DEDUP_REMOVED lines=11> */
.L_x_937:
        /* <DEDUP_REMOVED lines=14> */
.L_x_938:
[----:B------:R-:W-:-:S07]  /*29b0*/  VIADD R98, R98, 0x100 ;  /* 0x0000010062627836 */ /* 0x000fce0000000000 */
.L_x_936:
[----:B------:R-:W-:Y:S05]  /*29c0*/  BSYNC B0 ;  /* 0x0000000000007941 */ /* 0x000fea0003800000 */
.L_x_935:
        /* <DEDUP_REMOVED lines=33> */
[----:B------:R-:W0:-:S12]  /*2be0*/  F2F.BF16.F32 R77, R71 ;  /* 0x00000047004d7304 */ /* 0x000e180000202000 */
[----:B------:R-:W-:Y:S02]  /*2bf0*/  @P5 F2FP.BF16.F32.PACK_AB R68, RZ, R74 ;  /* 0x0000004aff44523e */ /* 0x000fe400000010ff */
[----:B------:R-:W-:Y:S01]  /*2c00*/  @P5 F2FP.BF16.F32.PACK_AB R69, RZ, R76 ;  /* 0x0000004cff45523e */ /* 0x000fe200000010ff */
[----:B------:R-:W-:Y:S01]  /*2c10*/  F2F.BF16.F32 R74, R74 ;  /* 0x0000004a004a7304 */ /* 0x000fe20000202000 */
[----:B------:R-:W-:Y:S02]  /*2c20*/  @P5 PRMT R91, R68, 0x7610, R91 ;  /* 0x00007610445b5816 */ /* 0x000fe4000000005b */
[----:B------:R-:W-:Y:S02]  /*2c30*/  @P5 PRMT R96, R69, 0x7610, R96 ;  /* 0x0000761045605816 */ /* 0x000fe40000000060 */
[----:B------:R-:W1:Y:S01]  /*2c40*/  LDC.64 R68, c[0x0][0x2f8] ;  /* 0x0000be00ff447b82 */ /* 0x000e620000000a00 */
[----:B------:R-:W-:Y:S02]  /*2c50*/  @P5 F2FP.BF16.F32.PACK_AB R66, RZ, R70 ;  /* 0x00000046ff42523e */ /* 0x000fe400000010ff */
[----:B------:R-:W2:Y:S01]  /*2c60*/  F2F.BF16.F32 R76, R76 ;  /* 0x0000004c004c7304 */ /* 0x000ea20000202000 */
[----:B------:R-:W-:-:S02]  /*2c70*/  @P5 F2FP.BF16.F32.PACK_AB R67, RZ, R71 ;  /* 0x00000047ff43523e */ /* 0x000fc400000010ff */
        /* <DEDUP_REMOVED lines=18> */
.L_x_941:
        /* <DEDUP_REMOVED lines=14> */
.L_x_942:
[----:B------:R-:W-:-:S07]  /*2e80*/  IADD3 R98, R98, 0x100, RZ ;  /* 0x0000010062627810 */ /* 0x000fce0007ffe0ff */
.L_x_940:
[----:B------:R-:W-:Y:S05]  /*2e90*/  BSYNC B0 ;  /* 0x0000000000007941 */ /* 0x000fea0003800000 */
.L_x_939:
        /* <DEDUP_REMOVED lines=60> */
.L_x_945:
        /* <DEDUP_REMOVED lines=16> */
.L_x_944:
[----:B------:R-:W-:Y:S05]  /*3360*/  BSYNC B0 ;  /* 0x0000000000007941 */ /* 0x000fea0003800000 */
.L_x_943:
[----:B------:R-:W-:Y:S02]  /*3370*/  IADD3 R93, R93, UR18, RZ ;  /* 0x000000125d5d7c10 */ /* 0x000fe4000fffe0ff */
[----:B0--3--:R-:W-:Y:S02]  /*3380*/  SEL R64, RZ, 0x1, P0 ;  /* 0x00000001ff407807 */ /* 0x009fe40000000000 */
[----:B------:R-:W-:-:S13]  /*3390*/  ISETP.GE.AND P0, PT, R93, UR19, PT ;  /* 0x000000135d007c0c */ /* 0x000fda000bf06270 */
[----:B------:R-:W-:Y:S05]  /*33a0*/  @!P0 BRA `(.L_x_946) ;  /* 0xffffffd000408947 */ /* 0x000fea000383ffff */
.L_x_915:
[----:B------:R-:W0:Y:S01]  /*33b0*/  S2R R0, SR_TID.X ;  /* 0x0000000000007919 */ /* 0x000e220000002100 */
[----:B------:R-:W0:Y:S01]  /*33c0*/  S2UR UR6, SR_CTAID.X ;  /* 0x00000000000679c3 */ /* 0x000e220000002500 */
[----:B------:R-:W-:Y:S02]  /*33d0*/  ISETP.NE.AND P5, PT, R141, RZ, PT ;  /* 0x000000ff8d00720c */ /* 0x000fe40003fa5270 */
[----:B------:R-:W-:-:S05]  /*33e0*/  ISETP.NE.AND P0, PT, R140, RZ, PT ;  /* 0x000000ff8c00720c */ /* 0x000fca0003f05270 */
[----:B-----5:R-:W3:Y:S08]  /*33f0*/  @P4 LDC.64 R48, c[0x0][0x2d0] ;  /* 0x0000b400ff304b82 */ /* 0x020ef00000000a00 */
[----:B------:R-:W4:Y:S08]  /*3400*/  @P5 LDC.64 R44, c[0x0][0x2d0] ;  /* 0x0000b400ff2c5b82 */ /* 0x000f300000000a00 */
[----:B------:R-:W1:Y:S01]  /*3410*/  @P5 LDC.64 R46, c[0x0][0x2d8] ;  /* 0x0000b600ff2e5b82 */ /* 0x000e620000000a00 */
[----:B0-----:R-:W-:-:S07]  /*3420*/  LEA.HI R3, R0, UR6, RZ, 0x18 ;  /* 0x0000000600037c11 */ /* 0x001fce000f8fc0ff */
[----:B------:R-:W0:Y:S01]  /*3430*/  @P4 LDC.64 R50, c[0x0][0x2d8] ;  /* 0x0000b600ff324b82 */ /* 0x000e220000000a00 */
[----:B------:R-:W-:Y:S01]  /*3440*/  LOP3.LUT R61, R0, 0xff, RZ, 0xc0, !PT ;  /* 0x000000ff003d7812 */ /* 0x000fe200078ec0ff */
[----:B------:R-:W-:-:S06]  /*3450*/  IMAD R2, R3, R2, RZ ;  /* 0x0000000203027224 */ /* 0x000fcc00078e02ff */
[----:B------:R-:W2:Y:S01]  /*3460*/  @P3 LDC.64 R52, c[0x0][0x2d0] ;  /* 0x0000b400ff343b82 */ /* 0x000ea20000000a00 */
[----:B------:R-:W-:-:S05]  /*3470*/  LEA.HI R61, R2, R61, RZ, 0x1e ;  /* 0x0000003d023d7211 */ /* 0x000fca00078ff0ff */
[C---:B----4-:R-:W-:Y:S02]  /*3480*/  @P5 IMAD.WIDE.U32 R2, R61.reuse, 0x10, R44 ;  /* 0x000000103d025825 */ /* 0x050fe400078e002c */
[----:B------:R-:W4:Y:S02]  /*3490*/  @P3 LDC.64 R54, c[0x0][0x2d8] ;  /* 0x0000b600ff363b82 */ /* 0x000f240000000a00 */
        /* <DEDUP_REMOVED lines=11> */
[----:B--2---:R-:W-:-:S04]  /*3550*/  @P3 IMAD.WIDE.U32 R52, R61, 0x10, R52 ;  /* 0x000000103d343825 */ /* 0x004fc800078e0034 */
[C---:B----4-:R-:W-:Y:S01]  /*3560*/  @P3 IMAD.WIDE.U32 R54, R61.reuse, 0x10, R54 ;  /* 0x000000103d363825 */ /* 0x050fe200078e0036 */
        /* <DEDUP_REMOVED lines=9> */
[----:B------:R-:W-:-:S07]  /*3600*/  @P2 IADD3 R61, R61, 0x100, RZ ;  /* 0x000001003d3d2810 */ /* 0x000fce0007ffe0ff */
[----:B---3--:R-:W1:Y:S01]  /*3610*/  LDC.64 R8, c[0x0][0x2d8] ;  /* 0x0000b600ff087b82 */ /* 0x008e620000000a00 */
[----:B0-----:R-:W-:-:S05]  /*3620*/  IMAD.WIDE.U32 R2, R61, 0x10, R2 ;  /* 0x000000103d027825 */ /* 0x001fca00078e0002 */
[----:B------:R-:W-:Y:S01]  /*3630*/  STG.E.128 desc[UR4][R2.64], R4 ;  /* 0x0000000402007986 */ /* 0x000fe2000c101d04 */
[----:B-1----:R-:W-:-:S05]  /*3640*/  IMAD.WIDE.U32 R8, R61, 0x10, R8 ;  /* 0x000000103d087825 */ /* 0x002fca00078e0008 */
[----:B------:R-:W-:Y:S01]  /*3650*/  STG.E.128 desc[UR4][R8.64], R24 ;  /* 0x0000001808007986 */ /* 0x000fe2000c101d04 */
[----:B------:R-:W-:Y:S05]  /*3660*/  EXIT ;  /* 0x000000000000794d */ /* 0x000fea0003800000 */
.L_x_926:
[----:B------:R-:W-:Y:S01]  /*3670*/  HFMA2.MMA R76, -RZ, RZ, 0, 9.5367431640625e-07 ;  /* 0x00000010ff4c7435 */ /* 0x000fe200000001ff */
[----:B------:R-:W-:Y:S01]  /*3680*/  IMAD.MOV.U32 R77, RZ, RZ, R67 ;  /* 0x000000ffff4d7224 */ /* 0x000fe200078e0043 */
[----:B------:R-:W-:Y:S01]  /*3690*/  MOV R79, 0x1f ;  /* 0x0000001f004f7802 */ /* 0x000fe20000000f00 */
[----:B------:R-:W-:-:S08]  /*36a0*/  IMAD.MOV.U32 R74, RZ, RZ, -0x1 ;  /* 0xffffffffff4a7424 */ /* 0x000fd000078e00ff */
[----:B-----5:R-:W-:Y:S05]  /*36b0*/  WARPSYNC.COLLECTIVE R74, `(.L_x_947) ;  /* 0x000000004a087348 */ /* 0x020fea0003c00000 */
[----:B------:R0:W1:Y:S02]  /*36c0*/  SHFL.DOWN P5, R75, R77, R76, R79 ;  /* 0x0800004c4d4b7389 */ /* 0x00006400000a004f */
[----:B01---5:R-:W-:Y:S01]  /*36d0*/  ENDCOLLECTIVE ;  /* 0x000000000000791b */ /* 0x023fe20003800000 */
.L_x_947:
[----:B------:R-:W-:Y:S02]  /*36e0*/  MOV R77, R66 ;  /* 0x00000042004d7202 */ /* 0x000fe40000000f00 */
[----:B------:R-:W-:-:S07]  /*36f0*/  MOV R68, R75 ;  /* 0x0000004b00447202 */ /* 0x000fce0000000f00 */
[----:B------:R-:W-:Y:S05]  /*3700*/  WARPSYNC.COLLECTIVE R74, `(.L_x_948) ;  /* 0x000000004a087348 */ /* 0x000fea0003c00000 */
[----:B------:R0:W1:Y:S02]  /*3710*/  SHFL.DOWN P5, R75, R77, R76, R79 ;  /* 0x0800004c4d4b7389 */ /* 0x00006400000a004f */
[----:B01----:R-:W-:Y:S01]  /*3720*/  ENDCOLLECTIVE ;  /* 0x000000000000791b */ /* 0x003fe20003800000 */
.L_x_948:
[----:B------:R-:W-:Y:S01]  /*3730*/  FADD.FTZ R68, R68, R67 ;  /* 0x0000004344447221 */ /* 0x000fe20000010000 */
[----:B------:R-:W-:-:S04]  /*3740*/  HFMA2.MMA R76, -RZ, RZ, 0, 4.76837158203125e-07 ;  /* 0x00000008ff4c7435 */ /* 0x000fc800000001ff */
[----:B------:R-:W-:Y:S01]  /*3750*/  MOV R77, R68 ;  /* 0x00000044004d7202 */ /* 0x000fe20000000f00 */
[----:B------:R-:W-:-:S07]  /*3760*/  IMAD.MOV.U32 R69, RZ, RZ, R75 ;  /* 0x000000ffff457224 */ /* 0x000fce00078e004b */
[----:B------:R-:W-:Y:S05]  /*3770*/  WARPSYNC.COLLECTIVE R74, `(.L_x_949) ;  /* 0x000000004a087348 */ /* 0x000fea0003c00000 */
[----:B------:R0:W1:Y:S02]  /*3780*/  SHFL.DOWN P5, R75, R77, R76, R79 ;  /* 0x0800004c4d4b7389 */ /* 0x00006400000a004f */
[----:B01----:R-:W-:Y:S01]  /*3790*/  ENDCOLLECTIVE ;  /* 0x000000000000791b */ /* 0x003fe20003800000 */
.L_x_949:
[----:B------:R-:W-:-:S05]  /*37a0*/  FADD.FTZ R69, R69, R66 ;  /* 0x0000004245457221 */ /* 0x000fca0000010000 */
[----:B------:R-:W-:Y:S01]  /*37b0*/  MOV R77, R69 ;  /* 0x00000045004d7202 */ /* 0x000fe20000000f00 */
[----:B------:R-:W-:-:S07]  /*37c0*/  IMAD.MOV.U32 R71, RZ, RZ, R75 ;  /* 0x000000ffff477224 */ /* 0x000fce00078e004b */
[----:B------:R-:W-:Y:S05]  /*37d0*/  WARPSYNC.COLLECTIVE R74, `(.L_x_950) ;  /* 0x000000004a087348 */ /* 0x000fea0003c00000 */
[----:B------:R0:W1:Y:S02]  /*37e0*/  SHFL.DOWN P5, R75, R77, R76, R79 ;  /* 0x0800004c4d4b7389 */ /* 0x00006400000a004f */
[----:B01----:R-:W-:Y:S01]  /*37f0*/  ENDCOLLECTIVE ;  /* 0x000000000000791b */ /* 0x003fe20003800000 */
.L_x_950:
[----:B------:R-:W-:Y:S01]  /*3800*/  FADD.FTZ R71, R68, R71 ;  /* 0x0000004744477221 */ /* 0x000fe20000010000 */
[----:B------:R-:W-:-:S03]  /*3810*/  HFMA2.MMA R76, -RZ, RZ, 0, 2.384185791015625e-07 ;  /* 0x00000004ff4c7435 */ /* 0x000fc600000001ff */
[----:B------:R-:W-:Y:S01]  /*3820*/  IMAD.MOV.U32 R77, RZ, RZ, R71 ;  /* 0x000000ffff4d7224 */ /* 0x000fe200078e0047 */
[----:B------:R-:W-:-:S07]  /*3830*/  MOV R70, R75 ;  /* 0x0000004b00467202 */ /* 0x000fce0000000f00 */
[----:B------:R-:W-:Y:S05]  /*3840*/  WARPSYNC.COLLECTIVE R74, `(.L_x_951) ;  /* 0x000000004a087348 */ /* 0x000fea0003c00000 */
[----:B------:R0:W1:Y:S02]  /*3850*/  SHFL.DOWN P5, R75, R77, R76, R79 ;  /* 0x0800004c4d4b7389 */ /* 0x00006400000a004f */
[----:B01----:R-:W-:Y:S01]  /*3860*/  ENDCOLLECTIVE ;  /* 0x000000000000791b */ /* 0x003fe20003800000 */
.L_x_951:
[----:B------:R-:W-:-:S04]  /*3870*/  FADD.FTZ R70, R69, R70 ;  /* 0x0000004645467221 */ /* 0x000fc80000010000 */
[----:B------:R-:W-:Y:S01]  /*3880*/  IMAD.MOV.U32 R77, RZ, RZ, R70 ;  /* 0x000000ffff4d7224 */ /* 0x000fe200078e0046 */
[----:B------:R-:W-:-:S07]  /*3890*/  MOV R72, R75 ;  /* 0x0000004b00487202 */ /* 0x000fce0000000f00 */
[----:B------:R-:W-:Y:S05]  /*38a0*/  WARPSYNC.COLLECTIVE R74, `(.L_x_952) ;  /* 0x000000004a087348 */ /* 0x000fea0003c00000 */
[----:B------:R0:W1:Y:S02]  /*38b0*/  SHFL.DOWN P5, R75, R77, R76, R79 ;  /* 0x0800004c4d4b7389 */ /* 0x00006400000a004f */
[----:B01----:R-:W-:Y:S01]  /*38c0*/  ENDCOLLECTIVE ;  /* 0x000000000000791b */ /* 0x003fe20003800000 */
.L_x_952:
[----:B------:R-:W-:-:S05]  /*38d0*/  FADD.FTZ R72, R71, R72 ;  /* 0x0000004847487221 */ /* 0x000fca0000010000 */
[----:B------:R-:W-:Y:S01]  /*38e0*/  MOV R77, R72 ;  /* 0x00000048004d7202 */ /* 0x000fe20000000f00 */
[----:B------:R-:W-:Y:S01]  /*38f0*/  IMAD.MOV.U32 R76, RZ, RZ, 0x2 ;  /* 0x00000002ff4c7424 */ /* 0x000fe200078e00ff */
[----:B------:R-:W-:-:S07]  /*3900*/  MOV R73, R75 ;  /* 0x0000004b00497202 */ /* 0x000fce0000000f00 */
[----:B------:R-:W-:Y:S05]  /*3910*/  WARPSYNC.COLLECTIVE R74, `(.L_x_953) ;  /* 0x000000004a087348 */ /* 0x000fea0003c00000 */
[----:B------:R0:W1:Y:S02]  /*3920*/  SHFL.DOWN P5, R75, R77, R76, R79 ;  /* 0x0800004c4d4b7389 */ /* 0x00006400000a004f */
[----:B01----:R-:W-:Y:S01]  /*3930*/  ENDCOLLECTIVE ;  /* 0x000000000000791b */ /* 0x003fe20003800000 */
.L_x_953:
[----:B------:R-:W-:-:S05]  /*3940*/  FADD.FTZ R73, R70, R73 ;  /* 0x0000004946497221 */ /* 0x000fca0000010000 */
[----:B------:R-:W-:Y:S02]  /*3950*/  MOV R77, R73 ;  /* 0x00000049004d7202 */ /* 0x000fe40000000f00 */
[----:B------:R-:W-:-:S07]  /*3960*/  MOV R67, R75 ;  /* 0x0000004b00437202 */ /* 0x000fce0000000f00 */
[----:B------:R-:W-:Y:S05]  /*3970*/  WARPSYNC.COLLECTIVE R74, `(.L_x_954) ;  /* 0x000000004a087348 */ /* 0x000fea0003c00000 */
[----:B------:R0:W1:Y:S02]  /*3980*/  SHFL.DOWN P5, R75, R77, R76, R79 ;  /* 0x0800004c4d4b7389 */ /* 0x00006400000a004f */
[----:B01----:R-:W-:Y:S01]  /*3990*/  ENDCOLLECTIVE ;  /* 0x000000000000791b */ /* 0x003fe20003800000 */
.L_x_954:
[----:B------:R-:W-:Y:S01]  /*39a0*/  FADD.FTZ R67, R72, R67 ;  /* 0x0000004348437221 */ /* 0x000fe20000010000 */
[----:B------:R-:W-:-:S04]  /*39b0*/  HFMA2.MMA R76, -RZ, RZ, 0, 5.9604644775390625e-08 ;  /* 0x00000001ff4c7435 */ /* 0x000fc800000001ff */
[----:B------:R-:W-:Y:S01]  /*39c0*/  MOV R77, R67 ;  /* 0x00000043004d7202 */ /* 0x000fe20000000f00 */
[----:B------:R-:W-:-:S07]  /*39d0*/  IMAD.MOV.U32 R66, RZ, RZ, R75 ;  /* 0x000000ffff427224 */ /* 0x000fce00078e004b */
[----:B------:R-:W-:Y:S05]  /*39e0*/  WARPSYNC.COLLECTIVE R74, `(.L_x_955) ;  /* 0x000000004a087348 */ /* 0x000fea0003c00000 */
[----:B------:R0:W1:Y:S02]  /*39f0*/  SHFL.DOWN P5, R75, R77, R76, R79 ;  /* 0x0800004c4d4b7389 */ /* 0x00006400000a004f */
[----:B01----:R-:W-:Y:S01]  /*3a00*/  ENDCOLLECTIVE ;  /* 0x000000000000791b */ /* 0x003fe20003800000 */
.L_x_955:
[----:B------:R-:W-:-:S05]  /*3a10*/  FADD.FTZ R66, R73, R66 ;  /* 0x0000004249427221 */ /* 0x000fca0000010000 */
[----:B------:R-:W-:Y:S01]  /*3a20*/  MOV R77, R66 ;  /* 0x00000042004d7202 */ /* 0x000fe20000000f00 */
[----:B------:R-:W-:-:S07]  /*3a30*/  IMAD.MOV.U32 R68, RZ, RZ, R75 ;  /* 0x000000ffff447224 */ /* 0x000fce00078e004b */
[----:B------:R-:W-:Y:S05]  /*3a40*/  WARPSYNC.COLLECTIVE R74, `(.L_x_956) ;  /* 0x000000004a087348 */ /* 0x000fea0003c00000 */
[----:B------:R0:W1:Y:S02]  /*3a50*/  SHFL.DOWN P5, R75, R77, R76, R79 ;  /* 0x0800004c4d4b7389 */ /* 0x00006400000a004f */
[----:B01----:R-:W-:Y:S01]  /*3a60*/  ENDCOLLECTIVE ;  /* 0x000000000000791b */ /* 0x003fe20003800000 */
.L_x_956:
[----:B------:R-:W-:Y:S01]  /*3a70*/  MOV R69, R75 ;  /* 0x0000004b00457202 */ /* 0x000fe20000000f00 */
[----:B------:R-:W-:Y:S06]  /*3a80*/  BRA `(.L_x_957) ;  /* 0xffffffdc009c7947 */ /* 0x000fec000383ffff */
.L_x_958:
        /* <DEDUP_REMOVED lines=15> */
.L_x_3903:


//--------------------- .text._ZN10layer_norm31ln_parallel_residual_bwd_kernelINS_13Kernel_traitsIf13__nv_bfloat16S2_S2_fjLj5120ELj1ELj1ELj8ELj8ENS_18Kernel_traits_baseILj5120EfS2_S2_S2_fjLj256EEEEELb0ELb1ELb1EEEvNS_9BwdParamsE --------------------------
	.section	.text._ZN10layer_norm31ln_parallel_residual_bwd_kernelINS_13Kernel_traitsIf13__nv_bfloat16S2_S2_fjLj5120ELj1ELj1ELj8ELj8ENS_18Kernel_traits_baseILj5120EfS2_S2_S2_fjLj256EEEEELb0ELb1ELb1EEEvNS_9BwdParamsE,"ax",@progbits
	.align	128
        .global         _ZN10layer_norm31ln_parallel_residual_bwd_kernelINS_13Kernel_traitsIf13__nv_bfloat16S2_S2_fjLj5120ELj1ELj1ELj8ELj8ENS_18Kernel_traits_baseILj5120EfS2_S2_S2_fjLj256EEEEELb0ELb1ELb1EEEvNS_9BwdParamsE
        .type           _ZN10layer_norm31ln_parallel_residual_bwd_kernelINS_13Kernel_traitsIf13__nv_bfloat16S2_S2_fjLj5120ELj1ELj1ELj8ELj8ENS_18Kernel_traits_baseILj5120EfS2_S2_S2_fjLj256EEEEELb0ELb1ELb1EEEvNS_9BwdParamsE,@function
        .size           _ZN10layer_norm31ln_parallel_residual_bwd_kernelINS_13Kernel_traitsIf13__nv_bfloat16S2_S2_fjLj5120ELj1ELj1ELj8ELj8ENS_18Kernel_traits_baseILj5120EfS2_S2_S2_fjLj256EEEEELb0ELb1ELb1EEEvNS_9BwdParamsE,(.L_x_3904 - _ZN10layer_norm31ln_parallel_residual_bwd_kernelINS_13Kernel_traitsIf13__nv_bfloat16S2_S2_fjLj5120ELj1ELj1ELj8ELj8ENS_18Kernel_traits_baseILj5120EfS2_S2_S2_fjLj256EEEEELb0ELb1ELb1EEEvNS_9BwdParamsE)
        .other          _ZN10layer_norm31ln_parallel_residual_bwd_kernelINS_13Kernel_traitsIf13__nv_bfloat16S2_S2_fjLj5120ELj1ELj1ELj8ELj8ENS_18Kernel_traits_baseILj5120EfS2_S2_S2_fjLj256EEEEELb0ELb1ELb1EEEvNS_9BwdParamsE,@"STO_CUDA_ENTRY STV_DEFAULT"
_ZN10layer_norm31ln_parallel_residual_bwd_kernelINS_13Kernel_traitsIf13__nv_bfloat16S2_S2_fjLj5120ELj1ELj1ELj8ELj8ENS_18Kernel_traits_baseILj5120EfS2_S2_S2_fjLj256EEEEELb0ELb1ELb1EEEvNS_9BwdParamsE:
.text._ZN10layer_norm31ln_parallel_residual_bwd_kernelINS_13Kernel_traitsIf13__nv_bfloat16S2_S2_fjLj5120ELj1ELj1ELj8ELj8ENS_18Kernel_traits_baseILj5120EfS2_S2_S2_fjLj256EEEEELb0ELb1ELb1EEEvNS_9BwdParamsE:
        /* <DEDUP_REMOVED lines=35> */
.L_x_959:
[----:B------:R-:W-:Y:S01]  /*0230*/  SHF.L.U32 R0, R48, 0x4, RZ ;  /* 0x0000000430007819 */ /* 0x000fe200000006ff */
[----:B------:R-:W-:-:S03]  /*0240*/  ULDC.64 UR4, c[0x0][0x260] ;  /* 0x0000980000047ab9 */ /* 0x000fc60000000a00 */
[----:B------:R-:W-:-:S04]  /*0250*/  LOP3.LUT R0, R0, 0xff0, RZ, 0xc0, !PT ;  /* 0x00000ff000007812 */ /* 0x000fc800078ec0ff */
[----:B------:R-:W-:-:S04]  /*0260*/  IADD3 R2, P0, R0, UR4, RZ ;  /* 0x0000000400027c10 */ /* 0x000fc8000ff1e0ff */
[----:B------:R-:W-:Y:S01]  /*0270*/  IADD3.X R3, RZ, UR5, RZ, P0, !PT ;  /* 0x00000005ff037c10 */ /* 0x000fe200087fe4ff */
[----:B------:R-:W-:-:S04]  /*0280*/  ULDC.64 UR4, c[0x0][0x2c8] ;  /* 0x0000b20000047ab9 */ /* 0x000fc80000000a00 */
[----:B------:R0:W5:Y:S04]  /*0290*/  LDG.E.128 R4, desc[UR6][R2.64] ;  /* 0x0000000602047981 */ /* 0x000168000c1e1d00 */
[----:B------:R0:W5:Y:S04]  /*02a0*/  LDG.E.128 R8, desc[UR6][R2.64+0x1000] ;  /* 0x0010000602087981 */ /* 0x000168000c1e1d00 */
[----:B------:R0:W5:Y:S04]  /*02b0*/  LDG.E.128 R12, desc[UR6][R2.64+0x2000] ;  /* 0x00200006020c7981 */ /* 0x000168000c1e1d00 */
[----:B------:R0:W5:Y:S04]  /*02c0*/  LDG.E.128 R16, desc[UR6][R2.64+0x3000] ;  /* 0x0030000602107981 */ /* 0x000168000c1e1d00 */
[----:B------:R0:W5:Y:S01]  /*02d0*/  LDG.E.128 R20, desc[UR6][R2.64+0x4000] ;  /* 0x0040000602147981 */ /* 0x000162000c1e1d00 */
        /* <DEDUP_REMOVED lines=23> */
[----:B------:R-:W-:Y:S02]  /*0450*/  PLOP3.LUT P3, PT, PT, PT, UP0, 0x80, 0x0 ;  /* 0x000000000000781c */ /* 0x000fe40003f6f008 */
[----:B------:R-:W-:Y:S02]  /*0460*/  CS2R R86, SRZ ;  /* 0x0000000000567805 */ /* 0x000fe4000001ff00 */
[----:B------:R-:W-:Y:S02]  /*0470*/  CS2R R88, SRZ ;  /* 0x0000000000587805 */ /* 0x000fe4000001ff00 */
[----:B0-----:R-:W-:-:S07]  /*0480*/  LOP3.LUT R90, R48, 0xff, RZ, 0xc0, !PT ;  /* 0x000000ff305a7812 */ /* 0x001fce00078ec0ff */
.L_x_973:
[----:B-123--:R-:W0:Y:S01]  /*0490*/  LDC.64 R104, c[0x0][0x2b8] ;  /* 0x0000ae00ff687b82 */ /* 0x00ee220000000a00 */
[----:B------:R-:W-:-:S05]  /*04a0*/  IMAD R0, R49, UR8, RZ ;  /* 0x0000000831007c24 */ /* 0x000fca000f8e02ff */
[----:B------:R-:W-:Y:S02]  /*04b0*/  SHF.R.S32.HI R25, RZ, 0x1f, R0 ;  /* 0x0000001fff197819 */ /* 0x000fe40000011400 */
[----:B------:R-:W1:Y:S02]  /*04c0*/  LDC.64 R108, c[0x0][0x238] ;  /* 0x00008e00ff6c7b82 */ /* 0x000e640000000a00 */
[----:B------:R-:W-:-:S04]  /*04d0*/  LEA.HI R25, R25, R0, RZ, 0x2 ;  /* 0x0000000019197211 */ /* 0x000fc800078f10ff */
[----:B------:R-:W-:Y:S02]  /*04e0*/  LEA.HI.SX32 R103, R25, R90, 0x1e ;  /* 0x0000005a19677211 */ /* 0x000fe400078ff2ff */
[----:B----4-:R-:W2:Y:S02]  /*04f0*/  LDC.64 R106, c[0x0][0x250] ;  /* 0x00009400ff6a7b82 */ /* 0x010ea40000000a00 */
[C---:B------:R-:W-:Y:S01]  /*0500*/  IADD3 R102, R103.reuse, 0x100, RZ ;  /* 0x0000010067667810 */ /* 0x040fe20007ffe0ff */
[C---:B------:R-:W-:Y:S01]  /*0510*/  VIADD R101, R103.reuse, 0x200 ;  /* 0x0000020067657836 */ /* 0x040fe20000000000 */
[C---:B------:R-:W-:Y:S02]  /*0520*/  IADD3 R100, R103.reuse, 0x300, RZ ;  /* 0x0000030067647810 */ /* 0x040fe40007ffe0ff */
[C---:B------:R-:W-:Y:S01]  /*0530*/  IADD3 R99, R103.reuse, 0x400, RZ ;  /* 0x0000040067637810 */ /* 0x040fe20007ffe0ff */
[--C-:B0-----:R-:W-:Y:S01]  /*0540*/  IMAD.WIDE.U32 R26, R103, 0x8, R104.reuse ;  /* 0x00000008671a7825 */ /* 0x101fe200078e0068 */
[----:B------:R-:W0:Y:S03]  /*0550*/  @P0 LDC.64 R110, c[0x0][0x2c8] ;  /* 0x0000b200ff6e0b82 */ /* 0x000e260000000a00 */
[--C-:B------:R-:W-:Y:S01]  /*0560*/  IMAD.WIDE.U32 R28, R102, 0x8, R104.reuse ;  /* 0x00000008661c7825 */ /* 0x100fe200078e0068 */
[----:B------:R3:W4:Y:S03]  /*0570*/  LDG.E.64 R112, desc[UR6][R26.64] ;  /* 0x000000061a707981 */ /* 0x000726000c1e1b00 */
[--C-:B------:R-:W-:Y:S01]  /*0580*/  IMAD.WIDE.U32 R36, R101, 0x8, R104.reuse ;  /* 0x0000000865247825 */ /* 0x100fe200078e0068 */
[----:B------:R-:W4:Y:S01]  /*0590*/  LDG.E.64 R114, desc[UR6][R28.64] ;  /* 0x000000061c727981 */ /* 0x000f22000c1e1b00 */
[----:B------:R-:W0:Y:S02]  /*05a0*/  @P0 LDC.64 R122, c[0x0][0x2c8] ;  /* 0x0000b200ff7a0b82 */ /* 0x000e240000000a00 */
[--C-:B------:R-:W-:Y:S01]  /*05b0*/  IMAD.WIDE.U32 R38, R100, 0x8, R104.reuse ;  /* 0x0000000864267825 */ /* 0x100fe200078e0068 */
[----:B------:R-:W4:Y:S03]  /*05c0*/  LDG.E.64 R116, desc[UR6][R36.64] ;  /* 0x0000000624747981 */ /* 0x000f26000c1e1b00 */
[----:B------:R-:W-:Y:S01]  /*05d0*/  IMAD.WIDE.U32 R104, R99, 0x8, R104 ;  /* 0x0000000863687825 */ /* 0x000fe200078e0068 */
[----:B------:R2:W4:Y:S03]  /*05e0*/  LDG.E.64 R118, desc[UR6][R38.64] ;  /* 0x0000000626767981 */ /* 0x000526000c1e1b00 */
[--C-:B-1----:R-:W-:Y:S01]  /*05f0*/  IMAD.WIDE.U32 R34, R103, 0x8, R108.reuse ;  /* 0x0000000867227825 */ /* 0x102fe200078e006c */
[----:B------:R1:W4:Y:S03]  /*0600*/  LDG.E.64 R120, desc[UR6][R104.64] ;  /* 0x0000000668787981 */ /* 0x000326000c1e1b00 */
[----:B---3--:R-:W-:-:S02]  /*0610*/  IMAD.WIDE.U32 R26, R99, 0x8, R108 ;  /* 0x00000008631a7825 */ /* 0x008fc400078e006c */
[----:B------:R-:W3:Y:S01]  /*0620*/  LDG.E.64 R34, desc[UR6][R34.64] ;  /* 0x0000000622227981 */ /* 0x000ee2000c1e1b00 */
[----:B--2---:R-:W2:Y:S01]  /*0630*/  @P0 LDC.64 R38, c[0x0][0x2c8] ;  /* 0x0000b200ff260b82 */ /* 0x004ea20000000a00 */
[----:B------:R-:W-:Y:S02]  /*0640*/  IMAD.WIDE R36, R49, 0x4, R106 ;  /* 0x0000000431247825 */ /* 0x000fe400078e026a */
[----:B------:R-:W3:Y:S02]  /*0650*/  LDG.E.64 R26, desc[UR6][R26.64] ;  /* 0x000000061a1a7981 */ /* 0x000ee4000c1e1b00 */
[--C-:B------:R-:W-:Y:S02]  /*0660*/  IMAD.WIDE.U32 R30, R101, 0x8, R108.reuse ;  /* 0x00000008651e7825 */ /* 0x100fe400078e006c */
[----:B------:R0:W3:Y:S01]  /*0670*/  LDG.E R0, desc[UR6][R36.64] ;  /* 0x0000000624007981 */ /* 0x0000e2000c1e1900 */
[----:B-1----:R-:W1:Y:S01]  /*0680*/  LDC.64 R104, c[0x0][0x258] ;  /* 0x00009600ff687b82 */ /* 0x002e620000000a00 */
[----:B------:R-:W-:-:S02]  /*0690*/  IMAD.WIDE.U32 R32, R102, 0x8, R108 ;  /* 0x0000000866207825 */ /* 0x000fc400078e006c */
[----:B------:R-:W3:Y:S02]  /*06a0*/  LDG.E.64 R30, desc[UR6][R30.64] ;  /* 0x000000061e1e7981 */ /* 0x000ee4000c1e1b00 */
[----:B------:R-:W-:Y:S02]  /*06b0*/  IMAD.WIDE.U32 R28, R100, 0x8, R108 ;  /* 0x00000008641c7825 */ /* 0x000fe400078e006c */
[----:B------:R-:W3:Y:S01]  /*06c0*/  LDG.E.64 R32, desc[UR6][R32.64] ;  /* 0x0000000620207981 */ /* 0x000ee2000c1e1b00 */
[----:B------:R-:W0:Y:S03]  /*06d0*/  @P0 LDC.64 R106, c[0x0][0x2c8] ;  /* 0x0000b200ff6a0b82 */ /* 0x000e260000000a00 */
[----:B------:R-:W3:Y:S05]  /*06e0*/  LDG.E.64 R28, desc[UR6][R28.64] ;  /* 0x000000061c1c7981 */ /* 0x000eea000c1e1b00 */
[----:B------:R-:W2:Y:S01]  /*06f0*/  @P0 LDC.64 R108, c[0x0][0x2c8] ;  /* 0x0000b200ff6c0b82 */ /* 0x000ea20000000a00 */
[----:B-1----:R-:W-:-:S06]  /*0700*/  IMAD.WIDE R104, R49, 0x4, R104 ;  /* 0x0000000431687825 */ /* 0x002fcc00078e0268 */
[----:B------:R1:W3:Y:S01]  /*0710*/  LDG.E R104, desc[UR6][R104.64] ;  /* 0x0000000668687981 */ /* 0x0002e2000c1e1900 */
[----:B0-----:R-:W-:-:S04]  /*0720*/  @P0 IMAD.WIDE.U32 R36, R102, 0x8, R106 ;  /* 0x0000000866240825 */ /* 0x001fc800078e006a */
[----:B--2---:R-:W-:Y:S01]  /*0730*/  @P0 IMAD.WIDE.U32 R38, R103, 0x8, R38 ;  /* 0x0000000867260825 */ /* 0x004fe200078e0026 */
[----:B-----5:R0:W5:Y:S03]  /*0740*/  @P0 LDG.E.64 R44, desc[UR6][R36.64] ;  /* 0x00000006242c0981 */ /* 0x020166000c1e1b00 */
[----:B------:R-:W-:Y:S01]  /*0750*/  @P0 IMAD.WIDE.U32 R106, R101, 0x8, R108 ;  /* 0x00000008656a0825 */ /* 0x000fe200078e006c */
[----:B------:R2:W5:Y:S03]  /*0760*/  @P0 LDG.E.64 R46, desc[UR6][R38.64] ;  /* 0x00000006262e0981 */ /* 0x000566000c1e1b00 */
[----:B------:R-:W-:Y:S01]  /*0770*/  @P0 IMAD.WIDE.U32 R108, R100, 0x8, R110 ;  /* 0x00000008646c0825 */ /* 0x000fe200078e006e */
[----:B------:R-:W5:Y:S03]  /*0780*/  @P0 LDG.E.64 R42, desc[UR6][R106.64] ;  /* 0x000000066a2a0981 */ /* 0x000f66000c1e1b00 */
[----:B------:R-:W-:Y:S01]  /*0790*/  @P0 IMAD.WIDE.U32 R110, R99, 0x8, R122 ;  /* 0x00000008636e0825 */ /* 0x000fe200078e007a */
[----:B------:R-:W5:Y:S04]  /*07a0*/  @P0 LDG.E.64 R40, desc[UR6][R108.64] ;  /* 0x000000066c280981 */ /* 0x000f68000c1e1b00 */
[----:B------:R3:W5:Y:S01]  /*07b0*/  @P0 LDG.E.64 R2, desc[UR6][R110.64] ;  /* 0x000000066e020981 */ /* 0x000762000c1e1b00 */
[----:B------:R-:W-:Y:S01]  /*07c0*/  VIADD R49, R49, UR10 ;  /* 0x0000000a31317c36 */ /* 0x000fe20008000000 */
[----:B------:R-:W-:Y:S01]  /*07d0*/  UMOV UR4, 0xffffffff ;  /* 0xffffffff00047882 */ /* 0x000fe20000000000 */
[----:B------:R-:W-:-:S03]  /*07e0*/  LOP3.LUT P1, RZ, R48, 0x1f, RZ, 0xc0, !PT ;  /* 0x0000001f30ff7812 */ /* 0x000fc6000782c0ff */
[----:B------:R-:W-:Y:S02]  /*07f0*/  ISETP.GE.AND P4, PT, R49, UR11, PT ;  /* 0x0000000b31007c0c */ /* 0x000fe4000bf86270 */
[--C-:B----4-:R-:W-:Y:S02]  /*0800*/  SHF.R.U64 R135, R112, 0x10, R113.reuse ;  /* 0x0000001070877819 */ /* 0x110fe40000001271 */
[----:B-1----:R-:W-:Y:S02]  /*0810*/  MOV R105, R113 ;  /* 0x0000007100697202 */ /* 0x002fe40000000f00 */
[----:B------:R-:W-:Y:S02]  /*0820*/  SHF.R.U32.HI R134, RZ, 0x10, R113 ;  /* 0x00000010ff867819 */ /* 0x000fe40000011671 */
[----:B------:R-:W-:Y:S01]  /*0830*/  MOV R25, R112 ;  /* 0x0000007000197202 */ /* 0x000fe20000000f00 */
[----:B------:R-:W-:Y:S01]  /*0840*/  IMAD.MOV.U32 R112, RZ, RZ, R114 ;  /* 0x000000ffff707224 */ /* 0x000fe200078e0072 */
[----:B0-----:R-:W-:-:S02]  /*0850*/  MOV R36, R116 ;  /* 0x0000007400247202 */ /* 0x001fc40000000f00 */
[----:B------:R-:W-:Y:S02]  /*0860*/  SHF.R.U64 R128, R116, 0x10, R117 ;  /* 0x0000001074807819 */ /* 0x000fe40000001275 */
[----:B------:R-:W-:Y:S01]  /*0870*/  SHF.R.U64 R132, R114, 0x10, R115 ;  /* 0x0000001072847819 */ /* 0x000fe20000001273 */
[----:B------:R-:W-:Y:S01]  /*0880*/  IMAD.MOV.U32 R116, RZ, RZ, R119 ;  /* 0x000000ffff747224 */ /* 0x000fe200078e0077 */
[----:B--2---:R-:W-:Y:S02]  /*0890*/  MOV R38, R115 ;  /* 0x0000007300267202 */ /* 0x004fe40000000f00 */
[----:B------:R-:W-:Y:S02]  /*08a0*/  SHF.R.U32.HI R130, RZ, 0x10, R115 ;  /* 0x00000010ff827819 */ /* 0x000fe40000011673 */
[--C-:B---3--:R-:W-:Y:S02]  /*08b0*/  SHF.R.U64 R127, R34, 0x10, R35.reuse ;  /* 0x00000010227f7819 */ /* 0x108fe40000001223 */
[----:B------:R-:W-:-:S02]  /*08c0*/  SHF.R.U32.HI R113, RZ, 0x10, R35 ;  /* 0x00000010ff717819 */ /* 0x000fc40000011623 */
[C---:B------:R-:W-:Y:S02]  /*08d0*/  SHF.R.U64 R111, R26.reuse, 0x10, R27 ;  /* 0x000000101a6f7819 */ /* 0x040fe4000000121b */
[----:B------:R-:W-:Y:S02]  /*08e0*/  SHF.L.U32 R108, R26, 0x10, RZ ;  /* 0x000000101a6c7819 */ /* 0x000fe400000006ff */
[----:B------:R-:W-:Y:S02]  /*08f0*/  FSEL R149, R0, RZ, !P3 ;  /* 0x000000ff00957208 */ /* 0x000fe40005800000 */
[----:B------:R-:W-:Y:S02]  /*0900*/  SHF.L.U32 R0, R127, 0x10, RZ ;  /* 0x000000107f007819 */ /* 0x000fe400000006ff */
[----:B------:R-:W-:Y:S02]  /*0910*/  SHF.L.U32 R26, R113, 0x10, RZ ;  /* 0x00000010711a7819 */ /* 0x000fe400000006ff */
[----:B------:R-:W-:-:S02]  /*0920*/  SHF.R.U64 R124, R118, 0x10, R119 ;  /* 0x00000010767c7819 */ /* 0x000fc40000001277 */
[----:B------:R-:W-:Y:S02]  /*0930*/  SHF.R.U32.HI R122, RZ, 0x10, R119 ;  /* 0x00000010ff7a7819 */ /* 0x000fe40000011677 */
[----:B------:R-:W-:Y:S02]  /*0940*/  SHF.R.U64 R125, R30, 0x10, R31 ;  /* 0x000000101e7d7819 */ /* 0x000fe4000000121f */
[----:B------:R-:W-:Y:S02]  /*0950*/  MOV R39, R117 ;  /* 0x0000007500277202 */ /* 0x000fe40000000f00 */
[----:B------:R-:W-:Y:S02]  /*0960*/  SHF.R.U32.HI R126, RZ, 0x10, R117 ;  /* 0x00000010ff7e7819 */ /* 0x000fe40000011675 */
[----:B------:R-:W-:Y:S02]  /*0970*/  MOV R114, R118 ;  /* 0x0000007600727202 */ /* 0x000fe40000000f00 */
[----:B------:R-:W-:-:S02]  /*0980*/  SHF.L.U32 R34, R34, 0x10, RZ ;  /* 0x0000001022227819 */ /* 0x000fc400000006ff */
[--C-:B------:R-:W-:Y:S02]  /*0990*/  SHF.R.U64 R115, R32, 0x10, R33.reuse ;  /* 0x0000001020737819 */ /* 0x100fe40000001221 */
[----:B------:R-:W-:Y:S02]  /*09a0*/  SHF.R.U32.HI R119, RZ, 0x10, R33 ;  /* 0x00000010ff777819 */ /* 0x000fe40000011621 */
[----:B------:R-:W-:Y:S02]  /*09b0*/  SHF.L.U32 R30, R30, 0x10, RZ ;  /* 0x000000101e1e7819 */ /* 0x000fe400000006ff */
[----:B------:R-:W-:Y:S01]  /*09c0*/  SHF.L.U32 R106, R28, 0x10, RZ ;  /* 0x000000101c6a7819 */ /* 0x000fe200000006ff */
[----:B------:R-:W-:Y:S01]  /*09d0*/  IMAD.U32 R32, R32, 0x10000, RZ ;  /* 0x0001000020207824 */ /* 0x000fe200078e00ff */
[----:B------:R-:W-:Y:S01]  /*09e0*/  MOV R117, R120 ;  /* 0x0000007800757202 */ /* 0x000fe20000000f00 */
[----:B------:R-:W-:Y:S01]  /*09f0*/  IMAD.U32 R107, R29, 0x10000, RZ ;  /* 0x000100001d6b7824 */ /* 0x000fe200078e00ff */
[----:B------:R-:W-:-:S02]  /*0a00*/  SHF.R.U64 R140, R120, 0x10, R121 ;  /* 0x00000010788c7819 */ /* 0x000fc40000001279 */
[----:B------:R-:W-:Y:S02]  /*0a10*/  MOV R118, R121 ;  /* 0x0000007900767202 */ /* 0x000fe40000000f00 */
[----:B------:R-:W-:Y:S02]  /*0a20*/  SHF.R.U32.HI R144, RZ, 0x10, R121 ;  /* 0x00000010ff907819 */ /* 0x000fe40000011679 */
[----:B------:R-:W-:Y:S02]  /*0a30*/  SHF.R.U32.HI R123, RZ, 0x10, R31 ;  /* 0x00000010ff7b7819 */ /* 0x000fe4000001161f */
[----:B------:R-:W-:Y:S01]  /*0a40*/  SHF.L.U32 R37, R31, 0x10, RZ ;  /* 0x000000101f257819 */ /* 0x000fe200000006ff */
[C---:B------:R-:W-:Y:S01]  /*0a50*/  FADD.FTZ R31, -R149.reuse, R26 ;  /* 0x0000001a951f7221 */ /* 0x040fe20000010100 */
[--C-:B------:R-:W-:Y:S02]  /*0a60*/  SHF.R.U64 R121, R28, 0x10, R29.reuse ;  /* 0x000000101c797819 */ /* 0x100fe4000000121d */
[----:B------:R-:W-:Y:S01]  /*0a70*/  SHF.R.U32.HI R120, RZ, 0x10, R29 ;  /* 0x00000010ff787819 */ /* 0x000fe2000001161d */
[----:B------:R-:W-:Y:S01]  /*0a80*/  FADD.FTZ R29, -R149, R0 ;  /* 0x00000000951d7221 */ /* 0x000fe20000010100 */
[----:B------:R-:W-:-:S02]  /*0a90*/  SHF.L.U32 R33, R33, 0x10, RZ ;  /* 0x0000001021217819 */ /* 0x000fc400000006ff */
[----:B------:R-:W-:Y:S01]  /*0aa0*/  SHF.R.U32.HI R110, RZ, 0x10, R27 ;  /* 0x00000010ff6e7819 */ /* 0x000fe2000001161b */
[----:B------:R-:W-:Y:S01]  /*0ab0*/  FADD.FTZ R129, -R149, R106 ;  /* 0x0000006a95817221 */ /* 0x000fe20000010100 */
[----:B------:R-:W-:Y:S01]  /*0ac0*/  SHF.L.U32 R109, R27, 0x10, RZ ;  /* 0x000000101b6d7819 */ /* 0x000fe200000006ff */
[----:B------:R-:W-:Y:S01]  /*0ad0*/  FADD.FTZ R27, -R149, R34 ;  /* 0x00000022951b7221 */ /* 0x000fe20000010100 */
[----:B------:R-:W-:Y:S02]  /*0ae0*/  SHF.L.U32 R0, R115, 0x10, RZ ;  /* 0x0000001073007819 */ /* 0x000fe400000006ff */
[----:B------:R-:W-:Y:S01]  /*0af0*/  SHF.L.U32 R26, R119, 0x10, RZ ;  /* 0x00000010771a7819 */ /* 0x000fe200000006ff */
[----:B------:R-:W-:Y:S01]  /*0b00*/  FADD.FTZ R119, -R149, R30 ;  /* 0x0000001e95777221 */ /* 0x000fe20000010100 */
[----:B------:R-:W-:Y:S01]  /*0b10*/  SHF.L.U32 R35, R35, 0x10, RZ ;  /* 0x0000001023237819 */ /* 0x000fe200000006ff */
[----:B------:R-:W-:Y:S01]  /*0b20*/  FADD.FTZ R113, -R149, R32 ;  /* 0x0000002095717221 */ /* 0x000fe20000010100 */
[----:B------:R-:W-:Y:S01]  /*0b30*/  SHF.L.U32 R28, R125, 0x10, RZ ;  /* 0x000000107d1c7819 */ /* 0x000fe200000006ff */
[----:B------:R-:W-:Y:S01]  /*0b40*/  FADD.FTZ R133, -R149, R107 ;  /* 0x0000006b95857221 */ /* 0x000fe20000010100 */
[----:B------:R-:W-:Y:S01]  /*0b50*/  SHF.L.U32 R30, R123, 0x10, RZ ;  /* 0x000000107b1e7819 */ /* 0x000fe200000006ff */
[----:B------:R-:W-:Y:S01]  /*0b60*/  IMAD.U32 R32, R121, 0x10000, RZ ;  /* 0x0001000079207824 */ /* 0x000fe200078e00ff */
[----:B------:R-:W-:-:S02]  /*0b70*/  SHF.L.U32 R34, R120, 0x10, RZ ;  /* 0x0000001078227819 */ /* 0x000fc400000006ff */
[----:B------:R-:W-:Y:S01]  /*0b80*/  SHF.L.U32 R106, R111, 0x10, RZ ;  /* 0x000000106f6a7819 */ /* 0x000fe200000006ff */
[C---:B------:R-:W-:Y:S01]  /*0b90*/  FADD.FTZ R115, -R149.reuse, R33 ;  /* 0x0000002195737221 */ /* 0x040fe20000010100 */
[----:B------:R-:W-:Y:S01]  /*0ba0*/  SHF.L.U32 R107, R110, 0x10, RZ ;  /* 0x000000106e6b7819 */ /* 0x000fe200000006ff */
[----:B------:R-:W-:Y:S01]  /*0bb0*/  FADD.FTZ R33, -R149, R0 ;  /* 0x0000000095217221 */ /* 0x000fe20000010100 */
[----:B------:R-:W-:Y:S01]  /*0bc0*/  SHF.L.U32 R25, R25, 0x10, RZ ;  /* 0x0000001019197819 */ /* 0x000fe200000006ff */
[C---:B------:R-:W-:Y:S01]  /*0bd0*/  FADD.FTZ R35, -R149.reuse, R35 ;  /* 0x0000002395237221 */ /* 0x040fe20000010100 */
[C---:B------:R-:W-:Y:S01]  /*0be0*/  FADD.FTZ R125, -R149.reuse, R37 ;  /* 0x00000025957d7221 */ /* 0x040fe20000010100 */
[----:B------:R-:W-:Y:S01]  /*0bf0*/  FMUL.FTZ R0, R104, R27 ;  /* 0x0000001b68007220 */ /* 0x000fe20000410000 */
[C---:B------:R-:W-:Y:S01]  /*0c00*/  FADD.FTZ R139, -R149.reuse, R108 ;  /* 0x0000006c958b7221 */ /* 0x040fe20000010100 */
[C---:B------:R-:W-:Y:S01]  /*0c10*/  FADD.FTZ R145, -R149.reuse, R109 ;  /* 0x0000006d95917221 */ /* 0x040fe20000010100 */
[C---:B------:R-:W-:Y:S01]  /*0c20*/  FADD.FTZ R37, -R149.reuse, R26 ;  /* 0x0000001a95257221 */ /* 0x040fe20000010100 */
[C---:B------:R-:W-:Y:S01]  /*0c30*/  FADD.FTZ R123, -R149.reuse, R28 ;  /* 0x0000001c957b7221 */ /* 0x040fe20000010100 */
[C---:B------:R-:W-:Y:S01]  /*0c40*/  FADD.FTZ R127, -R149.reuse, R30 ;  /* 0x0000001e957f7221 */ /* 0x040fe20000010100 */
[C---:B------:R-:W-:Y:S01]  /*0c50*/  FADD.FTZ R131, -R149.reuse, R32 ;  /* 0x0000002095837221 */ /* 0x040fe20000010100 */
[C---:B------:R-:W-:Y:S01]  /*0c60*/  FADD.FTZ R137, -R149.reuse, R34 ;  /* 0x0000002295897221 */ /* 0x040fe20000010100 */
[----:B------:R-:W-:Y:S01]  /*0c70*/  FADD.FTZ R143, -R149, R106 ;  /* 0x0000006a958f7221 */ /* 0x000fe20000010100 */
[----:B------:R-:W-:Y:S01]  /*0c80*/  SHF.L.U32 R27, R105, 0x10, RZ ;  /* 0x00000010691b7819 */ /* 0x000fe200000006ff */
[----:B------:R-:W-:Y:S01]  /*0c90*/  FADD.FTZ R149, -R149, R107 ;  /* 0x0000006b95957221 */ /* 0x000fe20000010100 */
[----:B------:R-:W-:Y:S01]  /*0ca0*/  IMAD.U32 R106, R135, 0x10000, RZ ;  /* 0x00010000876a7824 */ /* 0x000fe200078e00ff */
[----:B------:R-:W-:Y:S01]  /*0cb0*/  SHF.L.U32 R26, R134, 0x10, RZ ;  /* 0x00000010861a7819 */ /* 0x000fe200000006ff */
[----:B------:R-:W-:Y:S01]  /*0cc0*/  FMUL.FTZ R105, R104, R29 ;  /* 0x0000001d68697220 */ /* 0x000fe20000410000 */
[----:B------:R-:W-:Y:S01]  /*0cd0*/  FMUL.FTZ R107, R4, R25 ;  /* 0x00000019046b7220 */ /* 0x000fe20000410000 */
[C---:B------:R-:W-:Y:S01]  /*0ce0*/  FMUL.FTZ R108, R104.reuse, R31 ;  /* 0x0000001f686c7220 */ /* 0x040fe20000410000 */
[----:B------:R-:W-:Y:S01]  /*0cf0*/  FMUL.FTZ R109, R104, R35 ;  /* 0x00000023686d7220 */ /* 0x000fe20000410000 */
[----:B------:R-:W-:Y:S01]  /*0d00*/  FADD.FTZ R68, R25, R68 ;  /* 0x0000004419447221 */ /* 0x000fe20000010000 */
[----:B------:R-:W-:Y:S01]  /*0d10*/  FFMA.FTZ R89, R0, R25, R89 ;  /* 0x0000001900597223 */ /* 0x000fe20000010059 */
[----:B------:R-:W-:Y:S01]  /*0d20*/  FADD.FTZ R69, R106, R69 ;  /* 0x000000456a457221 */ /* 0x000fe20000010000 */
[-C--:B------:R-:W-:Y:S01]  /*0d30*/  FFMA.FTZ R88, R105, R106.reuse, R88 ;  /* 0x0000006a69587223 */ /* 0x080fe20000010058 */
[----:B------:R-:W-:Y:S01]  /*0d40*/  FMUL.FTZ R106, R5, R106 ;  /* 0x0000006a056a7220 */ /* 0x000fe20000410000 */
[----:B------:R-:W-:Y:S01]  /*0d50*/  FADD.FTZ R67, R26, R67 ;  /* 0x000000431a437221 */ /* 0x000fe20000010000 */
[-C--:B------:R-:W-:Y:S01]  /*0d60*/  FFMA.FTZ R87, R108, R26.reuse, R87 ;  /* 0x0000001a6c577223 */ /* 0x080fe20000010057 */
[----:B------:R-:W-:Y:S01]  /*0d70*/  FMUL.FTZ R111, R7, R26 ;  /* 0x0000001a076f7220 */ /* 0x000fe20000410000 */
[----:B------:R-:W-:Y:S01]  /*0d80*/  FADD.FTZ R25, RZ, R107 ;  /* 0x0000006bff197221 */ /* 0x000fe20000010000 */
[----:B------:R-:W-:Y:S01]  /*0d90*/  FADD.FTZ R66, R27, R66 ;  /* 0x000000421b427221 */ /* 0x000fe20000010000 */
[-C--:B------:R-:W-:Y:S01]  /*0da0*/  FFMA.FTZ R86, R109, R27.reuse, R86 ;  /* 0x0000001b6d567223 */ /* 0x080fe20000010056 */
[----:B------:R-:W-:Y:S01]  /*0db0*/  FMUL.FTZ R110, R6, R27 ;  /* 0x0000001b066e7220 */ /* 0x000fe20000410000 */
[----:B------:R-:W-:Y:S01]  /*0dc0*/  FFMA.FTZ R26, R0, R107, RZ ;  /* 0x0000006b001a7223 */ /* 0x000fe200000100ff */
[----:B------:R-:W-:Y:S01]  /*0dd0*/  SHF.L.U32 R27, R112, 0x10, RZ ;  /* 0x00000010701b7819 */ /* 0x000fe200000006ff */
[----:B------:R-:W-:Y:S01]  /*0de0*/  FMUL.FTZ R112, R104, R33 ;  /* 0x0000002168707220 */ /* 0x000fe20000410000 */
[----:B------:R-:W-:Y:S01]  /*0df0*/  SHF.L.U32 R28, R132, 0x10, RZ ;  /* 0x00000010841c7819 */ /* 0x000fe200000006ff */
[----:B------:R-:W-:Y:S01]  /*0e00*/  FADD.FTZ R25, R25, R106 ;  /* 0x0000006a19197221 */ /* 0x000fe20000010000 */
[----:B------:R-:W-:Y:S01]  /*0e10*/  FFMA.FTZ R26, R105, R106, R26 ;  /* 0x0000006a691a7223 */ /* 0x000fe2000001001a */
[----:B------:R-:W-:Y:S01]  /*0e20*/  SHF.L.U32 R141, R117, 0x10, RZ ;  /* 0x00000010758d7819 */ /* 0x000fe200000006ff */
[----:B------:R-:W-:Y:S01]  /*0e30*/  FMUL.FTZ R113, R104, R113 ;  /* 0x0000007168717220 */ /* 0x000fe20000410000 */
[----:B------:R-:W-:Y:S01]  /*0e40*/  FADD.FTZ R65, R28, R65 ;  /* 0x000000411c417221 */ /* 0x000fe20000010000 */
[-C--:B------:R-:W-:Y:S01]  /*0e50*/  FFMA.FTZ R85, R112, R28.reuse, R85 ;  /* 0x0000001c70557223 */ /* 0x080fe20000010055 */
[----:B------:R-:W-:Y:S01]  /*0e60*/  FMUL.FTZ R117, R9, R28 ;  /* 0x0000001c09757220 */ /* 0x000fe20000410000 */
[----:B------:R-:W-:Y:S01]  /*0e70*/  FADD.FTZ R28, R25, R110 ;  /* 0x0000006e191c7221 */ /* 0x000fe20000010000 */
[----:B------:R-:W-:Y:S01]  /*0e80*/  FFMA.FTZ R25, R109, R110, R26 ;  /* 0x0000006e6d197223 */ /* 0x000fe2000001001a */
[----:B------:R-:W-:-:S02]  /*0e90*/  IMAD.U32 R35, R114, 0x10000, RZ ;  /* 0x0001000072237824 */ /* 0x000fc400078e00ff */
[----:B------:R-:W-:Y:S01]  /*0ea0*/  FADD.FTZ R64, R27, R64 ;  /* 0x000000401b407221 */ /* 0x000fe20000010000 */
[-C--:B------:R-:W-:Y:S01]  /*0eb0*/  FFMA.FTZ R84, R113, R27.reuse, R84 ;  /* 0x0000001b71547223 */ /* 0x080fe20000010054 */
[----:B------:R-:W-:Y:S01]  /*0ec0*/  FMUL.FTZ R114, R8, R27 ;  /* 0x0000001b08727220 */ /* 0x000fe20000410000 */
[----:B------:R-:W-:Y:S01]  /*0ed0*/  FADD.FTZ R27, R28, R111 ;  /* 0x0000006f1c1b7221 */ /* 0x000fe20000010000 */
[----:B------:R-:W-:Y:S01]  /*0ee0*/  FFMA.FTZ R28, R108, R111, R25 ;  /* 0x0000006f6c1c7223 */ /* 0x000fe20000010019 */
[----:B------:R-:W-:Y:S02]  /*0ef0*/  IMAD.U32 R29, R38, 0x10000, RZ ;  /* 0x00010000261d7824 */ /* 0x000fe400078e00ff */
        /* <DEDUP_REMOVED lines=8> */
[----:B------:R-:W-:Y:S01]  /*0f80*/  FMUL.FTZ R121, R11, R30 ;  /* 0x0000001e0b797220 */ /* 0x000fe20000410000 */
[----:B------:R-:W-:Y:S01]  /*0f90*/  SHF.L.U32 R135, R116, 0x10, RZ ;  /* 0x0000001074877819 */ /* 0x000fe200000006ff */
[----:B------:R-:W-:Y:S01]  /*0fa0*/  FADD.FTZ R28, R27, R120 ;  /* 0x000000781b1c7221 */ /* 0x000fe20000010000 */
[----:B------:R-:W-:Y:S01]  /*0fb0*/  FMUL.FTZ R116, R104, R37 ;  /* 0x0000002568747220 */ /* 0x000fe20000410000 */
[----:B------:R-:W-:Y:S01]  /*0fc0*/  FFMA.FTZ R25, R115, R120, R26 ;  /* 0x0000007873197223 */ /* 0x000fe2000001001a */
[----:B------:R-:W-:Y:S01]  /*0fd0*/  SHF.L.U32 R32, R128, 0x10, RZ ;  /* 0x0000001080207819 */ /* 0x000fe200000006ff */
[----:B------:R-:W-:Y:S01]  /*0fe0*/  FADD.FTZ R27, R28, R121 ;  /* 0x000000791c1b7221 */ /* 0x000fe20000010000 */
[----:B------:R-:W-:Y:S01]  /*0ff0*/  SHF.L.U32 R38, R122, 0x10, RZ ;  /* 0x000000107a267819 */ /* 0x000fe200000006ff */
[----:B------:R-:W-:Y:S01]  /*1000*/  FMUL.FTZ R122, R12, R31 ;  /* 0x0000001f0c7a7220 */ /* 0x000fe20000410000 */
[----:B------:R-:W-:-:S02]  /*1010*/  IMAD.U32 R147, R118, 0x10000, RZ ;  /* 0x0001000076937824 */ /* 0x000fc400078e00ff */
[----:B------:R-:W-:Y:S01]  /*1020*/  FMUL.FTZ R119, R104, R119 ;  /* 0x0000007768777220 */ /* 0x000fe20000410000 */
[----:B------:R-:W-:Y:S01]  /*1030*/  FFMA.FTZ R28, R116, R121, R25 ;  /* 0x00000079741c7223 */ /* 0x000fe20000010019 */
[C---:B------:R-:W-:Y:S01]  /*1040*/  FMUL.FTZ R118, R104.reuse, R123 ;  /* 0x0000007b68767220 */ /* 0x040fe20000410000 */
[----:B------:R-:W-:Y:S01]  /*1050*/  SHF.L.U32 R39, R39, 0x10, RZ ;  /* 0x0000001027277819 */ /* 0x000fe200000006ff */
[----:B------:R-:W-:Y:S01]  /*1060*/  FMUL.FTZ R123, R104, R125 ;  /* 0x0000007d687b7220 */ /* 0x000fe20000410000 */
[----:B------:R-:W-:Y:S01]  /*1070*/  FMUL.FTZ R125, R13, R32 ;  /* 0x000000200d7d7220 */ /* 0x000fe20000410000 */
[----:B------:R-:W-:Y:S01]  /*1080*/  FADD.FTZ R26, R27, R122 ;  /* 0x0000007a1b1a7221 */ /* 0x000fe20000010000 */
[----:B------:R-:W-:Y:S01]  /*1090*/  FFMA.FTZ R25, R119, R122, R28 ;  /* 0x0000007a77197223 */ /* 0x000fe2000001001c */
[----:B------:R-:W-:Y:S02]  /*10a0*/  SHF.L.U32 R34, R126, 0x10, RZ ;  /* 0x000000107e227819 */ /* 0x000fe400000006ff */
[----:B------:R-:W-:Y:S01]  /*10b0*/  SHF.L.U32 R36, R124, 0x10, RZ ;  /* 0x000000107c247819 */ /* 0x000fe200000006ff */
        /* <DEDUP_REMOVED lines=11> */
[C---:B------:R-:W-:Y:S01]  /*1170*/  FMUL.FTZ R130, R104.reuse, R131 ;  /* 0x0000008368827220 */ /* 0x040fe20000410000 */
        /* <DEDUP_REMOVED lines=10> */
[----:B------:R-:W-:Y:S01]  /*1220*/  FADD.FTZ R28, R27, R132 ;  /* 0x000000841b1c7221 */ /* 0x000fe20000010000 */
[----:B------:R-:W-:Y:S01]  /*1230*/  FMUL.FTZ R134, R104, R137 ;  /* 0x0000008968867220 */ /* 0x000fe20000410000 */
[----:B------:R-:W-:Y:S01]  /*1240*/  FFMA.FTZ R25, R133, R132, R26 ;  /* 0x0000008485197223 */ /* 0x000fe2000001001a */
[----:B------:R-:W-:Y:S01]  /*1250*/  SHF.L.U32 R140, R140, 0x10, RZ ;  /* 0x000000108c8c7819 */ /* 0x000fe200000006ff */
[----:B------:R-:W-:Y:S01]  /*1260*/  FMUL.FTZ R136, R20, R141 ;  /* 0x0000008d14887220 */ /* 0x000fe20000410000 */
[----:B------:R-:W-:Y:S01]  /*1270*/  FADD.FTZ R27, R28, R135 ;  /* 0x000000871c1b7221 */ /* 0x000fe20000010000 */
[----:B------:R-:W-:Y:S01]  /*1280*/  FMUL.FTZ R137, R104, R139 ;  /* 0x0000008b68897220 */ /* 0x000fe20000410000 */
[----:B------:R-:W-:Y:S01]  /*1290*/  FFMA.FTZ R28, R134, R135, R25 ;  /* 0x00000087861c7223 */ /* 0x000fe20000010019 */
[----:B------:R-:W-:Y:S01]  /*12a0*/  FMUL.FTZ R138, R104, R143 ;  /* 0x0000008f688a7220 */ /* 0x000fe20000410000 */
[----:B------:R-:W-:Y:S01]  /*12b0*/  FMUL.FTZ R139, R21, R140 ;  /* 0x0000008c158b7220 */ /* 0x000fe20000410000 */
[----:B------:R-:W-:Y:S01]  /*12c0*/  FADD.FTZ R26, R27, R136 ;  /* 0x000000881b1a7221 */ /* 0x000fe20000010000 */
[----:B------:R-:W-:Y:S01]  /*12d0*/  FFMA.FTZ R25, R137, R136, R28 ;  /* 0x0000008889197223 */ /* 0x000fe2000001001c */
[----:B------:R-:W-:Y:S01]  /*12e0*/  SHF.L.U32 R144, R144, 0x10, RZ ;  /* 0x0000001090907819 */ /* 0x000fe200000006ff */
[----:B------:R-:W-:Y:S01]  /*12f0*/  FADD.FTZ R53, R140, R53 ;  /* 0x000000358c357221 */ /* 0x000fe20000010000 */
[----:B------:R-:W-:Y:S01]  /*1300*/  FFMA.FTZ R73, R138, R140, R73 ;  /* 0x0000008c8a497223 */ /* 0x000fe20000010049 */
[----:B------:R-:W-:Y:S01]  /*1310*/  FADD.FTZ R27, R26, R139 ;  /* 0x0000008b1a1b7221 */ /* 0x000fe20000010000 */
[----:B------:R-:W-:Y:S01]  /*1320*/  FMUL.FTZ R143, R104, R145 ;  /* 0x00000091688f7220 */ /* 0x000fe20000410000 */
[----:B------:R-:W-:Y:S01]  /*1330*/  FMUL.FTZ R140, R22, R147 ;  /* 0x00000093168c7220 */ /* 0x000fe20000410000 */
[----:B------:R-:W-:Y:S01]  /*1340*/  FFMA.FTZ R26, R138, R139, R25 ;  /* 0x0000008b8a1a7223 */ /* 0x000fe20000010019 */
        /* <DEDUP_REMOVED lines=49> */
.L_x_984:
[----:B------:R-:W-:Y:S01]  /*1660*/  LOP3.LUT P5, RZ, R24, 0xff, RZ, 0xc0, !PT ;  /* 0x000000ff18ff7812 */ /* 0x000fe200078ac0ff */
[----:B01----:R-:W-:Y:S01]  /*1670*/  FADD.FTZ R26, R26, R25 ;  /* 0x000000191a1a7221 */ /* 0x003fe20000010000 */
[----:B--2---:R-:W-:Y:S01]  /*1680*/  FADD.FTZ R27, R28, R27 ;  /* 0x0000001b1c1b7221 */ /* 0x004fe20000010000 */
[----:B------:R-:W-:Y:S10]  /*1690*/  @P1 BRA `(.L_x_962) ;  /* 0x0000000000241947 */ /* 0x000ff40003800000 */
        /* <DEDUP_REMOVED lines=9> */
.L_x_962:
[----:B------:R-:W-:Y:S01]  /*1730*/  UISETP.NE.AND UP0, UPT, UR16, URZ, UPT ;  /* 0x0000003f1000728c */ /* 0x000fe2000bf05270 */
[----:B0-----:R-:W-:Y:S02]  /*1740*/  SHF.R.U32.HI R24, RZ, 0x5, R48 ;  /* 0x00000005ff187819 */ /* 0x001fe40000011630 */
[----:B------:R-:W-:Y:S02]  /*1750*/  ISETP.NE.U32.AND P1, PT, RZ, UR12, PT ;  /* 0x0000000cff007c0c */ /* 0x000fe4000bf25070 */
[----:B------:R-:W-:Y:S02]  /*1760*/  LOP3.LUT R24, R24, 0x7fffff8, RZ, 0xc0, !PT ;  /* 0x07fffff818187812 */ /* 0x000fe400078ec0ff */
[----:B------:R-:W-:Y:S01]  /*1770*/  PLOP3.LUT P3, PT, PT, PT, UP0, 0x80, 0x0 ;  /* 0x000000000000781c */ /* 0x000fe20003f6f008 */
[----:B------:R-:W-:Y:S05]  /*1780*/  WARPSYNC.ALL ;  /* 0x0000000000007948 */ /* 0x000fea0003800000 */
[----:B------:R-:W0:Y:S08]  /*1790*/  S2UR UR5, SR_CgaCtaId ;  /* 0x00000000000579c3 */ /* 0x000e300000008800 */
[----:B------:R-:W-:Y:S01]  /*17a0*/  BAR.SYNC.DEFER_BLOCKING 0x0 ;  /* 0x0000000000007b1d */ /* 0x000fe20000010000 */
[----:B------:R-:W-:-:S02]  /*17b0*/  @!P5 IADD3 R24, R24, 0x8, RZ ;  /* 0x000000081818d810 */ /* 0x000fc40007ffe0ff */
[----:B------:R-:W-:Y:S02]  /*17c0*/  ISETP.NE.AND.EX P1, PT, RZ, UR13, PT, P1 ;  /* 0x0000000dff007c0c */ /* 0x000fe4000bf25310 */
[----:B------:R-:W-:Y:S01]  /*17d0*/  ISETP.NE.U32.AND P2, PT, RZ, UR14, PT ;  /* 0x0000000eff007c0c */ /* 0x000fe2000bf45070 */
[----:B------:R-:W-:-:S03]  /*17e0*/  UMOV UR4, 0x400 ;  /* 0x0000040000047882 */ /* 0x000fc60000000000 */
[----:B------:R-:W-:Y:S01]  /*17f0*/  ISETP.NE.AND.EX P2, PT, RZ, UR15, PT, P2 ;  /* 0x0000000fff007c0c */ /* 0x000fe2000bf45320 */
[----:B0-----:R-:W-:-:S06]  /*1800*/  ULEA UR4, UR5, UR4, 0x18 ;  /* 0x0000000405047291 */ /* 0x001fcc000f8ec03f */
        /* <DEDUP_REMOVED lines=9> */
[----:B-----5:R-:W-:Y:S02]  /*18a0*/  @P0 SHF.R.U64 R26, R44, 0x10, R45 ;  /* 0x000000102c1a0819 */ /* 0x020fe4000000122d */
[----:B-1----:R-:W-:Y:S01]  /*18b0*/  FADD.FTZ R145, R145, R28 ;  /* 0x0000001c91917221 */ /* 0x002fe20000010000 */
[----:B------:R-:W-:Y:S01]  /*18c0*/  FADD.FTZ R24, R24, R29 ;  /* 0x0000001d18187221 */ /* 0x000fe20000010000 */
[----:B------:R-:W-:Y:S01]  /*18d0*/  @P0 SHF.R.U32.HI R27, RZ, 0x10, R43 ;  /* 0x00000010ff1b0819 */ /* 0x000fe2000001162b */
[----:B------:R-:W-:Y:S02]  /*18e0*/  @P0 IMAD.U32 R26, R26, 0x10000, RZ ;  /* 0x000100001a1a0824 */ /* 0x000fe400078e00ff */
[----:B------:R-:W-:Y:S01]  /*18f0*/  FADD.FTZ R145, R30, R145 ;  /* 0x000000911e917221 */ /* 0x000fe20000010000 */
[----:B------:R-:W-:Y:S01]  /*1900*/  FADD.FTZ R24, R31, R24 ;  /* 0x000000181f187221 */ /* 0x000fe20000010000 */
[----:B------:R-:W-:-:S02]  /*1910*/  @P0 SHF.R.U64 R28, R40, 0x10, R41 ;  /* 0x00000010281c0819 */ /* 0x000fc40000001229 */
[----:B--2---:R-:W-:Y:S01]  /*1920*/  FADD.FTZ R145, R145, R32 ;  /* 0x0000002091917221 */ /* 0x004fe20000010000 */
[----:B------:R-:W-:Y:S02]  /*1930*/  FADD.FTZ R24, R24, R33 ;  /* 0x0000002118187221 */ /* 0x000fe40000010000 */
[----:B------:R-:W-:Y:S02]  /*1940*/  @P0 IMAD.U32 R28, R28, 0x10000, RZ ;  /* 0x000100001c1c0824 */ /* 0x000fe400078e00ff */
        /* <DEDUP_REMOVED lines=24> */
[----:B------:R-:W-:Y:S01]  /*1ad0*/  @P0 MOV R25, R47 ;  /* 0x0000002f00190202 */ /* 0x000fe20000000f00 */
[C---:B------:R-:W-:Y:S01]  /*1ae0*/  FMUL.FTZ R109, R104.reuse, R109 ;  /* 0x0000006d686d7220 */ /* 0x040fe20000410000 */
[----:B------:R-:W-:Y:S01]  /*1af0*/  @P0 FADD.FTZ R105, R105, R0 ;  /* 0x0000000069690221 */ /* 0x000fe20000010000 */
[--C-:B------:R-:W-:Y:S01]  /*1b00*/  FFMA.FTZ R113, R113, R29, R30.reuse ;  /* 0x0000001d71717223 */ /* 0x100fe2000001001e */
[----:B------:R-:W-:Y:S01]  /*1b10*/  @P0 SHF.L.U32 R0, R25, 0x10, RZ ;  /* 0x0000001019000819 */ /* 0x000fe200000006ff */
[----:B------:R-:W-:Y:S01]  /*1b20*/  FMUL.FTZ R106, R104, R111 ;  /* 0x0000006f686a7220 */ /* 0x000fe20000410000 */
[----:B------:R-:W-:Y:S01]  /*1b30*/  @P0 SHF.R.U32.HI R25, RZ, 0x10, R47 ;  /* 0x00000010ff190819 */ /* 0x000fe2000001162f */
[----:B------:R-:W-:Y:S01]  /*1b40*/  FADD.FTZ R113, R114, -R113 ;  /* 0x8000007172717221 */ /* 0x000fe20000010000 */
[----:B------:R-:W-:Y:S01]  /*1b50*/  FFMA.FTZ R112, R112, R29, R30 ;  /* 0x0000001d70707223 */ /* 0x000fe2000001001e */
[----:B------:R-:W-:Y:S01]  /*1b60*/  @P0 FADD.FTZ R109, R109, R0 ;  /* 0x000000006d6d0221 */ /* 0x000fe20000010000 */
[----:B------:R-:W-:Y:S01]  /*1b70*/  @P0 SHF.L.U32 R25, R25, 0x10, RZ ;  /* 0x0000001019190819 */ /* 0x000fe200000006ff */
[----:B------:R-:W-:Y:S01]  /*1b80*/  FMUL.FTZ R144, R104, R113 ;  /* 0x0000007168907220 */ /* 0x000fe20000410000 */
[----:B------:R-:W-:Y:S01]  /*1b90*/  @P0 MOV R0, R44 ;  /* 0x0000002c00000202 */ /* 0x000fe20000000f00 */
[----:B------:R-:W-:Y:S01]  /*1ba0*/  FADD.FTZ R117, R117, -R112 ;  /* 0x8000007075757221 */ /* 0x000fe20000010000 */
[--C-:B------:R-:W-:Y:S01]  /*1bb0*/  FFMA.FTZ R115, R115, R29, R30.reuse ;  /* 0x0000001d73737223 */ /* 0x100fe2000001001e */
[----:B------:R-:W-:Y:S01]  /*1bc0*/  @P0 FADD.FTZ R106, R106, R25 ;  /* 0x000000196a6a0221 */ /* 0x000fe20000010000 */
[----:B------:R-:W-:Y:S01]  /*1bd0*/  @P0 SHF.L.U32 R25, R0, 0x10, RZ ;  /* 0x0000001000190819 */ /* 0x000fe200000006ff */
[----:B------:R-:W-:Y:S01]  /*1be0*/  FMUL.FTZ R117, R104, R117 ;  /* 0x0000007568757220 */ /* 0x000fe20000410000 */
[----:B------:R-:W-:Y:S01]  /*1bf0*/  FADD.FTZ R115, R120, -R115 ;  /* 0x8000007378737221 */ /* 0x000fe20000010000 */
[-CC-:B------:R-:W-:Y:S01]  /*1c00*/  FFMA.FTZ R116, R116, R29.reuse, R30.reuse ;  /* 0x0000001d74747223 */ /* 0x180fe2000001001e */
[----:B------:R-:W-:Y:S01]  /*1c10*/  FFMA.FTZ R119, R119, R29, R30 ;  /* 0x0000001d77777223 */ /* 0x000fe2000001001e */
[----:B------:R-:W-:Y:S01]  /*1c20*/  @P0 FADD.FTZ R144, R144, R25 ;  /* 0x0000001990900221 */ /* 0x000fe20000010000 */
[----:B------:R-:W-:Y:S01]  /*1c30*/  @P0 MOV R25, R45 ;  /* 0x0000002d00190202 */ /* 0x000fe20000000f00 */
[----:B------:R-:W-:Y:S01]  /*1c40*/  @P0 FADD.FTZ R117, R117, R26 ;  /* 0x0000001a75750221 */ /* 0x000fe20000010000 */
[----:B------:R-:W-:Y:S01]  /*1c50*/  @P0 SHF.R.U32.HI R26, RZ, 0x10, R45 ;  /* 0x00000010ff1a0819 */ /* 0x000fe2000001162d */
[----:B------:R-:W-:Y:S01]  /*1c60*/  FMUL.FTZ R120, R104, R115 ;  /* 0x0000007368787220 */ /* 0x000fe20000410000 */
[----:B------:R-:W-:Y:S01]  /*1c70*/  @P0 SHF.L.U32 R25, R25, 0x10, RZ ;  /* 0x0000001019190819 */ /* 0x000fe200000006ff */
[----:B------:R-:W-:Y:S01]  /*1c80*/  FADD.FTZ R107, R121, -R116 ;  /* 0x80000074796b7221 */ /* 0x000fe20000010000 */
[----:B------:R-:W-:Y:S01]  /*1c90*/  @P0 SHF.L.U32 R26, R26, 0x10, RZ ;  /* 0x000000101a1a0819 */ /* 0x000fe200000006ff */
[----:B------:R-:W-:Y:S01]  /*1ca0*/  FADD.FTZ R119, R122, -R119 ;  /* 0x800000777a777221 */ /* 0x000fe20000010000 */
[----:B------:R-:W-:Y:S01]  /*1cb0*/  FFMA.FTZ R118, R118, R29, R30 ;  /* 0x0000001d76767223 */ /* 0x000fe2000001001e */
[----:B------:R-:W-:Y:S01]  /*1cc0*/  @P0 FADD.FTZ R120, R120, R25 ;  /* 0x0000001978780221 */ /* 0x000fe20000010000 */
[C---:B------:R-:W-:Y:S01]  /*1cd0*/  FMUL.FTZ R107, R104.reuse, R107 ;  /* 0x0000006b686b7220 */ /* 0x040fe20000410000 */
[----:B------:R-:W-:Y:S01]  /*1ce0*/  @P0 MOV R25, R42 ;  /* 0x0000002a00190202 */ /* 0x000fe20000000f00 */
[----:B------:R-:W-:Y:S01]  /*1cf0*/  FMUL.FTZ R145, R104, R119 ;  /* 0x0000007768917220 */ /* 0x000fe20000410000 */
[----:B------:R-:W-:Y:S01]  /*1d00*/  FADD.FTZ R125, R125, -R118 ;  /* 0x800000767d7d7221 */ /* 0x000fe20000010000 */
[----:B------:R-:W-:Y:S01]  /*1d10*/  @P0 FADD.FTZ R107, R107, R26 ;  /* 0x0000001a6b6b0221 */ /* 0x000fe20000010000 */
        /* <DEDUP_REMOVED lines=18> */
[----:B------:R-:W-:Y:S01]  /*1e40*/  @P0 SHF.L.U32 R26, R27, 0x10, RZ ;  /* 0x000000101b1a0819 */ /* 0x000fe200000006ff */
[----:B------:R-:W-:Y:S01]  /*1e50*/  @P0 FADD.FTZ R126, R126, R25 ;  /* 0x000000197e7e0221 */ /* 0x000fe20000010000 */
[----:B------:R-:W-:Y:S01]  /*1e60*/  @P0 MOV R25, R40 ;  /* 0x0000002800190202 */ /* 0x000fe20000000f00 */
[----:B------:R-:W-:Y:S01]  /*1e70*/  FMUL.FTZ R111, R104, R111 ;  /* 0x0000006f686f7220 */ /* 0x000fe20000410000 */
[--C-:B------:R-:W-:Y:S01]  /*1e80*/  FFMA.FTZ R134, R134, R29, R30.reuse ;  /* 0x0000001d86867223 */ /* 0x100fe2000001001e */
[----:B------:R-:W-:Y:S01]  /*1e90*/  FMUL.FTZ R133, R104, R133 ;  /* 0x0000008568857220 */ /* 0x000fe20000410000 */
[----:B------:R-:W-:Y:S01]  /*1ea0*/  FFMA.FTZ R138, R138, R29, R30 ;  /* 0x0000001d8a8a7223 */ /* 0x000fe2000001001e */
[----:B------:R-:W-:Y:S01]  /*1eb0*/  @P0 FADD.FTZ R111, R111, R26 ;  /* 0x0000001a6f6f0221 */ /* 0x000fe20000010000 */
[----:B------:R-:W-:Y:S01]  /*1ec0*/  @P0 SHF.L.U32 R26, R25, 0x10, RZ ;  /* 0x00000010191a0819 */ /* 0x000fe200000006ff */
[----:B------:R-:W-:Y:S01]  /*1ed0*/  FADD.FTZ R135, R135, -R134 ;  /* 0x8000008687877221 */ /* 0x000fe20000010000 */
[----:B------:R-:W-:Y:S01]  /*1ee0*/  @P0 MOV R25, R41 ;  /* 0x0000002900190202 */ /* 0x000fe20000000f00 */
[----:B------:R-:W-:Y:S01]  /*1ef0*/  FADD.FTZ R139, R139, -R138 ;  /* 0x8000008a8b8b7221 */ /* 0x000fe20000010000 */
[----:B------:R-:W-:Y:S01]  /*1f00*/  @P0 SHF.R.U64 R27, R2, 0x10, R3 ;  /* 0x00000010021b0819 */ /* 0x000fe20000001203 */
[----:B------:R-:W-:Y:S01]  /*1f10*/  @P0 FADD.FTZ R129, R129, R26 ;  /* 0x0000001a81810221 */ /* 0x000fe20000010000 */
[----:B------:R-:W-:Y:S01]  /*1f20*/  @P0 SHF.L.U32 R26, R25, 0x10, RZ ;  /* 0x00000010191a0819 */ /* 0x000fe200000006ff */
[C---:B------:R-:W-:Y:S01]  /*1f30*/  FMUL.FTZ R135, R104.reuse, R135 ;  /* 0x0000008768877220 */ /* 0x040fe20000410000 */
[----:B------:R-:W-:Y:S01]  /*1f40*/  @P0 SHF.R.U32.HI R25, RZ, 0x10, R41 ;  /* 0x00000010ff190819 */ /* 0x000fe20000011629 */
[----:B------:R-:W-:Y:S01]  /*1f50*/  FFMA.FTZ R137, R137, R29, R30 ;  /* 0x0000001d89897223 */ /* 0x000fe2000001001e */
[----:B------:R-:W-:Y:S01]  /*1f60*/  FMUL.FTZ R114, R104, R139 ;  /* 0x0000008b68727220 */ /* 0x000fe20000410000 */
[----:B------:R-:W-:Y:S01]  /*1f70*/  @P0 FADD.FTZ R133, R133, R26 ;  /* 0x0000001a85850221 */ /* 0x000fe20000010000 */
[----:B------:R-:W-:Y:S01]  /*1f80*/  @P0 SHF.L.U32 R26, R25, 0x10, RZ ;  /* 0x00000010191a0819 */ /* 0x000fe200000006ff */
[-CC-:B------:R-:W-:Y:S01]  /*1f90*/  FFMA.FTZ R143, R143, R29.reuse, R30.reuse ;  /* 0x0000001d8f8f7223 */ /* 0x180fe2000001001e */
[----:B------:R-:W-:Y:S01]  /*1fa0*/  @P0 MOV R25, R2 ;  /* 0x0000000200190202 */ /* 0x000fe20000000f00 */
[----:B------:R-:W-:Y:S01]  /*1fb0*/  FADD.FTZ R137, R136, -R137 ;  /* 0x8000008988897221 */ /* 0x000fe20000010000 */
[----:B------:R-:W-:Y:S01]  /*1fc0*/  FFMA.FTZ R130, R130, R29, R30 ;  /* 0x0000001d82827223 */ /* 0x000fe2000001001e */
[----:B------:R-:W-:Y:S01]  /*1fd0*/  @P0 FADD.FTZ R135, R135, R26 ;  /* 0x0000001a87870221 */ /* 0x000fe20000010000 */
[----:B------:R-:W-:Y:S01]  /*1fe0*/  @P0 SHF.L.U32 R26, R25, 0x10, RZ ;  /* 0x00000010191a0819 */ /* 0x000fe200000006ff */
[----:B------:R-:W-:-:S02]  /*1ff0*/  @P0 IMAD.U32 R25, R27, 0x10000, RZ ;  /* 0x000100001b190824 */ /* 0x000fc400078e00ff */
[----:B------:R-:W-:Y:S01]  /*2000*/  FADD.FTZ R143, R140, -R143 ;  /* 0x8000008f8c8f7221 */ /* 0x000fe20000010000 */
[----:B------:R-:W-:Y:S01]  /*2010*/  FMUL.FTZ R137, R104, R137 ;  /* 0x0000008968897220 */ /* 0x000fe20000410000 */
[----:B------:R0:W-:Y:S01]  /*2020*/  F2F.BF16.F32 R31, R24 ;  /* 0x00000018001f7304 */ /* 0x0001e20000202000 */
[----:B------:R-:W-:Y:S01]  /*2030*/  @P0 FADD.FTZ R114, R114, R25 ;  /* 0x0000001972720221 */ /* 0x000fe20000010000 */
[----:B------:R-:W-:Y:S01]  /*2040*/  @P0 MOV R25, R3 ;  /* 0x0000000300190202 */ /* 0x000fe20000000f00 */
[----:B------:R-:W-:Y:S01]  /*2050*/  FFMA.FTZ R142, R142, R29, R30 ;  /* 0x0000001d8e8e7223 */ /* 0x000fe2000001001e */
[----:B------:R-:W-:Y:S01]  /*2060*/  FMUL.FTZ R116, R104, R143 ;  /* 0x0000008f68747220 */ /* 0x000fe20000410000 */
[----:B------:R-:W-:Y:S01]  /*2070*/  FADD.FTZ R131, R131, -R130 ;  /* 0x8000008283837221 */ /* 0x000fe20000010000 */
[----:B------:R-:W-:Y:S01]  /*2080*/  @P0 SHF.L.U32 R25, R25, 0x10, RZ ;  /* 0x0000001019190819 */ /* 0x000fe200000006ff */
[----:B------:R-:W-:Y:S01]  /*2090*/  @P0 FADD.FTZ R137, R137, R26 ;  /* 0x0000001a89890221 */ /* 0x000fe20000010000 */
[----:B------:R-:W1:Y:S01]  /*20a0*/  F2F.BF16.F32 R32, R105 ;  /* 0x0000006900207304 */ /* 0x000e620000202000 */
[----:B0-----:R-:W-:Y:S01]  /*20b0*/  @P1 F2FP.BF16.F32.PACK_AB R24, RZ, R24 ;  /* 0x00000018ff18123e */ /* 0x001fe200000010ff */
[----:B------:R-:W-:Y:S01]  /*20c0*/  FADD.FTZ R141, R141, -R142 ;  /* 0x8000008e8d8d7221 */ /* 0x000fe20000010000 */
[----:B------:R-:W-:Y:S01]  /*20d0*/  @P0 SHF.R.U32.HI R26, RZ, 0x10, R3 ;  /* 0x00000010ff1a0819 */ /* 0x000fe20000011603 */
[----:B------:R-:W-:Y:S01]  /*20e0*/  @P0 FADD.FTZ R116, R116, R25 ;  /* 0x0000001974740221 */ /* 0x000fe20000010000 */
[----:B------:R-:W-:Y:S01]  /*20f0*/  @P1 PRMT R91, R24, 0x7610, R91 ;  /* 0x00007610185b1816 */ /* 0x000fe2000000005b */
[C---:B------:R-:W-:Y:S01]  /*2100*/  FMUL.FTZ R131, R104.reuse, R131 ;  /* 0x0000008368837220 */ /* 0x040fe20000410000 */
[----:B------:R-:W-:Y:S01]  /*2110*/  @P1 F2FP.BF16.F32.PACK_AB R24, RZ, R105 ;  /* 0x00000069ff18123e */ /* 0x000fe200000010ff */
[----:B------:R-:W0:Y:S01]  /*2120*/  F2F.BF16.F32 R113, R106 ;  /* 0x0000006a00717304 */ /* 0x000e220000202000 */
[----:B------:R-:W-:Y:S01]  /*2130*/  @P1 F2FP.BF16.F32.PACK_AB R25, RZ, R109 ;  /* 0x0000006dff19123e */ /* 0x000fe200000010ff */
[----:B------:R-:W-:Y:S01]  /*2140*/  FMUL.FTZ R141, R104, R141 ;  /* 0x0000008d688d7220 */ /* 0x000fe20000410000 */
[----:B------:R-:W-:Y:S01]  /*2150*/  @P0 SHF.L.U32 R26, R26, 0x10, RZ ;  /* 0x000000101a1a0819 */ /* 0x000fe200000006ff */
[----:B------:R-:W-:Y:S01]  /*2160*/  @P0 FADD.FTZ R131, R131, R28 ;  /* 0x0000001c83830221 */ /* 0x000fe20000010000 */
[----:B------:R-:W-:-:S02]  /*2170*/  @P1 PRMT R94, R24, 0x7610, R94 ;  /* 0x00007610185e1816 */ /* 0x000fc4000000005e */
[----:B------:R-:W-:Y:S01]  /*2180*/  @P1 PRMT R95, R25, 0x7610, R95 ;  /* 0x00007610195f1816 */ /* 0x000fe2000000005f */
[----:B------:R-:W2:Y:S01]  /*2190*/  F2F.BF16.F32 R33, R109 ;  /* 0x0000006d00217304 */ /* 0x000ea20000202000 */
[----:B------:R-:W3:Y:S01]  /*21a0*/  LDC.64 R24, c[0x0][0x2f8] ;  /* 0x0000be00ff187b82 */ /* 0x000ee20000000a00 */
[----:B------:R-:W-:Y:S01]  /*21b0*/  @P0 FADD.FTZ R141, R141, R26 ;  /* 0x0000001a8d8d0221 */ /* 0x000fe20000010000 */
[C---:B-1----:R-:W-:Y:S01]  /*21c0*/  IMAD.WIDE.U32 R26, R32.reuse, 0x10000, RZ ;  /* 0x00010000201a7825 */ /* 0x042fe200078e00ff */
[----:B------:R-:W-:Y:S02]  /*21d0*/  @P2 PRMT R92, R32, 0x7610, R92 ;  /* 0x00007610205c2816 */ /* 0x000fe4000000005c */
[----:B------:R-:W-:Y:S02]  /*21e0*/  @P2 PRMT R97, R31, 0x7610, R97 ;  /* 0x000076101f612816 */ /* 0x000fe40000000061 */
[----:B------:R-:W1:Y:S01]  /*21f0*/  F2F.BF16.F32 R35, R117 ;  /* 0x0000007500237304 */ /* 0x000e620000202000 */
[----:B0-----:R-:W-:-:S02]  /*2200*/  @P2 PRMT R93, R113, 0x7610, R93 ;  /* 0x00007610715d2816 */ /* 0x001fc4000000005d */
[----:B------:R-:W-:Y:S02]  /*2210*/  SHF.L.U32 R105, R113, 0x10, RZ ;  /* 0x0000001071697819 */ /* 0x000fe400000006ff */
[----:B------:R-:W-:Y:S02]  /*2220*/  LOP3.LUT R104, R26, R31, RZ, 0xfc, !PT ;  /* 0x0000001f1a687212 */ /* 0x000fe400078efcff */
[----:B--2---:R-:W-:Y:S01]  /*2230*/  @P2 PRMT R96, R33, 0x7610, R96 ;  /* 0x0000761021602816 */ /* 0x004fe20000000060 */
[----:B------:R-:W0:Y:S01]  /*2240*/  F2F.BF16.F32 R147, R107 ;  /* 0x0000006b00937304 */ /* 0x000e220000202000 */
[----:B------:R-:W-:Y:S02]  /*2250*/  LOP3.LUT R105, R27, R105, R33, 0xfe, !PT ;  /* 0x000000691b697212 */ /* 0x000fe400078efe21 */
[----:B------:R-:W-:Y:S02]  /*2260*/  @P1 F2FP.BF16.F32.PACK_AB R106, RZ, R106 ;  /* 0x0000006aff6a123e */ /* 0x000fe400000010ff */
[----:B------:R-:W-:Y:S01]  /*2270*/  @P1 F2FP.BF16.F32.PACK_AB R130, RZ, R120 ;  /* 0x00000078ff82123e */ /* 0x000fe200000010ff */
[----:B-1----:R-:W-:-:S02]  /*2280*/  IMAD.WIDE.U32 R28, R35, 0x10000, RZ ;  /* 0x00010000231c7825 */ /* 0x002fc400078e00ff */
[----:B------:R1:W2:Y:S01]  /*2290*/  F2F.BF16.F32 R0, R144 ;  /* 0x0000009000007304 */ /* 0x0002a20000202000 */
[----:B------:R-:W-:Y:S02]  /*22a0*/  @P1 F2FP.BF16.F32.PACK_AB R117, RZ, R117 ;  /* 0x00000075ff75123e */ /* 0x000fe400000010ff */
[----:B------:R-:W-:Y:S02]  /*22b0*/  @P1 PRMT R98, R106, 0x7610, R98 ;  /* 0x000076106a621816 */ /* 0x000fe40000000062 */
[----:B0-----:R-:W-:-:S03]  /*22c0*/  SHF.L.U32 R33, R147, 0x10, RZ ;  /* 0x0000001093217819 */ /* 0x001fc600000006ff */
[----:B------:R-:W0:Y:S01]  /*22d0*/  F2F.BF16.F32 R108, R120 ;  /* 0x00000078006c7304 */ /* 0x000e220000202000 */
[----:B-1----:R-:W-:Y:S02]  /*22e0*/  @P1 F2FP.BF16.F32.PACK_AB R144, RZ, R144 ;  /* 0x00000090ff90123e */ /* 0x002fe400000010ff */
[----:B--2---:R-:W-:-:S05]  /*22f0*/  LOP3.LUT R32, R28, R0, RZ, 0xfc, !PT ;  /* 0x000000001c207212 */ /* 0x004fca00078efcff */
[----:B------:R-:W1:Y:S01]  /*2300*/  F2F.BF16.F32 R38, R146 ;  /* 0x0000009200267304 */ /* 0x000e620000202000 */
[----:B0-----:R-:W-:-:S07]  /*2310*/  LOP3.LUT R33, R29, R33, R108, 0xfe, !PT ;  /* 0x000000211d217212 */ /* 0x001fce00078efe6c */
[----:B------:R-:W0:Y:S01]  /*2320*/  F2F.BF16.F32 R127, R111 ;  /* 0x0000006f007f7304 */ /* 0x000e220000202000 */
[----:B-1----:R-:W-:-:S07]  /*2330*/  IMAD.WIDE.U32 R26, R38, 0x10000, RZ ;  /* 0x00010000261a7825 */ /* 0x002fce00078e00ff */
[----:B------:R-:W1:Y:S01]  /*2340*/  F2F.BF16.F32 R110, R131 ;  /* 0x00000083006e7304 */ /* 0x000e620000202000 */
[----:B0-----:R-:W-:-:S07]  /*2350*/  IMAD.U32 R31, R127, 0x10000, RZ ;  /* 0x000100007f1f7824 */ /* 0x001fce00078e00ff */
[----:B------:R-:W0:Y:S01]  /*2360*/  F2F.BF16.F32 R128, R135 ;  /* 0x0000008700807304 */ /* 0x000e220000202000 */
[----:B-1----:R-:W-:-:S07]  /*2370*/  IMAD.WIDE.U32 R28, R110, 0x10000, RZ ;  /* 0x000100006e1c7825 */ /* 0x002fce00078e00ff */
[----:B------:R-:W1:Y:S01]  /*2380*/  F2F.BF16.F32 R39, R114 ;  /* 0x0000007200277304 */ /* 0x000e620000202000 */
[----:B0-----:R-:W-:-:S07]  /*2390*/  SHF.L.U32 R121, R128, 0x10, RZ ;  /* 0x0000001080797819 */ /* 0x001fce00000006ff */
[----:B------:R-:W0:Y:S01]  /*23a0*/  F2F.BF16.F32 R109, R141 ;  /* 0x0000008d006d7304 */ /* 0x000e220000202000 */
[----:B-1----:R-:W-:-:S07]  /*23b0*/  IMAD.WIDE.U32 R118, R39, 0x10000, RZ ;  /* 0x0001000027767825 */ /* 0x002fce00078e00ff */
[----:B------:R-:W1:Y:S01]  /*23c0*/  F2F.BF16.F32 R34, R145 ;  /* 0x0000009100227304 */ /* 0x000e620000202000 */
[----:B0-----:R-:W-:-:S07]  /*23d0*/  SHF.L.U32 R122, R109, 0x10, RZ ;  /* 0x000000106d7a7819 */ /* 0x001fce00000006ff */
[----:B------:R-:W0:Y:S01]  /*23e0*/  F2F.BF16.F32 R112, R126 ;  /* 0x0000007e00707304 */ /* 0x000e220000202000 */
[----:B-1----:R-:W-:-:S07]  /*23f0*/  LOP3.LUT R30, R26, R34, RZ, 0xfc, !PT ;  /* 0x000000221a1e7212 */ /* 0x002fce00078efcff */
[----:B------:R-:W1:Y:S01]  /*2400*/  F2F.BF16.F32 R115, R133 ;  /* 0x0000008500737304 */ /* 0x000e620000202000 */
[----:B0-----:R-:W-:-:S07]  /*2410*/  LOP3.LUT R31, R27, R31, R112, 0xfe, !PT ;  /* 0x0000001f1b1f7212 */ /* 0x001fce00078efe70 */
[----:B------:R-:W0:Y:S01]  /*2420*/  F2F.BF16.F32 R36, R129 ;  /* 0x0000008100247304 */ /* 0x000e220000202000 */
[----:B-1----:R-:W-:-:S07]  /*2430*/  LOP3.LUT R29, R29, R121, R115, 0xfe, !PT ;  /* 0x000000791d1d7212 */ /* 0x002fce00078efe73 */
[----:B------:R-:W1:Y:S01]  /*2440*/  F2F.BF16.F32 R37, R137 ;  /* 0x0000008900257304 */ /* 0x000e620000202000 */
[----:B---3--:R-:W-:Y:S01]  /*2450*/  IMAD.WIDE.U32 R120, R103, 0x8, R24 ;  /* 0x0000000867787825 */ /* 0x008fe200078e0018 */
[----:B0-----:R-:W-:-:S06]  /*2460*/  LOP3.LUT R28, R28, R36, RZ, 0xfc, !PT ;  /* 0x000000241c1c7212 */ /* 0x001fcc00078efcff */
[----:B------:R-:W0:Y:S01]  /*2470*/  F2F.BF16.F32 R113, R116 ;  /* 0x0000007400717304 */ /* 0x000e220000202000 */
[----:B-1----:R-:W-:Y:S02]  /*2480*/  LOP3.LUT R26, R118, R37, RZ, 0xfc, !PT ;  /* 0x00000025761a7212 */ /* 0x002fe400078efcff */
[----:B0-----:R-:W-:Y:S01]  /*2490*/  LOP3.LUT R27, R119, R122, R113, 0xfe, !PT ;  /* 0x0000007a771b7212 */ /* 0x001fe200078efe71 */
        /* <DEDUP_REMOVED lines=9> */
.L_x_963:
        /* <DEDUP_REMOVED lines=13> */
.L_x_964:
        /* <DEDUP_REMOVED lines=11> */
[----:B0-2---:R-:W0:Y:S01]  /*26b0*/  LDC.64 R118, c[0x0][0x308] ;  /* 0x0000c200ff767b82 */ /* 0x005e220000000a00 */
[----:B-1----:R-:W-:Y:S02]  /*26c0*/  LOP3.LUT R104, R94, 0xffff, RZ, 0xc0, !PT ;  /* 0x0000ffff5e687812 */ /* 0x002fe400078ec0ff */
[----:B------:R-:W-:-:S03]  /*26d0*/  PRMT R121, R95, 0x5410, R98 ;  /* 0x000054105f797816 */ /* 0x000fc60000000062 */
[----:B------:R-:W-:-:S05]  /*26e0*/  IMAD.WIDE.U32 R104, R104, 0x10000, RZ ;  /* 0x0001000068687825 */ /* 0x000fca00078e00ff */
[----:B------:R-:W-:Y:S02]  /*26f0*/  LOP3.LUT R121, R121, R105, RZ, 0xfc, !PT ;  /* 0x0000006979797212 */ /* 0x000fe400078efcff */
[----:B------:R-:W-:Y:S01]  /*2700*/  LOP3.LUT R120, R104, 0xffff, R91, 0xf8, !PT ;  /* 0x0000ffff68787812 */ /* 0x000fe200078ef85b */
[----:B0-----:R-:W-:-:S05]  /*2710*/  IMAD.WIDE.U32 R104, R102, 0x8, R118 ;  /* 0x0000000866687825 */ /* 0x001fca00078e0076 */
[----:B------:R3:W-:Y:S02]  /*2720*/  STG.E.64 desc[UR6][R104.64], R120 ;  /* 0x0000007868007986 */ /* 0x0007e4000c101b06 */
.L_x_965:
        /* <DEDUP_REMOVED lines=13> */
.L_x_966:
[----:B------:R-:W-:Y:S02]  /*2800*/  @P1 F2FP.BF16.F32.PACK_AB R111, RZ, R111 ;  /* 0x0000006fff6f123e */ /* 0x000fe400000010ff */
[----:B------:R-:W-:Y:S01]  /*2810*/  @P2 PRMT R97, R34, 0x7610, R97 ;  /* 0x0000761022612816 */ /* 0x000fe20000000061 */
        /* <DEDUP_REMOVED lines=9> */
[----:B-1----:R-:W1:Y:S01]  /*28b0*/  LDC.64 R102, c[0x0][0x308] ;  /* 0x0000c200ff667b82 */ /* 0x002e620000000a00 */
[----:B----4-:R-:W-:Y:S02]  /*28c0*/  LOP3.LUT R32, R94, 0xffff, RZ, 0xc0, !PT ;  /* 0x0000ffff5e207812 */ /* 0x010fe400078ec0ff */
[----:B--23--:R-:W-:-:S03]  /*28d0*/  PRMT R105, R95, 0x5410, R98 ;  /* 0x000054105f697816 */ /* 0x00cfc60000000062 */
[----:B------:R-:W-:-:S05]  /*28e0*/  IMAD.WIDE.U32 R32, R32, 0x10000, RZ ;  /* 0x0001000020207825 */ /* 0x000fca00078e00ff */
[----:B------:R-:W-:Y:S02]  /*28f0*/  LOP3.LUT R105, R105, R33, RZ, 0xfc, !PT ;  /* 0x0000002169697212 */ /* 0x000fe400078efcff */
[----:B------:R-:W-:Y:S01]  /*2900*/  LOP3.LUT R104, R32, 0xffff, R91, 0xf8, !PT ;  /* 0x0000ffff20687812 */ /* 0x000fe200078ef85b */
[----:B-1----:R-:W-:-:S05]  /*2910*/  IMAD.WIDE.U32 R32, R101, 0x8, R102 ;  /* 0x0000000865207825 */ /* 0x002fca00078e0066 */
[----:B------:R1:W-:Y:S02]  /*2920*/  STG.E.64 desc[UR6][R32.64], R104 ;  /* 0x0000006820007986 */ /* 0x0003e4000c101b06 */
.L_x_967:
[----:B------:R0:W-:Y:S01]  /*2930*/  STG.E.64 desc[UR6][R34.64], R30 ;  /* 0x0000001e22007986 */ /* 0x0001e2000c101b06 */
[----:B------:R-:W-:Y:S02]  /*2940*/  @P1 PRMT R91, R129, 0x7610, R91 ;  /* 0x00007610815b1816 */ /* 0x000fe4000000005b */
[----:B------:R-:W-:Y:S02]  /*2950*/  @P1 PRMT R94, R131, 0x7610, R94 ;  /* 0x00007610835e1816 */ /* 0x000fe4000000005e */
[----:B------:R-:W-:Y:S01]  /*2960*/  @P1 PRMT R95, R133, 0x7610, R95 ;  /* 0x00007610855f1816 */ /* 0x000fe2000000005f */
[----:B------:R-:W-:Y:S06]  /*2970*/  @!P2 BRA `(.L_x_968) ;  /* 0x000000000020a947 */ /* 0x000fec0003800000 */
[----:B-1--4-:R-:W1:Y:S01]  /*2980*/  LDC.64 R32, c[0x0][0x300] ;  /* 0x0000c000ff207b82 */ /* 0x012e620000000a00 */
[----:B0-----:R-:W-:Y:S02]  /*2990*/  LOP3.LUT R30, R92, 0xffff, RZ, 0xc0, !PT ;  /* 0x0000ffff5c1e7812 */ /* 0x001fe400078ec0ff */
[----:B------:R-:W-:-:S03]  /*29a0*/  PRMT R35, R96, 0x5410, R93 ;  /* 0x0000541060237816 */ /* 0x000fc6000000005d */
[----:B------:R-:W-:-:S05]  /*29b0*/  IMAD.WIDE.U32 R30, R30, 0x10000, RZ ;  /* 0x000100001e1e7825 */ /* 0x000fca00078e00ff */
[----:B------:R-:W-:Y:S02]  /*29c0*/  LOP3.LUT R35, R35, R31, RZ, 0xfc, !PT ;  /* 0x0000001f23237212 */ /* 0x000fe400078efcff */
[----:B------:R-:W-:Y:S01]  /*29d0*/  LOP3.LUT R34, R30, 0xffff, R97, 0xf8, !PT ;  /* 0x0000ffff1e227812 */ /* 0x000fe200078ef861 */
[----:B-1----:R-:W-:-:S05]  /*29e0*/  IMAD.WIDE.U32 R30, R101, 0x8, R32 ;  /* 0x00000008651e7825 */ /* 0x002fca00078e0020 */
[----:B------:R0:W-:Y:S02]  /*29f0*/  STG.E.64 desc[UR6][R30.64], R34 ;  /* 0x000000221e007986 */ /* 0x0001e4000c101b06 */
.L_x_968:
        /* <DEDUP_REMOVED lines=16> */
.L_x_969:
[----:B0-----:R-:W-:Y:S01]  /*2b00*/  IMAD.WIDE.U32 R30, R100, 0x8, R24 ;  /* 0x00000008641e7825 */ /* 0x001fe200078e0018 */
        /* <DEDUP_REMOVED lines=9> */
[----:B0-----:R-:W0:Y:S01]  /*2ba0*/  LDC.64 R30, c[0x0][0x300] ;  /* 0x0000c000ff1e7b82 */ /* 0x001e220000000a00 */
[----:B------:R-:W-:Y:S02]  /*2bb0*/  LOP3.LUT R28, R92, 0xffff, RZ, 0xc0, !PT ;  /* 0x0000ffff5c1c7812 */ /* 0x000fe400078ec0ff */
[----:B-1--4-:R-:W-:-:S03]  /*2bc0*/  PRMT R33, R96, 0x5410, R93 ;  /* 0x0000541060217816 */ /* 0x012fc6000000005d */
[----:B------:R-:W-:-:S05]  /*2bd0*/  IMAD.WIDE.U32 R28, R28, 0x10000, RZ ;  /* 0x000100001c1c7825 */ /* 0x000fca00078e00ff */
[----:B------:R-:W-:Y:S02]  /*2be0*/  LOP3.LUT R29, R33, R29, RZ, 0xfc, !PT ;  /* 0x0000001d211d7212 */ /* 0x000fe400078efcff */
[----:B------:R-:W-:Y:S01]  /*2bf0*/  LOP3.LUT R28, R28, 0xffff, R97, 0xf8, !PT ;  /* 0x0000ffff1c1c7812 */ /* 0x000fe200078ef861 */
[----:B0-----:R-:W-:-:S05]  /*2c00*/  IMAD.WIDE.U32 R100, R100, 0x8, R30 ;  /* 0x0000000864647825 */ /* 0x001fca00078e001e */
[----:B------:R0:W-:Y:S02]  /*2c10*/  STG.E.64 desc[UR6][R100.64], R28 ;  /* 0x0000001c64007986 */ /* 0x0001e4000c101b06 */
.L_x_970:
[----:B0-----:R-:W-:Y:S01]  /*2c20*/  IMAD.WIDE.U32 R28, R99, 0x8, R24 ;  /* 0x00000008631c7825 */ /* 0x001fe200078e0018 */
[----:B------:R-:W-:Y:S06]  /*2c30*/  @!P1 BRA `(.L_x_971) ;  /* 0x0000000000209947 */ /* 0x000fec0003800000 */
[----:B------:R-:W0:Y:S01]  /*2c40*/  LDC.64 R30, c[0x0][0x308] ;  /* 0x0000c200ff1e7b82 */ /* 0x000e220000000a00 */
[----:B------:R-:W-:Y:S02]  /*2c50*/  LOP3.LUT R24, R94, 0xffff, RZ, 0xc0, !PT ;  /* 0x0000ffff5e187812 */ /* 0x000fe400078ec0ff */
[----:B-1--4-:R-:W-:-:S03]  /*2c60*/  PRMT R33, R95, 0x5410, R98 ;  /* 0x000054105f217816 */ /* 0x012fc60000000062 */
[----:B------:R-:W-:-:S05]  /*2c70*/  IMAD.WIDE.U32 R24, R24, 0x10000, RZ ;  /* 0x0001000018187825 */ /* 0x000fca00078e00ff */
[----:B------:R-:W-:Y:S02]  /*2c80*/  LOP3.LUT R33, R33, R25, RZ, 0xfc, !PT ;  /* 0x0000001921217212 */ /* 0x000fe400078efcff */
[----:B------:R-:W-:Y:S01]  /*2c90*/  LOP3.LUT R32, R24, 0xffff, R91, 0xf8, !PT ;  /* 0x0000ffff18207812 */ /* 0x000fe200078ef85b */
[----:B0-----:R-:W-:-:S05]  /*2ca0*/  IMAD.WIDE.U32 R24, R99, 0x8, R30 ;  /* 0x0000000863187825 */ /* 0x001fca00078e001e */
[----:B------:R0:W-:Y:S02]  /*2cb0*/  STG.E.64 desc[UR6][R24.64], R32 ;  /* 0x0000002018007986 */ /* 0x0001e4000c101b06 */
.L_x_971:
[----:B------:R0:W-:Y:S01]  /*2cc0*/  STG.E.64 desc[UR6][R28.64], R26 ;  /* 0x0000001a1c007986 */ /* 0x0001e2000c101b06 */
[----:B------:R-:W-:Y:S02]  /*2cd0*/  @P2 PRMT R97, R37, 0x7610, R97 ;  /* 0x0000761025612816 */ /* 0x000fe40000000061 */
[----:B------:R-:W-:Y:S02]  /*2ce0*/  @P2 PRMT R92, R39, 0x7610, R92 ;  /* 0x00007610275c2816 */ /* 0x000fe4000000005c */
[----:B------:R-:W-:Y:S02]  /*2cf0*/  @P2 PRMT R96, R113, 0x7610, R96 ;  /* 0x0000761071602816 */ /* 0x000fe40000000060 */
[----:B------:R-:W-:Y:S01]  /*2d00*/  @P2 PRMT R93, R109, 0x7610, R93 ;  /* 0x000076106d5d2816 */ /* 0x000fe2000000005d */
[----:B------:R-:W-:Y:S06]  /*2d10*/  @!P2 BRA `(.L_x_972) ;  /* 0x000000000020a947 */ /* 0x000fec0003800000 */
[----:B0-----:R-:W0:Y:S01]  /*2d20*/  LDC.64 R26, c[0x0][0x300] ;  /* 0x0000c000ff1a7b82 */ /* 0x001e220000000a00 */
[----:B------:R-:W-:Y:S02]  /*2d30*/  LOP3.LUT R24, R92, 0xffff, RZ, 0xc0, !PT ;  /* 0x0000ffff5c187812 */ /* 0x000fe400078ec0ff */
[----:B------:R-:W-:-:S03]  /*2d40*/  PRMT R29, R96, 0x5410, R93 ;  /* 0x00005410601d7816 */ /* 0x000fc6000000005d */
[----:B------:R-:W-:-:S05]  /*2d50*/  IMAD.WIDE.U32 R24, R24, 0x10000, RZ ;  /* 0x0001000018187825 */ /* 0x000fca00078e00ff */
[----:B------:R-:W-:Y:S02]  /*2d60*/  LOP3.LUT R29, R29, R25, RZ, 0xfc, !PT ;  /* 0x000000191d1d7212 */ /* 0x000fe400078efcff */
[----:B------:R-:W-:Y:S01]  /*2d70*/  LOP3.LUT R28, R24, 0xffff, R97, 0xf8, !PT ;  /* 0x0000ffff181c7812 */ /* 0x000fe200078ef861 */
[----:B0-----:R-:W-:-:S05]  /*2d80*/  IMAD.WIDE.U32 R24, R99, 0x8, R26 ;  /* 0x0000000863187825 */ /* 0x001fca00078e001a */
[----:B------:R0:W-:Y:S02]  /*2d90*/  STG.E.64 desc[UR6][R24.64], R28 ;  /* 0x0000001c18007986 */ /* 0x0001e4000c101b06 */
.L_x_972:
[----:B0-----:R-:W-:Y:S01]  /*2da0*/  SEL R24, RZ, 0x1, P5 ;  /* 0x00000001ff187807 */ /* 0x001fe20002800000 */
[----:B------:R-:W-:Y:S06]  /*2db0*/  @!P4 BRA `(.L_x_973) ;  /* 0xffffffd400b4c947 */ /* 0x000fec000383ffff */
[----:B------:R-:W-:Y:S01]  /*2dc0*/  MOV R14, R66 ;  /* 0x00000042000e7202 */ /* 0x000fe20000000f00 */
[----:B------:R-:W-:Y:S01]  /*2dd0*/  IMAD.MOV.U32 R66, RZ, RZ, R62 ;  /* 0x000000ffff427224 */ /* 0x000fe200078e003e */
[----:B------:R-:W-:Y:S01]  /*2de0*/  MOV R15, R67 ;  /* 0x00000043000f7202 */ /* 0x000fe20000000f00 */
[----:B------:R-:W-:Y:S01]  /*2df0*/  IMAD.MOV.U32 R13, RZ, RZ, R69 ;  /* 0x000000ffff0d7224 */ /* 0x000fe200078e0045 */
[----:B------:R-:W-:Y:S01]  /*2e00*/  MOV R10, R86 ;  /* 0x00000056000a7202 */ /* 0x000fe20000000f00 */
[----:B------:R-:W-:Y:S01]  /*2e10*/  IMAD.MOV.U32 R69, RZ, RZ, R73 ;  /* 0x000000ffff457224 */ /* 0x000fe200078e0049 */
[----:B------:R-:W-:Y:S02]  /*2e20*/  MOV R11, R87 ;  /* 0x00000057000b7202 */ /* 0x000fe40000000f00 */
        /* <DEDUP_REMOVED lines=17> */
.L_x_960:
[----:B------:R-:W0:Y:S01]  /*2f40*/  S2UR UR4, SR_CTAID.X ;  /* 0x00000000000479c3 */ /* 0x000e220000002500 */
[----:B------:R-:W-:-:S07]  /*2f50*/  LOP3.LUT R7, R48, 0xff, RZ, 0xc0, !PT ;  /* 0x000000ff30077812 */ /* 0x000fce00078ec0ff */
[----:B------:R-:W5:Y:S08]  /*2f60*/  LDC.64 R2, c[0x0][0x2d0] ;  /* 0x0000b400ff027b82 */ /* 0x000f700000000a00 */
[----:B------:R-:W1:Y:S01]  /*2f70*/  LDC.64 R4, c[0x0][0x2d8] ;  /* 0x0000b600ff047b82 */ /* 0x000e620000000a00 */
[----:B0-----:R-:W-:Y:S01]  /*2f80*/  LEA.HI R0, R48, UR4, RZ, 0x18 ;  /* 0x0000000430007c11 */ /* 0x001fe2000f8fc0ff */
[----:B------:R-:W-:-:S04]  /*2f90*/  ULDC UR4, c[0x0][0x218] ;  /* 0x0000860000047ab9 */ /* 0x000fc80000000800 */
[----:B------:R-:W-:-:S05]  /*2fa0*/  IMAD R0, R0, UR4, RZ ;  /* 0x0000000400007c24 */ /* 0x000fca000f8e02ff */
[----:B------:R-:W-:-:S05]  /*2fb0*/  LEA.HI R7, R0, R7, RZ, 0x1e ;  /* 0x0000000700077211 */ /* 0x000fca00078ff0ff */
[----:B-----5:R-:W-:-:S04]  /*2fc0*/  IMAD.WIDE.U32 R2, R7, 0x10, R2 ;  /* 0x0000001007027825 */ /* 0x020fc800078e0002 */
[----:B-1----:R-:W-:Y:S01]  /*2fd0*/  IMAD.WIDE.U32 R4, R7, 0x10, R4 ;  /* 0x0000001007047825 */ /* 0x002fe200078e0004 */
        /* <DEDUP_REMOVED lines=11> */
.L_x_961:
[----:B------:R-:W-:Y:S01]  /*3090*/  HFMA2.MMA R35, -RZ, RZ, 0, 9.5367431640625e-07 ;  /* 0x00000010ff237435 */ /* 0x000fe200000001ff */
[----:B------:R-:W-:Y:S01]  /*30a0*/  MOV R36, R28 ;  /* 0x0000001c00247202 */ /* 0x000fe20000000f00 */
[----:B------:R-:W-:Y:S01]  /*30b0*/  IMAD.MOV.U32 R33, RZ, RZ, -0x1 ;  /* 0xffffffffff217424 */ /* 0x000fe200078e00ff */
[----:B------:R-:W-:-:S08]  /*30c0*/  MOV R38, 0x1f ;  /* 0x0000001f00267802 */ /* 0x000fd00000000f00 */
[----:B-----5:R-:W-:Y:S05]  /*30d0*/  WARPSYNC.COLLECTIVE R33, `(.L_x_974) ;  /* 0x0000000021087348 */ /* 0x020fea0003c00000 */
[----:B------:R0:W1:Y:S02]  /*30e0*/  SHFL.DOWN P2, R34, R36, R35, R38 ;  /* 0x0800002324227389 */ /* 0x0000640000040026 */
[----:B01---5:R-:W-:Y:S01]  /*30f0*/  ENDCOLLECTIVE ;  /* 0x000000000000791b */ /* 0x023fe20003800000 */
.L_x_974:
[----:B------:R-:W-:Y:S02]  /*3100*/  MOV R36, R26 ;  /* 0x0000001a00247202 */ /* 0x000fe40000000f00 */
[----:B------:R-:W-:-:S07]  /*3110*/  MOV R25, R34 ;  /* 0x0000002200197202 */ /* 0x000fce0000000f00 */
[----:B------:R-:W-:Y:S05]  /*3120*/  WARPSYNC.COLLECTIVE R33, `(.L_x_975) ;  /* 0x0000000021087348 */ /* 0x000fea0003c00000 */
[----:B------:R0:W1:Y:S02]  /*3130*/  SHFL.DOWN P2, R34, R36, R35, R38 ;  /* 0x0800002324227389 */ /* 0x0000640000040026 */
[----:B01----:R-:W-:Y:S01]  /*3140*/  ENDCOLLECTIVE ;  /* 0x000000000000791b */ /* 0x003fe20003800000 */
.L_x_975:
[----:B------:R-:W-:Y:S01]  /*3150*/  FADD.FTZ R25, R28, R25 ;  /* 0x000000191c197221 */ /* 0x000fe20000010000 */
[----:B------:R-:W-:-:S04]  /*3160*/  HFMA2.MMA R35, -RZ, RZ, 0, 4.76837158203125e-07 ;  /* 0x00000008ff237435 */ /* 0x000fc800000001ff */
[----:B------:R-:W-:Y:S02]  /*3170*/  MOV R36, R25 ;  /* 0x0000001900247202 */ /* 0x000fe40000000f00 */
[----:B------:R-:W-:-:S07]  /*3180*/  MOV R27, R34 ;  /* 0x00000022001b7202 */ /* 0x000fce0000000f00 */
[----:B------:R-:W-:Y:S05]  /*3190*/  WARPSYNC.COLLECTIVE R33, `(.L_x_976) ;  /* 0x0000000021087348 */ /* 0x000fea0003c00000 */
[----:B------:R0:W1:Y:S02]  /*31a0*/  SHFL.DOWN P2, R34, R36, R35, R38 ;  /* 0x0800002324227389 */ /* 0x0000640000040026 */
[----:B01----:R-:W-:Y:S01]  /*31b0*/  ENDCOLLECTIVE ;  /* 0x000000000000791b */ /* 0x003fe20003800000 */
.L_x_976:
[----:B------:R-:W-:-:S05]  /*31c0*/  FADD.FTZ R27, R26, R27 ;  /* 0x0000001b1a1b7221 */ /* 0x000fca0000010000 */
[----:B------:R-:W-:Y:S01]  /*31d0*/  MOV R36, R27 ;  /* 0x0000001b00247202 */ /* 0x000fe20000000f00 */
[----:B------:R-:W-:-:S07]  /*31e0*/  IMAD.MOV.U32 R30, RZ, RZ, R34 ;  /* 0x000000ffff1e7224 */ /* 0x000fce00078e0022 */
[----:B------:R-:W-:Y:S05]  /*31f0*/  WARPSYNC.COLLECTIVE R33, `(.L_x_977) ;  /* 0x0000000021087348 */ /* 0x000fea0003c00000 */
[----:B------:R0:W1:Y:S02]  /*3200*/  SHFL.DOWN P2, R34, R36, R35, R38 ;  /* 0x0800002324227389 */ /* 0x0000640000040026 */
[----:B01----:R-:W-:Y:S01]  /*3210*/  ENDCOLLECTIVE ;  /* 0x000000000000791b */ /* 0x003fe20003800000 */
.L_x_977:
[----:B------:R-:W-:Y:S01]  /*3220*/  FADD.FTZ R30, R25, R30 ;  /* 0x0000001e191e7221 */ /* 0x000fe20000010000 */
[----:B------:R-:W-:-:S04]  /*3230*/  HFMA2.MMA R35, -RZ, RZ, 0, 2.384185791015625e-07 ;  /* 0x00000004ff237435 */ /* 0x000fc800000001ff */
[----:B------:R-:W-:Y:S02]  /*3240*/  MOV R36, R30 ;  /* 0x0000001e00247202 */ /* 0x000fe40000000f00 */
[----:B------:R-:W-:-:S07]  /*3250*/  MOV R32, R34 ;  /* 0x0000002200207202 */ /* 0x000fce0000000f00 */
[----:B------:R-:W-:Y:S05]  /*3260*/  WARPSYNC.COLLECTIVE R33, `(.L_x_978) ;  /* 0x0000000021087348 */ /* 0x000fea0003c00000 */
[----:B------:R0:W1:Y:S02]  /*3270*/  SHFL.DOWN P2, R34, R36, R35, R38 ;  /* 0x0800002324227389 */ /* 0x0000640000040026 */
[----:B01----:R-:W-:Y:S01]  /*3280*/  ENDCOLLECTIVE ;  /* 0x000000000000791b */ /* 0x003fe20003800000 */
.L_x_978:
[----:B------:R-:W-:-:S04]  /*3290*/  FADD.FTZ R32, R27, R32 ;  /* 0x000000201b207221 */ /* 0x000fc80000010000 */
[----:B------:R-:W-:Y:S01]  /*32a0*/  IMAD.MOV.U32 R36, RZ, RZ, R32 ;  /* 0x000000ffff247224 */ /* 0x000fe200078e0020 */
[----:B------:R-:W-:-:S07]  /*32b0*/  MOV R29, R34 ;  /* 0x00000022001d7202 */ /* 0x000fce0000000f00 */
[----:B------:R-:W-:Y:S05]  /*32c0*/  WARPSYNC.COLLECTIVE R33, `(.L_x_979) ;  /* 0x0000000021087348 */ /* 0x000fea0003c00000 */
[----:B------:R0:W1:Y:S02]  /*32d0*/  SHFL.DOWN P2, R34, R36, R35, R38 ;  /* 0x0800002324227389 */ /* 0x0000640000040026 */
[----:B01----:R-:W-:Y:S01]  /*32e0*/  ENDCOLLECTIVE ;  /* 0x000000000000791b */ /* 0x003fe20003800000 */
.L_x_979:
[----:B------:R-:W-:Y:S01]  /*32f0*/  FADD.FTZ R29, R30, R29 ;  /* 0x0000001d1e1d7221 */ /* 0x000fe20000010000 */
[----:B------:R-:W-:-:S04]  /*3300*/  HFMA2.MMA R35, -RZ, RZ, 0, 1.1920928955078125e-07 ;  /* 0x00000002ff237435 */ /* 0x000fc800000001ff */
[----:B------:R-:W-:Y:S02]  /*3310*/  MOV R36, R29 ;  /* 0x0000001d00247202 */ /* 0x000fe40000000f00 */
[----:B------:R-:W-:-:S07]  /*3320*/  MOV R31, R34 ;  /* 0x00000022001f7202 */ /* 0x000fce0000000f00 */
[----:B------:R-:W-:Y:S05]  /*3330*/  WARPSYNC.COLLECTIVE R33, `(.L_x_980) ;  /* 0x0000000021087348 */ /* 0x000fea0003c00000 */
[----:B------:R0:W1:Y:S02]  /*3340*/  SHFL.DOWN P2, R34, R36, R35, R38 ;  /* 0x0800002324227389 */ /* 0x0000640000040026 */
[----:B01----:R-:W-:Y:S01]  /*3350*/  ENDCOLLECTIVE ;  /* 0x000000000000791b */ /* 0x003fe20003800000 */
.L_x_980:
[----:B------:R-:W-:-:S05]  /*3360*/  FADD.FTZ R31, R32, R31 ;  /* 0x0000001f201f7221 */ /* 0x000fca0000010000 */
[----:B------:R-:W-:Y:S02]  /*3370*/  MOV R36, R31 ;  /* 0x0000001f00247202 */ /* 0x000fe40000000f00 */
[----:B------:R-:W-:-:S07]  /*3380*/  MOV R26, R34 ;  /* 0x00000022001a7202 */ /* 0x000fce0000000f00 */
[----:B------:R-:W-:Y:S05]  /*3390*/  WARPSYNC.COLLECTIVE R33, `(.L_x_981) ;  /* 0x0000000021087348 */ /* 0x000fea0003c00000 */
[----:B------:R0:W1:Y:S02]  /*33a0*/  SHFL.DOWN P2, R34, R36, R35, R38 ;  /* 0x0800002324227389 */ /* 0x0000640000040026 */
[----:B01----:R-:W-:Y:S01]  /*33b0*/  ENDCOLLECTIVE ;  /* 0x000000000000791b */ /* 0x003fe20003800000 */
.L_x_981:
[----:B------:R-:W-:Y:S01]  /*33c0*/  FADD.FTZ R26, R29, R26 ;  /* 0x0000001a1d1a7221 */ /* 0x000fe20000010000 */
[----:B------:R-:W-:-:S04]  /*33d0*/  HFMA2.MMA R35, -RZ, RZ, 0, 5.9604644775390625e-08 ;  /* 0x00000001ff237435 */ /* 0x000fc800000001ff */
[----:B------:R-:W-:Y:S01]  /*33e0*/  MOV R36, R26 ;  /* 0x0000001a00247202 */ /* 0x000fe20000000f00 */
[----:B------:R-:W-:-:S07]  /*33f0*/  IMAD.MOV.U32 R28, RZ, RZ, R34 ;  /* 0x000000ffff1c7224 */ /* 0x000fce00078e0022 */
[----:B------:R-:W-:Y:S05]  /*3400*/  WARPSYNC.COLLECTIVE R33, `(.L_x_982) ;  /* 0x0000000021087348 */ /* 0x000fea0003c00000 */
[----:B------:R0:W1:Y:S02]  /*3410*/  SHFL.DOWN P2, R34, R36, R35, R38 ;  /* 0x0800002324227389 */ /* 0x0000640000040026 */
[----:B01----:R-:W-:Y:S01]  /*3420*/  ENDCOLLECTIVE ;  /* 0x000000000000791b */ /* 0x003fe20003800000 */
.L_x_982:
[----:B------:R-:W-:-:S05]  /*3430*/  FADD.FTZ R28, R31, R28 ;  /* 0x0000001c1f1c7221 */ /* 0x000fca0000010000 */
[----:B------:R-:W-:Y:S02]  /*3440*/  MOV R36, R28 ;  /* 0x0000001c00247202 */ /* 0x000fe40000000f00 */
[----:B------:R-:W-:-:S07]  /*3450*/  MOV R25, R34 ;  /* 0x0000002200197202 */ /* 0x000fce0000000f00 */
[----:B------:R-:W-:Y:S05]  /*3460*/  WARPSYNC.COLLECTIVE R33, `(.L_x_983) ;  /* 0x0000000021087348 */ /* 0x000fea0003c00000 */
[----:B------:R0:W1:Y:S02]  /*3470*/  SHFL.DOWN P2, R34, R36, R35, R38 ;  /* 0x0800002324227389 */ /* 0x0000640000040026 */
[----:B01----:R-:W-:Y:S01]  /*3480*/  ENDCOLLECTIVE ;  /* 0x000000000000791b */ /* 0x003fe20003800000 */
.L_x_983:
[----:B------:R-:W-:Y:S01]  /*3490*/  MOV R27, R34 ;  /* 0x00000022001b7202 */ /* 0x000fe20000000f00 */
[----:B------:R-:W-:Y:S06]  /*34a0*/  BRA `(.L_x_984) ;  /* 0xffffffe0006c7947 */ /* 0x000fec000383ffff */
.L_x_985:
        /* <DEDUP_REMOVED lines=13> */
.L_x_3904:


//--------------------- .text._ZN10layer_norm31ln_parallel_residual_bwd_kernelINS_13Kernel_traitsIf13__nv_bfloat16S2_S2_fjLj5120ELj1ELj1ELj8ELj8ENS_18Kernel_traits_baseILj5120EfS2_S2_S2_fjLj256EEEEELb1ELb0ELb0EEEvNS_9BwdParamsE --------------------------
	.section	.text._ZN10layer_norm31ln_parallel_residual_bwd_kernelINS_13Kernel_traitsIf13__nv_bfloat16S2_S2_fjLj5120ELj1ELj1ELj8ELj8ENS_18Kernel_traits_baseILj5120EfS2_S2_S2_fjLj256EEEEELb1ELb0ELb0EEEvNS_9BwdParamsE,"ax",@progbits
	.align	128
        .global         _ZN10layer_norm31ln_parallel_residual_bwd_kernelINS_13Kernel_traitsIf13__nv_bfloat16S2_S2_fjLj5120ELj1ELj1ELj8ELj8ENS_18Kernel_traits_baseILj5120EfS2_S2_S2_fjLj256EEEEELb1ELb0ELb0EEEvNS_9BwdParamsE
        .type           _ZN10layer_norm31ln_parallel_residual_bwd_kernelINS_13Kernel_traitsIf13__nv_bfloat16S2_S2_fjLj5120ELj1ELj1ELj8ELj8ENS_18Kernel_traits_baseILj5120EfS2_S2_S2_fjLj256EEEEELb1ELb0ELb0EEEvNS_9BwdParamsE,@function
        .size           _ZN10layer_norm31ln_parallel_residual_bwd_kernelINS_13Kernel_traitsIf13__nv_bfloat16S2_S2_fjLj5120ELj1ELj1ELj8ELj8ENS_18Kernel_traits_baseILj5120EfS2_S2_S2_fjLj256EEEEELb1ELb0ELb0EEEvNS_9BwdParamsE,(.L_x_3905 - _ZN10layer_norm31ln_parallel_residual_bwd_kernelINS_13Kernel_traitsIf13__nv_bfloat16S2_S2_fjLj5120ELj1ELj1ELj8ELj8ENS_18Kernel_traits_baseILj5120EfS2_S2_S2_fjLj256EEEEELb1ELb0ELb0EEEvNS_9BwdParamsE)
        .other          _ZN10layer_norm31ln_parallel_residual_bwd_kernelINS_13Kernel_traitsIf13__nv_bfloat16S2_S2_fjLj5120ELj1ELj1ELj8ELj8ENS_18Kernel_traits_baseILj5120EfS2_S2_S2_fjLj256EEEEELb1ELb0ELb0EEEvNS_9BwdParamsE,@"STO_CUDA_ENTRY STV_DEFAULT"
_ZN10layer_norm31ln_parallel_residual_bwd_kernelINS_13Kernel_traitsIf13__nv_bfloat16S2_S2_fjLj5120ELj1ELj1ELj8ELj8ENS_18Kernel_traits_baseILj5120EfS2_S2_S2_fjLj256EEEEELb1ELb0ELb0EEEvNS_9BwdParamsE:
.text._ZN10layer_norm31ln_parallel_residual_bwd_kernelINS_13Kernel_traitsIf13__nv_bfloat16S2_S2_fjLj5120ELj1ELj1ELj8ELj8ENS_18Kernel_traits_baseILj5120EfS2_S2_S2_fjLj256EEEEELb1ELb0ELb0EEEvNS_9BwdParamsE:
        /* <DEDUP_REMOVED lines=33> */
[----:B------:R0:W5:Y:S02]  /*0210*/  @P0 LDG.E.128 R148, desc[UR4][R2.64] ;  /* 0x0000000402940981 */ /* 0x000164000c1e1d00 */
[----:B------:R-:W4:Y:S01]  /*0220*/  @P2 LDC.64 R14, c[0x0][0x260] ;  /* 0x00009800ff0e2b82 */ /* 0x000f220000000a00 */
[C---:B-1----:R-:W-:Y:S01]  /*0230*/  @P0 IMAD.WIDE.U32 R4, R17.reuse, 0x10, R4 ;  /* 0x0000001011040825 */ /* 0x042fe200078e0004 */
[----:B------:R-:W-:-:S04]  /*0240*/  @P0 LOP3.LUT R17, R17, 0x100, RZ, 0xfc, !PT ;  /* 0x0000010011110812 */ /* 0x000fc800078efcff */
[----:B------:R0:W5:Y:S02]  /*0250*/  @P0 LDG.E.128 R144, desc[UR4][R4.64] ;  /* 0x0000000404900981 */ /* 0x000164000c1e1d00 */
[----:B------:R-:W1:Y:S01]  /*0260*/  @P2 LDC.64 R18, c[0x0][0x268] ;  /* 0x00009a00ff122b82 */ /* 0x000e620000000a00 */
[----:B--2---:R-:W-:-:S05]  /*0270*/  @P1 IMAD.WIDE.U32 R10, R17, 0x10, R6 ;  /* 0x00000010110a1825 */ /* 0x004fca00078e0006 */
[----:B------:R0:W5:Y:S02]  /*0280*/  @P1 LDG.E.128 R140, desc[UR4][R10.64] ;  /* 0x000000040a8c1981 */ /* 0x000164000c1e1d00 */
[----:B------:R-:W2:Y:S01]  /*0290*/  @P3 LDC.64 R20, c[0x0][0x260] ;  /* 0x00009800ff143b82 */ /* 0x000ea20000000a00 */
[C---:B---3--:R-:W-:Y:S01]  /*02a0*/  @P1 IMAD.WIDE.U32 R12, R17.reuse, 0x10, R8 ;  /* 0x00000010110c1825 */ /* 0x048fe200078e0008 */
[----:B------:R-:W-:-:S04]  /*02b0*/  @P1 IADD3 R17, R17, 0x100, RZ ;  /* 0x0000010011111810 */ /* 0x000fc80007ffe0ff */
[----:B------:R0:W5:Y:S02]  /*02c0*/  @P1 LDG.E.128 R136, desc[UR4][R12.64] ;  /* 0x000000040c881981 */ /* 0x000164000c1e1d00 */
[----:B------:R-:W3:Y:S01]  /*02d0*/  @P3 LDC.64 R22, c[0x0][0x268] ;  /* 0x00009a00ff163b82 */ /* 0x000ee20000000a00 */
[----:B----4-:R-:W-:-:S05]  /*02e0*/  @P2 IMAD.WIDE.U32 R14, R17, 0x10, R14 ;  /* 0x00000010110e2825 */ /* 0x010fca00078e000e */
[----:B------:R0:W5:Y:S01]  /*02f0*/  @P2 LDG.E.128 R132, desc[UR4][R14.64] ;  /* 0x000000040e842981 */ /* 0x000162000c1e1d00 */
[C---:B-1----:R-:W-:Y:S01]  /*0300*/  @P2 IMAD.WIDE.U32 R18, R17.reuse, 0x10, R18 ;  /* 0x0000001011122825 */ /* 0x042fe200078e0012 */
[----:B------:R-:W1:Y:S03]  /*0310*/  @P4 LDC.64 R24, c[0x0][0x260] ;  /* 0x00009800ff184b82 */ /* 0x000e660000000a00 */
[----:B------:R-:W-:Y:S01]  /*0320*/  @P2 VIADD R17, R17, 0x100 ;  /* 0x0000010011112836 */ /* 0x000fe20000000000 */
[----:B------:R0:W5:Y:S03]  /*0330*/  @P2 LDG.E.128 R128, desc[UR4][R18.64] ;  /* 0x0000000412802981 */ /* 0x000166000c1e1d00 */
[C---:B--2---:R-:W-:Y:S01]  /*0340*/  @P3 IMAD.WIDE.U32 R20, R17.reuse, 0x10, R20 ;  /* 0x0000001011143825 */ /* 0x044fe200078e0014 */
[----:B------:R-:W2:Y:S04]  /*0350*/  @P4 LDC.64 R26, c[0x0][0x268] ;  /* 0x00009a00ff1a4b82 */ /* 0x000ea80000000a00 */
[----:B------:R0:W5:Y:S01]  /*0360*/  @P3 LDG.E.128 R124, desc[UR4][R20.64] ;  /* 0x00000004147c3981 */ /* 0x000162000c1e1d00 */
[----:B---3--:R-:W-:-:S04]  /*0370*/  @P3 IMAD.WIDE.U32 R22, R17, 0x10, R22 ;  /* 0x0000001011163825 */ /* 0x008fc800078e0016 */
[----:B------:R-:W-:Y:S01]  /*0380*/  @P3 VIADD R17, R17, 0x100 ;  /* 0x0000010011113836 */ /* 0x000fe20000000000 */
[----:B------:R0:W5:Y:S03]  /*0390*/  @P3 LDG.E.128 R120, desc[UR4][R22.64] ;  /* 0x0000000416783981 */ /* 0x000166000c1e1d00 */
[----:B-1----:R-:W-:-:S05]  /*03a0*/  @P4 IMAD.WIDE.U32 R6, R17, 0x10, R24 ;  /* 0x0000001011064825 */ /* 0x002fca00078e0018 */
[----:B------:R0:W5:Y:S01]  /*03b0*/  @P4 LDG.E.128 R116, desc[UR4][R6.64] ;  /* 0x0000000406744981 */ /* 0x000162000c1e1d00 */
[----:B--2---:R-:W-:-:S05]  /*03c0*/  @P4 IMAD.WIDE.U32 R8, R17, 0x10, R26 ;  /* 0x0000001011084825 */ /* 0x004fca00078e001a */
[----:B------:R0:W5:Y:S01]  /*03d0*/  @P4 LDG.E.128 R112, desc[UR4][R8.64] ;  /* 0x0000000408704981 */ /* 0x000162000c1e1d00 */
        /* <DEDUP_REMOVED lines=41> */
[----:B------:R-:W-:Y:S01]  /*0670*/  CS2R R34, SRZ ;  /* 0x0000000000227805 */ /* 0x000fe2000001ff00 */
[----:B0-----:R-:W-:Y:S06]  /*0680*/  @P4 BRA `(.L_x_986) ;  /* 0x0000004000b84947 */ /* 0x001fec0003800000 */
[----:B------:R-:W0:Y:S01]  /*0690*/  LDC.U8 R205, c[0x0][0x2a0] ;  /* 0x0000a800ffcd7b82 */ /* 0x000e220000000000 */
[----:B------:R-:W-:Y:S01]  /*06a0*/  HFMA2.MMA R167, -RZ, RZ, 0, 5.9604644775390625e-08 ;  /* 0x00000001ffa77435 */ /* 0x000fe200000001ff */
[----:B------:R-:W-:-:S10]  /*06b0*/  IMAD.MOV.U32 R109, RZ, RZ, RZ ;  /* 0x000000ffff6d7224 */ /* 0x000fd400078e00ff */
.L_x_1017:
[----:B-1----:R-:W1:Y:S08]  /*06c0*/  LDC.64 R206, c[0x0][0x250] ;  /* 0x00009400ffce7b82 */ /* 0x002e700000000a00 */
[----:B0-2---:R-:W2:Y:S01]  /*06d0*/  LDC.64 R152, c[0x0][0x258] ;  /* 0x00009600ff987b82 */ /* 0x005ea20000000a00 */
[----:B-1----:R-:W-:-:S06]  /*06e0*/  IMAD.WIDE R206, R204, 0x4, R206 ;  /* 0x00000004ccce7825 */ /* 0x002fcc00078e02ce */
[----:B-----5:R1:W5:Y:S01]  /*06f0*/  LDG.E R206, desc[UR4][R206.64] ;  /* 0x00000004cece7981 */ /* 0x020362000c1e1900 */
[----:B--2---:R-:W-:-:S05]  /*0700*/  IMAD.WIDE R152, R204, 0x4, R152 ;  /* 0x00000004cc987825 */ /* 0x004fca00078e0298 */
        /* <DEDUP_REMOVED lines=10> */
[----:B-1----:R-:W-:Y:S06]  /*07b0*/  @!P0 BRA `(.L_x_988) ;  /* 0x0000000400708947 */ /* 0x002fec0003800000 */
[----:B------:R-:W-:Y:S01]  /*07c0*/  ISETP.NE.U32.AND P4, PT, RZ, UR14, PT ;  /* 0x0000000eff007c0c */ /* 0x000fe2000bf85070 */
[----:B------:R-:W1:Y:S01]  /*07d0*/  LDC.64 R156, c[0x0][0x2c0] ;  /* 0x0000b000ff9c7b82 */ /* 0x000e620000000a00 */
[C---:B------:R-:W-:Y:S02]  /*07e0*/  SHF.L.U32 R155, R202.reuse, 0x2, RZ ;  /* 0x00000002ca9b7819 */ /* 0x040fe400000006ff */
[----:B------:R-:W-:Y:S02]  /*07f0*/  ISETP.NE.AND.EX P4, PT, RZ, UR15, PT, P4 ;  /* 0x0000000fff007c0c */ /* 0x000fe4000bf85340 */
[----:B------:R-:W-:Y:S02]  /*0800*/  SHF.L.U64.HI R0, R202, 0x2, RZ ;  /* 0x00000002ca007819 */ /* 0x000fe400000102ff */
[----:B------:R-:W-:Y:S01]  /*0810*/  IADD3 R160, P5, R155, UR12, RZ ;  /* 0x0000000c9ba07c10 */ /* 0x000fe2000ffbe0ff */
[----:B------:R-:W2:Y:S03]  /*0820*/  LDC.64 R158, c[0x0][0x2b8] ;  /* 0x0000ae00ff9e7b82 */ /* 0x000ea60000000a00 */
[----:B------:R-:W-:-:S05]  /*0830*/  IADD3.X R161, R0, UR13, RZ, P5, !PT ;  /* 0x0000000d00a17c10 */ /* 0x000fca000affe4ff */
[----:B------:R-:W3:Y:S01]  /*0840*/  @P4 LDC.64 R152, c[0x0][0x248] ;  /* 0x00009200ff984b82 */ /* 0x000ee20000000a00 */
[----:B------:R-:W5:Y:S01]  /*0850*/  LDG.E R201, desc[UR4][R160.64] ;  /* 0x00000004a0c97981 */ /* 0x000f62000c1e1900 */
[----:B-1----:R-:W-:-:S06]  /*0860*/  IMAD.WIDE.U32 R156, R202, 0x8, R156 ;  /* 0x00000008ca9c7825 */ /* 0x002fcc00078e009c */
[----:B------:R-:W4:Y:S01]  /*0870*/  LDG.E.64 R156, desc[UR4][R156.64] ;  /* 0x000000049c9c7981 */ /* 0x000f22000c1e1b00 */
[----:B---3--:R-:W-:-:S05]  /*0880*/  @P4 IADD3 R152, P5, R155, R152, RZ ;  /* 0x000000989b984210 */ /* 0x008fca0007fbe0ff */
[----:B------:R-:W-:Y:S01]  /*0890*/  @P4 IMAD.X R153, R0, 0x1, R153, P5 ;  /* 0x0000000100994824 */ /* 0x000fe200028e0699 */
[----:B------:R-:W-:-:S04]  /*08a0*/  LEA R154, P5, R202, UR10, 0x3 ;  /* 0x0000000aca9a7c11 */ /* 0x000fc8000f8a18ff */
[C---:B------:R-:W-:Y:S01]  /*08b0*/  LEA.HI.X R155, R202.reuse, UR11, RZ, 0x3, P5 ;  /* 0x0000000bca9b7c11 */ /* 0x040fe2000a8f1cff */
[----:B--2---:R-:W-:Y:S01]  /*08c0*/  IMAD.WIDE.U32 R158, R202, 0x8, R158 ;  /* 0x00000008ca9e7825 */ /* 0x004fe200078e009e */
[----:B------:R-:W-:Y:S01]  /*08d0*/  ISETP.NE.U32.AND P5, PT, RZ, UR8, PT ;  /* 0x00000008ff007c0c */ /* 0x000fe2000bfa5070 */
[----:B------:R4:W5:Y:S03]  /*08e0*/  @P4 LDG.E R200, desc[UR4][R152.64] ;  /* 0x0000000498c84981 */ /* 0x000966000c1e1900 */
[----:B------:R-:W-:Y:S01]  /*08f0*/  ISETP.NE.AND.EX P5, PT, RZ, UR9, PT, P5 ;  /* 0x00000009ff007c0c */ /* 0x000fe2000bfa5350 */
[----:B------:R-:W2:Y:S04]  /*0900*/  LDG.E.64 R154, desc[UR4][R154.64] ;  /* 0x000000049a9a7981 */ /* 0x000ea8000c1e1b00 */
[----:B------:R-:W3:Y:S01]  /*0910*/  LDG.E.64 R158, desc[UR4][R158.64] ;  /* 0x000000049e9e7981 */ /* 0x000ee2000c1e1b00 */
[----:B0-----:R-:W-:-:S07]  /*0920*/  ISETP.NE.AND P4, PT, R205, RZ, PT ;  /* 0x000000ffcd00720c */ /* 0x001fce0003f85270 */
[----:B------:R-:W-:-:S04]  /*0930*/  @P5 LEA R162, P6, R202, UR8, 0x3 ;  /* 0x00000008caa25c11 */ /* 0x000fc8000f8c18ff */
[----:B------:R-:W-:Y:S02]  /*0940*/  @P5 LEA.HI.X R163, R202, UR9, RZ, 0x3, P6 ;  /* 0x00000009caa35c11 */ /* 0x000fe4000b0f1cff */
[----:B-----5:R-:W-:-:S03]  /*0950*/  FSEL R0, R206, RZ, !P4 ;  /* 0x000000ffce007208 */ /* 0x020fc60006000000 */
[----:B------:R0:W5:Y:S01]  /*0960*/  @P5 LDG.E.64 R190, desc[UR4][R162.64] ;  /* 0x00000004a2be5981 */ /* 0x000162000c1e1b00 */
[----:B----4-:R-:W-:Y:S02]  /*0970*/  MOV R153, R156 ;  /* 0x0000009c00997202 */ /* 0x010fe40000000f00 */
[----:B------:R-:W-:-:S05]  /*0980*/  SHF.R.U64 R156, R156, 0x10, R157 ;  /* 0x000000109c9c7819 */ /* 0x000fca000000129d */
[----:B------:R-:W-:Y:S02]  /*0990*/  IMAD.U32 R156, R156, 0x10000, RZ ;  /* 0x000100009c9c7824 */ /* 0x000fe400078e00ff */
[----:B--2---:R-:W-:Y:S01]  /*09a0*/  IMAD.MOV.U32 R164, RZ, RZ, R154 ;  /* 0x000000ffffa47224 */ /* 0x004fe200078e009a */
[--C-:B------:R-:W-:Y:S02]  /*09b0*/  SHF.R.U64 R165, R154, 0x10, R155.reuse ;  /* 0x000000109aa57819 */ /* 0x100fe4000000129b */
[----:B------:R-:W-:Y:S02]  /*09c0*/  MOV R166, R155 ;  /* 0x0000009b00a67202 */ /* 0x000fe40000000f00 */
[----:B------:R-:W-:Y:S02]  /*09d0*/  SHF.R.U32.HI R154, RZ, 0x10, R155 ;  /* 0x00000010ff9a7819 */ /* 0x000fe4000001169b */
[----:B------:R-:W-:Y:S01]  /*09e0*/  SHF.L.U32 R161, R166, 0x10, RZ ;  /* 0x00000010a6a17819 */ /* 0x000fe200000006ff */
[----:B------:R-:W-:-:S02]  /*09f0*/  IMAD.U32 R155, R164, 0x10000, RZ ;  /* 0x00010000a49b7824 */ /* 0x000fc400078e00ff */
[----:B------:R-:W-:Y:S02]  /*0a00*/  IMAD.U32 R165, R165, 0x10000, RZ ;  /* 0x00010000a5a57824 */ /* 0x000fe400078e00ff */
[----:B0-----:R-:W-:Y:S02]  /*0a10*/  IMAD.U32 R163, R154, 0x10000, RZ ;  /* 0x000100009aa37824 */ /* 0x001fe400078e00ff */
[C---:B------:R-:W-:Y:S01]  /*0a20*/  FADD.FTZ R160, -R0.reuse, R161 ;  /* 0x000000a100a07221 */ /* 0x040fe20000010100 */
[C---:B------:R-:W-:Y:S01]  /*0a30*/  FADD.FTZ R154, -R0.reuse, R155 ;  /* 0x0000009b009a7221 */ /* 0x040fe20000010100 */
[C---:B------:R-:W-:Y:S01]  /*0a40*/  FADD.FTZ R188, -R0.reuse, R165 ;  /* 0x000000a500bc7221 */ /* 0x040fe20000010100 */
[----:B------:R-:W-:Y:S01]  /*0a50*/  FADD.FTZ R184, -R0, R163 ;  /* 0x000000a300b87221 */ /* 0x000fe20000010100 */
[--C-:B---3--:R-:W-:Y:S01]  /*0a60*/  SHF.R.U64 R162, R158, 0x10, R159.reuse ;  /* 0x000000109ea27819 */ /* 0x108fe2000000129f */
[--C-:B------:R-:W-:Y:S01]  /*0a70*/  IMAD.MOV.U32 R152, RZ, RZ, R159.reuse ;  /* 0x000000ffff987224 */ /* 0x100fe200078e009f */
[----:B------:R-:W-:Y:S01]  /*0a80*/  SHF.R.U32.HI R161, RZ, 0x10, R159 ;  /* 0x00000010ffa17819 */ /* 0x000fe2000001169f */
[----:B------:R-:W-:-:S02]  /*0a90*/  IMAD.MOV.U32 R0, RZ, RZ, R158 ;  /* 0x000000ffff007224 */ /* 0x000fc400078e009e */
[----:B------:R-:W-:Y:S01]  /*0aa0*/  IMAD.U32 R159, R153, 0x10000, RZ ;  /* 0x00010000999f7824 */ /* 0x000fe200078e00ff */
[----:B------:R-:W-:Y:S01]  /*0ab0*/  MOV R153, R157 ;  /* 0x0000009d00997202 */ /* 0x000fe20000000f00 */
[----:B------:R-:W-:Y:S01]  /*0ac0*/  IMAD.U32 R155, R0, 0x10000, RZ ;  /* 0x00010000009b7824 */ /* 0x000fe200078e00ff */
[----:B------:R-:W-:Y:S01]  /*0ad0*/  SHF.R.U32.HI R158, RZ, 0x10, R157 ;  /* 0x00000010ff9e7819 */ /* 0x000fe2000001169d */
[----:B------:R-:W-:Y:S01]  /*0ae0*/  FMUL.FTZ R157, R144, R159 ;  /* 0x0000009f909d7220 */ /* 0x000fe20000410000 */
[----:B------:R-:W-:-:S03]  /*0af0*/  FMUL.FTZ R189, R203, R154 ;  /* 0x0000009acbbd7220 */ /* 0x000fc60000410000 */
[----:B------:R-:W-:Y:S01]  /*0b00*/  FFMA.FTZ R0, R148, R155, R157 ;  /* 0x0000009b94007223 */ /* 0x000fe2000001009d */
[----:B------:R-:W-:Y:S01]  /*0b10*/  IMAD.U32 R157, R153, 0x10000, RZ ;  /* 0x00010000999d7824 */ /* 0x000fe200078e00ff */
[----:B------:R-:W-:Y:S01]  /*0b20*/  SHF.L.U32 R154, R162, 0x10, RZ ;  /* 0x00000010a29a7819 */ /* 0x000fe200000006ff */
[----:B------:R-:W-:Y:S01]  /*0b30*/  FMUL.FTZ R186, R145, R156 ;  /* 0x0000009c91ba7220 */ /* 0x000fe20000410000 */
[C---:B------:R-:W-:Y:S01]  /*0b40*/  FMUL.FTZ R188, R203.reuse, R188 ;  /* 0x000000bccbbc7220 */ /* 0x040fe20000410000 */
[----:B------:R-:W-:Y:S01]  /*0b50*/  SHF.L.U32 R153, R152, 0x10, RZ ;  /* 0x0000001098997819 */ /* 0x000fe200000006ff */
[----:B------:R-:W-:Y:S02]  /*0b60*/  IMAD.U32 R158, R158, 0x10000, RZ ;  /* 0x000100009e9e7824 */ /* 0x000fe400078e00ff */
[----:B------:R-:W-:Y:S01]  /*0b70*/  FMUL.FTZ R185, R146, R157 ;  /* 0x0000009d92b97220 */ /* 0x000fe20000410000 */
[----:B------:R-:W-:Y:S01]  /*0b80*/  FMUL.FTZ R187, R203, R160 ;  /* 0x000000a0cbbb7220 */ /* 0x000fe20000410000 */
        /* <DEDUP_REMOVED lines=8> */
[-C--:B------:R-:W-:Y:S01]  /*0c10*/  FFMA.FTZ R185, R150, R153.reuse, R185 ;  /* 0x0000009996b97223 */ /* 0x080fe200000100b9 */
        /* <DEDUP_REMOVED lines=22> */
.L_x_988:
[----:B------:R-:W-:Y:S05]  /*0d80*/  BSYNC B0 ;  /* 0x0000000000007941 */ /* 0x000fea0003800000 */
.L_x_987:
[----:B------:R-:W-:Y:S04]  /*0d90*/  BSSY B0, `(.L_x_989) ;  /* 0x000005e000007945 */ /* 0x000fe80003800000 */
[----:B------:R-:W-:Y:S05]  /*0da0*/  @!P1 BRA `(.L_x_990) ;  /* 0x0000000400709947 */ /* 0x000fea0003800000 */
        /* <DEDUP_REMOVED lines=23> */
[C---:B------:R-:W-:Y:S02]  /*0f20*/  @P5 LEA R160, P6, R165.reuse, UR8, 0x3 ;  /* 0x00000008a5a05c11 */ /* 0x040fe4000f8c18ff */
[----:B-----5:R-:W-:Y:S02]  /*0f30*/  FSEL R176, R206, RZ, !P4 ;  /* 0x000000ffceb07208 */ /* 0x020fe40006000000 */
[----:B------:R-:W-:-:S05]  /*0f40*/  @P5 LEA.HI.X R161, R165, UR9, RZ, 0x3, P6 ;  /* 0x00000009a5a15c11 */ /* 0x000fca000b0f1cff */
[----:B------:R0:W5:Y:S01]  /*0f50*/  @P5 LDG.E.64 R192, desc[UR4][R160.64] ;  /* 0x00000004a0c05981 */ /* 0x000162000c1e1b00 */
[----:B------:R-:W-:Y:S01]  /*0f60*/  VIADD R165, R165, 0x100 ;  /* 0x00000100a5a57836 */ /* 0x000fe20000000000 */
[----:B----4-:R-:W-:Y:S02]  /*0f70*/  MOV R158, R154 ;  /* 0x0000009a009e7202 */ /* 0x010fe40000000f00 */
[----:B------:R-:W-:-:S03]  /*0f80*/  SHF.R.U64 R154, R154, 0x10, R155 ;  /* 0x000000109a9a7819 */ /* 0x000fc6000000129b */
[----:B------:R-:W-:-:S04]  /*0f90*/  IMAD.U32 R159, R158, 0x10000, RZ ;  /* 0x000100009e9f7824 */ /* 0x000fc800078e00ff */
[----:B------:R-:W-:Y:S01]  /*0fa0*/  FMUL.FTZ R179, R136, R159 ;  /* 0x0000009f88b37220 */ /* 0x000fe20000410000 */
[--C-:B--2---:R-:W-:Y:S01]  /*0fb0*/  SHF.R.U64 R175, R152, 0x10, R153.reuse ;  /* 0x0000001098af7819 */ /* 0x104fe20000001299 */
[----:B------:R-:W-:Y:S01]  /*0fc0*/  IMAD.MOV.U32 R173, RZ, RZ, R152 ;  /* 0x000000ffffad7224 */ /* 0x000fe200078e0098 */
[----:B------:R-:W-:Y:S02]  /*0fd0*/  MOV R174, R153 ;  /* 0x0000009900ae7202 */ /* 0x000fe40000000f00 */
[----:B------:R-:W-:Y:S01]  /*0fe0*/  SHF.R.U32.HI R153, RZ, 0x10, R153 ;  /* 0x00000010ff997819 */ /* 0x000fe20000011699 */
[----:B------:R-:W-:Y:S02]  /*0ff0*/  IMAD.U32 R152, R175, 0x10000, RZ ;  /* 0x00010000af987824 */ /* 0x000fe400078e00ff */
[----:B------:R-:W-:Y:S02]  /*1000*/  IMAD.U32 R173, R173, 0x10000, RZ ;  /* 0x00010000adad7824 */ /* 0x000fe400078e00ff */
[----:B------:R-:W-:-:S02]  /*1010*/  IMAD.U32 R153, R153, 0x10000, RZ ;  /* 0x0001000099997824 */ /* 0x000fc400078e00ff */
[C---:B------:R-:W-:Y:S01]  /*1020*/  FADD.FTZ R178, -R176.reuse, R152 ;  /* 0x00000098b0b27221 */ /* 0x040fe20000010100 */
[C---:B0-----:R-:W-:Y:S01]  /*1030*/  FADD.FTZ R160, -R176.reuse, R173 ;  /* 0x000000adb0a07221 */ /* 0x041fe20000010100 */
[----:B---3--:R-:W-:Y:S02]  /*1040*/  IMAD.MOV.U32 R152, RZ, RZ, R156 ;  /* 0x000000ffff987224 */ /* 0x008fe400078e009c */
[----:B------:R-:W-:Y:S01]  /*1050*/  FADD.FTZ R162, -R176, R153 ;  /* 0x00000099b0a27221 */ /* 0x000fe20000010100 */
[--C-:B------:R-:W-:Y:S01]  /*1060*/  SHF.R.U64 R163, R156, 0x10, R157.reuse ;  /* 0x000000109ca37819 */ /* 0x100fe2000000129d */
[--C-:B------:R-:W-:Y:S01]  /*1070*/  IMAD.MOV.U32 R153, RZ, RZ, R157.reuse ;  /* 0x000000ffff997224 */ /* 0x100fe200078e009d */
[----:B------:R-:W-:Y:S01]  /*1080*/  SHF.R.U32.HI R161, RZ, 0x10, R157 ;  /* 0x00000010ffa17819 */ /* 0x000fe2000001169d */
[----:B------:R-:W-:Y:S01]  /*1090*/  IMAD.U32 R157, R152, 0x10000, RZ ;  /* 0x00010000989d7824 */ /* 0x000fe200078e00ff */
        /* <DEDUP_REMOVED lines=23> */
[-C--:B------:R-:W-:Y:S01]  /*1210*/  FFMA.FTZ R175, R142, R153.reuse, R175 ;  /* 0x000000998eaf7223 */ /* 0x080fe200000100af */
        /* <DEDUP_REMOVED lines=21> */
.L_x_990:
[----:B------:R-:W-:Y:S05]  /*1370*/  BSYNC B0 ;  /* 0x0000000000007941 */ /* 0x000fea0003800000 */
.L_x_989:
[----:B------:R-:W-:Y:S04]  /*1380*/  BSSY B0, `(.L_x_991) ;  /* 0x000005e000007945 */ /* 0x000fe80003800000 */
[----:B------:R-:W-:Y:S05]  /*1390*/  @!P2 BRA `(.L_x_992) ;  /* 0x000000040070a947 */ /* 0x000fea0003800000 */
[----:B------:R-:W-:Y:S01]  /*13a0*/  ISETP.NE.U32.AND P4, PT, RZ, UR14, PT ;  /* 0x0000000eff007c0c */ /* 0x000fe2000bf85070 */
[----:B------:R-:W1:Y:S01]  /*13b0*/  LDC.64 R30, c[0x0][0x2c0] ;  /* 0x0000b000ff1e7b82 */ /* 0x000e620000000a00 */
[C---:B------:R-:W-:Y:S02]  /*13c0*/  SHF.L.U32 R27, R165.reuse, 0x2, RZ ;  /* 0x00000002a51b7819 */ /* 0x040fe400000006ff */
[----:B------:R-:W-:Y:S02]  /*13d0*/  ISETP.NE.AND.EX P4, PT, RZ, UR15, PT, P4 ;  /* 0x0000000fff007c0c */ /* 0x000fe4000bf85340 */
[----:B------:R-:W-:Y:S02]  /*13e0*/  SHF.L.U64.HI R28, R165, 0x2, RZ ;  /* 0x00000002a51c7819 */ /* 0x000fe400000102ff */
[----:B------:R-:W-:-:S04]  /*13f0*/  IADD3 R158, P5, R27, UR12, RZ ;  /* 0x0000000c1b9e7c10 */ /* 0x000fc8000ffbe0ff */
[----:B------:R-:W-:-:S05]  /*1400*/  IADD3.X R159, R28, UR13, RZ, P5, !PT ;  /* 0x0000000d1c9f7c10 */ /* 0x000fca000affe4ff */
[----:B------:R-:W2:Y:S01]  /*1410*/  @P4 LDC.64 R154, c[0x0][0x248] ;  /* 0x00009200ff9a4b82 */ /* 0x000ea20000000a00 */
[----:B------:R3:W5:Y:S01]  /*1420*/  LDG.E R172, desc[UR4][R158.64] ;  /* 0x000000049eac7981 */ /* 0x000762000c1e1900 */
[----:B--2---:R-:W-:-:S05]  /*1430*/  @P4 IADD3 R154, P5, R27, R154, RZ ;  /* 0x0000009a1b9a4210 */ /* 0x004fca0007fbe0ff */
[----:B------:R-:W-:Y:S01]  /*1440*/  @P4 IMAD.X R155, R28, 0x1, R155, P5 ;  /* 0x000000011c9b4824 */ /* 0x000fe200028e069b */
[C---:B------:R-:W-:Y:S01]  /*1450*/  LEA R152, P5, R165.reuse, UR10, 0x3 ;  /* 0x0000000aa5987c11 */ /* 0x040fe2000f8a18ff */
[----:B------:R-:W2:Y:S03]  /*1460*/  LDC.64 R28, c[0x0][0x2b8] ;  /* 0x0000ae00ff1c7b82 */ /* 0x000ea60000000a00 */
[C---:B------:R-:W-:Y:S01]  /*1470*/  LEA.HI.X R153, R165.reuse, UR11, RZ, 0x3, P5 ;  /* 0x0000000ba5997c11 */ /* 0x040fe2000a8f1cff */
[C---:B-1----:R-:W-:Y:S01]  /*1480*/  IMAD.WIDE.U32 R30, R165.reuse, 0x8, R30 ;  /* 0x00000008a51e7825 */ /* 0x042fe200078e001e */
[----:B------:R-:W-:Y:S01]  /*1490*/  ISETP.NE.U32.AND P5, PT, RZ, UR8, PT ;  /* 0x00000008ff007c0c */ /* 0x000fe2000bfa5070 */
[----:B------:R1:W5:Y:S03]  /*14a0*/  @P4 LDG.E R170, desc[UR4][R154.64] ;  /* 0x000000049aaa4981 */ /* 0x000366000c1e1900 */
[----:B------:R-:W-:Y:S01]  /*14b0*/  ISETP.NE.AND.EX P5, PT, RZ, UR9, PT, P5 ;  /* 0x00000009ff007c0c */ /* 0x000fe2000bfa5350 */
[----:B------:R-:W4:Y:S04]  /*14c0*/  LDG.E.64 R152, desc[UR4][R152.64] ;  /* 0x0000000498987981 */ /* 0x000f28000c1e1b00 */
[----:B------:R-:W3:Y:S01]  /*14d0*/  LDG.E.64 R30, desc[UR4][R30.64] ;  /* 0x000000041e1e7981 */ /* 0x000ee2000c1e1b00 */
[----:B--2---:R-:W-:Y:S01]  /*14e0*/  IMAD.WIDE.U32 R28, R165, 0x8, R28 ;  /* 0x00000008a51c7825 */ /* 0x004fe200078e001c */
[----:B0-----:R-:W-:-:S06]  /*14f0*/  ISETP.NE.AND P4, PT, R205, RZ, PT ;  /* 0x000000ffcd00720c */ /* 0x001fcc0003f85270 */
[C---:B------:R-:W-:Y:S01]  /*1500*/  @P5 LEA R156, P6, R165.reuse, UR8, 0x3 ;  /* 0x00000008a59c5c11 */ /* 0x040fe2000f8c18ff */
[----:B------:R-:W2:Y:S01]  /*1510*/  LDG.E.64 R28, desc[UR4][R28.64] ;  /* 0x000000041c1c7981 */ /* 0x000ea2000c1e1b00 */
[----:B-----5:R-:W-:Y:S02]  /*1520*/  FSEL R162, R206, RZ, !P4 ;  /* 0x000000ffcea27208 */ /* 0x020fe40006000000 */
[----:B------:R-:W-:-:S05]  /*1530*/  @P5 LEA.HI.X R157, R165, UR9, RZ, 0x3, P6 ;  /* 0x00000009a59d5c11 */ /* 0x000fca000b0f1cff */
[----:B------:R0:W5:Y:S01]  /*1540*/  @P5 LDG.E.64 R194, desc[UR4][R156.64] ;  /* 0x000000049cc25981 */ /* 0x000162000c1e1b00 */
[----:B------:R-:W-:Y:S01]  /*1550*/  VIADD R165, R165, 0x100 ;  /* 0x00000100a5a57836 */ /* 0x000fe20000000000 */
[--C-:B----4-:R-:W-:Y:S02]  /*1560*/  SHF.R.U64 R161, R152, 0x10, R153.reuse ;  /* 0x0000001098a17819 */ /* 0x110fe40000001299 */
[----:B------:R-:W-:Y:S02]  /*1570*/  MOV R160, R153 ;  /* 0x0000009900a07202 */ /* 0x000fe40000000f00 */
[----:B------:R-:W-:Y:S01]  /*1580*/  SHF.R.U32.HI R153, RZ, 0x10, R153 ;  /* 0x00000010ff997819 */ /* 0x000fe20000011699 */
[----:B------:R-:W-:-:S04]  /*1590*/  IMAD.MOV.U32 R27, RZ, RZ, R152 ;  /* 0x000000ffff1b7224 */ /* 0x000fc800078e0098 */
[----:B------:R-:W-:Y:S02]  /*15a0*/  IMAD.U32 R153, R153, 0x10000, RZ ;  /* 0x0001000099997824 */ /* 0x000fe400078e00ff */
[----:B------:R-:W-:Y:S02]  /*15b0*/  IMAD.U32 R27, R27, 0x10000, RZ ;  /* 0x000100001b1b7824 */ /* 0x000fe400078e00ff */
[----:B---3--:R-:W-:Y:S01]  /*15c0*/  FADD.FTZ R158, -R162, R153 ;  /* 0x00000099a29e7221 */ /* 0x008fe20000010100 */
[----:B------:R-:W-:Y:S01]  /*15d0*/  MOV R153, R30 ;  /* 0x0000001e00997202 */ /* 0x000fe20000000f00 */
[----:B------:R-:W-:Y:S01]  /*15e0*/  IMAD.U32 R152, R161, 0x10000, RZ ;  /* 0x00010000a1987824 */ /* 0x000fe200078e00ff */
[----:B------:R-:W-:Y:S01]  /*15f0*/  SHF.L.U32 R160, R160, 0x10, RZ ;  /* 0x00000010a0a07819 */ /* 0x000fe200000006ff */
[----:B-1----:R-:W-:Y:S01]  /*1600*/  FADD.FTZ R154, -R162, R27 ;  /* 0x0000001ba29a7221 */ /* 0x002fe20000010100 */
[----:B0-----:R-:W-:Y:S01]  /*1610*/  SHF.R.U64 R156, R30, 0x10, R31 ;  /* 0x000000101e9c7819 */ /* 0x001fe2000000121f */
[----:B------:R-:W-:Y:S01]  /*1620*/  IMAD.U32 R153, R153, 0x10000, RZ ;  /* 0x0001000099997824 */ /* 0x000fe200078e00ff */
[----:B--2---:R-:W-:Y:S01]  /*1630*/  SHF.R.U64 R155, R28, 0x10, R29 ;  /* 0x000000101c9b7819 */ /* 0x004fe2000000121d */
[----:B------:R-:W-:-:S02]  /*1640*/  IMAD.MOV.U32 R27, RZ, RZ, R28 ;  /* 0x000000ffff1b7224 */ /* 0x000fc400078e001c */
[C---:B------:R-:W-:Y:S01]  /*1650*/  FADD.FTZ R168, -R162.reuse, R152 ;  /* 0x00000098a2a87221 */ /* 0x040fe20000010100 */
[----:B------:R-:W-:Y:S01]  /*1660*/  FADD.FTZ R160, -R162, R160 ;  /* 0x000000a0a2a07221 */ /* 0x000fe20000010100 */
[----:B------:R-:W-:Y:S01]  /*1670*/  MOV R28, R31 ;  /* 0x0000001f001c7202 */ /* 0x000fe20000000f00 */
[----:B------:R-:W-:Y:S01]  /*1680*/  IMAD.U32 R156, R156, 0x10000, RZ ;  /* 0x000100009c9c7824 */ /* 0x000fe200078e00ff */
[----:B------:R-:W-:Y:S01]  /*1690*/  SHF.R.U32.HI R162, RZ, 0x10, R31 ;  /* 0x00000010ffa27819 */ /* 0x000fe2000001161f */
[--C-:B------:R-:W-:Y:S02]  /*16a0*/  IMAD.MOV.U32 R152, RZ, RZ, R29.reuse ;  /* 0x000000ffff987224 */ /* 0x100fe400078e001d */
[----:B------:R-:W-:Y:S01]  /*16b0*/  FMUL.FTZ R169, R128, R153 ;  /* 0x0000009980a97220 */ /* 0x000fe20000410000 */
[----:B------:R-:W-:Y:S02]  /*16c0*/  IMAD.U32 R27, R27, 0x10000, RZ ;  /* 0x000100001b1b7824 */ /* 0x000fe400078e00ff */
[----:B------:R-:W-:Y:S01]  /*16d0*/  FMUL.FTZ R171, R203, R154 ;  /* 0x0000009acbab7220 */ /* 0x000fe20000410000 */
[----:B------:R-:W-:Y:S01]  /*16e0*/  SHF.R.U32.HI R29, RZ, 0x10, R29 ;  /* 0x00000010ff1d7819 */ /* 0x000fe2000001161d */
[----:B------:R-:W-:Y:S01]  /*16f0*/  IMAD.U32 R157, R28, 0x10000, RZ ;  /* 0x000100001c9d7824 */ /* 0x000fe200078e00ff */
[----:B------:R-:W-:Y:S01]  /*1700*/  SHF.L.U32 R154, R155, 0x10, RZ ;  /* 0x000000109b9a7819 */ /* 0x000fe200000006ff */
[----:B------:R-:W-:Y:S01]  /*1710*/  FMUL.FTZ R30, R129, R156 ;  /* 0x0000009c811e7220 */ /* 0x000fe20000410000 */
[----:B------:R-:W-:Y:S01]  /*1720*/  FMUL.FTZ R168, R203, R168 ;  /* 0x000000a8cba87220 */ /* 0x000fe20000410000 */
[----:B------:R-:W-:Y:S01]  /*1730*/  FADD.FTZ R80, R80, R27 ;  /* 0x0000001b50507221 */ /* 0x000fe20000010000 */
[-C--:B------:R-:W-:Y:S01]  /*1740*/  FFMA.FTZ R169, R132, R27.reuse, R169 ;  /* 0x0000001b84a97223 */ /* 0x080fe200000100a9 */
[----:B------:R-:W-:Y:S01]  /*1750*/  FFMA.FTZ R100, R171, R27, R100 ;  /* 0x0000001bab647223 */ /* 0x000fe20000010064 */
[----:B------:R-:W-:Y:S01]  /*1760*/  IMAD.U32 R162, R162, 0x10000, RZ ;  /* 0x00010000a2a27824 */ /* 0x000fe200078e00ff */
[----:B------:R-:W-:Y:S01]  /*1770*/  SHF.L.U32 R27, R152, 0x10, RZ ;  /* 0x00000010981b7819 */ /* 0x000fe200000006ff */
[----:B------:R-:W-:-:S02]  /*1780*/  IMAD.U32 R152, R29, 0x10000, RZ ;  /* 0x000100001d987824 */ /* 0x000fc400078e00ff */
[----:B------:R-:W-:Y:S01]  /*1790*/  FADD.FTZ R81, R81, R154 ;  /* 0x0000009a51517221 */ /* 0x000fe20000010000 */
[-C--:B------:R-:W-:Y:S01]  /*17a0*/  FFMA.FTZ R30, R133, R154.reuse, R30 ;  /* 0x0000009a851e7223 */ /* 0x080fe2000001001e */
[----:B------:R-:W-:Y:S01]  /*17b0*/  FFMA.FTZ R101, R168, R154, R101 ;  /* 0x0000009aa8657223 */ /* 0x000fe20000010065 */
[----:B------:R-:W-:Y:S01]  /*17c0*/  FMUL.FTZ R29, R130, R157 ;  /* 0x0000009d821d7220 */ /* 0x000fe20000410000 */
[----:B------:R-:W-:Y:S01]  /*17d0*/  FMUL.FTZ R31, R203, R160 ;  /* 0x000000a0cb1f7220 */ /* 0x000fe20000410000 */
[----:B------:R-:W-:Y:S01]  /*17e0*/  FMUL.FTZ R154, R131, R162 ;  /* 0x000000a2839a7220 */ /* 0x000fe20000410000 */
[----:B------:R-:W-:Y:S01]  /*17f0*/  FMUL.FTZ R28, R203, R158 ;  /* 0x0000009ecb1c7220 */ /* 0x000fe20000410000 */
[----:B------:R-:W-:Y:S01]  /*1800*/  FADD.FTZ R40, R40, R153 ;  /* 0x0000009928287221 */ /* 0x000fe20000010000 */
[C---:B------:R-:W-:Y:S01]  /*1810*/  FFMA.FTZ R60, R171.reuse, R153, R60 ;  /* 0x00000099ab3c7223 */ /* 0x040fe2000001003c */
[----:B------:R-:W-:Y:S01]  /*1820*/  FADD.FTZ R153, R164, R169 ;  /* 0x000000a9a4997221 */ /* 0x000fe20000010000 */
[----:B------:R-:W-:Y:S01]  /*1830*/  FFMA.FTZ R155, R171, R169, R166 ;  /* 0x000000a9ab9b7223 */ /* 0x000fe200000100a6 */
[----:B------:R-:W-:Y:S01]  /*1840*/  FADD.FTZ R82, R82, R27 ;  /* 0x0000001b52527221 */ /* 0x000fe20000010000 */
[-C--:B------:R-:W-:Y:S01]  /*1850*/  FFMA.FTZ R29, R134, R27.reuse, R29 ;  /* 0x0000001b861d7223 */ /* 0x080fe2000001001d */
        /* <DEDUP_REMOVED lines=16> */
.L_x_992:
[----:B------:R-:W-:Y:S05]  /*1960*/  BSYNC B0 ;  /* 0x0000000000007941 */ /* 0x000fea0003800000 */
.L_x_991:
        /* <DEDUP_REMOVED lines=18> */
[----:B------:R-:W5:Y:S03]  /*1a90*/  @P4 LDG.E R24, desc[UR4][R152.64] ;  /* 0x0000000498184981 */ /* 0x000f66000c1e1900 */
        /* <DEDUP_REMOVED lines=11> */
[----:B----4-:R-:W-:Y:S01]  /*1b50*/  SHF.R.U64 R158, R22, 0x10, R23 ;  /* 0x00000010169e7819 */ /* 0x010fe20000001217 */
[----:B------:R-:W-:Y:S01]  /*1b60*/  IMAD.MOV.U32 R17, RZ, RZ, R22 ;  /* 0x000000ffff117224 */ /* 0x000fe200078e0016 */
[----:B------:R-:W-:-:S03]  /*1b70*/  MOV R25, R23 ;  /* 0x0000001700197202 */ /* 0x000fc60000000f00 */
[----:B------:R-:W-:Y:S01]  /*1b80*/  IMAD.U32 R22, R158, 0x10000, RZ ;  /* 0x000100009e167824 */ /* 0x000fe200078e00ff */
[----:B------:R-:W-:Y:S01]  /*1b90*/  SHF.R.U32.HI R23, RZ, 0x10, R23 ;  /* 0x00000010ff177819 */ /* 0x000fe20000011617 */
[----:B------:R-:W-:Y:S02]  /*1ba0*/  IMAD.U32 R17, R17, 0x10000, RZ ;  /* 0x0001000011117824 */ /* 0x000fe400078e00ff */
[----:B---3--:R-:W-:Y:S01]  /*1bb0*/  FADD.FTZ R156, -R162, R22 ;  /* 0x00000016a29c7221 */ /* 0x008fe20000010100 */
[----:B------:R-:W-:Y:S02]  /*1bc0*/  MOV R22, R20 ;  /* 0x0000001400167202 */ /* 0x000fe40000000f00 */
[----:B------:R-:W-:Y:S02]  /*1bd0*/  SHF.L.U32 R25, R25, 0x10, RZ ;  /* 0x0000001019197819 */ /* 0x000fe400000006ff */
[----:B------:R-:W-:Y:S01]  /*1be0*/  SHF.R.U64 R158, R20, 0x10, R21 ;  /* 0x00000010149e7819 */ /* 0x000fe20000001215 */
[----:B------:R-:W-:-:S02]  /*1bf0*/  IMAD.U32 R23, R23, 0x10000, RZ ;  /* 0x0001000017177824 */ /* 0x000fc400078e00ff */
[----:B0-----:R-:W-:Y:S01]  /*1c00*/  FADD.FTZ R154, -R162, R17 ;  /* 0x00000011a29a7221 */ /* 0x001fe20000010100 */
[----:B------:R-:W-:Y:S02]  /*1c10*/  IMAD.U32 R153, R22, 0x10000, RZ ;  /* 0x0001000016997824 */ /* 0x000fe400078e00ff */
[----:B------:R-:W-:Y:S01]  /*1c20*/  FADD.FTZ R160, -R162, R25 ;  /* 0x00000019a2a07221 */ /* 0x000fe20000010100 */
[----:B--2---:R-:W-:Y:S01]  /*1c30*/  IMAD.MOV.U32 R17, RZ, RZ, R18 ;  /* 0x000000ffff117224 */ /* 0x004fe200078e0012 */
[--C-:B------:R-:W-:Y:S01]  /*1c40*/  SHF.R.U64 R157, R18, 0x10, R19.reuse ;  /* 0x00000010129d7819 */ /* 0x100fe20000001213 */
[--C-:B------:R-:W-:Y:S01]  /*1c50*/  IMAD.MOV.U32 R152, RZ, RZ, R19.reuse ;  /* 0x000000ffff987224 */ /* 0x100fe200078e0013 */
[----:B------:R-:W-:Y:S01]  /*1c60*/  SHF.R.U32.HI R155, RZ, 0x10, R19 ;  /* 0x00000010ff9b7819 */ /* 0x000fe20000011613 */
[----:B------:R-:W-:Y:S01]  /*1c70*/  IMAD.U32 R158, R158, 0x10000, RZ ;  /* 0x000100009e9e7824 */ /* 0x000fe200078e00ff */
[----:B------:R-:W-:Y:S01]  /*1c80*/  MOV R18, R21 ;  /* 0x0000001500127202 */ /* 0x000fe20000000f00 */
[----:B------:R-:W-:Y:S01]  /*1c90*/  FADD.FTZ R162, -R162, R23 ;  /* 0x00000017a2a27221 */ /* 0x000fe20000010100 */
[----:B------:R-:W-:Y:S01]  /*1ca0*/  SHF.R.U32.HI R19, RZ, 0x10, R21 ;  /* 0x00000010ff137819 */ /* 0x000fe20000011615 */
[----:B------:R-:W-:-:S02]  /*1cb0*/  IMAD.U32 R17, R17, 0x10000, RZ ;  /* 0x0001000011117824 */ /* 0x000fc400078e00ff */
[----:B------:R-:W-:Y:S01]  /*1cc0*/  FMUL.FTZ R23, R120, R153 ;  /* 0x0000009978177220 */ /* 0x000fe20000410000 */
[----:B------:R-:W-:Y:S01]  /*1cd0*/  FMUL.FTZ R25, R203, R154 ;  /* 0x0000009acb197220 */ /* 0x000fe20000410000 */
[----:B------:R-:W-:Y:S01]  /*1ce0*/  SHF.L.U32 R154, R157, 0x10, RZ ;  /* 0x000000109d9a7819 */ /* 0x000fe200000006ff */
[----:B------:R-:W-:Y:S02]  /*1cf0*/  IMAD.U32 R157, R18, 0x10000, RZ ;  /* 0x00010000129d7824 */ /* 0x000fe400078e00ff */
        /* <DEDUP_REMOVED lines=37> */
.L_x_994:
[----:B------:R-:W-:Y:S05]  /*1f50*/  BSYNC B0 ;  /* 0x0000000000007941 */ /* 0x000fea0003800000 */
.L_x_993:
[----:B------:R-:W-:Y:S01]  /*1f60*/  ISETP.NE.AND P4, PT, R16, RZ, PT ;  /* 0x000000ff1000720c */ /* 0x000fe20003f85270 */
[----:B------:R-:W-:-:S12]  /*1f70*/  BSSY B0, `(.L_x_995) ;  /* 0x000005d000007945 */ /* 0x000fd80003800000 */
[----:B------:R-:W-:Y:S05]  /*1f80*/  @!P4 BRA `(.L_x_996) ;  /* 0x00000004006cc947 */ /* 0x000fea0003800000 */
[----:B------:R-:W1:Y:S01]  /*1f90*/  LDC.64 R12, c[0x0][0x2b8] ;  /* 0x0000ae00ff0c7b82 */ /* 0x000e620000000a00 */
[----:B------:R-:W-:Y:S02]  /*1fa0*/  LEA R8, P5, R165, UR10, 0x3 ;  /* 0x0000000aa5087c11 */ /* 0x000fe4000f8a18ff */
[----:B------:R-:W-:-:S05]  /*1fb0*/  ISETP.NE.U32.AND P4, PT, RZ, UR8, PT ;  /* 0x00000008ff007c0c */ /* 0x000fca000bf85070 */
[----:B------:R-:W2:Y:S01]  /*1fc0*/  LDC.64 R10, c[0x0][0x2c0] ;  /* 0x0000b000ff0a7b82 */ /* 0x000ea20000000a00 */
[----:B------:R-:W-:-:S06]  /*1fd0*/  LEA.HI.X R9, R165, UR11, RZ, 0x3, P5 ;  /* 0x0000000ba5097c11 */ /* 0x000fcc000a8f1cff */
[----:B------:R-:W3:Y:S01]  /*1fe0*/  LDG.E.64 R8, desc[UR4][R8.64] ;  /* 0x0000000408087981 */ /* 0x000ee2000c1e1b00 */
[----:B-1----:R-:W-:-:S06]  /*1ff0*/  IMAD.WIDE.U32 R12, R165, 0x8, R12 ;  /* 0x00000008a50c7825 */ /* 0x002fcc00078e000c */
[----:B------:R-:W4:Y:S01]  /*2000*/  LDG.E.64 R12, desc[UR4][R12.64] ;  /* 0x000000040c0c7981 */ /* 0x000f22000c1e1b00 */
[----:B--2---:R-:W-:-:S06]  /*2010*/  IMAD.WIDE.U32 R10, R165, 0x8, R10 ;  /* 0x00000008a50a7825 */ /* 0x004fcc00078e000a */
[----:B------:R-:W2:Y:S01]  /*2020*/  LDG.E.64 R10, desc[UR4][R10.64] ;  /* 0x000000040a0a7981 */ /* 0x000ea2000c1e1b00 */
[----:B------:R-:W-:-:S13]  /*2030*/  ISETP.NE.AND.EX P4, PT, RZ, UR9, PT, P4 ;  /* 0x00000009ff007c0c */ /* 0x000fda000bf85340 */
[----:B------:R-:W-:-:S04]  /*2040*/  @P4 LEA R154, P5, R165, UR8, 0x3 ;  /* 0x00000008a59a4c11 */ /* 0x000fc8000f8a18ff */
[C---:B------:R-:W-:Y:S02]  /*2050*/  @P4 LEA.HI.X R155, R165.reuse, UR9, RZ, 0x3, P5 ;  /* 0x00000009a59b4c11 */ /* 0x040fe4000a8f1cff */
[----:B------:R-:W-:Y:S02]  /*2060*/  ISETP.NE.U32.AND P5, PT, RZ, UR14, PT ;  /* 0x0000000eff007c0c */ /* 0x000fe4000bfa5070 */
[----:B------:R-:W-:Y:S01]  /*2070*/  SHF.L.U32 R15, R165, 0x2, RZ ;  /* 0x00000002a50f7819 */ /* 0x000fe200000006ff */
[----:B------:R-:W5:Y:S01]  /*2080*/  @P4 LDG.E.64 R198, desc[UR4][R154.64] ;  /* 0x000000049ac64981 */ /* 0x000f62000c1e1b00 */
[----:B------:R-:W-:-:S13]  /*2090*/  ISETP.NE.AND.EX P5, PT, RZ, UR15, PT, P5 ;  /* 0x0000000fff007c0c */ /* 0x000fda000bfa5350 */
[----:B------:R-:W1:Y:S01]  /*20a0*/  @P5 LDC.64 R6, c[0x0][0x248] ;  /* 0x00009200ff065b82 */ /* 0x000e620000000a00 */
[----:B------:R-:W-:Y:S02]  /*20b0*/  SHF.R.U32.HI R156, RZ, 0x1e, R165 ;  /* 0x0000001eff9c7819 */ /* 0x000fe400000116a5 */
[----:B------:R-:W-:-:S04]  /*20c0*/  IADD3 R152, P4, R15, UR12, RZ ;  /* 0x0000000c0f987c10 */ /* 0x000fc8000ff9e0ff */
[----:B------:R-:W-:Y:S02]  /*20d0*/  IADD3.X R153, R156, UR13, RZ, P4, !PT ;  /* 0x0000000d9c997c10 */ /* 0x000fe4000a7fe4ff */
[----:B-1----:R-:W-:-:S03]  /*20e0*/  @P5 IADD3 R6, P4, R15, R6, RZ ;  /* 0x000000060f065210 */ /* 0x002fc60007f9e0ff */
[----:B------:R-:W5:Y:S02]  /*20f0*/  LDG.E R15, desc[UR4][R152.64] ;  /* 0x00000004980f7981 */ /* 0x000f64000c1e1900 */
[----:B------:R-:W-:Y:S01]  /*2100*/  @P5 IMAD.X R7, R156, 0x1, R7, P4 ;  /* 0x000000019c075824 */ /* 0x000fe200020e0607 */
[----:B0-----:R-:W-:-:S04]  /*2110*/  ISETP.NE.AND P4, PT, R205, RZ, PT ;  /* 0x000000ffcd00720c */ /* 0x001fc80003f85270 */
[----:B------:R3:W5:Y:S02]  /*2120*/  @P5 LDG.E R14, desc[UR4][R6.64] ;  /* 0x00000004060e5981 */ /* 0x000764000c1e1900 */
[----:B---3--:R-:W-:-:S05]  /*2130*/  SHF.R.U64 R6, R8, 0x10, R9 ;  /* 0x0000001008067819 */ /* 0x008fca0000001209 */
[----:B------:R-:W-:Y:S02]  /*2140*/  IMAD.U32 R6, R6, 0x10000, RZ ;  /* 0x0001000006067824 */ /* 0x000fe400078e00ff */
[----:B----4-:R-:W-:Y:S01]  /*2150*/  IMAD.MOV.U32 R156, RZ, RZ, R12 ;  /* 0x000000ffff9c7224 */ /* 0x010fe200078e000c */
[----:B------:R-:W-:Y:S02]  /*2160*/  SHF.R.U64 R161, R12, 0x10, R13 ;  /* 0x000000100ca17819 */ /* 0x000fe4000000120d */
[----:B------:R-:W-:Y:S01]  /*2170*/  MOV R157, R13 ;  /* 0x0000000d009d7202 */ /* 0x000fe20000000f00 */
[----:B--2---:R-:W-:Y:S01]  /*2180*/  IMAD.MOV.U32 R12, RZ, RZ, R10 ;  /* 0x000000ffff0c7224 */ /* 0x004fe200078e000a */
[--C-:B------:R-:W-:Y:S02]  /*2190*/  SHF.R.U64 R155, R10, 0x10, R11.reuse ;  /* 0x000000100a9b7819 */ /* 0x100fe4000000120b */
[----:B------:R-:W-:Y:S01]  /*21a0*/  MOV R10, R8 ;  /* 0x00000008000a7202 */ /* 0x000fe20000000f00 */
[----:B------:R-:W-:Y:S01]  /*21b0*/  IMAD.MOV.U32 R154, RZ, RZ, R11 ;  /* 0x000000ffff9a7224 */ /* 0x000fe200078e000b */
[----:B------:R-:W-:-:S02]  /*21c0*/  SHF.R.U32.HI R159, RZ, 0x10, R13 ;  /* 0x00000010ff9f7819 */ /* 0x000fc4000001160d */
[----:B------:R-:W-:Y:S01]  /*21d0*/  SHF.R.U32.HI R160, RZ, 0x10, R11 ;  /* 0x00000010ffa07819 */ /* 0x000fe2000001160b */
[--C-:B------:R-:W-:Y:S01]  /*21e0*/  IMAD.MOV.U32 R11, RZ, RZ, R9.reuse ;  /* 0x000000ffff0b7224 */ /* 0x100fe200078e0009 */
[----:B------:R-:W-:Y:S02]  /*21f0*/  SHF.R.U32.HI R8, RZ, 0x10, R9 ;  /* 0x00000010ff087819 */ /* 0x000fe40000011609 */
[----:B-----5:R-:W-:Y:S02]  /*2200*/  FSEL R13, R206, RZ, !P4 ;  /* 0x000000ffce0d7208 */ /* 0x020fe40006000000 */
[----:B------:R-:W-:Y:S01]  /*2210*/  SHF.L.U32 R10, R10, 0x10, RZ ;  /* 0x000000100a0a7819 */ /* 0x000fe200000006ff */
[----:B------:R-:W-:Y:S01]  /*2220*/  IMAD.U32 R11, R11, 0x10000, RZ ;  /* 0x000100000b0b7824 */ /* 0x000fe200078e00ff */
[----:B------:R-:W-:Y:S01]  /*2230*/  SHF.L.U32 R8, R8, 0x10, RZ ;  /* 0x0000001008087819 */ /* 0x000fe200000006ff */
[----:B------:R-:W-:Y:S02]  /*2240*/  IMAD.U32 R7, R156, 0x10000, RZ ;  /* 0x000100009c077824 */ /* 0x000fe400078e00ff */
[----:B------:R-:W-:Y:S01]  /*2250*/  FADD.FTZ R10, -R13, R10 ;  /* 0x0000000a0d0a7221 */ /* 0x000fe20000010100 */
[----:B------:R-:W-:-:S02]  /*2260*/  IMAD.U32 R9, R12, 0x10000, RZ ;  /* 0x000100000c097824 */ /* 0x000fc400078e00ff */
[C---:B------:R-:W-:Y:S01]  /*2270*/  FADD.FTZ R6, -R13.reuse, R6 ;  /* 0x000000060d067221 */ /* 0x040fe20000010100 */
[C---:B------:R-:W-:Y:S01]  /*2280*/  FADD.FTZ R156, -R13.reuse, R11 ;  /* 0x0000000b0d9c7221 */ /* 0x040fe20000010100 */
[----:B------:R-:W-:Y:S01]  /*2290*/  FADD.FTZ R158, -R13, R8 ;  /* 0x000000080d9e7221 */ /* 0x000fe20000010100 */
[----:B------:R-:W-:Y:S01]  /*22a0*/  FMUL.FTZ R13, R203, R10 ;  /* 0x0000000acb0d7220 */ /* 0x000fe20000410000 */
[-C--:B------:R-:W-:Y:S01]  /*22b0*/  FMUL.FTZ R11, R112, R9.reuse ;  /* 0x00000009700b7220 */ /* 0x080fe20000410000 */
[----:B------:R-:W-:Y:S02]  /*22c0*/  IMAD.U32 R152, R155, 0x10000, RZ ;  /* 0x000100009b987824 */ /* 0x000fe400078e00ff */
[----:B------:R-:W-:Y:S01]  /*22d0*/  FADD.FTZ R32, R32, R9 ;  /* 0x0000000920207221 */ /* 0x000fe20000010000 */
[----:B------:R-:W-:Y:S01]  /*22e0*/  FFMA.FTZ R52, R13, R9, R52 ;  /* 0x000000090d347223 */ /* 0x000fe20000010034 */
[----:B------:R-:W-:Y:S01]  /*22f0*/  SHF.L.U32 R8, R161, 0x10, RZ ;  /* 0x00000010a1087819 */ /* 0x000fe200000006ff */
[----:B------:R-:W-:-:S02]  /*2300*/  IMAD.U32 R153, R154, 0x10000, RZ ;  /* 0x000100009a997824 */ /* 0x000fc400078e00ff */
[----:B------:R-:W-:Y:S01]  /*2310*/  FMUL.FTZ R9, R203, R156 ;  /* 0x0000009ccb097220 */ /* 0x000fe20000410000 */
[-C--:B------:R-:W-:Y:S01]  /*2320*/  FFMA.FTZ R11, R116, R7.reuse, R11 ;  /* 0x00000007740b7223 */ /* 0x080fe2000001000b */
[----:B------:R-:W-:Y:S01]  /*2330*/  FMUL.FTZ R10, R113, R152 ;  /* 0x00000098710a7220 */ /* 0x000fe20000410000 */
[----:B------:R-:W-:Y:S01]  /*2340*/  FADD.FTZ R72, R72, R7 ;  /* 0x0000000748487221 */ /* 0x000fe20000010000 */
[----:B------:R-:W-:Y:S01]  /*2350*/  FFMA.FTZ R92, R13, R7, R92 ;  /* 0x000000070d5c7223 */ /* 0x000fe2000001005c */
[----:B------:R-:W-:Y:S01]  /*2360*/  FMUL.FTZ R12, R203, R6 ;  /* 0x00000006cb0c7220 */ /* 0x000fe20000410000 */
[-C--:B------:R-:W-:Y:S01]  /*2370*/  FMUL.FTZ R7, R114, R153.reuse ;  /* 0x0000009972077220 */ /* 0x080fe20000410000 */
[----:B------:R-:W-:Y:S01]  /*2380*/  SHF.L.U32 R160, R160, 0x10, RZ ;  /* 0x00000010a0a07819 */ /* 0x000fe200000006ff */
[----:B------:R-:W-:Y:S01]  /*2390*/  FADD.FTZ R34, R34, R153 ;  /* 0x0000009922227221 */ /* 0x000fe20000010000 */
[----:B------:R-:W-:Y:S01]  /*23a0*/  FFMA.FTZ R54, R9, R153, R54 ;  /* 0x0000009909367223 */ /* 0x000fe20000010036 */
[----:B------:R-:W-:Y:S01]  /*23b0*/  FFMA.FTZ R10, R117, R8, R10 ;  /* 0x00000008750a7223 */ /* 0x000fe2000001000a */
[----:B------:R-:W-:-:S02]  /*23c0*/  IMAD.U32 R157, R157, 0x10000, RZ ;  /* 0x000100009d9d7824 */ /* 0x000fc400078e00ff */
[----:B------:R-:W-:Y:S01]  /*23d0*/  FADD.FTZ R153, R164, R11 ;  /* 0x0000000ba4997221 */ /* 0x000fe20000010000 */
[----:B------:R-:W-:Y:S01]  /*23e0*/  FFMA.FTZ R155, R13, R11, R166 ;  /* 0x0000000b0d9b7223 */ /* 0x000fe200000100a6 */
[----:B------:R-:W-:Y:S01]  /*23f0*/  FADD.FTZ R33, R33, R152 ;  /* 0x0000009821217221 */ /* 0x000fe20000010000 */
[----:B------:R-:W-:Y:S01]  /*2400*/  FFMA.FTZ R53, R12, R152, R53 ;  /* 0x000000980c357223 */ /* 0x000fe20000010035 */
[----:B------:R-:W-:Y:S01]  /*2410*/  FFMA.FTZ R7, R118, R157, R7 ;  /* 0x0000009d76077223 */ /* 0x000fe20000010007 */
[----:B------:R-:W-:Y:S02]  /*2420*/  IMAD.U32 R156, R159, 0x10000, RZ ;  /* 0x000100009f9c7824 */ /* 0x000fe400078e00ff */
[----:B------:R-:W-:Y:S01]  /*2430*/  FMUL.FTZ R6, R115, R160 ;  /* 0x000000a073067220 */ /* 0x000fe20000410000 */
[----:B------:R-:W-:Y:S01]  /*2440*/  FADD.FTZ R152, R153, R10 ;  /* 0x0000000a99987221 */ /* 0x000fe20000010000 */
[C---:B------:R-:W-:Y:S01]  /*2450*/  FFMA.FTZ R154, R12.reuse, R10, R155 ;  /* 0x0000000a0c9a7223 */ /* 0x040fe2000001009b */
[----:B------:R-:W-:Y:S01]  /*2460*/  FADD.FTZ R73, R73, R8 ;  /* 0x0000000849497221 */ /* 0x000fe20000010000 */
[----:B------:R-:W-:Y:S01]  /*2470*/  FFMA.FTZ R93, R12, R8, R93 ;  /* 0x000000080c5d7223 */ /* 0x000fe2000001005d */
[----:B------:R-:W-:Y:S01]  /*2480*/  FMUL.FTZ R8, R203, R158 ;  /* 0x0000009ecb087220 */ /* 0x000fe20000410000 */
[-C--:B------:R-:W-:Y:S01]  /*2490*/  FFMA.FTZ R6, R119, R156.reuse, R6 ;  /* 0x0000009c77067223 */ /* 0x080fe20000010006 */
        /* <DEDUP_REMOVED lines=8> */
[----:B------:R-:W-:Y:S01]  /*2520*/  FADD.FTZ R164, R153, R6 ;  /* 0x0000000699a47221 */ /* 0x000fe20000010000 */
[----:B------:R-:W-:-:S07]  /*2530*/  FFMA.FTZ R166, R8, R6, R155 ;  /* 0x0000000608a67223 */ /* 0x000fce000001009b */
.L_x_996:
[----:B------:R-:W-:Y:S05]  /*2540*/  BSYNC B0 ;  /* 0x0000000000007941 */ /* 0x000fea0003800000 */
.L_x_995:
[----:B------:R-:W-:Y:S01]  /*2550*/  LOP3.LUT P4, RZ, R167, 0xff, RZ, 0xc0, !PT ;  /* 0x000000ffa7ff7812 */ /* 0x000fe2000788c0ff */
[----:B------:R-:W-:Y:S01]  /*2560*/  UMOV UR20, 0xffffffff ;  /* 0xffffffff00147882 */ /* 0x000fe20000000000 */
[----:B------:R-:W-:Y:S02]  /*2570*/  SHF.R.U32.HI R152, RZ, 0x5, R210 ;  /* 0x00000005ff987819 */ /* 0x000fe400000116d2 */
[----:B------:R-:W-:Y:S02]  /*2580*/  LOP3.LUT P5, RZ, R210, 0x1f, RZ, 0xc0, !PT ;  /* 0x0000001fd2ff7812 */ /* 0x000fe400078ac0ff */
[----:B------:R-:W-:-:S07]  /*2590*/  LOP3.LUT R153, R152, 0x7fffff8, RZ, 0xc0, !PT ;  /* 0x07fffff898997812 */ /* 0x000fce00078ec0ff */
[----:B------:R-:W-:Y:S01]  /*25a0*/  @!P4 VIADD R153, R153, 0x8 ;  /* 0x000000089999c836 */ /* 0x000fe20000000000 */
        /* <DEDUP_REMOVED lines=19> */
.L_x_1036:
[----:B------:R-:W4:Y:S01]  /*26e0*/  S2R R157, SR_CgaCtaId ;  /* 0x00000000009d7919 */ /* 0x000f220000008800 */
[----:B------:R-:W-:Y:S01]  /*26f0*/  MOV R154, 0x400 ;  /* 0x00000400009a7802 */ /* 0x000fe20000000f00 */
[----:B--2--5:R-:W-:Y:S01]  /*2700*/  FADD.FTZ R206, R158, R155 ;  /* 0x0000009b9ece7221 */ /* 0x024fe20000010000 */
[----:B------:R-:W-:Y:S01]  /*2710*/  @!P5 LOP3.LUT R152, R152, 0x7, RZ, 0xc0, !PT ;  /* 0x000000079898d812 */ /* 0x000fe200078ec0ff */
[----:B---3--:R-:W-:Y:S01]  /*2720*/  FADD.FTZ R207, R160, R207 ;  /* 0x000000cfa0cf7221 */ /* 0x008fe20000010000 */
[----:B------:R-:W-:Y:S05]  /*2730*/  WARPSYNC.ALL ;  /* 0x0000000000007948 */ /* 0x000fea0003800000 */
[----:B------:R-:W-:Y:S01]  /*2740*/  @!P5 IADD3 R152, R153, R152, RZ ;  /* 0x000000989998d210 */ /* 0x000fe20007ffe0ff */
[----:B------:R-:W-:Y:S01]  /*2750*/  BSSY B0, `(.L_x_998) ;  /* 0x0000081000007945 */ /* 0x000fe20003800000 */
[----:B----4-:R-:W-:-:S05]  /*2760*/  LEA R154, R157, R154, 0x18 ;  /* 0x0000009a9d9a7211 */ /* 0x010fca00078ec0ff */
[--C-:B------:R-:W-:Y:S02]  /*2770*/  @!P5 IMAD R215, R152, 0x8, R154.reuse ;  /* 0x0000000898d7d824 */ /* 0x100fe400078e029a */
[----:B------:R-:W-:-:S03]  /*2780*/  IMAD R216, R153, 0x8, R154 ;  /* 0x0000000899d87824 */ /* 0x000fc600078e029a */
[----:B------:R-:W-:Y:S01]  /*2790*/  @!P5 STS.64 [R215+0x5000], R206 ;  /* 0x005000ced700d388 */ /* 0x000fe20000000a00 */
[----:B------:R-:W-:Y:S06]  /*27a0*/  BAR.SYNC.DEFER_BLOCKING 0x0 ;  /* 0x0000000000007b1d */ /* 0x000fec0000010000 */
[----:B------:R-:W2:Y:S04]  /*27b0*/  LDS.128 R152, [R216+0x5000] ;  /* 0x00500000d8987984 */ /* 0x000ea80000000c00 */
[----:B-1----:R-:W1:Y:S04]  /*27c0*/  LDS.128 R156, [R216+0x5010] ;  /* 0x00501000d89c7984 */ /* 0x002e680000000c00 */
[----:B------:R-:W3:Y:S04]  /*27d0*/  LDS.128 R160, [R216+0x5020] ;  /* 0x00502000d8a07984 */ /* 0x000ee80000000c00 */
[----:B------:R-:W4:Y:S01]  /*27e0*/  LDS.128 R164, [R216+0x5030] ;  /* 0x00503000d8a47984 */ /* 0x000f220000000c00 */
[----:B--2---:R-:W-:Y:S01]  /*27f0*/  FADD.FTZ R217, RZ, R152 ;  /* 0x00000098ffd97221 */ /* 0x004fe20000010000 */
[----:B------:R-:W-:-:S03]  /*2800*/  FADD.FTZ R152, RZ, R153 ;  /* 0x00000099ff987221 */ /* 0x000fc60000010000 */
[----:B------:R-:W-:Y:S01]  /*2810*/  FADD.FTZ R217, R154, R217 ;  /* 0x000000d99ad97221 */ /* 0x000fe20000010000 */
[----:B------:R-:W-:-:S03]  /*2820*/  FADD.FTZ R152, R155, R152 ;  /* 0x000000989b987221 */ /* 0x000fc60000010000 */
[----:B-1----:R-:W-:Y:S01]  /*2830*/  FADD.FTZ R217, R217, R156 ;  /* 0x0000009cd9d97221 */ /* 0x002fe20000010000 */
[----:B------:R-:W-:-:S03]  /*2840*/  FADD.FTZ R152, R152, R157 ;  /* 0x0000009d98987221 */ /* 0x000fc60000010000 */
[----:B------:R-:W-:Y:S01]  /*2850*/  FADD.FTZ R217, R158, R217 ;  /* 0x000000d99ed97221 */ /* 0x000fe20000010000 */
[----:B------:R-:W-:-:S03]  /*2860*/  FADD.FTZ R152, R159, R152 ;  /* 0x000000989f987221 */ /* 0x000fc60000010000 */
[----:B---3--:R-:W-:Y:S01]  /*2870*/  FADD.FTZ R217, R217, R160 ;  /* 0x000000a0d9d97221 */ /* 0x008fe20000010000 */
[----:B------:R-:W-:-:S03]  /*2880*/  FADD.FTZ R152, R152, R161 ;  /* 0x000000a198987221 */ /* 0x000fc60000010000 */
[----:B------:R-:W-:Y:S01]  /*2890*/  FADD.FTZ R217, R162, R217 ;  /* 0x000000d9a2d97221 */ /* 0x000fe20000010000 */
[----:B------:R-:W-:-:S03]  /*28a0*/  FADD.FTZ R152, R163, R152 ;  /* 0x00000098a3987221 */ /* 0x000fc60000010000 */
[----:B----4-:R-:W-:Y:S01]  /*28b0*/  FADD.FTZ R217, R217, R164 ;  /* 0x000000a4d9d97221 */ /* 0x010fe20000010000 */
[----:B------:R-:W-:-:S03]  /*28c0*/  FADD.FTZ R152, R152, R165 ;  /* 0x000000a598987221 */ /* 0x000fc60000010000 */
[----:B------:R-:W-:Y:S01]  /*28d0*/  FADD.FTZ R160, R166, R217 ;  /* 0x000000d9a6a07221 */ /* 0x000fe20000010000 */
[----:B------:R-:W-:-:S03]  /*28e0*/  FADD.FTZ R152, R167, R152 ;  /* 0x00000098a7987221 */ /* 0x000fc60000010000 */
[----:B------:R-:W-:Y:S01]  /*28f0*/  FMUL.FTZ R160, R160, UR16 ;  /* 0x00000010a0a07c20 */ /* 0x000fe20008410000 */
[----:B------:R-:W-:Y:S01]  /*2900*/  FMUL.FTZ R161, R152, UR16 ;  /* 0x0000001098a17c20 */ /* 0x000fe20008410000 */
[----:B------:R-:W-:Y:S06]  /*2910*/  @!P0 BRA `(.L_x_999) ;  /* 0x0000000400908947 */ /* 0x000fec0003800000 */
[----:B0-----:R-:W-:Y:S02]  /*2920*/  ISETP.NE.AND P5, PT, R205, RZ, PT ;  /* 0x000000ffcd00720c */ /* 0x001fe40003fa5270 */
        /* <DEDUP_REMOVED lines=12> */
[--C-:B------:R-:W-:Y:S02]  /*29f0*/  @P5 SHF.R.U64 R157, R190, 0x10, R191.reuse ;  /* 0x00000010be9d5819 */ /* 0x100fe400000012bf */
[----:B------:R-:W-:Y:S01]  /*2a00*/  @P5 SHF.R.U32.HI R164, RZ, 0x10, R191 ;  /* 0x00000010ffa45819 */ /* 0x000fe200000116bf */
[----:B------:R-:W-:Y:S02]  /*2a10*/  @P5 IMAD.U32 R153, R154, 0x10000, RZ ;  /* 0x000100009a995824 */ /* 0x000fe400078e00ff */
[----:B------:R-:W-:Y:S02]  /*2a20*/  @P5 IMAD.U32 R155, R155, 0x10000, RZ ;  /* 0x000100009b9b5824 */ /* 0x000fe400078e00ff */
[----:B------:R-:W-:Y:S01]  /*2a30*/  @P5 FADD.FTZ R152, R152, R153 ;  /* 0x0000009998985221 */ /* 0x000fe20000010000 */
[-CC-:B------:R-:W-:Y:S01]  /*2a40*/  FFMA.FTZ R153, R188, R161.reuse, R162.reuse ;  /* 0x000000a1bc997223 */ /* 0x180fe200000100a2 */
[----:B------:R-:W-:Y:S01]  /*2a50*/  FFMA.FTZ R162, R184, R161, R162 ;  /* 0x000000a1b8a27223 */ /* 0x000fe200000100a2 */
[----:B------:R-:W-:-:S02]  /*2a60*/  @P5 IMAD.U32 R164, R164, 0x10000, RZ ;  /* 0x00010000a4a45824 */ /* 0x000fc400078e00ff */
[----:B------:R-:W-:Y:S01]  /*2a70*/  @P5 FADD.FTZ R158, R158, R155 ;  /* 0x0000009b9e9e5221 */ /* 0x000fe20000010000 */
[----:B------:R-:W-:Y:S01]  /*2a80*/  FADD.FTZ R154, R186, -R153 ;  /* 0x80000099ba9a7221 */ /* 0x000fe20000010000 */
[----:B------:R-:W-:Y:S01]  /*2a90*/  FADD.FTZ R162, R183, -R162 ;  /* 0x800000a2b7a27221 */ /* 0x000fe20000010000 */
[----:B------:R-:W-:Y:S01]  /*2aa0*/  @P5 SHF.L.U32 R153, R157, 0x10, RZ ;  /* 0x000000109d995819 */ /* 0x000fe200000006ff */
[----:B------:R-:W-:Y:S01]  /*2ab0*/  FMUL.FTZ R163, R152, UR17 ;  /* 0x0000001198a37c20 */ /* 0x000fe20008410000 */
[C---:B------:R-:W-:Y:S01]  /*2ac0*/  FMUL.FTZ R154, R203.reuse, R154 ;  /* 0x0000009acb9a7220 */ /* 0x040fe20000410000 */
[----:B------:R-:W-:-:S03]  /*2ad0*/  FMUL.FTZ R159, R203, R162 ;  /* 0x000000a2cb9f7220 */ /* 0x000fc60000410000 */
[----:B------:R-:W-:Y:S01]  /*2ae0*/  @P5 FADD.FTZ R154, R154, R153 ;  /* 0x000000999a9a5221 */ /* 0x000fe20000010000 */
        /* <DEDUP_REMOVED lines=14> */
[----:B------:R-:W-:-:S02]  /*2bd0*/  @P5 PRMT R3, R155, 0x7610, R3 ;  /* 0x000076109b035816 */ /* 0x000fc40000000003 */
        /* <DEDUP_REMOVED lines=17> */
[C---:B------:R-:W-:Y:S02]  /*2cf0*/  FSEL R166, R159.reuse, RZ, P6 ;  /* 0x000000ff9fa67208 */ /* 0x040fe40003000000 */
        /* <DEDUP_REMOVED lines=19> */
.L_x_1000:
        /* <DEDUP_REMOVED lines=18> */
.L_x_1001:
[----:B------:R-:W-:-:S07]  /*2f50*/  VIADD R202, R202, 0x100 ;  /* 0x00000100caca7836 */ /* 0x000fce0000000000 */
.L_x_999:
[----:B------:R-:W-:Y:S05]  /*2f60*/  BSYNC B0 ;  /* 0x0000000000007941 */ /* 0x000fea0003800000 */
.L_x_998:
[----:B------:R-:W-:Y:S04]  /*2f70*/  BSSY B0, `(.L_x_1002) ;  /* 0x0000066000007945 */ /* 0x000fe80003800000 */
[----:B------:R-:W-:Y:S05]  /*2f80*/  @!P1 BRA `(.L_x_1003) ;  /* 0x0000000400909947 */ /* 0x000fea0003800000 */
[----:B0-----:R-:W-:Y:S02]  /*2f90*/  ISETP.NE.AND P5, PT, R205, RZ, PT ;  /* 0x000000ffcd00720c */ /* 0x001fe40003fa5270 */
[----:B------:R-:W-:Y:S02]  /*2fa0*/  LOP3.LUT P6, RZ, R182, 0xff, RZ, 0xc0, !PT ;  /* 0x000000ffb6ff7812 */ /* 0x000fe400078cc0ff */
[----:B------:R-:W-:Y:S02]  /*2fb0*/  FSEL R162, R160, RZ, !P5 ;  /* 0x000000ffa0a27208 */ /* 0x000fe40006800000 */
[----:B------:R-:W-:-:S03]  /*2fc0*/  ISETP.NE.U32.AND P5, PT, RZ, UR8, PT ;  /* 0x00000008ff007c0c */ /* 0x000fc6000bfa5070 */
[-CC-:B-1----:R-:W-:Y:S01]  /*2fd0*/  FFMA.FTZ R152, R181, R161.reuse, R162.reuse ;  /* 0x000000a1b5987223 */ /* 0x182fe200000100a2 */
[----:B------:R-:W-:Y:S01]  /*2fe0*/  ISETP.NE.AND.EX P5, PT, RZ, UR9, PT, P5 ;  /* 0x00000009ff007c0c */ /* 0x000fe2000bfa5350 */
[----:B------:R-:W-:Y:S02]  /*2ff0*/  FFMA.FTZ R158, R177, R161, R162 ;  /* 0x000000a1b19e7223 */ /* 0x000fe400000100a2 */
[----:B------:R-:W-:Y:S02]  /*3000*/  FADD.FTZ R152, R179, -R152 ;  /* 0x80000098b3987221 */ /* 0x000fe40000010000 */
[----:B------:R-:W-:Y:S02]  /*3010*/  FADD.FTZ R158, R175, -R158 ;  /* 0x8000009eaf9e7221 */ /* 0x000fe40000010000 */
[C---:B------:R-:W-:Y:S02]  /*3020*/  FMUL.FTZ R152, R203.reuse, R152 ;  /* 0x00000098cb987220 */ /* 0x040fe40000410000 */
[----:B------:R-:W-:-:S04]  /*3030*/  FMUL.FTZ R158, R203, R158 ;  /* 0x0000009ecb9e7220 */ /* 0x000fc80000410000 */
[----:B------:R-:W-:Y:S01]  /*3040*/  @P5 IMAD.MOV.U32 R153, RZ, RZ, R192 ;  /* 0x000000ffff995224 */ /* 0x000fe200078e00c0 */
[--C-:B------:R-:W-:Y:S01]  /*3050*/  @P5 SHF.R.U64 R157, R192, 0x10, R193.reuse ;  /* 0x00000010c09d5819 */ /* 0x100fe200000012c1 */
[--C-:B------:R-:W-:Y:S01]  /*3060*/  @P5 IMAD.MOV.U32 R155, RZ, RZ, R193.reuse ;  /* 0x000000ffff9b5224 */ /* 0x100fe200078e00c1 */
[----:B------:R-:W-:Y:S02]  /*3070*/  @P5 SHF.R.U32.HI R164, RZ, 0x10, R193 ;  /* 0x00000010ffa45819 */ /* 0x000fe400000116c1 */
[----:B------:R-:W-:Y:S02]  /*3080*/  @P5 SHF.L.U32 R153, R153, 0x10, RZ ;  /* 0x0000001099995819 */ /* 0x000fe400000006ff */
[----:B------:R-:W-:Y:S01]  /*3090*/  @P5 SHF.L.U32 R155, R155, 0x10, RZ ;  /* 0x000000109b9b5819 */ /* 0x000fe200000006ff */
[----:B------:R-:W-:Y:S02]  /*30a0*/  @P5 IMAD.U32 R164, R164, 0x10000, RZ ;  /* 0x00010000a4a45824 */ /* 0x000fe400078e00ff */
[----:B------:R-:W-:Y:S01]  /*30b0*/  @P5 FADD.FTZ R152, R152, R153 ;  /* 0x0000009998985221 */ /* 0x000fe20000010000 */
[-CC-:B------:R-:W-:Y:S01]  /*30c0*/  FFMA.FTZ R153, R178, R161.reuse, R162.reuse ;  /* 0x000000a1b2997223 */ /* 0x180fe200000100a2 */
[----:B------:R-:W-:Y:S01]  /*30d0*/  FFMA.FTZ R162, R174, R161, R162 ;  /* 0x000000a1aea27223 */ /* 0x000fe200000100a2 */
[----:B------:R-:W-:Y:S01]  /*30e0*/  @P5 FADD.FTZ R158, R158, R155 ;  /* 0x0000009b9e9e5221 */ /* 0x000fe20000010000 */
[----:B------:R-:W-:Y:S01]  /*30f0*/  FMUL.FTZ R163, R152, UR17 ;  /* 0x0000001198a37c20 */ /* 0x000fe20008410000 */
[----:B------:R-:W-:Y:S01]  /*3100*/  FADD.FTZ R154, R176, -R153 ;  /* 0x80000099b09a7221 */ /* 0x000fe20000010000 */
[----:B------:R-:W-:Y:S01]  /*3110*/  FADD.FTZ R162, R173, -R162 ;  /* 0x800000a2ada27221 */ /* 0x000fe20000010000 */
[----:B------:R-:W-:-:S02]  /*3120*/  @P5 IMAD.U32 R153, R157, 0x10000, RZ ;  /* 0x000100009d995824 */ /* 0x000fc400078e00ff */
[C---:B------:R-:W-:Y:S01]  /*3130*/  FMUL.FTZ R154, R203.reuse, R154 ;  /* 0x0000009acb9a7220 */ /* 0x040fe20000410000 */
[----:B------:R-:W-:Y:S01]  /*3140*/  FMUL.FTZ R159, R203, R162 ;  /* 0x000000a2cb9f7220 */ /* 0x000fe20000410000 */
[----:B------:R-:W-:Y:S02]  /*3150*/  FSEL R156, R163, RZ, P6 ;  /* 0x000000ffa39c7208 */ /* 0x000fe40003000000 */
[----:B------:R-:W-:Y:S01]  /*3160*/  @P5 FADD.FTZ R154, R154, R153 ;  /* 0x000000999a9a5221 */ /* 0x000fe20000010000 */
[----:B------:R-:W-:Y:S01]  /*3170*/  @P5 FADD.FTZ R159, R159, R164 ;  /* 0x000000a49f9f5221 */ /* 0x000fe20000010000 */
[----:B------:R-:W-:Y:S01]  /*3180*/  ISETP.NE.U32.AND P5, PT, RZ, UR6, PT ;  /* 0x00000006ff007c0c */ /* 0x000fe2000bfa5070 */
[----:B------:R-:W-:Y:S01]  /*3190*/  FMUL.FTZ R164, R158, UR17 ;  /* 0x000000119ea47c20 */ /* 0x000fe20008410000 */
[----:B------:R-:W-:Y:S01]  /*31a0*/  F2F.BF16.F32 R207, R156 ;  /* 0x0000009c00cf7304 */ /* 0x000fe20000202000 */
[----:B------:R-:W-:Y:S01]  /*31b0*/  FMUL.FTZ R165, R159, UR17 ;  /* 0x000000119fa57c20 */ /* 0x000fe20008410000 */
[----:B------:R-:W-:-:S13]  /*31c0*/  ISETP.NE.AND.EX P5, PT, RZ, UR7, PT, P5 ;  /* 0x00000007ff007c0c */ /* 0x000fda000bfa5350 */
[----:B------:R-:W-:Y:S02]  /*31d0*/  @P5 F2FP.BF16.F32.PACK_AB R152, RZ, R152 ;  /* 0x00000098ff98523e */ /* 0x000fe400000010ff */
[----:B------:R-:W-:Y:S01]  /*31e0*/  @P5 F2FP.BF16.F32.PACK_AB R153, RZ, R154 ;  /* 0x0000009aff99523e */ /* 0x000fe200000010ff */
[----:B------:R-:W-:Y:S01]  /*31f0*/  FMUL.FTZ R154, R154, UR17 ;  /* 0x000000119a9a7c20 */ /* 0x000fe20008410000 */
[----:B------:R-:W-:Y:S02]  /*3200*/  @P5 F2FP.BF16.F32.PACK_AB R155, RZ, R158 ;  /* 0x0000009eff9b523e */ /* 0x000fe400000010ff */
[----:B------:R-:W-:Y:S02]  /*3210*/  @P5 F2FP.BF16.F32.PACK_AB R157, RZ, R159 ;  /* 0x0000009fff9d523e */ /* 0x000fe400000010ff */
        /* <DEDUP_REMOVED lines=13> */
[----:B------:R-:W-:Y:S01]  /*32f0*/  LOP3.LUT P6, RZ, R182, 0xff0000, RZ, 0xc0, !PT ;  /* 0x00ff0000b6ff7812 */ /* 0x000fe200078cc0ff */
[----:B------:R-:W1:Y:S03]  /*3300*/  LDC.64 R154, c[0x0][0x2f8] ;  /* 0x0000be00ff9a7b82 */ /* 0x000e660000000a00 */
[----:B------:R-:W-:-:S02]  /*3310*/  FSEL R158, R164, RZ, P6 ;  /* 0x000000ffa49e7208 */ /* 0x000fc40003000000 */
[----:B------:R-:W-:-:S04]  /*3320*/  @P5 LOP3.LUT P6, RZ, R180, 0xff0000, RZ, 0xc0, !PT ;  /* 0x00ff0000b4ff5812 */ /* 0x000fc800078cc0ff */
[----:B------:R-:W-:Y:S01]  /*3330*/  @P5 FSEL R164, R164, RZ, P6 ;  /* 0x000000ffa4a45208 */ /* 0x000fe20003000000 */
[----:B------:R-:W-:Y:S01]  /*3340*/  F2F.BF16.F32 R158, R158 ;  /* 0x0000009e009e7304 */ /* 0x000fe20000202000 */
[----:B------:R-:W-:Y:S01]  /*3350*/  LOP3.LUT P6, RZ, R182, 0xff000000, RZ, 0xc0, !PT ;  /* 0xff000000b6ff7812 */ /* 0x000fe200078cc0ff */
[----:B0-----:R-:W-:-:S03]  /*3360*/  IMAD.WIDE.U32 R152, R152, 0x10000, RZ ;  /* 0x0001000098987825 */ /* 0x001fc600078e00ff */
[C---:B------:R-:W-:Y:S02]  /*3370*/  FSEL R159, R165.reuse, RZ, P6 ;  /* 0x000000ffa59f7208 */ /* 0x040fe40003000000 */
[----:B------:R-:W-:Y:S02]  /*3380*/  @P5 LOP3.LUT P6, RZ, R180, 0xff000000, RZ, 0xc0, !PT ;  /* 0xff000000b4ff5812 */ /* 0x000fe400078cc0ff */
[----:B------:R-:W-:Y:S02]  /*3390*/  LOP3.LUT R152, R152, R207, RZ, 0xfc, !PT ;  /* 0x000000cf98987212 */ /* 0x000fe400078efcff */
[----:B------:R-:W-:Y:S01]  /*33a0*/  @P5 FSEL R165, R165, RZ, P6 ;  /* 0x000000ffa5a55208 */ /* 0x000fe20003000000 */
[----:B------:R-:W0:Y:S01]  /*33b0*/  F2F.BF16.F32 R159, R159 ;  /* 0x0000009f009f7304 */ /* 0x000e220000202000 */
[----:B------:R-:W-:Y:S01]  /*33c0*/  ISETP.NE.U32.AND P6, PT, RZ, UR6, PT ;  /* 0x00000006ff007c0c */ /* 0x000fe2000bfc5070 */
[----:B-1----:R-:W-:-:S03]  /*33d0*/  IMAD.WIDE.U32 R154, R202, 0x8, R154 ;  /* 0x00000008ca9a7825 */ /* 0x002fc600078e009a */
[----:B------:R-:W-:Y:S01]  /*33e0*/  ISETP.NE.AND.EX P6, PT, RZ, UR7, PT, P6 ;  /* 0x00000007ff007c0c */ /* 0x000fe2000bfc5360 */
[----:B0-----:R-:W-:-:S05]  /*33f0*/  IMAD.U32 R167, R159, 0x10000, RZ ;  /* 0x000100009fa77824 */ /* 0x001fca00078e00ff */
[----:B------:R-:W-:-:S07]  /*3400*/  LOP3.LUT R153, R153, R167, R158, 0xfe, !PT ;  /* 0x000000a799997212 */ /* 0x000fce00078efe9e */
        /* <DEDUP_REMOVED lines=9> */
.L_x_1004:
        /* <DEDUP_REMOVED lines=18> */
.L_x_1005:
[----:B------:R-:W-:-:S07]  /*35c0*/  IADD3 R202, R202, 0x100, RZ ;  /* 0x00000100caca7810 */ /* 0x000fce0007ffe0ff */
.L_x_1003:
[----:B------:R-:W-:Y:S05]  /*35d0*/  BSYNC B0 ;  /* 0x0000000000007941 */ /* 0x000fea0003800000 */
.L_x_1002:
        /* <DEDUP_REMOVED lines=17> */
[----:B------:R-:W-:Y:S01]  /*36f0*/  @P5 SHF.L.U32 R153, R153, 0x10, RZ ;  /* 0x0000001099995819 */ /* 0x000fe200000006ff */
[----:B------:R-:W-:Y:S01]  /*3700*/  @P5 IMAD.U32 R155, R155, 0x10000, RZ ;  /* 0x000100009b9b5824 */ /* 0x000fe200078e00ff */
[----:B------:R-:W-:-:S03]  /*3710*/  @P5 SHF.L.U32 R164, R164, 0x10, RZ ;  /* 0x00000010a4a45819 */ /* 0x000fc600000006ff */
[----:B------:R-:W-:Y:S01]  /*3720*/  @P5 FADD.FTZ R152, R152, R153 ;  /* 0x0000009998985221 */ /* 0x000fe20000010000 */
[-CC-:B------:R-:W-:Y:S01]  /*3730*/  FFMA.FTZ R153, R168, R161.reuse, R162.reuse ;  /* 0x000000a1a8997223 */ /* 0x180fe200000100a2 */
[----:B------:R-:W-:Y:S01]  /*3740*/  FFMA.FTZ R162, R28, R161, R162 ;  /* 0x000000a11ca27223 */ /* 0x000fe200000100a2 */
[----:B------:R-:W-:Y:S01]  /*3750*/  @P5 FADD.FTZ R158, R158, R155 ;  /* 0x0000009b9e9e5221 */ /* 0x000fe20000010000 */
[----:B------:R-:W-:Y:S01]  /*3760*/  FMUL.FTZ R163, R152, UR17 ;  /* 0x0000001198a37c20 */ /* 0x000fe20008410000 */
[----:B------:R-:W-:Y:S01]  /*3770*/  FADD.FTZ R154, R30, -R153 ;  /* 0x800000991e9a7221 */ /* 0x000fe20000010000 */
[----:B------:R-:W-:Y:S01]  /*3780*/  FADD.FTZ R162, R27, -R162 ;  /* 0x800000a21ba27221 */ /* 0x000fe20000010000 */
[----:B------:R-:W-:Y:S02]  /*3790*/  @P5 SHF.L.U32 R153, R157, 0x10, RZ ;  /* 0x000000109d995819 */ /* 0x000fe400000006ff */
[C---:B------:R-:W-:Y:S01]  /*37a0*/  FMUL.FTZ R154, R203.reuse, R154 ;  /* 0x0000009acb9a7220 */ /* 0x040fe20000410000 */
[----:B------:R-:W-:Y:S01]  /*37b0*/  FMUL.FTZ R159, R203, R162 ;  /* 0x000000a2cb9f7220 */ /* 0x000fe20000410000 */
[----:B------:R-:W-:-:S02]  /*37c0*/  FSEL R156, R163, RZ, P6 ;  /* 0x000000ffa39c7208 */ /* 0x000fc40003000000 */
        /* <DEDUP_REMOVED lines=52> */
.L_x_1008:
        /* <DEDUP_REMOVED lines=18> */
.L_x_1009:
[----:B------:R-:W-:-:S07]  /*3c30*/  IADD3 R202, R202, 0x100, RZ ;  /* 0x00000100caca7810 */ /* 0x000fce0007ffe0ff */
.L_x_1007:
[----:B------:R-:W-:Y:S05]  /*3c40*/  BSYNC B0 ;  /* 0x0000000000007941 */ /* 0x000fea0003800000 */
.L_x_1006:
        /* <DEDUP_REMOVED lines=83> */
.L_x_1012:
        /* <DEDUP_REMOVED lines=18> */
.L_x_1013:
[----:B------:R-:W-:-:S07]  /*42a0*/  IADD3 R202, R202, 0x100, RZ ;  /* 0x00000100caca7810 */ /* 0x000fce0007ffe0ff */
.L_x_1011:
[----:B------:R-:W-:Y:S05]  /*42b0*/  BSYNC B0 ;  /* 0x0000000000007941 */ /* 0x000fea0003800000 */
.L_x_1010:
[----:B------:R-:W-:Y:S01]  /*42c0*/  ISETP.NE.AND P5, PT, R16, RZ, PT ;  /* 0x000000ff1000720c */ /* 0x000fe20003fa5270 */
[----:B------:R-:W-:-:S12]  /*42d0*/  BSSY B0, `(.L_x_1014) ;  /* 0x0000065000007945 */ /* 0x000fd80003800000 */
[----:B------:R-:W-:Y:S05]  /*42e0*/  @!P5 BRA `(.L_x_1015) ;  /* 0x00000004008cd947 */ /* 0x000fea0003800000 */
[----:B0-----:R-:W-:-:S04]  /*42f0*/  ISETP.NE.AND P5, PT, R205, RZ, PT ;  /* 0x000000ffcd00720c */ /* 0x001fc80003fa5270 */
[----:B------:R-:W-:Y:S02]  /*4300*/  FSEL R160, R160, RZ, !P5 ;  /* 0x000000ffa0a07208 */ /* 0x000fe40006800000 */
[----:B------:R-:W-:-:S03]  /*4310*/  ISETP.NE.U32.AND P5, PT, RZ, UR8, PT ;  /* 0x00000008ff007c0c */ /* 0x000fc6000bfa5070 */
[-CC-:B-1----:R-:W-:Y:S01]  /*4320*/  FFMA.FTZ R152, R13, R161.reuse, R160.reuse ;  /* 0x000000a10d987223 */ /* 0x182fe200000100a0 */
        /* <DEDUP_REMOVED lines=12> */
[--C-:B------:R-:W-:Y:S01]  /*43f0*/  @P5 SHF.R.U64 R159, R198, 0x10, R199.reuse ;  /* 0x00000010c69f5819 */ /* 0x100fe200000012c7 */
[----:B------:R-:W-:Y:S01]  /*4400*/  @P5 IMAD.MOV.U32 R153, RZ, RZ, R198 ;  /* 0x000000ffff995224 */ /* 0x000fe200078e00c6 */
[----:B------:R-:W-:Y:S02]  /*4410*/  @P5 MOV R157, R199 ;  /* 0x000000c7009d5202 */ /* 0x000fe40000000f00 */
        /* <DEDUP_REMOVED lines=9> */
[----:B------:R-:W-:Y:S01]  /*44b0*/  ISETP.NE.U32.AND P5, PT, RZ, UR6, PT ;  /* 0x00000006ff007c0c */ /* 0x000fe2000bfa5070 */
[----:B------:R-:W-:-:S02]  /*44c0*/  FMUL.FTZ R161, R155, UR17 ;  /* 0x000000119ba17c20 */ /* 0x000fc40008410000 */
[----:B------:R-:W-:Y:S01]  /*44d0*/  FMUL.FTZ R165, R203, UR17 ;  /* 0x00000011cba57c20 */ /* 0x000fe20008410000 */
[----:B------:R-:W-:-:S13]  /*44e0*/  ISETP.NE.AND.EX P5, PT, RZ, UR7, PT, P5 ;  /* 0x00000007ff007c0c */ /* 0x000fda000bfa5350 */
[----:B------:R-:W-:Y:S01]  /*44f0*/  @P5 F2FP.BF16.F32.PACK_AB R153, RZ, R152 ;  /* 0x00000098ff99523e */ /* 0x000fe200000010ff */
[----:B------:R-:W-:Y:S01]  /*4500*/  FMUL.FTZ R152, R152, UR17 ;  /* 0x0000001198987c20 */ /* 0x000fe20008410000 */
[----:B------:R-:W-:Y:S02]  /*4510*/  @P5 F2FP.BF16.F32.PACK_AB R154, RZ, R155 ;  /* 0x0000009bff9a523e */ /* 0x000fe400000010ff */
[----:B------:R-:W-:Y:S01]  /*4520*/  @P5 F2FP.BF16.F32.PACK_AB R156, RZ, R158 ;  /* 0x0000009eff9c523e */ /* 0x000fe200000010ff */
[----:B------:R-:W-:Y:S01]  /*4530*/  FMUL.FTZ R158, R158, UR17 ;  /* 0x000000119e9e7c20 */ /* 0x000fe20008410000 */
[----:B------:R-:W-:Y:S02]  /*4540*/  @P5 F2FP.BF16.F32.PACK_AB R157, RZ, R203 ;  /* 0x000000cbff9d523e */ /* 0x000fe400000010ff */
        /* <DEDUP_REMOVED lines=17> */
[C---:B------:R-:W-:Y:S02]  /*4660*/  FSEL R155, R161.reuse, RZ, P6 ;  /* 0x000000ffa19b7208 */ /* 0x040fe40003000000 */
[----:B------:R-:W-:Y:S02]  /*4670*/  @P5 LOP3.LUT P6, RZ, R14, 0xff00, RZ, 0xc0, !PT ;  /* 0x0000ff000eff5812 */ /* 0x000fe400078cc0ff */
[----:B------:R-:W1:Y:S02]  /*4680*/  F2F.BF16.F32 R152, R155 ;  /* 0x0000009b00987304 */ /* 0x000e640000202000 */
[----:B------:R-:W-:Y:S01]  /*4690*/  @P5 FSEL R161, R161, RZ, P6 ;  /* 0x000000ffa1a15208 */ /* 0x000fe20003000000 */
[----:B0-----:R-:W-:Y:S01]  /*46a0*/  IMAD.U32 R157, R157, 0x10000, RZ ;  /* 0x000100009d9d7824 */ /* 0x001fe200078e00ff */
[----:B------:R-:W-:-:S04]  /*46b0*/  LOP3.LUT P6, RZ, R15, 0xff0000, RZ, 0xc0, !PT ;  /* 0x00ff00000fff7812 */ /* 0x000fc800078cc0ff */
[----:B------:R-:W-:Y:S02]  /*46c0*/  FSEL R162, R158, RZ, P6 ;  /* 0x000000ff9ea27208 */ /* 0x000fe40003000000 */
[----:B------:R-:W-:-:S04]  /*46d0*/  @P5 LOP3.LUT P6, RZ, R14, 0xff0000, RZ, 0xc0, !PT ;  /* 0x00ff00000eff5812 */ /* 0x000fc800078cc0ff */
[----:B------:R-:W-:Y:S01]  /*46e0*/  @P5 FSEL R163, R158, RZ, P6 ;  /* 0x000000ff9ea35208 */ /* 0x000fe20003000000 */
[----:B------:R-:W0:Y:S01]  /*46f0*/  F2F.BF16.F32 R162, R162 ;  /* 0x000000a200a27304 */ /* 0x000e220000202000 */
[----:B------:R-:W2:Y:S01]  /*4700*/  LDC.64 R158, c[0x0][0x2f8] ;  /* 0x0000be00ff9e7b82 */ /* 0x000ea20000000a00 */
[----:B------:R-:W-:Y:S01]  /*4710*/  ISETP.NE.U32.AND P6, PT, RZ, UR6, PT ;  /* 0x00000006ff007c0c */ /* 0x000fe2000bfc5070 */
[----:B-1----:R-:W-:-:S03]  /*4720*/  IMAD.WIDE.U32 R152, R152, 0x10000, RZ ;  /* 0x0001000098987825 */ /* 0x002fc600078e00ff */
[----:B------:R-:W-:Y:S02]  /*4730*/  ISETP.NE.AND.EX P6, PT, RZ, UR7, PT, P6 ;  /* 0x00000007ff007c0c */ /* 0x000fe4000bfc5360 */
[----:B------:R-:W-:Y:S02]  /*4740*/  LOP3.LUT R156, R152, R167, RZ, 0xfc, !PT ;  /* 0x000000a7989c7212 */ /* 0x000fe400078efcff */
[----:B0-----:R-:W-:Y:S01]  /*4750*/  LOP3.LUT R157, R153, R157, R162, 0xfe, !PT ;  /* 0x0000009d999d7212 */ /* 0x001fe200078efea2 */
[----:B--2---:R-:W-:-:S08]  /*4760*/  IMAD.WIDE.U32 R158, R202, 0x8, R158 ;  /* 0x00000008ca9e7825 */ /* 0x004fd000078e009e */
        /* <DEDUP_REMOVED lines=9> */
.L_x_1016:
        /* <DEDUP_REMOVED lines=18> */
.L_x_1015:
[----:B------:R-:W-:Y:S05]  /*4920*/  BSYNC B0 ;  /* 0x0000000000007941 */ /* 0x000fea0003800000 */
.L_x_1014:
[----:B------:R-:W-:Y:S02]  /*4930*/  IADD3 R204, R204, UR18, RZ ;  /* 0x00000012cccc7c10 */ /* 0x000fe4000fffe0ff */
[----:B------:R-:W-:Y:S02]  /*4940*/  SEL R167, RZ, 0x1, P4 ;  /* 0x00000001ffa77807 */ /* 0x000fe40002000000 */
[----:B------:R-:W-:-:S13]  /*4950*/  ISETP.GE.AND P5, PT, R204, UR19, PT ;  /* 0x00000013cc007c0c */ /* 0x000fda000bfa6270 */
[----:B------:R-:W-:Y:S05]  /*4960*/  @!P5 BRA `(.L_x_1017) ;  /* 0xffffffbc0054d947 */ /* 0x000fea000383ffff */
.L_x_986:
        /* <DEDUP_REMOVED lines=9> */
[----:B------:R-:W4:Y:S08]  /*4a00*/  LDC.64 R4, c[0x0][0x2d8] ;  /* 0x0000b600ff047b82 */ /* 0x000f300000000a00 */
        /* <DEDUP_REMOVED lines=11> */
.L_x_1019:
[----:B------:R-:W-:Y:S05]  /*4ac0*/  BSYNC B0 ;  /* 0x0000000000007941 */ /* 0x000fea0003800000 */
.L_x_1018:
[----:B------:R-:W-:Y:S04]  /*4ad0*/  BSSY B0, `(.L_x_1020) ;  /* 0x000000f000007945 */ /* 0x000fe80003800000 */
[----:B------:R-:W-:Y:S05]  /*4ae0*/  @!P1 BRA `(.L_x_1021) ;  /* 0x0000000000349947 */ /* 0x000fea0003800000 */
[----:B---3--:R-:W3:Y:S08]  /*4af0*/  LDC.64 R2, c[0x0][0x2d0] ;  /* 0x0000b400ff027b82 */ /* 0x008ef00000000a00 */
        /* <DEDUP_REMOVED lines=12> */
.L_x_1021:
[----:B------:R-:W-:Y:S05]  /*4bc0*/  BSYNC B0 ;  /* 0x0000000000007941 */ /* 0x000fea0003800000 */
.L_x_1020:
        /* <DEDUP_REMOVED lines=15> */
.L_x_1023:
[----:B------:R-:W-:Y:S05]  /*4cc0*/  BSYNC B0 ;  /* 0x0000000000007941 */ /* 0x000fea0003800000 */
.L_x_1022:
        /* <DEDUP_REMOVED lines=15> */
.L_x_1025:
[----:B------:R-:W-:Y:S05]  /*4dc0*/  BSYNC B0 ;  /* 0x0000000000007941 */ /* 0x000fea0003800000 */
.L_x_1024:
[----:B------:R-:W-:-:S13]  /*4dd0*/  ISETP.NE.AND P0, PT, R16, RZ, PT ;  /* 0x000000ff1000720c */ /* 0x000fda0003f05270 */
[----:B------:R-:W-:Y:S05]  /*4de0*/  @!P0 EXIT ;  /* 0x000000000000894d */ /* 0x000fea0003800000 */
[----:B---3--:R-:W3:Y:S08]  /*4df0*/  LDC.64 R2, c[0x0][0x2d0] ;  /* 0x0000b400ff027b82 */ /* 0x008ef00000000a00 */
[----:B------:R-:W4:Y:S08]  /*4e00*/  LDC.64 R4, c[0x0][0x2d8] ;  /* 0x0000b600ff047b82 */ /* 0x000f300000000a00 */
        /* <DEDUP_REMOVED lines=11> */
.L_x_997:
[----:B------:R-:W-:Y:S01]  /*4ec0*/  HFMA2.MMA R165, -RZ, RZ, 0, 9.5367431640625e-07 ;  /* 0x00000010ffa57435 */ /* 0x000fe200000001ff */
[----:B------:R-:W-:Y:S01]  /*4ed0*/  IMAD.MOV.U32 R163, RZ, RZ, R164 ;  /* 0x000000ffffa37224 */ /* 0x000fe200078e00a4 */
[----:B------:R-:W-:Y:S01]  /*4ee0*/  MOV R162, 0xffffffff ;  /* 0xffffffff00a27802 */ /* 0x000fe20000000f00 */
[----:B-----5:R-:W-:-:S08]  /*4ef0*/  IMAD.MOV.U32 R206, RZ, RZ, 0x1f ;  /* 0x0000001fffce7424 */ /* 0x020fd000078e00ff */
[----:B0-----:R-:W-:Y:S05]  /*4f00*/  WARPSYNC.COLLECTIVE R162, `(.L_x_1026) ;  /* 0x00000000a2087348 */ /* 0x001fea0003c00000 */
[----:B------:R1:W2:Y:S02]  /*4f10*/  SHFL.DOWN P6, R207, R163, R165, R206 ;  /* 0x080000a5a3cf7389 */ /* 0x0002a400000c00ce */
[----:B012---:R-:W-:Y:S01]  /*4f20*/  ENDCOLLECTIVE ;  /* 0x000000000000791b */ /* 0x007fe20003800000 */
.L_x_1026:
[----:B------:R-:W-:Y:S01]  /*4f30*/  MOV R163, R166 ;  /* 0x000000a600a37202 */ /* 0x000fe20000000f00 */
[----:B------:R-:W-:-:S07]  /*4f40*/  IMAD.MOV.U32 R155, RZ, RZ, R207 ;  /* 0x000000ffff9b7224 */ /* 0x000fce00078e00cf */
[----:B------:R-:W-:Y:S05]  /*4f50*/  WARPSYNC.COLLECTIVE R162, `(.L_x_1027) ;  /* 0x00000000a2087348 */ /* 0x000fea0003c00000 */
[----:B------:R0:W1:Y:S02]  /*4f60*/  SHFL.DOWN P6, R207, R163, R165, R206 ;  /* 0x080000a5a3cf7389 */ /* 0x00006400000c00ce */
[----:B01----:R-:W-:Y:S01]  /*4f70*/  ENDCOLLECTIVE ;  /* 0x000000000000791b */ /* 0x003fe20003800000 */
.L_x_1027:
[----:B------:R-:W-:-:S05]  /*4f80*/  FADD.FTZ R155, R155, R164 ;  /* 0x000000a49b9b7221 */ /* 0x000fca0000010000 */
[----:B------:R-:W-:Y:S01]  /*4f90*/  MOV R163, R155 ;  /* 0x0000009b00a37202 */ /* 0x000fe20000000f00 */
[----:B------:R-:W-:Y:S02]  /*4fa0*/  IMAD.MOV.U32 R165, RZ, RZ, 0x8 ;  /* 0x00000008ffa57424 */ /* 0x000fe400078e00ff */
[----:B------:R-:W-:-:S07]  /*4fb0*/  IMAD.MOV.U32 R157, RZ, RZ, R207 ;  /* 0x000000ffff9d7224 */ /* 0x000fce00078e00cf */
[----:B------:R-:W-:Y:S05]  /*4fc0*/  WARPSYNC.COLLECTIVE R162, `(.L_x_1028) ;  /* 0x00000000a2087348 */ /* 0x000fea0003c00000 */
[----:B------:R0:W1:Y:S02]  /*4fd0*/  SHFL.DOWN P6, R207, R163, R165, R206 ;  /* 0x080000a5a3cf7389 */ /* 0x00006400000c00ce */
[----:B01----:R-:W-:Y:S01]  /*4fe0*/  ENDCOLLECTIVE ;  /* 0x000000000000791b */ /* 0x003fe20003800000 */
.L_x_1028:
[----:B------:R-:W-:-:S04]  /*4ff0*/  FADD.FTZ R157, R157, R166 ;  /* 0x000000a69d9d7221 */ /* 0x000fc80000010000 */
[----:B------:R-:W-:Y:S01]  /*5000*/  IMAD.MOV.U32 R163, RZ, RZ, R157 ;  /* 0x000000ffffa37224 */ /* 0x000fe200078e009d */
[----:B------:R-:W-:-:S07]  /*5010*/  MOV R154, R207 ;  /* 0x000000cf009a7202 */ /* 0x000fce0000000f00 */
[----:B------:R-:W-:Y:S05]  /*5020*/  WARPSYNC.COLLECTIVE R162, `(.L_x_1029) ;  /* 0x00000000a2087348 */ /* 0x000fea0003c00000 */
[----:B------:R0:W1:Y:S02]  /*5030*/  SHFL.DOWN P6, R207, R163, R165, R206 ;  /* 0x080000a5a3cf7389 */ /* 0x00006400000c00ce */
[----:B01----:R-:W-:Y:S01]  /*5040*/  ENDCOLLECTIVE ;  /* 0x000000000000791b */ /* 0x003fe20003800000 */
.L_x_1029:
[----:B------:R-:W-:Y:S01]  /*5050*/  FADD.FTZ R154, R155, R154 ;  /* 0x0000009a9b9a7221 */ /* 0x000fe20000010000 */
[----:B------:R-:W-:-:S03]  /*5060*/  HFMA2.MMA R165, -RZ, RZ, 0, 2.384185791015625e-07 ;  /* 0x00000004ffa57435 */ /* 0x000fc600000001ff */
[----:B------:R-:W-:Y:S01]  /*5070*/  IMAD.MOV.U32 R163, RZ, RZ, R154 ;  /* 0x000000ffffa37224 */ /* 0x000fe200078e009a */
[----:B------:R-:W-:-:S07]  /*5080*/  MOV R156, R207 ;  /* 0x000000cf009c7202 */ /* 0x000fce0000000f00 */
[----:B------:R-:W-:Y:S05]  /*5090*/  WARPSYNC.COLLECTIVE R162, `(.L_x_1030) ;  /* 0x00000000a2087348 */ /* 0x000fea0003c00000 */
[----:B------:R0:W1:Y:S02]  /*50a0*/  SHFL.DOWN P6, R207, R163, R165, R206 ;  /* 0x080000a5a3cf7389 */ /* 0x00006400000c00ce */
[----:B01----:R-:W-:Y:S01]  /*50b0*/  ENDCOLLECTIVE ;  /* 0x000000000000791b */ /* 0x003fe20003800000 */
.L_x_1030:
[----:B------:R-:W-:-:S05]  /*50c0*/  FADD.FTZ R156, R157, R156 ;  /* 0x0000009c9d9c7221 */ /* 0x000fca0000010000 */
[----:B------:R-:W-:Y:S01]  /*50d0*/  MOV R163, R156 ;  /* 0x0000009c00a37202 */ /* 0x000fe20000000f00 */
[----:B------:R-:W-:-:S07]  /*50e0*/  IMAD.MOV.U32 R159, RZ, RZ, R207 ;  /* 0x000000ffff9f7224 */ /* 0x000fce00078e00cf */
[----:B------:R-:W-:Y:S05]  /*50f0*/  WARPSYNC.COLLECTIVE R162, `(.L_x_1031) ;  /* 0x00000000a2087348 */ /* 0x000fea0003c00000 */
[----:B------:R0:W1:Y:S02]  /*5100*/  SHFL.DOWN P6, R207, R163, R165, R206 ;  /* 0x080000a5a3cf7389 */ /* 0x00006400000c00ce */
[----:B01----:R-:W-:Y:S01]  /*5110*/  ENDCOLLECTIVE ;  /* 0x000000000000791b */ /* 0x003fe20003800000 */
.L_x_1031:
[----:B------:R-:W-:-:S05]  /*5120*/  FADD.FTZ R159, R154, R159 ;  /* 0x0000009f9a9f7221 */ /* 0x000fca0000010000 */
[----:B------:R-:W-:Y:S01]  /*5130*/  MOV R163, R159 ;  /* 0x0000009f00a37202 */ /* 0x000fe20000000f00 */
[----:B------:R-:W-:Y:S02]  /*5140*/  IMAD.MOV.U32 R165, RZ, RZ, 0x2 ;  /* 0x00000002ffa57424 */ /* 0x000fe400078e00ff */
[----:B------:R-:W-:-:S07]  /*5150*/  IMAD.MOV.U32 R161, RZ, RZ, R207 ;  /* 0x000000ffffa17224 */ /* 0x000fce00078e00cf */
[----:B------:R-:W-:Y:S05]  /*5160*/  WARPSYNC.COLLECTIVE R162, `(.L_x_1032) ;  /* 0x00000000a2087348 */ /* 0x000fea0003c00000 */
[----:B------:R0:W1:Y:S02]  /*5170*/  SHFL.DOWN P6, R207, R163, R165, R206 ;  /* 0x080000a5a3cf7389 */ /* 0x00006400000c00ce */
[----:B01----:R-:W-:Y:S01]  /*5180*/  ENDCOLLECTIVE ;  /* 0x000000000000791b */ /* 0x003fe20003800000 */
.L_x_1032:
[----:B------:R-:W-:-:S04]  /*5190*/  FADD.FTZ R161, R156, R161 ;  /* 0x000000a19ca17221 */ /* 0x000fc80000010000 */
[----:B------:R-:W-:Y:S01]  /*51a0*/  IMAD.MOV.U32 R163, RZ, RZ, R161 ;  /* 0x000000ffffa37224 */ /* 0x000fe200078e00a1 */
[----:B------:R-:W-:-:S07]  /*51b0*/  MOV R158, R207 ;  /* 0x000000cf009e7202 */ /* 0x000fce0000000f00 */
[----:B------:R-:W-:Y:S05]  /*51c0*/  WARPSYNC.COLLECTIVE R162, `(.L_x_1033) ;  /* 0x00000000a2087348 */ /* 0x000fea0003c00000 */
[----:B------:R0:W1:Y:S02]  /*51d0*/  SHFL.DOWN P6, R207, R163, R165, R206 ;  /* 0x080000a5a3cf7389 */ /* 0x00006400000c00ce */
[----:B01----:R-:W-:Y:S01]  /*51e0*/  ENDCOLLECTIVE ;  /* 0x000000000000791b */ /* 0x003fe20003800000 */
.L_x_1033:
[----:B------:R-:W-:Y:S01]  /*51f0*/  FADD.FTZ R158, R159, R158 ;  /* 0x0000009e9f9e7221 */ /* 0x000fe20000010000 */
[----:B------:R-:W-:-:S03]  /*5200*/  HFMA2.MMA R165, -RZ, RZ, 0, 5.9604644775390625e-08 ;  /* 0x00000001ffa57435 */ /* 0x000fc600000001ff */
[----:B------:R-:W-:Y:S01]  /*5210*/  IMAD.MOV.U32 R163, RZ, RZ, R158 ;  /* 0x000000ffffa37224 */ /* 0x000fe200078e009e */
[----:B------:R-:W-:-:S07]  /*5220*/  MOV R160, R207 ;  /* 0x000000cf00a07202 */ /* 0x000fce0000000f00 */
[----:B------:R-:W-:Y:S05]  /*5230*/  WARPSYNC.COLLECTIVE R162, `(.L_x_1034) ;  /* 0x00000000a2087348 */ /* 0x000fea0003c00000 */
[----:B------:R0:W1:Y:S02]  /*5240*/  SHFL.DOWN P6, R207, R163, R165, R206 ;  /* 0x080000a5a3cf7389 */ /* 0x00006400000c00ce */
[----:B01----:R-:W-:Y:S01]  /*5250*/  ENDCOLLECTIVE ;  /* 0x000000000000791b */ /* 0x003fe20003800000 */
.L_x_1034:
[----:B------:R-:W-:-:S05]  /*5260*/  FADD.FTZ R160, R161, R160 ;  /* 0x000000a0a1a07221 */ /* 0x000fca0000010000 */
[----:B------:R-:W-:Y:S01]  /*5270*/  MOV R163, R160 ;  /* 0x000000a000a37202 */ /* 0x000fe20000000f00 */
[----:B------:R-:W-:-:S07]  /*5280*/  IMAD.MOV.U32 R155, RZ, RZ, R207 ;  /* 0x000000ffff9b7224 */ /* 0x000fce00078e00cf */
[----:B------:R-:W-:Y:S05]  /*5290*/  WARPSYNC.COLLECTIVE R162, `(.L_x_1035) ;  /* 0x00000000a2087348 */ /* 0x000fea0003c00000 */
[----:B------:R0:W1:Y:S02]  /*52a0*/  SHFL.DOWN P6, R207, R163, R165, R206 ;  /* 0x080000a5a3cf7389 */ /* 0x00006400000c00ce */
[----:B01----:R-:W-:Y:S01]  /*52b0*/  ENDCOLLECTIVE ;  /* 0x000000000000791b */ /* 0x003fe20003800000 */
.L_x_1035:
[----:B------:R-:W-:Y:S05]  /*52c0*/  BRA `(.L_x_1036) ;  /* 0xffffffd400047947 */ /* 0x000fea000383ffff */
.L_x_1037:
        /* <DEDUP_REMOVED lines=11> */
.L_x_3905:


//--------------------- .text._ZN10layer_norm31ln_parallel_residual_bwd_kernelINS_13Kernel_traitsIf13__nv_bfloat16S2_S2_fjLj5120ELj1ELj1ELj8ELj8ENS_18Kernel_traits_baseILj5120EfS2_S2_S2_fjLj256EEEEELb1ELb0ELb1EEEvNS_9BwdParamsE --------------------------
	.section	.text._ZN10layer_norm31ln_parallel_residual_bwd_kernelINS_13Kernel_traitsIf13__nv_bfloat16S2_S2_fjLj5120ELj1ELj1ELj8ELj8ENS_18Kernel_traits_baseILj5120EfS2_S2_S2_fjLj256EEEEELb1ELb0ELb1EEEvNS_9BwdParamsE,"ax",@progbits
	.align	128
        .global         _ZN10layer_norm31ln_parallel_residual_bwd_kernelINS_13Kernel_traitsIf13__nv_bfloat16S2_S2_fjLj5120ELj1ELj1ELj8ELj8ENS_18Kernel_traits_baseILj5120EfS2_S2_S2_fjLj256EEEEELb1ELb0ELb1EEEvNS_9BwdParamsE
        .type           _ZN10layer_norm31ln_parallel_residual_bwd_kernelINS_13Kernel_traitsIf13__nv_bfloat16S2_S2_fjLj5120ELj1ELj1ELj8ELj8ENS_18Kernel_traits_baseILj5120EfS2_S2_S2_fjLj256EEEEELb1ELb0ELb1EEEvNS_9BwdParamsE,@function
        .size           _ZN10layer_norm31ln_parallel_residual_bwd_kernelINS_13Kernel_traitsIf13__nv_bfloat16S2_S2_fjLj5120ELj1ELj1ELj8ELj8ENS_18Kernel_traits_baseILj5120EfS2_S2_S2_fjLj256EEEEELb1ELb0ELb1EEEvNS_9BwdParamsE,(.L_x_3906 - _ZN10layer_norm31ln_parallel_residual_bwd_kernelINS_13Kernel_traitsIf13__nv_bfloat16S2_S2_fjLj5120ELj1ELj1ELj8ELj8ENS_18Kernel_traits_baseILj5120EfS2_S2_S2_fjLj256EEEEELb1ELb0ELb1EEEvNS_9BwdParamsE)
        .other          _ZN10layer_norm31ln_parallel_residual_bwd_kernelINS_13Kernel_traitsIf13__nv_bfloat16S2_S2_fjLj5120ELj1ELj1ELj8ELj8ENS_18Kernel_traits_baseILj5120EfS2_S2_S2_fjLj256EEEEELb1ELb0ELb1EEEvNS_9BwdParamsE,@"STO_CUDA_ENTRY STV_DEFAULT"
_ZN10layer_norm31ln_parallel_residual_bwd_kernelINS_13Kernel_traitsIf13__nv_bfloat16S2_S2_fjLj5120ELj1ELj1ELj8ELj8ENS_18Kernel_traits_baseILj5120EfS2_S2_S2_fjLj256EEEEELb1ELb0ELb1EEEvNS_9BwdParamsE:
.text._ZN10layer_norm31ln_parallel_residual_bwd_kernelINS_13Kernel_traitsIf13__nv_bfloat16S2_S2_fjLj5120ELj1ELj1ELj8ELj8ENS_18Kernel_traits_baseILj5120EfS2_S2_S2_fjLj256EEEEELb1ELb0ELb1EEEvNS_9BwdParamsE:
        /* <DEDUP_REMOVED lines=58> */
.L_x_1038:
[----:B------:R-:W-:Y:S01]  /*03a0*/  IMAD.SHL.U32 R0, R49, 0x10, RZ ;  /* 0x0000001031007824 */ /* 0x000fe200078e00ff */
[----:B------:R-:W-:Y:S01]  /*03b0*/  ULDC.64 UR4, c[0x0][0x260] ;  /* 0x0000980000047ab9 */ /* 0x000fe20000000a00 */
[----:B------:R-:W-:-:S03]  /*03c0*/  ULDC.64 UR8, c[0x0][0x268] ;  /* 0x00009a0000087ab9 */ /* 0x000fc60000000a00 */
        /* <DEDUP_REMOVED lines=10> */
[----:B------:R-:W-:Y:S01]  /*0470*/  ISETP.NE.AND.EX P1, PT, RZ, UR5, PT, P1 ;  /* 0x00000005ff007c0c */ /* 0x000fe2000bf25310 */
[----:B------:R-:W-:Y:S01]  /*0480*/  IMAD.MOV.U32 R48, RZ, RZ, RZ ;  /* 0x000000ffff307224 */ /* 0x000fe200078e00ff */
        /* <DEDUP_REMOVED lines=48> */
[----:B------:R-:W-:Y:S01]  /*0790*/  LOP3.LUT R189, R49, 0xff, RZ, 0xc0, !PT ;  /* 0x000000ff31bd7812 */ /* 0x000fe200078ec0ff */
[----:B------:R-:W-:-:S07]  /*07a0*/  IMAD.MOV.U32 R190, RZ, RZ, RZ ;  /* 0x000000ffffbe7224 */ /* 0x000fce00078e00ff */
.L_x_1052:
[----:B---3--:R-:W-:Y:S01]  /*07b0*/  IMAD R92, R191, UR10, RZ ;  /* 0x0000000abf5c7c24 */ /* 0x008fe2000f8e02ff */
[----:B0-----:R-:W0:Y:S04]  /*07c0*/  LDC.64 R162, c[0x0][0x2c0] ;  /* 0x0000b000ffa27b82 */ /* 0x001e280000000a00 */
[----:B------:R-:W-:-:S04]  /*07d0*/  SHF.R.S32.HI R93, RZ, 0x1f, R92 ;  /* 0x0000001fff5d7819 */ /* 0x000fc8000001145c */
[----:B------:R-:W-:Y:S01]  /*07e0*/  LEA.HI R92, R93, R92, RZ, 0x2 ;  /* 0x0000005c5d5c7211 */ /* 0x000fe200078f10ff */
[----:B-1----:R-:W1:Y:S03]  /*07f0*/  LDC.64 R160, c[0x0][0x2b8] ;  /* 0x0000ae00ffa07b82 */ /* 0x002e660000000a00 */
[----:B------:R-:W-:-:S04]  /*0800*/  LEA.HI.SX32 R209, R92, R189, 0x1e ;  /* 0x000000bd5cd17211 */ /* 0x000fc800078ff2ff */
[----:B------:R-:W-:Y:S01]  /*0810*/  IADD3 R215, R209, 0x100, RZ ;  /* 0x00000100d1d77810 */ /* 0x000fe20007ffe0ff */
[----:B--2---:R-:W2:Y:S03]  /*0820*/  LDC.64 R100, c[0x0][0x250] ;  /* 0x00009400ff647b82 */ /* 0x004ea60000000a00 */
[----:B------:R-:W-:Y:S01]  /*0830*/  SHF.R.U32.HI R188, RZ, 0x1d, R215 ;  /* 0x0000001dffbc7819 */ /* 0x000fe200000116d7 */
[----:B------:R-:W-:-:S04]  /*0840*/  IMAD.SHL.U32 R187, R215, 0x8, RZ ;  /* 0x00000008d7bb7824 */ /* 0x000fc800078e00ff */
[----:B------:R-:W3:Y:S01]  /*0850*/  LDC.64 R98, c[0x0][0x258] ;  /* 0x00009600ff627b82 */ /* 0x000ee20000000a00 */
[----:B------:R-:W-:-:S04]  /*0860*/  IADD3 R92, P0, R187, UR14, RZ ;  /* 0x0000000ebb5c7c10 */ /* 0x000fc8000ff1e0ff */
[----:B------:R-:W-:Y:S01]  /*0870*/  IADD3.X R93, R188, UR15, RZ, P0, !PT ;  /* 0x0000000fbc5d7c10 */ /* 0x000fe200087fe4ff */
[C---:B0-----:R-:W-:Y:S02]  /*0880*/  IMAD.WIDE.U32 R96, R215.reuse, 0x8, R162 ;  /* 0x00000008d7607825 */ /* 0x041fe400078e00a2 */
[----:B------:R-:W0:Y:S02]  /*0890*/  LDC.64 R134, c[0x0][0x300] ;  /* 0x0000c000ff867b82 */ /* 0x000e240000000a00 */
[----:B-1----:R-:W-:Y:S01]  /*08a0*/  IMAD.WIDE.U32 R94, R215, 0x8, R160 ;  /* 0x00000008d75e7825 */ /* 0x002fe200078e00a0 */
[----:B------:R-:W4:Y:S04]  /*08b0*/  LDG.E.64 R92, desc[UR6][R92.64] ;  /* 0x000000065c5c7981 */ /* 0x000f28000c1e1b00 */
[----:B------:R-:W4:Y:S01]  /*08c0*/  LDG.E.64 R96, desc[UR6][R96.64] ;  /* 0x0000000660607981 */ /* 0x000f22000c1e1b00 */
[----:B------:R-:W1:Y:S03]  /*08d0*/  @P1 LDC.64 R154, c[0x0][0x2c8] ;  /* 0x0000b200ff9a1b82 */ /* 0x000e660000000a00 */
[----:B------:R-:W4:Y:S01]  /*08e0*/  LDG.E.64 R94, desc[UR6][R94.64] ;  /* 0x000000065e5e7981 */ /* 0x000f22000c1e1b00 */
[----:B--2---:R-:W-:-:S04]  /*08f0*/  IMAD.WIDE R106, R191, 0x4, R100 ;  /* 0x00000004bf6a7825 */ /* 0x004fc800078e0264 */
[----:B------:R-:W-:Y:S01]  /*0900*/  VIADD R213, R209, 0x200 ;  /* 0x00000200d1d57836 */ /* 0x000fe20000000000 */
[----:B------:R2:W4:Y:S01]  /*0910*/  LDG.E R208, desc[UR6][R106.64] ;  /* 0x000000066ad07981 */ /* 0x000522000c1e1900 */
[----:B---3--:R-:W-:-:S03]  /*0920*/  IMAD.WIDE R104, R191, 0x4, R98 ;  /* 0x00000004bf687825 */ /* 0x008fc600078e0262 */
[----:B------:R-:W-:Y:S02]  /*0930*/  SHF.L.U32 R185, R213, 0x3, RZ ;  /* 0x00000003d5b97819 */ /* 0x000fe400000006ff */
[----:B------:R-:W-:Y:S01]  /*0940*/  SHF.R.U32.HI R184, RZ, 0x1d, R213 ;  /* 0x0000001dffb87819 */ /* 0x000fe200000116d5 */
[----:B------:R3:W4:Y:S01]  /*0950*/  LDG.E R186, desc[UR6][R104.64] ;  /* 0x0000000668ba7981 */ /* 0x000722000c1e1900 */
[----:B------:R-:W-:Y:S01]  /*0960*/  IADD3 R98, P0, R185, UR14, RZ ;  /* 0x0000000eb9627c10 */ /* 0x000fe2000ff1e0ff */
[----:B------:R-:W-:-:S03]  /*0970*/  IMAD.WIDE.U32 R100, R213, 0x8, R160 ;  /* 0x00000008d5647825 */ /* 0x000fc600078e00a0 */
[----:B------:R-:W-:Y:S01]  /*0980*/  IADD3.X R99, R184, UR15, RZ, P0, !PT ;  /* 0x0000000fb8637c10 */ /* 0x000fe200087fe4ff */
[----:B------:R-:W-:Y:S02]  /*0990*/  IMAD.WIDE.U32 R102, R213, 0x8, R162 ;  /* 0x00000008d5667825 */ /* 0x000fe400078e00a2 */
[----:B------:R-:W4:Y:S04]  /*09a0*/  LDG.E.64 R100, desc[UR6][R100.64] ;  /* 0x0000000664647981 */ /* 0x000f28000c1e1b00 */
[----:B------:R-:W4:Y:S04]  /*09b0*/  LDG.E.64 R98, desc[UR6][R98.64] ;  /* 0x0000000662627981 */ /* 0x000f28000c1e1b00 */
[----:B------:R-:W4:Y:S01]  /*09c0*/  LDG.E.64 R102, desc[UR6][R102.64] ;  /* 0x0000000666667981 */ /* 0x000f22000c1e1b00 */
[----:B------:R-:W-:-:S04]  /*09d0*/  VIADD R211, R209, 0x300 ;  /* 0x00000300d1d37836 */ /* 0x000fc80000000000 */
[C---:B------:R-:W-:Y:S01]  /*09e0*/  IMAD.SHL.U32 R183, R211.reuse, 0x8, RZ ;  /* 0x00000008d3b77824 */ /* 0x040fe200078e00ff */
[----:B------:R-:W-:Y:S01]  /*09f0*/  SHF.R.U32.HI R182, RZ, 0x1d, R211 ;  /* 0x0000001dffb67819 */ /* 0x000fe200000116d3 */
[----:B--2---:R-:W-:-:S03]  /*0a00*/  IMAD.WIDE.U32 R106, R211, 0x8, R160 ;  /* 0x00000008d36a7825 */ /* 0x004fc600078e00a0 */
[----:B---3--:R-:W-:Y:S01]  /*0a10*/  IADD3 R104, P0, R183, UR14, RZ ;  /* 0x0000000eb7687c10 */ /* 0x008fe2000ff1e0ff */
[----:B------:R-:W-:Y:S02]  /*0a20*/  IMAD.WIDE.U32 R146, R211, 0x8, R162 ;  /* 0x00000008d3927825 */ /* 0x000fe400078e00a2 */
[----:B------:R-:W2:Y:S01]  /*0a30*/  LDG.E.64 R106, desc[UR6][R106.64] ;  /* 0x000000066a6a7981 */ /* 0x000ea2000c1e1b00 */
[----:B------:R-:W-:-:S03]  /*0a40*/  IADD3.X R105, R182, UR15, RZ, P0, !PT ;  /* 0x0000000fb6697c10 */ /* 0x000fc600087fe4ff */
[----:B------:R-:W3:Y:S04]  /*0a50*/  LDG.E.64 R146, desc[UR6][R146.64] ;  /* 0x0000000692927981 */ /* 0x000ee8000c1e1b00 */
[----:B------:R-:W3:Y:S01]  /*0a60*/  LDG.E.64 R104, desc[UR6][R104.64] ;  /* 0x0000000668687981 */ /* 0x000ee2000c1e1b00 */
[----:B------:R-:W-:Y:S02]  /*0a70*/  SHF.L.U32 R181, R209, 0x3, RZ ;  /* 0x00000003d1b57819 */ /* 0x000fe400000006ff */
[----:B------:R-:W-:Y:S02]  /*0a80*/  SHF.R.U32.HI R180, RZ, 0x1d, R209 ;  /* 0x0000001dffb47819 */ /* 0x000fe400000116d1 */
[----:B------:R-:W-:Y:S01]  /*0a90*/  IADD3 R150, P0, R181, UR14, RZ ;  /* 0x0000000eb5967c10 */ /* 0x000fe2000ff1e0ff */
[----:B------:R-:W-:-:S03]  /*0aa0*/  IMAD.WIDE.U32 R148, R209, 0x8, R160 ;  /* 0x00000008d1947825 */ /* 0x000fc600078e00a0 */
[----:B------:R-:W-:Y:S01]  /*0ab0*/  IADD3.X R151, R180, UR15, RZ, P0, !PT ;  /* 0x0000000fb4977c10 */ /* 0x000fe200087fe4ff */
[C---:B------:R-:W-:Y:S02]  /*0ac0*/  IMAD.WIDE.U32 R152, R209.reuse, 0x8, R162 ;  /* 0x00000008d1987825 */ /* 0x040fe400078e00a2 */
[----:B------:R-:W3:Y:S04]  /*0ad0*/  LDG.E.64 R148, desc[UR6][R148.64] ;  /* 0x0000000694947981 */ /* 0x000ee8000c1e1b00 */
[----:B------:R-:W3:Y:S04]  /*0ae0*/  LDG.E.64 R150, desc[UR6][R150.64] ;  /* 0x0000000696967981 */ /* 0x000ee8000c1e1b00 */
[----:B------:R-:W3:Y:S01]  /*0af0*/  LDG.E.64 R152, desc[UR6][R152.64] ;  /* 0x0000000698987981 */ /* 0x000ee2000c1e1b00 */
[----:B------:R-:W-:-:S02]  /*0b00*/  IMAD.SHL.U32 R169, R209, 0x4, RZ ;  /* 0x00000004d1a97824 */ /* 0x000fc400078e00ff */
[----:B------:R-:W-:Y:S01]  /*0b10*/  VIADD R207, R209, 0x400 ;  /* 0x00000400d1cf7836 */ /* 0x000fe20000000000 */
[----:B------:R-:W-:Y:S02]  /*0b20*/  SHF.R.U32.HI R216, RZ, 0x1e, R209 ;  /* 0x0000001effd87819 */ /* 0x000fe400000116d1 */
[----:B------:R-:W-:Y:S01]  /*0b30*/  IADD3 R166, P2, R169, UR16, RZ ;  /* 0x00000010a9a67c10 */ /* 0x000fe2000ff5e0ff */
[----:B------:R-:W-:Y:S01]  /*0b40*/  IMAD.SHL.U32 R177, R207, 0x8, RZ ;  /* 0x00000008cfb17824 */ /* 0x000fe200078e00ff */
[----:B------:R-:W-:Y:S02]  /*0b50*/  SHF.R.U32.HI R178, RZ, 0x1d, R207 ;  /* 0x0000001dffb27819 */ /* 0x000fe400000116cf */
[----:B------:R-:W-:Y:S02]  /*0b60*/  IADD3.X R167, R216, UR17, RZ, P2, !PT ;  /* 0x00000011d8a77c10 */ /* 0x000fe400097fe4ff */
[----:B------:R-:W-:Y:S01]  /*0b70*/  IADD3 R164, P2, R177, UR14, RZ ;  /* 0x0000000eb1a47c10 */ /* 0x000fe2000ff5e0ff */
[----:B------:R-:W-:Y:S01]  /*0b80*/  IMAD.WIDE.U32 R162, R207, 0x8, R162 ;  /* 0x00000008cfa27825 */ /* 0x000fe200078e00a2 */
[----:B0-----:R-:W-:Y:S01]  /*0b90*/  ISETP.NE.U32.AND P0, PT, R134, RZ, PT ;  /* 0x000000ff8600720c */ /* 0x001fe20003f05070 */
[----:B-----5:R0:W5:Y:S01]  /*0ba0*/  LDG.E R179, desc[UR6][R166.64] ;  /* 0x00000006a6b37981 */ /* 0x020162000c1e1900 */
[----:B------:R-:W-:-:S03]  /*0bb0*/  IADD3.X R165, R178, UR15, RZ, P2, !PT ;  /* 0x0000000fb2a57c10 */ /* 0x000fc600097fe4ff */
[----:B------:R-:W3:Y:S04]  /*0bc0*/  LDG.E.64 R162, desc[UR6][R162.64] ;  /* 0x00000006a2a27981 */ /* 0x000ee8000c1e1b00 */
[----:B------:R-:W3:Y:S01]  /*0bd0*/  LDG.E.64 R164, desc[UR6][R164.64] ;  /* 0x00000006a4a47981 */ /* 0x000ee2000c1e1b00 */
[----:B------:R-:W-:-:S06]  /*0be0*/  IMAD.WIDE.U32 R160, R207, 0x8, R160 ;  /* 0x00000008cfa07825 */ /* 0x000fcc00078e00a0 */
[----:B------:R-:W3:Y:S01]  /*0bf0*/  LDG.E.64 R160, desc[UR6][R160.64] ;  /* 0x00000006a0a07981 */ /* 0x000ee2000c1e1b00 */
[----:B------:R-:W-:Y:S02]  /*0c00*/  ISETP.NE.AND.EX P0, PT, R135, RZ, PT, P0 ;  /* 0x000000ff8700720c */ /* 0x000fe40003f05300 */
[----:B------:R-:W-:-:S11]  /*0c10*/  SHF.L.U32 R223, R215, 0x2, RZ ;  /* 0x00000002d7df7819 */ /* 0x000fd600000006ff */
[----:B------:R-:W1:Y:S08]  /*0c20*/  @P0 LDC.64 R156, c[0x0][0x248] ;  /* 0x00009200ff9c0b82 */ /* 0x000e700000000a00 */
[----:B------:R-:W1:Y:S01]  /*0c30*/  @P0 LDC.64 R158, c[0x0][0x248] ;  /* 0x00009200ff9e0b82 */ /* 0x000e620000000a00 */
[----:B------:R-:W-:Y:S02]  /*0c40*/  SHF.R.U32.HI R218, RZ, 0x1e, R215 ;  /* 0x0000001effda7819 */ /* 0x000fe400000116d7 */
[----:B------:R-:W-:-:S02]  /*0c50*/  IADD3 R174, P2, R223, UR16, RZ ;  /* 0x00000010dfae7c10 */ /* 0x000fc4000ff5e0ff */
[----:B------:R-:W-:Y:S02]  /*0c60*/  SHF.L.U32 R219, R211, 0x2, RZ ;  /* 0x00000002d3db7819 */ /* 0x000fe400000006ff */
[----:B------:R-:W-:Y:S01]  /*0c70*/  IADD3.X R175, R218, UR17, RZ, P2, !PT ;  /* 0x00000011daaf7c10 */ /* 0x000fe200097fe4ff */
[----:B------:R-:W-:Y:S01]  /*0c80*/  IMAD.SHL.U32 R221, R213, 0x4, RZ ;  /* 0x00000004d5dd7824 */ /* 0x000fe200078e00ff */
[----:B------:R-:W-:Y:S02]  /*0c90*/  SHF.R.U32.HI R214, RZ, 0x1e, R211 ;  /* 0x0000001effd67819 */ /* 0x000fe400000116d3 */
[----:B0-----:R-:W-:Y:S02]  /*0ca0*/  IADD3 R166, P2, R219, UR16, RZ ;  /* 0x00000010dba67c10 */ /* 0x001fe4000ff5e0ff */
[----:B------:R-:W-:Y:S01]  /*0cb0*/  SHF.R.U32.HI R212, RZ, 0x1e, R213 ;  /* 0x0000001effd47819 */ /* 0x000fe200000116d5 */
[----:B------:R-:W-:Y:S01]  /*0cc0*/  IMAD.SHL.U32 R217, R207, 0x4, RZ ;  /* 0x00000004cfd97824 */ /* 0x000fe200078e00ff */
[----:B------:R-:W-:Y:S01]  /*0cd0*/  IADD3.X R167, R214, UR17, RZ, P2, !PT ;  /* 0x00000011d6a77c10 */ /* 0x000fe200097fe4ff */
[----:B------:R-:W5:Y:S01]  /*0ce0*/  LDG.E R174, desc[UR6][R174.64] ;  /* 0x00000006aeae7981 */ /* 0x000f62000c1e1900 */
[----:B-1----:R-:W-:-:S02]  /*0cf0*/  @P0 IADD3 R156, P2, R169, R156, RZ ;  /* 0x0000009ca99c0210 */ /* 0x002fc40007f5e0ff */
[----:B------:R-:W-:Y:S01]  /*0d00*/  IADD3 R172, P3, R221, UR16, RZ ;  /* 0x00000010ddac7c10 */ /* 0x000fe2000ff7e0ff */
[----:B------:R-:W5:Y:S02]  /*0d10*/  LDG.E R166, desc[UR6][R166.64] ;  /* 0x00000006a6a67981 */ /* 0x000f64000c1e1900 */
[----:B------:R-:W-:Y:S01]  /*0d20*/  @P0 IMAD.X R157, R216, 0x1, R157, P2 ;  /* 0x00000001d89d0824 */ /* 0x000fe200010e069d */
[----:B------:R-:W-:Y:S02]  /*0d30*/  IADD3.X R173, R212, UR17, RZ, P3, !PT ;  /* 0x00000011d4ad7c10 */ /* 0x000fe40009ffe4ff */
[----:B------:R-:W-:Y:S02]  /*0d40*/  @P0 IADD3 R158, P2, R223, R158, RZ ;  /* 0x0000009edf9e0210 */ /* 0x000fe40007f5e0ff */
[----:B------:R-:W-:Y:S01]  /*0d50*/  @P1 LEA R154, P3, R215, R154, 0x3 ;  /* 0x0000009ad79a1211 */ /* 0x000fe200078618ff */
[----:B------:R0:W5:Y:S01]  /*0d60*/  LDG.E R205, desc[UR6][R172.64] ;  /* 0x00000006accd7981 */ /* 0x000162000c1e1900 */
[----:B------:R-:W-:-:S02]  /*0d70*/  @P0 IADD3.X R159, R218, R159, RZ, P2, !PT ;  /* 0x0000009fda9f0210 */ /* 0x000fc400017fe4ff */
[----:B------:R-:W-:Y:S01]  /*0d80*/  @P1 LEA.HI.X R155, R215, R155, RZ, 0x3, P3 ;  /* 0x0000009bd79b1211 */ /* 0x000fe200018f1cff */
[----:B------:R-:W5:Y:S04]  /*0d90*/  @P0 LDG.E R192, desc[UR6][R156.64] ;  /* 0x000000069cc00981 */ /* 0x000f68000c1e1900 */
[----:B------:R1:W5:Y:S01]  /*0da0*/  @P0 LDG.E R193, desc[UR6][R158.64] ;  /* 0x000000069ec10981 */ /* 0x000362000c1e1900 */
[----:B0-----:R-:W0:Y:S03]  /*0db0*/  @P1 LDC.64 R172, c[0x0][0x2c8] ;  /* 0x0000b200ffac1b82 */ /* 0x001e260000000a00 */
[----:B------:R1:W5:Y:S05]  /*0dc0*/  @P1 LDG.E.64 R136, desc[UR6][R154.64] ;  /* 0x000000069a881981 */ /* 0x00036a000c1e1b00 */
[----:B-1----:R-:W1:Y:S08]  /*0dd0*/  @P0 LDC.64 R158, c[0x0][0x248] ;  /* 0x00009200ff9e0b82 */ /* 0x002e700000000a00 */
[----:B------:R-:W1:Y:S08]  /*0de0*/  @P0 LDC.64 R154, c[0x0][0x248] ;  /* 0x00009200ff9a0b82 */ /* 0x000e700000000a00 */
[----:B------:R-:W1:Y:S01]  /*0df0*/  @P1 LDC.64 R156, c[0x0][0x2c8] ;  /* 0x0000b200ff9c1b82 */ /* 0x000e620000000a00 */
[----:B0-----:R-:W-:-:S02]  /*0e00*/  @P1 LEA R172, P3, R213, R172, 0x3 ;  /* 0x000000acd5ac1211 */ /* 0x001fc400078618ff */
[----:B------:R-:W-:Y:S02]  /*0e10*/  SHF.R.U32.HI R210, RZ, 0x1e, R207 ;  /* 0x0000001effd27819 */ /* 0x000fe400000116cf */
[----:B------:R-:W-:Y:S02]  /*0e20*/  IADD3 R168, P4, R217, UR16, RZ ;  /* 0x00000010d9a87c10 */ /* 0x000fe4000ff9e0ff */
[----:B------:R-:W-:Y:S02]  /*0e30*/  @P1 LEA.HI.X R173, R213, R173, RZ, 0x3, P3 ;  /* 0x000000add5ad1211 */ /* 0x000fe400018f1cff */
[----:B------:R-:W-:Y:S02]  /*0e40*/  IADD3.X R169, R210, UR17, RZ, P4, !PT ;  /* 0x00000011d2a97c10 */ /* 0x000fe4000a7fe4ff */
[----:B-1----:R-:W-:Y:S01]  /*0e50*/  @P0 IADD3 R158, P3, R221, R158, RZ ;  /* 0x0000009edd9e0210 */ /* 0x002fe20007f7e0ff */
[----:B------:R-:W5:Y:S01]  /*0e60*/  @P1 LDG.E.64 R138, desc[UR6][R172.64] ;  /* 0x00000006ac8a1981 */ /* 0x000f62000c1e1b00 */
[----:B------:R-:W-:-:S02]  /*0e70*/  ISETP.NE.AND P2, PT, RZ, UR11, PT ;  /* 0x0000000bff007c0c */ /* 0x000fc4000bf45270 */
[----:B------:R-:W-:Y:S01]  /*0e80*/  @P0 IADD3 R154, P4, R219, R154, RZ ;  /* 0x0000009adb9a0210 */ /* 0x000fe20007f9e0ff */
[----:B------:R-:W-:Y:S01]  /*0e90*/  @P0 IMAD.X R159, R212, 0x1, R159, P3 ;  /* 0x00000001d49f0824 */ /* 0x000fe200018e069f */
[----:B------:R-:W5:Y:S03]  /*0ea0*/  LDG.E R168, desc[UR6][R168.64] ;  /* 0x00000006a8a87981 */ /* 0x000f66000c1e1900 */
[----:B------:R-:W-:Y:S01]  /*0eb0*/  @P0 IMAD.X R155, R214, 0x1, R155, P4 ;  /* 0x00000001d69b0824 */ /* 0x000fe200020e069b */
[----:B------:R0:W5:Y:S01]  /*0ec0*/  @P0 LDG.E R194, desc[UR6][R158.64] ;  /* 0x000000069ec20981 */ /* 0x000162000c1e1900 */
[----:B------:R-:W-:-:S03]  /*0ed0*/  @P1 LEA R156, P3, R211, R156, 0x3 ;  /* 0x0000009cd39c1211 */ /* 0x000fc600078618ff */
[----:B------:R-:W5:Y:S01]  /*0ee0*/  @P0 LDG.E R195, desc[UR6][R154.64] ;  /* 0x000000069ac30981 */ /* 0x000f62000c1e1900 */
[----:B------:R-:W-:-:S05]  /*0ef0*/  @P1 LEA.HI.X R157, R211, R157, RZ, 0x3, P3 ;  /* 0x0000009dd39d1211 */ /* 0x000fca00018f1cff */
[----:B------:R-:W5:Y:S01]  /*0f00*/  @P1 LDG.E.64 R140, desc[UR6][R156.64] ;  /* 0x000000069c8c1981 */ /* 0x000f62000c1e1b00 */
[----:B----4-:R-:W-:Y:S01]  /*0f10*/  IMAD.MOV.U32 R216, RZ, RZ, R92 ;  /* 0x000000ffffd87224 */ /* 0x010fe200078e005c */
[--C-:B------:R-:W-:Y:S01]  /*0f20*/  SHF.R.U64 R226, R92, 0x10, R93.reuse ;  /* 0x000000105ce27819 */ /* 0x100fe2000000125d */
[--C-:B------:R-:W-:Y:S01]  /*0f30*/  IMAD.MOV.U32 R215, RZ, RZ, R93.reuse ;  /* 0x000000ffffd77224 */ /* 0x100fe200078e005d */
[----:B------:R-:W-:Y:S02]  /*0f40*/  SHF.R.U32.HI R218, RZ, 0x10, R93 ;  /* 0x00000010ffda7819 */ /* 0x000fe4000001165d */
[----:B------:R-:W1:Y:S01]  /*0f50*/  @P1 LDC.64 R92, c[0x0][0x2c8] ;  /* 0x0000b200ff5c1b82 */ /* 0x000e620000000a00 */
[----:B------:R-:W-:Y:S01]  /*0f60*/  IMAD.MOV.U32 R225, RZ, RZ, R96 ;  /* 0x000000ffffe17224 */ /* 0x000fe200078e0060 */
[----:B------:R-:W-:Y:S02]  /*0f70*/  SHF.R.U64 R227, R96, 0x10, R97 ;  /* 0x0000001060e37819 */ /* 0x000fe40000001261 */
[----:B------:R-:W-:-:S02]  /*0f80*/  MOV R222, R97 ;  /* 0x0000006100de7202 */ /* 0x000fc40000000f00 */
[----:B------:R-:W-:Y:S02]  /*0f90*/  SHF.R.U32.HI R224, RZ, 0x10, R97 ;  /* 0x00000010ffe07819 */ /* 0x000fe40000011661 */
[----:B------:R-:W4:Y:S01]  /*0fa0*/  @P1 LDC.64 R96, c[0x0][0x2c8] ;  /* 0x0000b200ff601b82 */ /* 0x000f220000000a00 */
[----:B------:R-:W-:Y:S01]  /*0fb0*/  MOV R167, R94 ;  /* 0x0000005e00a77202 */ /* 0x000fe20000000f00 */
[--C-:B------:R-:W-:Y:S01]  /*0fc0*/  IMAD.MOV.U32 R220, RZ, RZ, R95.reuse ;  /* 0x000000ffffdc7224 */ /* 0x100fe200078e005f */
[--C-:B------:R-:W-:Y:S02]  /*0fd0*/  SHF.R.U64 R228, R94, 0x10, R95.reuse ;  /* 0x000000105ee47819 */ /* 0x100fe4000000125f */
[----:B------:R-:W-:-:S03]  /*0fe0*/  SHF.R.U32.HI R223, RZ, 0x10, R95 ;  /* 0x00000010ffdf7819 */ /* 0x000fc6000001165f */
[----:B------:R-:W2:Y:S01]  /*0ff0*/  @P0 LDC.64 R94, c[0x0][0x248] ;  /* 0x00009200ff5e0b82 */ /* 0x000ea20000000a00 */
[----:B------:R-:W-:Y:S01]  /*1000*/  FSEL R175, R208, RZ, !P2 ;  /* 0x000000ffd0af7208 */ /* 0x000fe20005000000 */
[----:B------:R-:W-:Y:S01]  /*1010*/  IMAD.U32 R218, R218, 0x10000, RZ ;  /* 0x00010000dada7824 */ /* 0x000fe200078e00ff */
[----:B------:R-:W-:Y:S01]  /*1020*/  SHF.L.U32 R224, R224, 0x10, RZ ;  /* 0x00000010e0e07819 */ /* 0x000fe200000006ff */
[----:B0-----:R-:W-:Y:S01]  /*1030*/  IMAD.U32 R158, R215, 0x10000, RZ ;  /* 0x00010000d79e7824 */ /* 0x001fe200078e00ff */
[----:B-1----:R-:W-:Y:S01]  /*1040*/  @P1 LEA R92, P4, R207, R92, 0x3 ;  /* 0x0000005ccf5c1211 */ /* 0x002fe200078818ff */
[----:B------:R-:W-:-:S03]  /*1050*/  FADD.FTZ R215, -R175, R218 ;  /* 0x000000daafd77221 */ /* 0x000fc60000010100 */
[----:B------:R-:W-:Y:S02]  /*1060*/  @P1 LEA.HI.X R93, R207, R93, RZ, 0x3, P4 ;  /* 0x0000005dcf5d1211 */ /* 0x000fe400020f1cff */
[----:B----4-:R-:W-:-:S03]  /*1070*/  @P1 LEA R96, P3, R209, R96, 0x3 ;  /* 0x00000060d1601211 */ /* 0x010fc600078618ff */
[----:B------:R0:W5:Y:S01]  /*1080*/  @P1 LDG.E.64 R144, desc[UR6][R92.64] ;  /* 0x000000065c901981 */ /* 0x000162000c1e1b00 */
[----:B------:R-:W-:Y:S01]  /*1090*/  SHF.L.U32 R172, R223, 0x10, RZ ;  /* 0x00000010dfac7819 */ /* 0x000fe200000006ff */
[----:B------:R-:W-:Y:S01]  /*10a0*/  FMUL.FTZ R215, R186, R215 ;  /* 0x000000d7bad77220 */ /* 0x000fe20000410000 */
[----:B------:R-:W-:Y:S02]  /*10b0*/  @P1 LEA.HI.X R97, R209, R97, RZ, 0x3, P3 ;  /* 0x00000061d1611211 */ /* 0x000fe400018f1cff */
[----:B--2---:R-:W-:Y:S01]  /*10c0*/  @P0 IADD3 R94, P3, R217, R94, RZ ;  /* 0x0000005ed95e0210 */ /* 0x004fe20007f7e0ff */
[----:B0-----:R-:W-:Y:S01]  /*10d0*/  FMUL.FTZ R92, R79, R224 ;  /* 0x000000e04f5c7220 */ /* 0x001fe20000410000 */
[----:B------:R-:W-:Y:S01]  /*10e0*/  FADD.FTZ R108, R172, R108 ;  /* 0x0000006cac6c7221 */ /* 0x000fe20000010000 */
[-C--:B------:R-:W-:Y:S01]  /*10f0*/  FFMA.FTZ R109, R215, R172.reuse, R109 ;  /* 0x000000acd76d7223 */ /* 0x080fe2000001006d */
[----:B------:R-:W-:Y:S01]  /*1100*/  @P0 IADD3.X R95, R210, R95, RZ, P3, !PT ;  /* 0x0000005fd25f0210 */ /* 0x000fe20001ffe4ff */
[----:B------:R-:W-:Y:S01]  /*1110*/  FADD.FTZ R157, -R175, R158 ;  /* 0x0000009eaf9d7221 */ /* 0x000fe20000010100 */
[----:B------:R-:W-:Y:S01]  /*1120*/  FFMA.FTZ R172, R59, R172, R92 ;  /* 0x000000ac3bac7223 */ /* 0x000fe2000001005c */
[----:B------:R0:W5:Y:S01]  /*1130*/  @P1 LDG.E.64 R142, desc[UR6][R96.64] ;  /* 0x00000006608e1981 */ /* 0x000162000c1e1b00 */
[----:B------:R-:W-:Y:S01]  /*1140*/  IMAD.U32 R159, R222, 0x10000, RZ ;  /* 0x00010000de9f7824 */ /* 0x000fe200078e00ff */
[----:B------:R-:W-:Y:S01]  /*1150*/  MOV R92, R100 ;  /* 0x00000064005c7202 */ /* 0x000fe20000000f00 */
[----:B------:R-:W-:-:S02]  /*1160*/  IMAD.U32 R173, R220, 0x10000, RZ ;  /* 0x00010000dcad7824 */ /* 0x000fc400078e00ff */
[----:B------:R-:W-:Y:S01]  /*1170*/  FMUL.FTZ R214, R186, R157 ;  /* 0x0000009dbad67220 */ /* 0x000fe20000410000 */
[----:B------:R1:W5:Y:S01]  /*1180*/  @P0 LDG.E R196, desc[UR6][R94.64] ;  /* 0x000000065ec40981 */ /* 0x000362000c1e1900 */
[----:B------:R-:W-:Y:S01]  /*1190*/  FMUL.FTZ R93, R78, R159 ;  /* 0x0000009f4e5d7220 */ /* 0x000fe20000410000 */
[--C-:B0-----:R-:W-:Y:S01]  /*11a0*/  SHF.R.U64 R97, R98, 0x10, R99.reuse ;  /* 0x0000001062617819 */ /* 0x101fe20000001263 */
[----:B------:R-:W-:Y:S01]  /*11b0*/  IMAD.MOV.U32 R96, RZ, RZ, R98 ;  /* 0x000000ffff607224 */ /* 0x000fe200078e0062 */
[--C-:B------:R-:W-:Y:S01]  /*11c0*/  SHF.R.U32.HI R98, RZ, 0x10, R99.reuse ;  /* 0x00000010ff627819 */ /* 0x100fe20000011663 */
[----:B------:R-:W-:Y:S01]  /*11d0*/  IMAD.MOV.U32 R154, RZ, RZ, R99 ;  /* 0x000000ffff9a7224 */ /* 0x000fe200078e0063 */
[----:B------:R-:W-:Y:S01]  /*11e0*/  SHF.R.U64 R99, R102, 0x10, R103 ;  /* 0x0000001066637819 */ /* 0x000fe20000001267 */
[----:B-1----:R-:W-:Y:S02]  /*11f0*/  IMAD.MOV.U32 R94, RZ, RZ, R102 ;  /* 0x000000ffff5e7224 */ /* 0x002fe400078e0066 */
[----:B------:R-:W-:-:S02]  /*1200*/  IMAD.U32 R155, R92, 0x10000, RZ ;  /* 0x000100005c9b7824 */ /* 0x000fc400078e00ff */
[----:B------:R-:W-:Y:S01]  /*1210*/  FADD.FTZ R112, R173, R112 ;  /* 0x00000070ad707221 */ /* 0x000fe20000010000 */
[----:B------:R-:W-:Y:S02]  /*1220*/  IMAD.U32 R92, R97, 0x10000, RZ ;  /* 0x00010000615c7824 */ /* 0x000fe400078e00ff */
[-C--:B------:R-:W-:Y:S01]  /*1230*/  FFMA.FTZ R113, R214, R173.reuse, R113 ;  /* 0x000000add6717223 */ /* 0x080fe20000010071 */
[----:B------:R-:W-:Y:S01]  /*1240*/  FFMA.FTZ R173, R58, R173, R93 ;  /* 0x000000ad3aad7223 */ /* 0x000fe2000001005d */
[--C-:B------:R-:W-:Y:S01]  /*1250*/  SHF.R.U64 R219, R100, 0x10, R101.reuse ;  /* 0x0000001064db7819 */ /* 0x100fe20000001265 */
[--C-:B------:R-:W-:Y:S01]  /*1260*/  IMAD.MOV.U32 R93, RZ, RZ, R101.reuse ;  /* 0x000000ffff5d7224 */ /* 0x100fe200078e0065 */
[----:B------:R-:W-:Y:S01]  /*1270*/  SHF.R.U32.HI R156, RZ, 0x10, R101 ;  /* 0x00000010ff9c7819 */ /* 0x000fe20000011665 */
[----:B------:R-:W-:Y:S01]  /*1280*/  IMAD.U32 R97, R94, 0x10000, RZ ;  /* 0x000100005e617824 */ /* 0x000fe200078e00ff */
[----:B------:R-:W-:Y:S01]  /*1290*/  SHF.L.U32 R94, R99, 0x10, RZ ;  /* 0x00000010635e7819 */ /* 0x000fe200000006ff */
[----:B------:R-:W-:Y:S01]  /*12a0*/  FADD.FTZ R101, -R175, R92 ;  /* 0x0000005caf657221 */ /* 0x000fe20000010100 */
[----:B------:R-:W-:-:S03]  /*12b0*/  SHF.L.U32 R219, R219, 0x10, RZ ;  /* 0x00000010dbdb7819 */ /* 0x000fc600000006ff */
[----:B------:R-:W-:Y:S01]  /*12c0*/  FMUL.FTZ R220, R186, R101 ;  /* 0x00000065badc7220 */ /* 0x000fe20000410000 */
[----:B------:R-:W-:Y:S01]  /*12d0*/  FMUL.FTZ R92, R81, R94 ;  /* 0x0000005e515c7220 */ /* 0x000fe20000410000 */
[----:B------:R-:W-:Y:S01]  /*12e0*/  FADD.FTZ R13, R219, R13 ;  /* 0x0000000ddb0d7221 */ /* 0x000fe20000010000 */
[----:B------:R-:W-:Y:S02]  /*12f0*/  IMAD.U32 R96, R96, 0x10000, RZ ;  /* 0x0001000060607824 */ /* 0x000fe400078e00ff */
[-C--:B------:R-:W-:Y:S01]  /*1300*/  FFMA.FTZ R0, R220, R219.reuse, R0 ;  /* 0x000000dbdc007223 */ /* 0x080fe20000010000 */
[----:B------:R-:W-:Y:S01]  /*1310*/  FFMA.FTZ R219, R61, R219, R92 ;  /* 0x000000db3ddb7223 */ /* 0x000fe2000001005c */
[----:B------:R-:W-:Y:S01]  /*1320*/  SHF.R.U32.HI R100, RZ, 0x10, R103 ;  /* 0x00000010ff647819 */ /* 0x000fe20000011667 */
[----:B------:R-:W-:Y:S02]  /*1330*/  IMAD.U32 R92, R98, 0x10000, RZ ;  /* 0x00010000625c7824 */ /* 0x000fe400078e00ff */
[----:B------:R-:W-:Y:S01]  /*1340*/  FADD.FTZ R213, -R175, R96 ;  /* 0x00000060afd57221 */ /* 0x000fe20000010100 */
[----:B------:R-:W-:-:S02]  /*1350*/  MOV R95, R103 ;  /* 0x00000067005f7202 */ /* 0x000fc40000000f00 */
[----:B------:R-:W-:Y:S01]  /*1360*/  SHF.L.U32 R96, R100, 0x10, RZ ;  /* 0x0000001064607819 */ /* 0x000fe200000006ff */
[----:B------:R-:W-:Y:S01]  /*1370*/  FADD.FTZ R101, -R175, R92 ;  /* 0x0000005caf657221 */ /* 0x000fe20000010100 */
[----:B------:R-:W-:Y:S01]  /*1380*/  SHF.L.U32 R156, R156, 0x10, RZ ;  /* 0x000000109c9c7819 */ /* 0x000fe200000006ff */
[----:B------:R-:W-:Y:S01]  /*1390*/  FMUL.FTZ R213, R186, R213 ;  /* 0x000000d5bad57220 */ /* 0x000fe20000410000 */
[----:B------:R-:W-:Y:S01]  /*13a0*/  FMUL.FTZ R99, R80, R97 ;  /* 0x0000006150637220 */ /* 0x000fe20000410000 */
[----:B------:R-:W-:Y:S01]  /*13b0*/  FMUL.FTZ R212, R186, R101 ;  /* 0x00000065bad47220 */ /* 0x000fe20000410000 */
[----:B------:R-:W-:Y:S01]  /*13c0*/  FMUL.FTZ R92, R83, R96 ;  /* 0x00000060535c7220 */ /* 0x000fe20000410000 */
[----:B------:R-:W-:Y:S02]  /*13d0*/  IMAD.U32 R95, R95, 0x10000, RZ ;  /* 0x000100005f5f7824 */ /* 0x000fe400078e00ff */
[----:B------:R-:W-:Y:S01]  /*13e0*/  FADD.FTZ R14, R155, R14 ;  /* 0x0000000e9b0e7221 */ /* 0x000fe20000010000 */
[-C--:B------:R-:W-:Y:S01]  /*13f0*/  FFMA.FTZ R2, R213, R155.reuse, R2 ;  /* 0x0000009bd5027223 */ /* 0x080fe20000010002 */
[----:B------:R-:W-:Y:S01]  /*1400*/  FADD.FTZ R15, R156, R15 ;  /* 0x0000000f9c0f7221 */ /* 0x000fe20000010000 */
[-C--:B------:R-:W-:Y:S01]  /*1410*/  FFMA.FTZ R3, R212, R156.reuse, R3 ;  /* 0x0000009cd4037223 */ /* 0x080fe20000010003 */
[----:B------:R-:W-:Y:S01]  /*1420*/  FFMA.FTZ R155, R60, R155, R99 ;  /* 0x0000009b3c9b7223 */ /* 0x000fe20000010063 */
[----:B------:R-:W-:Y:S01]  /*1430*/  FFMA.FTZ R156, R63, R156, R92 ;  /* 0x0000009c3f9c7223 */ /* 0x000fe2000001005c */
[----:B------:R-:W-:-:S02]  /*1440*/  IMAD.U32 R93, R93, 0x10000, RZ ;  /* 0x000100005d5d7824 */ /* 0x000fc400078e00ff */
[----:B------:R-:W-:Y:S01]  /*1450*/  FMUL.FTZ R99, R82, R95 ;  /* 0x0000005f52637220 */ /* 0x000fe20000410000 */
[----:B------:R-:W-:Y:S01]  /*1460*/  FADD.FTZ R38, R97, R38 ;  /* 0x0000002661267221 */ /* 0x000fe20000010000 */
[----:B------:R-:W-:Y:S01]  /*1470*/  FFMA.FTZ R26, R213, R97, R26 ;  /* 0x00000061d51a7223 */ /* 0x000fe2000001001a */
[----:B------:R-:W-:Y:S02]  /*1480*/  MOV R92, R106 ;  /* 0x0000006a005c7202 */ /* 0x000fe40000000f00 */
[----:B---3--:R-:W-:Y:S01]  /*1490*/  SHF.R.U64 R97, R104, 0x10, R105 ;  /* 0x0000001068617819 */ /* 0x008fe20000001269 */
[----:B------:R-:W-:Y:S01]  /*14a0*/  FADD.FTZ R37, R94, R37 ;  /* 0x000000255e257221 */ /* 0x000fe20000010000 */
[----:B------:R-:W-:Y:S01]  /*14b0*/  FFMA.FTZ R25, R220, R94, R25 ;  /* 0x0000005edc197223 */ /* 0x000fe20000010019 */
[----:B------:R-:W-:Y:S01]  /*14c0*/  FFMA.FTZ R210, R62, R93, R99 ;  /* 0x0000005d3ed27223 */ /* 0x000fe20000010063 */
[----:B------:R-:W-:Y:S01]  /*14d0*/  FADD.FTZ R39, R96, R39 ;  /* 0x0000002760277221 */ /* 0x000fe20000010000 */
[----:B------:R-:W-:Y:S01]  /*14e0*/  FFMA.FTZ R27, R212, R96, R27 ;  /* 0x00000060d41b7223 */ /* 0x000fe2000001001b */
[----:B------:R-:W-:Y:S01]  /*14f0*/  IMAD.MOV.U32 R94, RZ, RZ, R146 ;  /* 0x000000ffff5e7224 */ /* 0x000fe200078e0092 */
[----:B------:R-:W-:Y:S01]  /*1500*/  SHF.R.U64 R99, R146, 0x10, R147 ;  /* 0x0000001092637819 */ /* 0x000fe20000001293 */
[----:B------:R-:W-:-:S02]  /*1510*/  IMAD.MOV.U32 R96, RZ, RZ, R104 ;  /* 0x000000ffff607224 */ /* 0x000fc400078e0068 */
[----:B------:R-:W-:Y:S02]  /*1520*/  IMAD.U32 R207, R92, 0x10000, RZ ;  /* 0x000100005ccf7824 */ /* 0x000fe400078e00ff */
[----:B------:R-:W-:Y:S01]  /*1530*/  IMAD.U32 R92, R97, 0x10000, RZ ;  /* 0x00010000615c7824 */ /* 0x000fe200078e00ff */
[----:B------:R-:W-:Y:S01]  /*1540*/  SHF.R.U64 R98, R106, 0x10, R107 ;  /* 0x000000106a627819 */ /* 0x000fe2000000126b */
[----:B------:R-:W-:Y:S01]  /*1550*/  IMAD.U32 R97, R94, 0x10000, RZ ;  /* 0x000100005e617824 */ /* 0x000fe200078e00ff */
[----:B------:R-:W-:Y:S01]  /*1560*/  SHF.L.U32 R94, R99, 0x10, RZ ;  /* 0x00000010635e7819 */ /* 0x000fe200000006ff */
[----:B------:R-:W-:Y:S02]  /*1570*/  IMAD.U32 R96, R96, 0x10000, RZ ;  /* 0x0001000060607824 */ /* 0x000fe400078e00ff */
[----:B------:R-:W-:Y:S01]  /*1580*/  FADD.FTZ R101, -R175, R92 ;  /* 0x0000005caf657221 */ /* 0x000fe20000010100 */
[----:B------:R-:W-:Y:S01]  /*1590*/  SHF.L.U32 R98, R98, 0x10, RZ ;  /* 0x0000001062627819 */ /* 0x000fe200000006ff */
[----:B------:R-:W-:-:S02]  /*15a0*/  IMAD.U32 R154, R154, 0x10000, RZ ;  /* 0x000100009a9a7824 */ /* 0x000fc400078e00ff */
[----:B------:R-:W-:Y:S01]  /*15b0*/  FADD.FTZ R209, -R175, R96 ;  /* 0x00000060afd17221 */ /* 0x000fe20000010100 */
[----:B------:R-:W-:Y:S01]  /*15c0*/  SHF.R.U32.HI R102, RZ, 0x10, R105 ;  /* 0x00000010ff667819 */ /* 0x000fe20000011669 */
[----:B------:R-:W-:Y:S01]  /*15d0*/  FMUL.FTZ R92, R85, R94 ;  /* 0x0000005e555c7220 */ /* 0x000fe20000410000 */
[C---:B------:R-:W-:Y:S01]  /*15e0*/  FMUL.FTZ R218, R186.reuse, R101 ;  /* 0x00000065bada7220 */ /* 0x040fe20000410000 */
[----:B------:R-:W-:Y:S01]  /*15f0*/  SHF.R.U32.HI R103, RZ, 0x10, R147 ;  /* 0x00000010ff677819 */ /* 0x000fe20000011693 */
[----:B------:R-:W-:Y:S01]  /*1600*/  FMUL.FTZ R209, R186, R209 ;  /* 0x000000d1bad17220 */ /* 0x000fe20000410000 */
[----:B------:R-:W-:Y:S01]  /*1610*/  FADD.FTZ R211, -R175, R154 ;  /* 0x0000009aafd37221 */ /* 0x000fe20000010100 */
[----:B------:R-:W-:Y:S01]  /*1620*/  FMUL.FTZ R99, R84, R97 ;  /* 0x0000006154637220 */ /* 0x000fe20000410000 */
[----:B------:R-:W-:Y:S01]  /*1630*/  FADD.FTZ R17, R98, R17 ;  /* 0x0000001162117221 */ /* 0x000fe20000010000 */
[-C--:B------:R-:W-:Y:S01]  /*1640*/  FFMA.FTZ R5, R218, R98.reuse, R5 ;  /* 0x00000062da057223 */ /* 0x080fe20000010005 */
[----:B------:R-:W-:Y:S01]  /*1650*/  FFMA.FTZ R217, R65, R98, R92 ;  /* 0x0000006241d97223 */ /* 0x000fe2000001005c */
[----:B------:R-:W-:Y:S01]  /*1660*/  SHF.R.U32.HI R104, RZ, 0x10, R107 ;  /* 0x00000010ff687819 */ /* 0x000fe2000001166b */
[----:B------:R-:W-:Y:S01]  /*1670*/  IMAD.U32 R92, R102, 0x10000, RZ ;  /* 0x00010000665c7824 */ /* 0x000fe200078e00ff */
[----:B------:R-:W-:Y:S01]  /*1680*/  SHF.L.U32 R98, R103, 0x10, RZ ;  /* 0x0000001067627819 */ /* 0x000fe200000006ff */
[----:B------:R-:W-:Y:S01]  /*1690*/  FADD.FTZ R18, R207, R18 ;  /* 0x00000012cf127221 */ /* 0x000fe20000010000 */
[----:B------:R-:W-:Y:S01]  /*16a0*/  FFMA.FTZ R6, R209, R207, R6 ;  /* 0x000000cfd1067223 */ /* 0x000fe20000010006 */
[----:B------:R-:W-:Y:S01]  /*16b0*/  FMUL.FTZ R211, R186, R211 ;  /* 0x000000d3bad37220 */ /* 0x000fe20000410000 */
[----:B------:R-:W-:Y:S01]  /*16c0*/  FFMA.FTZ R207, R64, R207, R99 ;  /* 0x000000cf40cf7223 */ /* 0x000fe20000010063 */
[----:B------:R-:W-:Y:S01]  /*16d0*/  SHF.L.U32 R96, R104, 0x10, RZ ;  /* 0x0000001068607819 */ /* 0x000fe200000006ff */
[----:B------:R-:W-:Y:S01]  /*16e0*/  FADD.FTZ R99, -R175, R92 ;  /* 0x0000005caf637221 */ /* 0x000fe20000010100 */
[----:B------:R-:W-:-:S02]  /*16f0*/  IMAD.U32 R216, R216, 0x10000, RZ ;  /* 0x00010000d8d87824 */ /* 0x000fc400078e00ff */
[----:B------:R-:W-:Y:S01]  /*1700*/  FMUL.FTZ R92, R87, R98 ;  /* 0x00000062575c7220 */ /* 0x000fe20000410000 */
[----:B------:R-:W-:Y:S01]  /*1710*/  FADD.FTZ R40, R95, R40 ;  /* 0x000000285f287221 */ /* 0x000fe20000010000 */
[----:B------:R-:W-:Y:S01]  /*1720*/  FFMA.FTZ R28, R211, R95, R28 ;  /* 0x0000005fd31c7223 */ /* 0x000fe2000001001c */
[----:B------:R-:W-:Y:S01]  /*1730*/  MOV R95, R147 ;  /* 0x00000093005f7202 */ /* 0x000fe20000000f00 */
[----:B------:R-:W-:Y:S01]  /*1740*/  FADD.FTZ R169, -R175, R216 ;  /* 0x000000d8afa97221 */ /* 0x000fe20000010100 */
[----:B------:R-:W-:Y:S01]  /*1750*/  FMUL.FTZ R158, R186, R99 ;  /* 0x00000063ba9e7220 */ /* 0x000fe20000410000 */
[----:B------:R-:W-:Y:S01]  /*1760*/  FFMA.FTZ R147, R67, R96, R92 ;  /* 0x0000006043937223 */ /* 0x000fe2000001005c */
[----:B------:R-:W-:Y:S01]  /*1770*/  FADD.FTZ R42, R97, R42 ;  /* 0x0000002a612a7221 */ /* 0x000fe20000010000 */
[----:B------:R-:W-:Y:S01]  /*1780*/  FFMA.FTZ R30, R209, R97, R30 ;  /* 0x00000061d11e7223 */ /* 0x000fe2000001001e */
[----:B------:R-:W-:Y:S01]  /*1790*/  IMAD.U32 R216, R226, 0x10000, RZ ;  /* 0x00010000e2d87824 */ /* 0x000fe200078e00ff */
[----:B------:R-:W-:Y:S01]  /*17a0*/  SHF.R.U64 R97, R150, 0x10, R151 ;  /* 0x0000001096617819 */ /* 0x000fe20000001297 */
[----:B------:R-:W-:-:S02]  /*17b0*/  IMAD.MOV.U32 R92, RZ, RZ, R148 ;  /* 0x000000ffff5c7224 */ /* 0x000fc400078e0094 */
[----:B------:R-:W-:Y:S01]  /*17c0*/  FADD.FTZ R41, R94, R41 ;  /* 0x000000295e297221 */ /* 0x000fe20000010000 */
[----:B------:R-:W-:Y:S02]  /*17d0*/  IMAD.U32 R225, R225, 0x10000, RZ ;  /* 0x00010000e1e17824 */ /* 0x000fe400078e00ff */
[----:B------:R-:W-:Y:S01]  /*17e0*/  FFMA.FTZ R29, R218, R94, R29 ;  /* 0x0000005eda1d7223 */ /* 0x000fe2000001001d */
[----:B------:R-:W-:Y:S02]  /*17f0*/  IMAD.U32 R226, R227, 0x10000, RZ ;  /* 0x00010000e3e27824 */ /* 0x000fe400078e00ff */
[----:B------:R-:W-:Y:S01]  /*1800*/  FADD.FTZ R19, R96, R19 ;  /* 0x0000001360137221 */ /* 0x000fe20000010000 */
[----:B------:R-:W-:Y:S01]  /*1810*/  FFMA.FTZ R7, R158, R96, R7 ;  /* 0x000000609e077223 */ /* 0x000fe20000010007 */
[----:B------:R-:W-:Y:S01]  /*1820*/  IMAD.MOV.U32 R94, RZ, RZ, R152 ;  /* 0x000000ffff5e7224 */ /* 0x000fe200078e0098 */
[----:B------:R-:W-:Y:S01]  /*1830*/  SHF.L.U32 R167, R167, 0x10, RZ ;  /* 0x00000010a7a77819 */ /* 0x000fe200000006ff */
[----:B------:R-:W-:Y:S01]  /*1840*/  FADD.FTZ R227, -R175, R216 ;  /* 0x000000d8afe37221 */ /* 0x000fe20000010100 */
[----:B------:R-:W-:Y:S01]  /*1850*/  MOV R96, R150 ;  /* 0x0000009600607202 */ /* 0x000fe20000000f00 */
[----:B------:R-:W-:Y:S01]  /*1860*/  IMAD.U32 R223, R92, 0x10000, RZ ;  /* 0x000100005cdf7824 */ /* 0x000fe200078e00ff */
[----:B------:R-:W-:Y:S01]  /*1870*/  SHF.R.U64 R101, R152, 0x10, R153 ;  /* 0x0000001098657819 */ /* 0x000fe20000001299 */
[----:B------:R-:W-:Y:S01]  /*1880*/  FMUL.FTZ R208, R186, R169 ;  /* 0x000000a9bad07220 */ /* 0x000fe20000410000 */
[----:B------:R-:W-:-:S02]  /*1890*/  IMAD.MOV.U32 R100, RZ, RZ, R105 ;  /* 0x000000ffff647224 */ /* 0x000fc400078e0069 */
[----:B------:R-:W-:Y:S01]  /*18a0*/  FMUL.FTZ R169, R76, R225 ;  /* 0x000000e14ca97220 */ /* 0x000fe20000410000 */
[----:B------:R-:W-:Y:S02]  /*18b0*/  IMAD.U32 R92, R97, 0x10000, RZ ;  /* 0x00010000615c7824 */ /* 0x000fe400078e00ff */
[----:B------:R-:W-:Y:S01]  /*18c0*/  FMUL.FTZ R216, R186, R227 ;  /* 0x000000e3bad87220 */ /* 0x000fe20000410000 */
[----:B------:R-:W-:Y:S01]  /*18d0*/  IMAD.U32 R99, R94, 0x10000, RZ ;  /* 0x000100005e637824 */ /* 0x000fe200078e00ff */
[----:B------:R-:W-:Y:S01]  /*18e0*/  SHF.R.U64 R221, R148, 0x10, R149 ;  /* 0x0000001094dd7819 */ /* 0x000fe20000001295 */
[----:B------:R-:W-:Y:S01]  /*18f0*/  FADD.FTZ R120, R167, R120 ;  /* 0x00000078a7787221 */ /* 0x000fe20000010000 */
[----:B------:R-:W-:Y:S01]  /*1900*/  SHF.L.U32 R94, R101, 0x10, RZ ;  /* 0x00000010655e7819 */ /* 0x000fe200000006ff */
[----:B------:R-:W-:Y:S01]  /*1910*/  FFMA.FTZ R121, R208, R167, R121 ;  /* 0x000000a7d0797223 */ /* 0x000fe20000010079 */
[----:B------:R-:W-:Y:S02]  /*1920*/  IMAD.U32 R100, R100, 0x10000, RZ ;  /* 0x0001000064647824 */ /* 0x000fe400078e00ff */
[----:B------:R-:W-:Y:S01]  /*1930*/  FADD.FTZ R101, -R175, R92 ;  /* 0x0000005caf657221 */ /* 0x000fe20000010100 */
[----:B------:R-:W-:-:S02]  /*1940*/  IMAD.U32 R96, R96, 0x10000, RZ ;  /* 0x0001000060607824 */ /* 0x000fc400078e00ff */
[----:B------:R-:W-:Y:S01]  /*1950*/  FFMA.FTZ R167, R56, R167, R169 ;  /* 0x000000a738a77223 */ /* 0x000fe200000100a9 */
[----:B------:R-:W-:Y:S01]  /*1960*/  SHF.L.U32 R169, R228, 0x10, RZ ;  /* 0x00000010e4a97819 */ /* 0x000fe200000006ff */
[-C--:B------:R-:W-:Y:S01]  /*1970*/  FMUL.FTZ R228, R77, R226.reuse ;  /* 0x000000e24de47220 */ /* 0x080fe20000410000 */
[----:B------:R-:W-:Y:S01]  /*1980*/  FADD.FTZ R114, R226, R114 ;  /* 0x00000072e2727221 */ /* 0x000fe20000010000 */
[----:B------:R-:W-:Y:S01]  /*1990*/  FFMA.FTZ R115, R216, R226, R115 ;  /* 0x000000e2d8737223 */ /* 0x000fe20000010073 */
[----:B------:R-:W-:Y:S01]  /*19a0*/  FADD.FTZ R110, R159, R110 ;  /* 0x0000006e9f6e7221 */ /* 0x000fe20000010000 */
[----:B------:R-:W-:Y:S01]  /*19b0*/  FFMA.FTZ R111, R214, R159, R111 ;  /* 0x0000009fd66f7223 */ /* 0x000fe2000001006f */
[----:B------:R-:W-:Y:S01]  /*19c0*/  SHF.L.U32 R221, R221, 0x10, RZ ;  /* 0x00000010dddd7819 */ /* 0x000fe200000006ff */
[C---:B------:R-:W-:Y:S01]  /*19d0*/  FADD.FTZ R159, -R175.reuse, R100 ;  /* 0x00000064af9f7221 */ /* 0x040fe20000010100 */
[----:B------:R-:W-:Y:S01]  /*19e0*/  FADD.FTZ R97, -R175, R96 ;  /* 0x00000060af617221 */ /* 0x000fe20000010100 */
[C---:B------:R-:W-:Y:S01]  /*19f0*/  FMUL.FTZ R226, R186.reuse, R101 ;  /* 0x00000065bae27220 */ /* 0x040fe20000410000 */
[----:B------:R-:W-:Y:S01]  /*1a00*/  SHF.R.U32.HI R100, RZ, 0x10, R151 ;  /* 0x00000010ff647819 */ /* 0x000fe20000011697 */
[----:B------:R-:W-:Y:S01]  /*1a10*/  FMUL.FTZ R92, R73, R94 ;  /* 0x0000005e495c7220 */ /* 0x000fe20000410000 */
[----:B------:R-:W-:Y:S01]  /*1a20*/  FMUL.FTZ R146, R186, R97 ;  /* 0x00000061ba927220 */ /* 0x000fe20000410000 */
[----:B------:R-:W-:Y:S01]  /*1a30*/  FADD.FTZ R132, R221, R132 ;  /* 0x00000084dd847221 */ /* 0x000fe20000010000 */
[----:B------:R-:W-:Y:S01]  /*1a40*/  FFMA.FTZ R133, R226, R221, R133 ;  /* 0x000000dde2857223 */ /* 0x000fe20000010085 */
[----:B------:R-:W-:Y:S01]  /*1a50*/  FADD.FTZ R16, R93, R16 ;  /* 0x000000105d107221 */ /* 0x000fe20000010000 */
[----:B------:R-:W-:Y:S01]  /*1a60*/  FFMA.FTZ R4, R211, R93, R4 ;  /* 0x0000005dd3047223 */ /* 0x000fe20000010004 */
[----:B------:R-:W-:Y:S01]  /*1a70*/  FMUL.FTZ R97, R72, R99 ;  /* 0x0000006348617220 */ /* 0x000fe20000410000 */
[----:B------:R-:W-:Y:S01]  /*1a80*/  FFMA.FTZ R221, R53, R221, R92 ;  /* 0x000000dd35dd7223 */ /* 0x000fe2000001005c */
[----:B------:R-:W-:-:S02]  /*1a90*/  IMAD.MOV.U32 R93, RZ, RZ, R107 ;  /* 0x000000ffff5d7224 */ /* 0x000fc400078e006b */
[----:B------:R-:W-:Y:S02]  /*1aa0*/  IMAD.U32 R95, R95, 0x10000, RZ ;  /* 0x000100005f5f7824 */ /* 0x000fe400078e00ff */
[----:B------:R-:W-:Y:S02]  /*1ab0*/  IMAD.U32 R92, R100, 0x10000, RZ ;  /* 0x00010000645c7824 */ /* 0x000fe400078e00ff */
[----:B------:R-:W-:Y:S01]  /*1ac0*/  FADD.FTZ R176, R223, R176 ;  /* 0x000000b0dfb07221 */ /* 0x000fe20000010000 */
[-C--:B------:R-:W-:Y:S01]  /*1ad0*/  FFMA.FTZ R190, R146, R223.reuse, R190 ;  /* 0x000000df92be7223 */ /* 0x080fe200000100be */
[----:B------:R-:W-:Y:S01]  /*1ae0*/  SHF.R.U32.HI R102, RZ, 0x10, R153 ;  /* 0x00000010ff667819 */ /* 0x000fe20000011699 */
[----:B------:R-:W-:Y:S01]  /*1af0*/  FFMA.FTZ R223, R52, R223, R97 ;  /* 0x000000df34df7223 */ /* 0x000fe20000010061 */
[----:B------:R-:W-:Y:S02]  /*1b00*/  IMAD.U32 R93, R93, 0x10000, RZ ;  /* 0x000100005d5d7824 */ /* 0x000fe400078e00ff */
[----:B------:R-:W-:Y:S01]  /*1b10*/  FMUL.FTZ R159, R186, R159 ;  /* 0x0000009fba9f7220 */ /* 0x000fe20000410000 */
[----:B------:R-:W-:Y:S01]  /*1b20*/  FMUL.FTZ R157, R86, R95 ;  /* 0x0000005f569d7220 */ /* 0x000fe20000410000 */
[----:B------:R-:W-:Y:S01]  /*1b30*/  FADD.FTZ R97, -R175, R92 ;  /* 0x0000005caf617221 */ /* 0x000fe20000010100 */
[----:B------:R-:W-:Y:S01]  /*1b40*/  FADD.FTZ R43, R98, R43 ;  /* 0x0000002b622b7221 */ /* 0x000fe20000010000 */
[----:B------:R-:W-:Y:S01]  /*1b50*/  FFMA.FTZ R31, R158, R98, R31 ;  /* 0x000000629e1f7223 */ /* 0x000fe2000001001f */
[----:B------:R-:W-:Y:S01]  /*1b60*/  IMAD.MOV.U32 R98, RZ, RZ, R151 ;  /* 0x000000ffff627224 */ /* 0x000fe200078e0097 */
[----:B------:R-:W-:Y:S01]  /*1b70*/  SHF.L.U32 R96, R102, 0x10, RZ ;  /* 0x0000001066607819 */ /* 0x000fe200000006ff */
[----:B------:R-:W-:Y:S01]  /*1b80*/  FADD.FTZ R20, R93, R20 ;  /* 0x000000145d147221 */ /* 0x000fe20000010000 */
[-C--:B------:R-:W-:Y:S01]  /*1b90*/  FFMA.FTZ R8, R159, R93.reuse, R8 ;  /* 0x0000005d9f087223 */ /* 0x080fe20000010008 */
[----:B------:R-:W-:Y:S01]  /*1ba0*/  FFMA.FTZ R157, R66, R93, R157 ;  /* 0x0000005d429d7223 */ /* 0x000fe2000001009d */
[----:B------:R-:W-:Y:S01]  /*1bb0*/  FMUL.FTZ R154, R186, R97 ;  /* 0x00000061ba9a7220 */ /* 0x000fe20000410000 */
[----:B------:R-:W-:Y:S01]  /*1bc0*/  FADD.FTZ R44, R95, R44 ;  /* 0x0000002c5f2c7221 */ /* 0x000fe20000010000 */
[----:B------:R-:W-:Y:S01]  /*1bd0*/  FFMA.FTZ R32, R159, R95, R32 ;  /* 0x0000005f9f207223 */ /* 0x000fe20000010020 */
[----:B------:R-:W-:Y:S01]  /*1be0*/  IMAD.MOV.U32 R93, RZ, RZ, R149 ;  /* 0x000000ffff5d7224 */ /* 0x000fe200078e0095 */
[----:B------:R-:W-:Y:S01]  /*1bf0*/  MOV R95, R153 ;  /* 0x00000099005f7202 */ /* 0x000fe20000000f00 */
[----:B------:R-:W-:-:S02]  /*1c00*/  IMAD.U32 R98, R98, 0x10000, RZ ;  /* 0x0001000062627824 */ /* 0x000fc400078e00ff */
[-C--:B------:R-:W-:Y:S01]  /*1c10*/  FMUL.FTZ R92, R75, R96.reuse ;  /* 0x000000604b5c7220 */ /* 0x080fe20000410000 */
[----:B------:R-:W-:Y:S01]  /*1c20*/  FADD.FTZ R122, R96, R122 ;  /* 0x0000007a607a7221 */ /* 0x000fe20000010000 */
[----:B------:R-:W-:Y:S01]  /*1c30*/  FFMA.FTZ R123, R154, R96, R123 ;  /* 0x000000609a7b7223 */ /* 0x000fe2000001007b */
[----:B------:R-:W-:Y:S02]  /*1c40*/  IMAD.U32 R153, R93, 0x10000, RZ ;  /* 0x000100005d997824 */ /* 0x000fe400078e00ff */
[----:B------:R-:W-:Y:S01]  /*1c50*/  FADD.FTZ R93, -R175, R98 ;  /* 0x00000062af5d7221 */ /* 0x000fe20000010100 */
[----:B------:R-:W-:Y:S02]  /*1c60*/  IMAD.MOV.U32 R96, RZ, RZ, R162 ;  /* 0x000000ffff607224 */ /* 0x000fe400078e00a2 */
[----:B------:R-:W-:Y:S02]  /*1c70*/  IMAD.MOV.U32 R97, RZ, RZ, R165 ;  /* 0x000000ffff617224 */ /* 0x000fe400078e00a5 */
[----:B------:R-:W-:-:S02]  /*1c80*/  IMAD.U32 R95, R95, 0x10000, RZ ;  /* 0x000100005f5f7824 */ /* 0x000fc400078e00ff */
[----:B------:R-:W-:Y:S01]  /*1c90*/  FADD.FTZ R51, R224, R51 ;  /* 0x00000033e0337221 */ /* 0x000fe20000010000 */
[----:B------:R-:W-:Y:S01]  /*1ca0*/  FFMA.FTZ R50, R215, R224, R50 ;  /* 0x000000e0d7327223 */ /* 0x000fe20000010032 */
[----:B------:R-:W-:Y:S01]  /*1cb0*/  SHF.R.U32.HI R103, RZ, 0x10, R149 ;  /* 0x00000010ff677819 */ /* 0x000fe20000011695 */
[----:B------:R-:W-:Y:S01]  /*1cc0*/  FMUL.FTZ R224, R186, R93 ;  /* 0x0000005dbae07220 */ /* 0x000fe20000410000 */
[----:B------:R-:W-:Y:S01]  /*1cd0*/  SHF.L.U32 R101, R96, 0x10, RZ ;  /* 0x0000001060657819 */ /* 0x000fe200000006ff */
[----:B------:R-:W-:Y:S01]  /*1ce0*/  FMUL.FTZ R93, R74, R95 ;  /* 0x0000005f4a5d7220 */ /* 0x000fe20000410000 */
[----:B------:R-:W-:Y:S01]  /*1cf0*/  SHF.L.U32 R100, R97, 0x10, RZ ;  /* 0x0000001061647819 */ /* 0x000fe200000006ff */
[----:B------:R-:W-:Y:S01]  /*1d00*/  FADD.FTZ R96, RZ, R223 ;  /* 0x000000dfff607221 */ /* 0x000fe20000010000 */
[----:B------:R-:W-:Y:S01]  /*1d10*/  FADD.FTZ R130, R94, R130 ;  /* 0x000000825e827221 */ /* 0x000fe20000010000 */
[----:B------:R-:W-:Y:S01]  /*1d20*/  FFMA.FTZ R131, R226, R94, R131 ;  /* 0x0000005ee2837223 */ /* 0x000fe20000010083 */
[----:B------:R-:W-:Y:S01]  /*1d30*/  FFMA.FTZ R97, R146, R223, RZ ;  /* 0x000000df92617223 */ /* 0x000fe200000100ff */
[----:B------:R-:W-:Y:S01]  /*1d40*/  SHF.L.U32 R152, R103, 0x10, RZ ;  /* 0x0000001067987819 */ /* 0x000fe200000006ff */
[----:B------:R-:W-:Y:S01]  /*1d50*/  FADD.FTZ R128, R153, R128 ;  /* 0x0000008099807221 */ /* 0x000fe20000010000 */
[----:B------:R-:W-:Y:S01]  /*1d60*/  MOV R94, R164 ;  /* 0x000000a4005e7202 */ /* 0x000fe20000000f00 */
[-C--:B------:R-:W-:Y:S01]  /*1d70*/  FFMA.FTZ R129, R224, R153.reuse, R129 ;  /* 0x00000099e0817223 */ /* 0x080fe20000010081 */
[----:B------:R-:W-:Y:S01]  /*1d80*/  FFMA.FTZ R153, R54, R153, R93 ;  /* 0x0000009936997223 */ /* 0x000fe2000001005d */
[----:B------:R-:W-:Y:S01]  /*1d90*/  FADD.FTZ R96, R221, R96 ;  /* 0x00000060dd607221 */ /* 0x000fe20000010000 */
[----:B------:R-:W-:Y:S01]  /*1da0*/  FFMA.FTZ R97, R226, R221, R97 ;  /* 0x000000dde2617223 */ /* 0x000fe20000010061 */
[----:B------:R-:W-:Y:S01]  /*1db0*/  FADD.FTZ R124, R152, R124 ;  /* 0x0000007c987c7221 */ /* 0x000fe20000010000 */
[----:B------:R-:W-:Y:S01]  /*1dc0*/  FFMA.FTZ R125, R154, R152, R125 ;  /* 0x000000989a7d7223 */ /* 0x000fe2000001007d */
[----:B------:R-:W-:-:S02]  /*1dd0*/  IMAD.U32 R94, R94, 0x10000, RZ ;  /* 0x000100005e5e7824 */ /* 0x000fc400078e00ff */
[----:B------:R-:W-:Y:S01]  /*1de0*/  FFMA.FTZ R152, R55, R152, R92 ;  /* 0x0000009837987223 */ /* 0x000fe2000001005c */
[----:B------:R-:W-:Y:S01]  /*1df0*/  FADD.FTZ R105, R153, R96 ;  /* 0x0000006099697221 */ /* 0x000fe20000010000 */
[----:B------:R-:W-:Y:S01]  /*1e00*/  FFMA.FTZ R97, R224, R153, R97 ;  /* 0x00000099e0617223 */ /* 0x000fe20000010061 */
[----:B------:R-:W-:Y:S02]  /*1e10*/  FADD.FTZ R151, -R175, R94 ;  /* 0x0000005eaf977221 */ /* 0x000fe40000010100 */
[----:B------:R-:W-:Y:S01]  /*1e20*/  FADD.FTZ R94, R152, R105 ;  /* 0x00000069985e7221 */ /* 0x000fe20000010000 */
[----:B------:R-:W-:Y:S01]  /*1e30*/  FFMA.FTZ R97, R154, R152, R97 ;  /* 0x000000989a617223 */ /* 0x000fe20000010061 */
[----:B------:R-:W-:Y:S01]  /*1e40*/  FADD.FTZ R126, R95, R126 ;  /* 0x0000007e5f7e7221 */ /* 0x000fe20000010000 */
[----:B------:R-:W-:Y:S01]  /*1e50*/  FFMA.FTZ R127, R224, R95, R127 ;  /* 0x0000005fe07f7223 */ /* 0x000fe2000001007f */
[----:B------:R-:W-:Y:S01]  /*1e60*/  FADD.FTZ R116, R169, R116 ;  /* 0x00000074a9747221 */ /* 0x000fe20000010000 */
[----:B------:R-:W-:Y:S01]  /*1e70*/  FFMA.FTZ R117, R216, R169, R117 ;  /* 0x000000a9d8757223 */ /* 0x000fe20000010075 */
[----:B------:R-:W-:-:S02]  /*1e80*/  IMAD.MOV.U32 R95, RZ, RZ, R160 ;  /* 0x000000ffff5f7224 */ /* 0x000fc400078e00a0 */
[----:B------:R-:W-:Y:S01]  /*1e90*/  FFMA.FTZ R169, R57, R169, R228 ;  /* 0x000000a939a97223 */ /* 0x000fe200000100e4 */
[----:B------:R-:W-:Y:S01]  /*1ea0*/  FADD.FTZ R94, R167, R94 ;  /* 0x0000005ea75e7221 */ /* 0x000fe20000010000 */
[----:B------:R-:W-:Y:S01]  /*1eb0*/  FFMA.FTZ R97, R208, R167, R97 ;  /* 0x000000a7d0617223 */ /* 0x000fe20000010061 */
[----:B------:R-:W-:Y:S01]  /*1ec0*/  FADD.FTZ R170, R99, R170 ;  /* 0x000000aa63aa7221 */ /* 0x000fe20000010000 */
[----:B------:R-:W-:Y:S01]  /*1ed0*/  FFMA.FTZ R171, R146, R99, R171 ;  /* 0x0000006392ab7223 */ /* 0x000fe200000100ab */
[----:B------:R-:W-:Y:S02]  /*1ee0*/  IMAD.U32 R99, R95, 0x10000, RZ ;  /* 0x000100005f637824 */ /* 0x000fe400078e00ff */
        /* <DEDUP_REMOVED lines=12> */
[----:B------:R-:W-:Y:S02]  /*1fb0*/  SHF.R.U64 R106, R162, 0x10, R163 ;  /* 0x00000010a26a7819 */ /* 0x000fe400000012a3 */
[----:B------:R-:W-:Y:S01]  /*1fc0*/  FADD.FTZ R96, R155, R96 ;  /* 0x000000609b607221 */ /* 0x000fe20000010000 */
[----:B------:R-:W-:Y:S01]  /*1fd0*/  FFMA.FTZ R97, R213, R155, R94 ;  /* 0x0000009bd5617223 */ /* 0x000fe2000001005e */
[----:B------:R-:W-:Y:S02]  /*1fe0*/  IMAD.U32 R98, R98, 0x10000, RZ ;  /* 0x0001000062627824 */ /* 0x000fe400078e00ff */
[----:B------:R-:W-:Y:S01]  /*1ff0*/  FADD.FTZ R95, -R175, R100 ;  /* 0x00000064af5f7221 */ /* 0x000fe20000010100 */
[----:B------:R-:W-:Y:S01]  /*2000*/  FADD.FTZ R99, R219, R96 ;  /* 0x00000060db637221 */ /* 0x000fe20000010000 */
[----:B------:R-:W-:Y:S01]  /*2010*/  FFMA.FTZ R94, R220, R219, R97 ;  /* 0x000000dbdc5e7223 */ /* 0x000fe20000010061 */
[--C-:B------:R-:W-:Y:S01]  /*2020*/  SHF.R.U64 R104, R160, 0x10, R161.reuse ;  /* 0x00000010a0687819 */ /* 0x100fe200000012a1 */
[----:B------:R-:W-:Y:S01]  /*2030*/  FADD.FTZ R107, -R175, R98 ;  /* 0x00000062af6b7221 */ /* 0x000fe20000010100 */
[----:B------:R-:W-:-:S02]  /*2040*/  SHF.R.U32.HI R92, RZ, 0x10, R161 ;  /* 0x00000010ff5c7819 */ /* 0x000fc400000116a1 */
[----:B------:R-:W-:Y:S01]  /*2050*/  SHF.L.U32 R100, R106, 0x10, RZ ;  /* 0x000000106a647819 */ /* 0x000fe200000006ff */
[----:B------:R-:W-:Y:S01]  /*2060*/  FADD.FTZ R99, R210, R99 ;  /* 0x00000063d2637221 */ /* 0x000fe20000010000 */
[----:B------:R-:W-:Y:S01]  /*2070*/  FFMA.FTZ R97, R211, R210, R94 ;  /* 0x000000d2d3617223 */ /* 0x000fe2000001005e */
[----:B------:R-:W-:Y:S01]  /*2080*/  SHF.R.U32.HI R93, RZ, 0x10, R163 ;  /* 0x00000010ff5d7819 */ /* 0x000fe200000116a3 */
[----:B------:R-:W-:Y:S02]  /*2090*/  IMAD.U32 R98, R104, 0x10000, RZ ;  /* 0x0001000068627824 */ /* 0x000fe400078e00ff */
[----:B------:R-:W-:Y:S01]  /*20a0*/  FMUL.FTZ R150, R89, R100 ;  /* 0x0000006459967220 */ /* 0x000fe20000410000 */
[----:B------:R-:W-:Y:S01]  /*20b0*/  FMUL.FTZ R160, R186, R107 ;  /* 0x0000006bbaa07220 */ /* 0x000fe20000410000 */
[----:B------:R-:W-:Y:S02]  /*20c0*/  IMAD.U32 R96, R92, 0x10000, RZ ;  /* 0x000100005c607824 */ /* 0x000fe400078e00ff */
[----:B------:R-:W-:Y:S01]  /*20d0*/  FADD.FTZ R92, R156, R99 ;  /* 0x000000639c5c7221 */ /* 0x000fe20000010000 */
[----:B------:R-:W-:Y:S01]  /*20e0*/  FFMA.FTZ R94, R212, R156, R97 ;  /* 0x0000009cd45e7223 */ /* 0x000fe20000010061 */
[----:B------:R-:W-:Y:S01]  /*20f0*/  FADD.FTZ R21, R98, R21 ;  /* 0x0000001562157221 */ /* 0x000fe20000010000 */
[-C--:B------:R-:W-:Y:S01]  /*2100*/  FFMA.FTZ R150, R69, R98.reuse, R150 ;  /* 0x0000006245967223 */ /* 0x080fe20000010096 */
[----:B------:R-:W-:Y:S01]  /*2110*/  FFMA.FTZ R9, R160, R98, R9 ;  /* 0x00000062a0097223 */ /* 0x000fe20000010009 */
[----:B------:R-:W-:-:S02]  /*2120*/  IMAD.U32 R98, R93, 0x10000, RZ ;  /* 0x000100005d627824 */ /* 0x000fc400078e00ff */
        /* <DEDUP_REMOVED lines=8> */
[----:B------:R-:W-:Y:S01]  /*21b0*/  IMAD.U32 R101, R161, 0x10000, RZ ;  /* 0x00010000a1657824 */ /* 0x000fe200078e00ff */
[----:B------:R-:W-:Y:S01]  /*21c0*/  SHF.R.U32.HI R102, RZ, 0x10, R165 ;  /* 0x00000010ff667819 */ /* 0x000fe200000116a5 */
[----:B------:R-:W-:Y:S01]  /*21d0*/  FMUL.FTZ R161, R186, R95 ;  /* 0x0000005fbaa17220 */ /* 0x000fe20000410000 */
[----:B------:R-:W-:Y:S01]  /*21e0*/  SHF.L.U32 R163, R163, 0x10, RZ ;  /* 0x00000010a3a37819 */ /* 0x000fe200000006ff */
[----:B------:R-:W-:Y:S01]  /*21f0*/  FADD.FTZ R95, R147, R94 ;  /* 0x0000005e935f7221 */ /* 0x000fe20000010000 */
[----:B------:R-:W-:Y:S01]  /*2200*/  FFMA.FTZ R92, R158, R147, R93 ;  /* 0x000000939e5c7223 */ /* 0x000fe2000001005d */
[----:B------:R-:W-:-:S02]  /*2210*/  IMAD.U32 R102, R102, 0x10000, RZ ;  /* 0x0001000066667824 */ /* 0x000fc400078e00ff */
[-C--:B------:R-:W-:Y:S01]  /*2220*/  FMUL.FTZ R97, R90, R163.reuse ;  /* 0x000000a35a617220 */ /* 0x080fe20000410000 */
[----:B------:R-:W-:Y:S01]  /*2230*/  FADD.FTZ R95, R148, R95 ;  /* 0x0000005f945f7221 */ /* 0x000fe20000010000 */
[----:B------:R-:W-:Y:S01]  /*2240*/  FFMA.FTZ R93, R151, R148, R92 ;  /* 0x00000094975d7223 */ /* 0x000fe2000001005c */
[----:B------:R-:W-:Y:S01]  /*2250*/  FADD.FTZ R48, R163, R48 ;  /* 0x00000030a3307221 */ /* 0x000fe20000010000 */
[----:B------:R-:W-:Y:S01]  /*2260*/  FADD.FTZ R45, R100, R45 ;  /* 0x0000002d642d7221 */ /* 0x000fe20000010000 */
[----:B------:R-:W-:Y:S01]  /*2270*/  FFMA.FTZ R33, R160, R100, R33 ;  /* 0x00000064a0217223 */ /* 0x000fe20000010021 */
[----:B------:R-:W-:Y:S01]  /*2280*/  FFMA.FTZ R163, R161, R163, R36 ;  /* 0x000000a3a1a37223 */ /* 0x000fe20000010024 */
[----:B------:R-:W-:Y:S01]  /*2290*/  FADD.FTZ R175, -R175, R102 ;  /* 0x00000066afaf7221 */ /* 0x000fe20000010100 */
[----:B------:R-:W-:Y:S01]  /*22a0*/  FFMA.FTZ R162, R70, R101, R97 ;  /* 0x0000006546a27223 */ /* 0x000fe20000010061 */
[----:B------:R-:W-:Y:S01]  /*22b0*/  FMUL.FTZ R100, R91, R98 ;  /* 0x000000625b647220 */ /* 0x000fe20000410000 */
[----:B------:R-:W-:Y:S01]  /*22c0*/  FADD.FTZ R95, R95, R150 ;  /* 0x000000965f5f7221 */ /* 0x000fe20000010000 */
[----:B------:R-:W-:Y:S01]  /*22d0*/  FFMA.FTZ R36, R160, R150, R93 ;  /* 0x00000096a0247223 */ /* 0x000fe2000001005d */
[----:B------:R-:W-:Y:S01]  /*22e0*/  VIADD R191, R191, UR12 ;  /* 0x0000000cbfbf7c36 */ /* 0x000fe20008000000 */
[----:B------:R-:W-:Y:S01]  /*22f0*/  UMOV UR4, 0xffffffff ;  /* 0xffffffff00047882 */ /* 0x000fe20000000000 */
        /* <DEDUP_REMOVED lines=34> */
[----:B------:R0:W1:Y:S04]  /*2520*/  SHFL.DOWN PT, R95, R98, 0x1, 0x1f ;  /* 0x08201f00625f7f89 */ /* 0x00006800000e0000 */
[----:B------:R0:W2:Y:S02]  /*2530*/  SHFL.DOWN PT, R100, R93, 0x1, 0x1f ;  /* 0x08201f005d647f89 */ /* 0x0000a400000e0000 */
.L_x_1063:
[----:B------:R-:W-:Y:S01]  /*2540*/  LOP3.LUT P3, RZ, R206, 0xff, RZ, 0xc0, !PT ;  /* 0x000000ffceff7812 */ /* 0x000fe2000786c0ff */
[----:B-1----:R-:W-:Y:S01]  /*2550*/  FADD.FTZ R92, R98, R95 ;  /* 0x0000005f625c7221 */ /* 0x002fe20000010000 */
[----:B0-2---:R-:W-:Y:S01]  /*2560*/  FADD.FTZ R93, R93, R100 ;  /* 0x000000645d5d7221 */ /* 0x005fe20000010000 */
[----:B------:R-:W-:Y:S10]  /*2570*/  @P5 BRA `(.L_x_1041) ;  /* 0x0000000000245947 */ /* 0x000ff40003800000 */
        /* <DEDUP_REMOVED lines=9> */
.L_x_1041:
[----:B------:R-:W-:Y:S05]  /*2610*/  WARPSYNC.ALL ;  /* 0x0000000000007948 */ /* 0x000fea0003800000 */
[----:B------:R-:W1:Y:S08]  /*2620*/  S2UR UR5, SR_CgaCtaId ;  /* 0x00000000000579c3 */ /* 0x000e700000008800 */
[----:B------:R-:W-:Y:S01]  /*2630*/  BAR.SYNC.DEFER_BLOCKING 0x0 ;  /* 0x0000000000007b1d */ /* 0x000fe20000010000 */
[----:B0-----:R-:W-:Y:S01]  /*2640*/  SHF.R.U32.HI R92, RZ, 0x5, R49 ;  /* 0x00000005ff5c7819 */ /* 0x001fe20000011631 */
[----:B-----5:R-:W-:Y:S01]  /*2650*/  @P1 IMAD.MOV.U32 R164, RZ, RZ, R139 ;  /* 0x000000ffffa41224 */ /* 0x020fe200078e008b */
[----:B------:R-:W-:-:S02]  /*2660*/  LOP3.LUT P6, RZ, R179, 0xff, RZ, 0xc0, !PT ;  /* 0x000000ffb3ff7812 */ /* 0x000fc400078cc0ff */
[----:B------:R-:W-:Y:S01]  /*2670*/  LOP3.LUT R92, R92, 0x7fffff8, RZ, 0xc0, !PT ;  /* 0x07fffff85c5c7812 */ /* 0x000fe200078ec0ff */
[----:B------:R-:W-:Y:S01]  /*2680*/  UMOV UR4, 0x400 ;  /* 0x0000040000047882 */ /* 0x000fe20000000000 */
[----:B------:R-:W-:Y:S02]  /*2690*/  @P0 LOP3.LUT P5, RZ, R192, 0xff, RZ, 0xc0, !PT ;  /* 0x000000ffc0ff0812 */ /* 0x000fe400078ac0ff */
[----:B------:R-:W-:Y:S01]  /*26a0*/  @P1 SHF.L.U32 R164, R164, 0x10, RZ ;  /* 0x00000010a4a41819 */ /* 0x000fe200000006ff */
        /* <DEDUP_REMOVED lines=13> */
[----:B------:R-:W-:-:S03]  /*2780*/  FADD.FTZ R92, R92, R97 ;  /* 0x000000615c5c7221 */ /* 0x000fc60000010000 */
[----:B------:R-:W-:Y:S01]  /*2790*/  FADD.FTZ R165, R98, R165 ;  /* 0x000000a562a57221 */ /* 0x000fe20000010000 */
[----:B------:R-:W-:Y:S01]  /*27a0*/  FADD.FTZ R92, R99, R92 ;  /* 0x0000005c635c7221 */ /* 0x000fe20000010000 */
[----:B------:R-:W-:Y:S02]  /*27b0*/  @P1 IMAD.MOV.U32 R98, RZ, RZ, R143 ;  /* 0x000000ffff621224 */ /* 0x000fe400078e008f */
[----:B--2---:R-:W-:Y:S01]  /*27c0*/  FADD.FTZ R165, R165, R100 ;  /* 0x00000064a5a57221 */ /* 0x004fe20000010000 */
[----:B------:R-:W-:Y:S01]  /*27d0*/  FADD.FTZ R92, R92, R101 ;  /* 0x000000655c5c7221 */ /* 0x000fe20000010000 */
[----:B------:R-:W-:Y:S01]  /*27e0*/  @P1 IMAD.U32 R99, R98, 0x10000, RZ ;  /* 0x0001000062631824 */ /* 0x000fe200078e00ff */
[----:B------:R-:W-:Y:S01]  /*27f0*/  @P1 SHF.R.U32.HI R100, RZ, 0x10, R143 ;  /* 0x00000010ff641819 */ /* 0x000fe2000001168f */
[----:B------:R-:W-:Y:S01]  /*2800*/  FADD.FTZ R165, R102, R165 ;  /* 0x000000a566a57221 */ /* 0x000fe20000010000 */
[----:B------:R-:W-:-:S03]  /*2810*/  FADD.FTZ R92, R103, R92 ;  /* 0x0000005c675c7221 */ /* 0x000fc60000010000 */
[----:B---3--:R-:W-:Y:S01]  /*2820*/  FADD.FTZ R165, R165, R104 ;  /* 0x00000068a5a57221 */ /* 0x008fe20000010000 */
        /* <DEDUP_REMOVED lines=13> */
[-C--:B------:R-:W-:Y:S01]  /*2900*/  FFMA.FTZ R146, R146, R96.reuse, R97 ;  /* 0x0000006092927223 */ /* 0x080fe20000010061 */
[----:B------:R-:W-:Y:S01]  /*2910*/  FADD.FTZ R221, R221, -R226 ;  /* 0x800000e2dddd7221 */ /* 0x000fe20000010000 */
[----:B------:R-:W-:Y:S01]  /*2920*/  FADD.FTZ R101, R152, -R95 ;  /* 0x8000005f98657221 */ /* 0x000fe20000010000 */
[----:B------:R-:W-:Y:S01]  /*2930*/  FADD.FTZ R153, R153, -R224 ;  /* 0x800000e099997221 */ /* 0x000fe20000010000 */
[----:B------:R-:W-:Y:S01]  /*2940*/  @P1 SHF.L.U32 R95, R94, 0x10, RZ ;  /* 0x000000105e5f1819 */ /* 0x000fe200000006ff */
[----:B------:R-:W-:Y:S01]  /*2950*/  FADD.FTZ R223, R223, -R146 ;  /* 0x80000092dfdf7221 */ /* 0x000fe20000010000 */
[C---:B------:R-:W-:Y:S01]  /*2960*/  FMUL.FTZ R94, R186.reuse, R221 ;  /* 0x000000ddba5e7220 */ /* 0x040fe20000410000 */
[----:B------:R-:W-:Y:S01]  /*2970*/  FMUL.FTZ R98, R186, R153 ;  /* 0x00000099ba627220 */ /* 0x000fe20000410000 */
[-C--:B------:R-:W-:Y:S01]  /*2980*/  FFMA.FTZ R214, R214, R96.reuse, R97 ;  /* 0x00000060d6d67223 */ /* 0x080fe20000010061 */
[----:B------:R-:W-:Y:S01]  /*2990*/  FMUL.FTZ R92, R186, R223 ;  /* 0x000000dfba5c7220 */ /* 0x000fe20000410000 */
[----:B------:R-:W-:Y:S01]  /*29a0*/  @P1 FADD.FTZ R94, R94, R95 ;  /* 0x0000005f5e5e1221 */ /* 0x000fe20000010000 */
[----:B------:R-:W-:Y:S01]  /*29b0*/  FFMA.FTZ R216, R216, R96, R97 ;  /* 0x00000060d8d87223 */ /* 0x000fe20000010061 */
[----:B------:R-:W-:Y:S01]  /*29c0*/  @P1 FADD.FTZ R98, R98, R99 ;  /* 0x0000006362621221 */ /* 0x000fe20000010000 */
[----:B------:R-:W-:Y:S01]  /*29d0*/  @P1 FADD.FTZ R92, R92, R93 ;  /* 0x0000005d5c5c1221 */ /* 0x000fe20000010000 */
[----:B------:R-:W-:Y:S01]  /*29e0*/  FMUL.FTZ R99, R94, UR19 ;  /* 0x000000135e637c20 */ /* 0x000fe20008410000 */
[----:B------:R-:W-:Y:S01]  /*29f0*/  FADD.FTZ R105, R173, -R214 ;  /* 0x800000d6ad697221 */ /* 0x000fe20000010000 */
[--C-:B------:R-:W-:Y:S01]  /*2a00*/  @P1 IMAD.MOV.U32 R146, RZ, RZ, R137.reuse ;  /* 0x000000ffff921224 */ /* 0x100fe200078e0089 */
[----:B------:R-:W-:Y:S01]  /*2a10*/  @P1 SHF.R.U64 R95, R136, 0x10, R137 ;  /* 0x00000010885f1819 */ /* 0x000fe20000001289 */
[----:B------:R-:W-:Y:S01]  /*2a20*/  FADD.FTZ R169, R169, -R216 ;  /* 0x800000d8a9a97221 */ /* 0x000fe20000010000 */
[----:B------:R-:W-:Y:S01]  /*2a30*/  FMUL.FTZ R93, R92, UR19 ;  /* 0x000000135c5d7c20 */ /* 0x000fe20008410000 */
[----:B------:R-:W-:Y:S01]  /*2a40*/  FMUL.FTZ R101, R186, R101 ;  /* 0x00000065ba657220 */ /* 0x000fe20000410000 */
[----:B------:R-:W-:-:S02]  /*2a50*/  @P1 IMAD.U32 R152, R146, 0x10000, RZ ;  /* 0x0001000092981824 */ /* 0x000fc400078e00ff */
[----:B------:R-:W-:Y:S01]  /*2a60*/  FMUL.FTZ R105, R186, R105 ;  /* 0x00000069ba697220 */ /* 0x000fe20000410000 */
[----:B------:R-:W-:Y:S01]  /*2a70*/  FSEL R102, R99, RZ, P2 ;  /* 0x000000ff63667208 */ /* 0x000fe20001000000 */
[-CC-:B------:R-:W-:Y:S01]  /*2a80*/  FFMA.FTZ R215, R215, R96.reuse, R97.reuse ;  /* 0x00000060d7d77223 */ /* 0x180fe20000010061 */
[----:B------:R-:W-:Y:S01]  /*2a90*/  @P1 SHF.L.U32 R95, R95, 0x10, RZ ;  /* 0x000000105f5f1819 */ /* 0x000fe200000006ff */
[-CC-:B------:R-:W-:Y:S01]  /*2aa0*/  FFMA.FTZ R208, R208, R96.reuse, R97.reuse ;  /* 0x00000060d0d07223 */ /* 0x180fe20000010061 */
[----:B------:R-:W-:Y:S01]  /*2ab0*/  @P0 LOP3.LUT P2, RZ, R192, 0xff00, RZ, 0xc0, !PT ;  /* 0x0000ff00c0ff0812 */ /* 0x000fe2000784c0ff */
[----:B------:R-:W-:Y:S01]  /*2ac0*/  FFMA.FTZ R220, R220, R96, R97 ;  /* 0x00000060dcdc7223 */ /* 0x000fe20000010061 */
[----:B------:R-:W-:Y:S01]  /*2ad0*/  FMUL.FTZ R104, R186, R169 ;  /* 0x000000a9ba687220 */ /* 0x000fe20000410000 */
[----:B------:R-:W-:Y:S01]  /*2ae0*/  @P1 FADD.FTZ R101, R101, R100 ;  /* 0x0000006465651221 */ /* 0x000fe20000010000 */
[----:B------:R-:W-:Y:S01]  /*2af0*/  @P1 FADD.FTZ R105, R105, R152 ;  /* 0x0000009869691221 */ /* 0x000fe20000010000 */
[----:B------:R-:W-:Y:S01]  /*2b00*/  FSEL R107, R93, RZ, P6 ;  /* 0x000000ff5d6b7208 */ /* 0x000fe20003000000 */
[----:B------:R-:W-:Y:S01]  /*2b10*/  FMUL.FTZ R100, R98, UR19 ;  /* 0x0000001362647c20 */ /* 0x000fe20008410000 */
[----:B------:R-:W-:Y:S01]  /*2b20*/  @P1 MOV R146, R136 ;  /* 0x0000008800921202 */ /* 0x000fe20000000f00 */
[----:B------:R-:W-:Y:S01]  /*2b30*/  FADD.FTZ R215, R172, -R215 ;  /* 0x800000d7acd77221 */ /* 0x000fe20000010000 */
[----:B------:R-:W-:Y:S01]  /*2b40*/  @P1 SHF.R.U32.HI R153, RZ, 0x10, R137 ;  /* 0x00000010ff991819 */ /* 0x000fe20000011689 */
[----:B------:R-:W-:Y:S01]  /*2b50*/  FADD.FTZ R167, R167, -R208 ;  /* 0x800000d0a7a77221 */ /* 0x000fe20000010000 */
[----:B------:R-:W-:Y:S01]  /*2b60*/  @P1 SHF.R.U64 R152, R138, 0x10, R139 ;  /* 0x000000108a981819 */ /* 0x000fe2000000128b */
[----:B------:R-:W-:Y:S01]  /*2b70*/  FADD.FTZ R169, R219, -R220 ;  /* 0x800000dcdba97221 */ /* 0x000fe20000010000 */
[----:B------:R-:W-:Y:S01]  /*2b80*/  LOP3.LUT P6, RZ, R179, 0xff0000, RZ, 0xc0, !PT ;  /* 0x00ff0000b3ff7812 */ /* 0x000fe200078cc0ff */
[----:B------:R-:W-:Y:S01]  /*2b90*/  @P1 FADD.FTZ R104, R104, R95 ;  /* 0x0000005f68681221 */ /* 0x000fe20000010000 */
[----:B------:R-:W-:Y:S01]  /*2ba0*/  @P0 FSEL R99, R99, RZ, P2 ;  /* 0x000000ff63630208 */ /* 0x000fe20001000000 */
[----:B------:R-:W-:Y:S01]  /*2bb0*/  FMUL.FTZ R95, R101, UR19 ;  /* 0x00000013655f7c20 */ /* 0x000fe20008410000 */
[----:B------:R-:W-:Y:S01]  /*2bc0*/  @P0 LOP3.LUT P2, RZ, R192, 0xff0000, RZ, 0xc0, !PT ;  /* 0x00ff0000c0ff0812 */ /* 0x000fe2000784c0ff */
[----:B------:R-:W-:Y:S01]  /*2bd0*/  @P1 IMAD.U32 R146, R146, 0x10000, RZ ;  /* 0x0001000092921824 */ /* 0x000fe200078e00ff */
[----:B------:R-:W-:Y:S01]  /*2be0*/  @P0 FSEL R93, R93, RZ, P5 ;  /* 0x000000ff5d5d0208 */ /* 0x000fe20002800000 */
[----:B------:R-:W-:Y:S01]  /*2bf0*/  @P1 IMAD.U32 R153, R153, 0x10000, RZ ;  /* 0x0001000099991824 */ /* 0x000fe200078e00ff */
[----:B------:R-:W-:Y:S01]  /*2c00*/  LOP3.LUT P5, RZ, R179, 0xff000000, RZ, 0xc0, !PT ;  /* 0xff000000b3ff7812 */ /* 0x000fe200078ac0ff */
[----:B------:R-:W-:Y:S01]  /*2c10*/  FMUL.FTZ R179, R186, R167 ;  /* 0x000000a7bab37220 */ /* 0x000fe20000410000 */
[----:B------:R-:W-:Y:S01]  /*2c20*/  @P1 SHF.L.U32 R152, R152, 0x10, RZ ;  /* 0x0000001098981819 */ /* 0x000fe200000006ff */
[----:B------:R-:W-:Y:S01]  /*2c30*/  FMUL.FTZ R172, R186, R215 ;  /* 0x000000d7baac7220 */ /* 0x000fe20000410000 */
[----:B------:R-:W-:Y:S01]  /*2c40*/  FSEL R103, R100, RZ, P6 ;  /* 0x000000ff64677208 */ /* 0x000fe20003000000 */
[----:B------:R-:W-:Y:S01]  /*2c50*/  FMUL.FTZ R169, R186, R169 ;  /* 0x000000a9baa97220 */ /* 0x000fe20000410000 */
[----:B------:R-:W-:Y:S01]  /*2c60*/  @P0 FSEL R100, R100, RZ, P2 ;  /* 0x000000ff64640208 */ /* 0x000fe20001000000 */
[----:B------:R-:W-:Y:S01]  /*2c70*/  FMUL.FTZ R154, R104, UR19 ;  /* 0x00000013689a7c20 */ /* 0x000fe20008410000 */
[----:B------:R-:W-:Y:S01]  /*2c80*/  @P0 LOP3.LUT P6, RZ, R192, 0xff000000, RZ, 0xc0, !PT ;  /* 0xff000000c0ff0812 */ /* 0x000fe200078cc0ff */
[----:B------:R-:W-:Y:S01]  /*2c90*/  FMUL.FTZ R175, R105, UR19 ;  /* 0x0000001369af7c20 */ /* 0x000fe20008410000 */
[----:B------:R-:W-:Y:S01]  /*2ca0*/  LOP3.LUT P2, RZ, R174, 0xff00, RZ, 0xc0, !PT ;  /* 0x0000ff00aeff7812 */ /* 0x000fe2000784c0ff */
[----:B------:R-:W-:Y:S01]  /*2cb0*/  @P1 FADD.FTZ R179, R179, R146 ;  /* 0x00000092b3b31221 */ /* 0x000fe20000010000 */
[----:B------:R-:W-:Y:S01]  /*2cc0*/  FSEL R106, R95, RZ, P5 ;  /* 0x000000ff5f6a7208 */ /* 0x000fe20002800000 */
[----:B------:R-:W-:Y:S01]  /*2cd0*/  @P1 FADD.FTZ R172, R172, R153 ;  /* 0x00000099acac1221 */ /* 0x000fe20000010000 */
[----:B------:R-:W-:Y:S01]  /*2ce0*/  LOP3.LUT P5, RZ, R174, 0xff0000, RZ, 0xc0, !PT ;  /* 0x00ff0000aeff7812 */ /* 0x000fe200078ac0ff */
[----:B------:R-:W-:Y:S01]  /*2cf0*/  @P1 FADD.FTZ R169, R169, R152 ;  /* 0x00000098a9a91221 */ /* 0x000fe20000010000 */
[----:B------:R-:W-:Y:S01]  /*2d00*/  @P0 FSEL R95, R95, RZ, P6 ;  /* 0x000000ff5f5f0208 */ /* 0x000fe20003000000 */
[-CC-:B------:R-:W-:Y:S01]  /*2d10*/  FFMA.FTZ R211, R211, R96.reuse, R97.reuse ;  /* 0x00000060d3d37223 */ /* 0x180fe20000010061 */
[----:B------:R-:W-:Y:S01]  /*2d20*/  FSEL R206, R154, RZ, P2 ;  /* 0x000000ff9ace7208 */ /* 0x000fe20001000000 */
[-C--:B------:R-:W-:Y:S01]  /*2d30*/  FFMA.FTZ R163, R212, R96.reuse, R97 ;  /* 0x00000060d4a37223 */ /* 0x080fe20000010061 */
[----:B------:R-:W-:Y:S01]  /*2d40*/  LOP3.LUT P6, RZ, R174, 0xff, RZ, 0xc0, !PT ;  /* 0x000000ffaeff7812 */ /* 0x000fe200078cc0ff */
[----:B------:R-:W-:Y:S01]  /*2d50*/  FMUL.FTZ R173, R172, UR19 ;  /* 0x00000013acad7c20 */ /* 0x000fe20008410000 */
[----:B------:R-:W-:Y:S01]  /*2d60*/  LOP3.LUT P2, RZ, R174, 0xff000000, RZ, 0xc0, !PT ;  /* 0xff000000aeff7812 */ /* 0x000fe2000784c0ff */
[----:B------:R-:W-:Y:S01]  /*2d70*/  FMUL.FTZ R174, R179, UR19 ;  /* 0x00000013b3ae7c20 */ /* 0x000fe20008410000 */
[----:B------:R-:W-:Y:S01]  /*2d80*/  FSEL R152, R175, RZ, P5 ;  /* 0x000000ffaf987208 */ /* 0x000fe20002800000 */
[----:B------:R-:W-:Y:S01]  /*2d90*/  FMUL.FTZ R153, R169, UR19 ;  /* 0x00000013a9997c20 */ /* 0x000fe20008410000 */
[----:B------:R-:W-:Y:S01]  /*2da0*/  LOP3.LUT P5, RZ, R205, 0xff00, RZ, 0xc0, !PT ;  /* 0x0000ff00cdff7812 */ /* 0x000fe200078ac0ff */
[----:B------:R-:W-:Y:S01]  /*2db0*/  FADD.FTZ R211, R210, -R211 ;  /* 0x800000d3d2d37221 */ /* 0x000fe20000010000 */
[----:B------:R-:W-:Y:S01]  /*2dc0*/  FADD.FTZ R165, R156, -R163 ;  /* 0x800000a39ca57221 */ /* 0x000fe20000010000 */
[-CC-:B------:R-:W-:Y:S01]  /*2dd0*/  FFMA.FTZ R156, R213, R96.reuse, R97.reuse ;  /* 0x00000060d59c7223 */ /* 0x180fe20000010061 */
[----:B------:R-:W-:Y:S01]  /*2de0*/  FSEL R146, R174, RZ, P6 ;  /* 0x000000ffae927208 */ /* 0x000fe20003000000 */
[----:B------:R-:W-:Y:S01]  /*2df0*/  @P1 IMAD.MOV.U32 R163, RZ, RZ, R138 ;  /* 0x000000ffffa31224 */ /* 0x000fe200078e008a */
[----:B------:R-:W-:Y:S01]  /*2e00*/  FSEL R208, R173, RZ, P2 ;  /* 0x000000ffadd07208 */ /* 0x000fe20001000000 */
[----:B------:R-:W-:Y:S01]  /*2e10*/  FADD.FTZ R155, R155, -R156 ;  /* 0x8000009c9b9b7221 */ /* 0x000fe20000010000 */
[----:B------:R-:W-:Y:S01]  /*2e20*/  FSEL R215, R153, RZ, P5 ;  /* 0x000000ff99d77208 */ /* 0x000fe20002800000 */
[-C--:B------:R-:W-:Y:S01]  /*2e30*/  FFMA.FTZ R218, R218, R96.reuse, R97 ;  /* 0x00000060dada7223 */ /* 0x080fe20000010061 */
[----:B------:R-:W-:Y:S01]  /*2e40*/  LOP3.LUT P6, RZ, R205, 0xff0000, RZ, 0xc0, !PT ;  /* 0x00ff0000cdff7812 */ /* 0x000fe200078cc0ff */
[----:B------:R-:W-:Y:S01]  /*2e50*/  @P1 IMAD.U32 R156, R163, 0x10000, RZ ;  /* 0x00010000a39c1824 */ /* 0x000fe200078e00ff */
[C---:B------:R-:W-:Y:S01]  /*2e60*/  LOP3.LUT P2, RZ, R205.reuse, 0xff, RZ, 0xc0, !PT ;  /* 0x000000ffcdff7812 */ /* 0x040fe2000784c0ff */
[C---:B------:R-:W-:Y:S01]  /*2e70*/  FMUL.FTZ R167, R186.reuse, R155 ;  /* 0x0000009bbaa77220 */ /* 0x040fe20000410000 */
[----:B------:R-:W-:Y:S01]  /*2e80*/  LOP3.LUT P5, RZ, R205, 0xff000000, RZ, 0xc0, !PT ;  /* 0xff000000cdff7812 */ /* 0x000fe200078ac0ff */
[----:B------:R-:W-:Y:S01]  /*2e90*/  FMUL.FTZ R205, R186, R211 ;  /* 0x000000d3bacd7220 */ /* 0x000fe20000410000 */
[----:B------:R-:W-:Y:S01]  /*2ea0*/  @P1 SHF.R.U64 R163, R140, 0x10, R141 ;  /* 0x000000108ca31819 */ /* 0x000fe2000000128d */
[----:B------:R-:W-:Y:S01]  /*2eb0*/  FADD.FTZ R217, R217, -R218 ;  /* 0x800000dad9d97221 */ /* 0x000fe20000010000 */
[----:B------:R-:W-:Y:S01]  /*2ec0*/  @P1 FADD.FTZ R167, R167, R156 ;  /* 0x0000009ca7a71221 */ /* 0x000fe20000010000 */
[----:B------:R-:W-:Y:S01]  /*2ed0*/  @P1 FADD.FTZ R205, R205, R164 ;  /* 0x000000a4cdcd1221 */ /* 0x000fe20000010000 */
[----:B------:R-:W-:Y:S01]  /*2ee0*/  @P1 SHF.R.U32.HI R164, RZ, 0x10, R139 ;  /* 0x00000010ffa41819 */ /* 0x000fe2000001168b */
[C---:B------:R-:W-:Y:S01]  /*2ef0*/  FMUL.FTZ R155, R186.reuse, R165 ;  /* 0x000000a5ba9b7220 */ /* 0x040fe20000410000 */
[----:B------:R-:W-:Y:S01]  /*2f00*/  @P1 SHF.L.U32 R163, R163, 0x10, RZ ;  /* 0x00000010a3a31819 */ /* 0x000fe200000006ff */
[----:B------:R-:W-:Y:S01]  /*2f10*/  FMUL.FTZ R156, R186, R217 ;  /* 0x000000d9ba9c7220 */ /* 0x000fe20000410000 */
[----:B------:R-:W-:Y:S01]  /*2f20*/  FMUL.FTZ R165, R205, UR19 ;  /* 0x00000013cda57c20 */ /* 0x000fe20008410000 */
[----:B------:R-:W-:Y:S01]  /*2f30*/  @P1 IMAD.U32 R164, R164, 0x10000, RZ ;  /* 0x00010000a4a41824 */ /* 0x000fe200078e00ff */
[----:B------:R0:W-:Y:S01]  /*2f40*/  F2F.BF16.F32 R211, R152 ;  /* 0x0000009800d37304 */ /* 0x0001e20000202000 */
[----:B------:R-:W-:Y:S01]  /*2f50*/  @P1 FADD.FTZ R156, R156, R163 ;  /* 0x000000a39c9c1221 */ /* 0x000fe20000010000 */
[-CC-:B------:R-:W-:Y:S01]  /*2f60*/  FFMA.FTZ R158, R158, R96.reuse, R97.reuse ;  /* 0x000000609e9e7223 */ /* 0x180fe20000010061 */
[----:B------:R-:W-:Y:S01]  /*2f70*/  @P1 FADD.FTZ R155, R155, R164 ;  /* 0x000000a49b9b1221 */ /* 0x000fe20000010000 */
[----:B------:R-:W-:Y:S01]  /*2f80*/  FMUL.FTZ R164, R167, UR19 ;  /* 0x00000013a7a47c20 */ /* 0x000fe20008410000 */
[----:B------:R-:W-:Y:S01]  /*2f90*/  FSEL R212, R165, RZ, P6 ;  /* 0x000000ffa5d47208 */ /* 0x000fe20003000000 */
[-CC-:B------:R-:W-:Y:S01]  /*2fa0*/  FFMA.FTZ R217, R161, R96.reuse, R97.reuse ;  /* 0x00000060a1d97223 */ /* 0x180fe20000010061 */
[----:B------:R-:W-:Y:S01]  /*2fb0*/  FMUL.FTZ R163, R155, UR19 ;  /* 0x000000139ba37c20 */ /* 0x000fe20008410000 */
[----:B------:R-:W-:Y:S01]  /*2fc0*/  LOP3.LUT P6, RZ, R166, 0xff00, RZ, 0xc0, !PT ;  /* 0x0000ff00a6ff7812 */ /* 0x000fe200078cc0ff */
[----:B0-----:R-:W-:Y:S01]  /*2fd0*/  FMUL.FTZ R152, R156, UR19 ;  /* 0x000000139c987c20 */ /* 0x001fe20008410000 */
[----:B------:R-:W-:Y:S01]  /*2fe0*/  FSEL R214, R164, RZ, P2 ;  /* 0x000000ffa4d67208 */ /* 0x000fe20001000000 */
[----:B------:R0:W-:Y:S01]  /*2ff0*/  F2F.BF16.F32 R213, R146 ;  /* 0x0000009200d57304 */ /* 0x0001e20000202000 */
[----:B------:R-:W-:Y:S01]  /*3000*/  FSEL R216, R163, RZ, P5 ;  /* 0x000000ffa3d87208 */ /* 0x000fe20002800000 */
[-CC-:B------:R-:W-:Y:S01]  /*3010*/  FFMA.FTZ R219, R151, R96.reuse, R97.reuse ;  /* 0x0000006097db7223 */ /* 0x180fe20000010061 */
[----:B------:R-:W-:Y:S01]  /*3020*/  FSEL R218, R152, RZ, P6 ;  /* 0x000000ff98da7208 */ /* 0x000fe20003000000 */
[-C--:B------:R-:W-:Y:S01]  /*3030*/  FFMA.FTZ R222, R222, R96.reuse, R97 ;  /* 0x00000060dede7223 */ /* 0x080fe20000010061 */
[C---:B------:R-:W-:Y:S01]  /*3040*/  LOP3.LUT P2, RZ, R166.reuse, 0xff0000, RZ, 0xc0, !PT ;  /* 0x00ff0000a6ff7812 */ /* 0x040fe2000784c0ff */
[----:B------:R-:W-:Y:S01]  /*3050*/  FADD.FTZ R161, R147, -R158 ;  /* 0x8000009e93a17221 */ /* 0x000fe20000010000 */
[----:B------:R-:W-:Y:S01]  /*3060*/  LOP3.LUT P5, RZ, R166, 0xff, RZ, 0xc0, !PT ;  /* 0x000000ffa6ff7812 */ /* 0x000fe200078ac0ff */
[----:B------:R-:W-:Y:S01]  /*3070*/  FADD.FTZ R217, R162, -R217 ;  /* 0x800000d9a2d97221 */ /* 0x000fe20000010000 */
[----:B------:R-:W-:Y:S01]  /*3080*/  LOP3.LUT P6, RZ, R166, 0xff000000, RZ, 0xc0, !PT ;  /* 0xff000000a6ff7812 */ /* 0x000fe200078cc0ff */
[-CC-:B------:R-:W-:Y:S01]  /*3090*/  FFMA.FTZ R166, R159, R96.reuse, R97.reuse ;  /* 0x000000609fa67223 */ /* 0x180fe20000010061 */
[-CC-:B0-----:R-:W-:Y:S01]  /*30a0*/  FFMA.FTZ R146, R209, R96.reuse, R97.reuse ;  /* 0x00000060d1927223 */ /* 0x181fe20000010061 */
[----:B------:R-:W-:Y:S01]  /*30b0*/  FFMA.FTZ R159, R160, R96, R97 ;  /* 0x00000060a09f7223 */ /* 0x000fe20000010061 */
[----:B------:R-:W-:-:S02]  /*30c0*/  @P1 IMAD.MOV.U32 R96, RZ, RZ, R141 ;  /* 0x000000ffff601224 */ /* 0x000fc400078e008d */
[----:B------:R-:W-:Y:S01]  /*30d0*/  FADD.FTZ R157, R157, -R166 ;  /* 0x800000a69d9d7221 */ /* 0x000fe20000010000 */
[----:B------:R-:W-:Y:S01]  /*30e0*/  FADD.FTZ R97, R207, -R146 ;  /* 0x80000092cf617221 */ /* 0x000fe20000010000 */
[----:B------:R-:W-:Y:S01]  /*30f0*/  FADD.FTZ R159, R150, -R159 ;  /* 0x8000009f969f7221 */ /* 0x000fe20000010000 */
[----:B------:R-:W-:Y:S02]  /*3100*/  @P1 IMAD.U32 R147, R96, 0x10000, RZ ;  /* 0x0001000060931824 */ /* 0x000fe400078e00ff */
[C---:B------:R-:W-:Y:S01]  /*3110*/  FMUL.FTZ R166, R186.reuse, R157 ;  /* 0x0000009dbaa67220 */ /* 0x040fe20000410000 */
[----:B------:R-:W-:Y:S01]  /*3120*/  @P1 MOV R96, R140 ;  /* 0x0000008c00601202 */ /* 0x000fe20000000f00 */
[----:B------:R-:W-:Y:S01]  /*3130*/  FMUL.FTZ R162, R186, R97 ;  /* 0x00000061baa27220 */ /* 0x000fe20000410000 */
[----:B------:R-:W-:Y:S01]  /*3140*/  @P1 SHF.R.U32.HI R150, RZ, 0x10, R141 ;  /* 0x00000010ff961819 */ /* 0x000fe2000001168d */
[----:B------:R-:W-:Y:S01]  /*3150*/  @P1 FADD.FTZ R166, R166, R147 ;  /* 0x00000093a6a61221 */ /* 0x000fe20000010000 */
[----:B------:R-:W-:Y:S01]  /*3160*/  @P1 SHF.R.U64 R146, R144, 0x10, R145 ;  /* 0x0000001090921819 */ /* 0x000fe20000001291 */
[----:B------:R-:W-:-:S02]  /*3170*/  @P1 IMAD.U32 R147, R96, 0x10000, RZ ;  /* 0x0001000060931824 */ /* 0x000fc400078e00ff */
[----:B------:R-:W-:Y:S01]  /*3180*/  FMUL.FTZ R161, R186, R161 ;  /* 0x000000a1baa17220 */ /* 0x000fe20000410000 */
[----:B------:R-:W-:Y:S02]  /*3190*/  @P1 IMAD.U32 R96, R150, 0x10000, RZ ;  /* 0x0001000096601824 */ /* 0x000fe400078e00ff */
[----:B------:R-:W-:Y:S01]  /*31a0*/  FMUL.FTZ R160, R166, UR19 ;  /* 0x00000013a6a07c20 */ /* 0x000fe20008410000 */
[----:B------:R-:W-:Y:S01]  /*31b0*/  @P1 MOV R97, R145 ;  /* 0x0000009100611202 */ /* 0x000fe20000000f00 */
[----:B------:R-:W-:Y:S01]  /*31c0*/  FMUL.FTZ R151, R186, R217 ;  /* 0x000000d9ba977220 */ /* 0x000fe20000410000 */
[----:B------:R-:W-:Y:S01]  /*31d0*/  @P1 FADD.FTZ R161, R161, R96 ;  /* 0x00000060a1a11221 */ /* 0x000fe20000010000 */
[----:B------:R-:W-:Y:S01]  /*31e0*/  @P1 IMAD.U32 R96, R146, 0x10000, RZ ;  /* 0x0001000092601824 */ /* 0x000fe200078e00ff */
[----:B------:R-:W-:Y:S01]  /*31f0*/  FSEL R217, R160, RZ, P2 ;  /* 0x000000ffa0d97208 */ /* 0x000fe20001000000 */
[----:B------:R-:W-:Y:S01]  /*3200*/  FADD.FTZ R219, R148, -R219 ;  /* 0x800000db94db7221 */ /* 0x000fe20000010000 */
[----:B------:R-:W-:Y:S01]  /*3210*/  @P1 IMAD.U32 R146, R97, 0x10000, RZ ;  /* 0x0001000061921824 */ /* 0x000fe200078e00ff */
[----:B------:R-:W-:Y:S01]  /*3220*/  ISETP.NE.U32.AND P2, PT, RZ, UR20, PT ;  /* 0x00000014ff007c0c */ /* 0x000fe2000bf45070 */
[----:B------:R-:W-:Y:S01]  /*3230*/  FADD.FTZ R149, R149, -R222 ;  /* 0x800000de95957221 */ /* 0x000fe20000010000 */
[----:B------:R-:W-:Y:S01]  /*3240*/  @P1 SHF.R.U32.HI R148, RZ, 0x10, R145 ;  /* 0x00000010ff941819 */ /* 0x000fe20000011691 */
[----:B------:R-:W-:Y:S01]  /*3250*/  @P1 FADD.FTZ R162, R162, R147 ;  /* 0x00000093a2a21221 */ /* 0x000fe20000010000 */
[C---:B------:R-:W-:Y:S01]  /*3260*/  FMUL.FTZ R159, R186.reuse, R159 ;  /* 0x0000009fba9f7220 */ /* 0x040fe20000410000 */
[----:B------:R-:W-:Y:S01]  /*3270*/  FMUL.FTZ R157, R161, UR19 ;  /* 0x00000013a19d7c20 */ /* 0x000fe20008410000 */
[C---:B------:R-:W-:Y:S01]  /*3280*/  FMUL.FTZ R150, R186.reuse, R219 ;  /* 0x000000dbba967220 */ /* 0x040fe20000410000 */
[----:B------:R-:W-:Y:S01]  /*3290*/  @P1 FADD.FTZ R151, R151, R146 ;  /* 0x0000009297971221 */ /* 0x000fe20000010000 */
[----:B------:R-:W-:Y:S01]  /*32a0*/  ISETP.NE.AND.EX P2, PT, RZ, UR21, PT, P2 ;  /* 0x00000015ff007c0c */ /* 0x000fe2000bf45320 */
[----:B------:R-:W-:Y:S01]  /*32b0*/  FMUL.FTZ R186, R186, R149 ;  /* 0x00000095baba7220 */ /* 0x000fe20000410000 */
[----:B------:R-:W-:Y:S01]  /*32c0*/  FMUL.FTZ R158, R162, UR19 ;  /* 0x00000013a29e7c20 */ /* 0x000fe20008410000 */
[----:B------:R-:W-:Y:S01]  /*32d0*/  @P1 MOV R97, R144 ;  /* 0x0000009000611202 */ /* 0x000fe20000000f00 */
[----:B------:R-:W-:-:S02]  /*32e0*/  @P1 IMAD.U32 R149, R148, 0x10000, RZ ;  /* 0x0001000094951824 */ /* 0x000fc400078e00ff */
[----:B------:R-:W-:Y:S01]  /*32f0*/  @P1 FADD.FTZ R159, R159, R96 ;  /* 0x000000609f9f1221 */ /* 0x000fe20000010000 */
[----:B------:R-:W-:Y:S01]  /*3300*/  FSEL R96, R157, RZ, P6 ;  /* 0x000000ff9d607208 */ /* 0x000fe20003000000 */
[----:B------:R-:W-:Y:S01]  /*3310*/  FMUL.FTZ R147, R151, UR19 ;  /* 0x0000001397937c20 */ /* 0x000fe20008410000 */
[----:B------:R0:W-:Y:S01]  /*3320*/  F2F.BF16.F32 R210, R215 ;  /* 0x000000d700d27304 */ /* 0x0001e20000202000 */
[----:B------:R-:W-:Y:S01]  /*3330*/  LOP3.LUT P6, RZ, R168, 0xff0000, RZ, 0xc0, !PT ;  /* 0x00ff0000a8ff7812 */ /* 0x000fe200078cc0ff */
[----:B------:R-:W-:Y:S01]  /*3340*/  @P1 FADD.FTZ R186, R186, R149 ;  /* 0x00000095baba1221 */ /* 0x000fe20000010000 */
[----:B------:R-:W-:Y:S01]  /*3350*/  FMUL.FTZ R146, R159, UR19 ;  /* 0x000000139f927c20 */ /* 0x000fe20008410000 */
[----:B------:R-:W-:Y:S01]  /*3360*/  @P1 IMAD.U32 R97, R97, 0x10000, RZ ;  /* 0x0001000061611824 */ /* 0x000fe200078e00ff */
[----:B------:R-:W-:Y:S01]  /*3370*/  @P2 F2FP.BF16.F32.PACK_AB R92, RZ, R92 ;  /* 0x0000005cff5c223e */ /* 0x000fe200000010ff */
[----:B------:R-:W-:Y:S01]  /*3380*/  FMUL.FTZ R148, R186, UR19 ;  /* 0x00000013ba947c20 */ /* 0x000fe20008410000 */
[----:B------:R-:W-:Y:S01]  /*3390*/  @P0 F2FP.BF16.F32.PACK_AB R93, RZ, R93 ;  /* 0x0000005dff5d023e */ /* 0x000fe200000010ff */
[----:B------:R-:W-:Y:S01]  /*33a0*/  F2F.BF16.F32 R207, R214 ;  /* 0x000000d600cf7304 */ /* 0x000fe20000202000 */
[----:B0-----:R-:W-:Y:S01]  /*33b0*/  FSEL R215, R158, RZ, P5 ;  /* 0x000000ff9ed77208 */ /* 0x001fe20002800000 */
[----:B------:R-:W-:Y:S01]  /*33c0*/  @P1 FADD.FTZ R150, R150, R97 ;  /* 0x0000006196961221 */ /* 0x000fe20000010000 */
[----:B------:R-:W-:-:S02]  /*33d0*/  LOP3.LUT P5, RZ, R168, 0xff00, RZ, 0xc0, !PT ;  /* 0x0000ff00a8ff7812 */ /* 0x000fc400078ac0ff */
[----:B------:R-:W-:Y:S01]  /*33e0*/  @P2 PRMT R197, R92, 0x7610, R197 ;  /* 0x000076105cc52816 */ /* 0x000fe200000000c5 */
[----:B------:R-:W-:Y:S01]  /*33f0*/  FMUL.FTZ R149, R150, UR19 ;  /* 0x0000001396957c20 */ /* 0x000fe20008410000 */
[----:B------:R-:W-:Y:S01]  /*3400*/  @P0 F2FP.BF16.F32.PACK_AB R92, RZ, R100 ;  /* 0x00000064ff5c023e */ /* 0x000fe200000010ff */
[----:B------:R0:W-:Y:S01]  /*3410*/  F2F.BF16.F32 R214, R218 ;  /* 0x000000da00d67304 */ /* 0x0001e20000202000 */
[----:B------:R-:W-:Y:S02]  /*3420*/  @P2 F2FP.BF16.F32.PACK_AB R94, RZ, R94 ;  /* 0x0000005eff5e223e */ /* 0x000fe400000010ff */
[----:B------:R-:W-:Y:S02]  /*3430*/  @P0 PRMT R200, R93, 0x7610, R200 ;  /* 0x000076105dc80816 */ /* 0x000fe400000000c8 */
[----:B------:R-:W-:Y:S02]  /*3440*/  @P0 F2FP.BF16.F32.PACK_AB R93, RZ, R95 ;  /* 0x0000005fff5d023e */ /* 0x000fe400000010ff */
[----:B------:R-:W-:Y:S01]  /*3450*/  @P2 PRMT R198, R94, 0x7610, R198 ;  /* 0x000076105ec62816 */ /* 0x000fe200000000c6 */
[----:B------:R-:W-:Y:S01]  /*3460*/  F2F.BF16.F32 R209, R212 ;  /* 0x000000d400d17304 */ /* 0x000fe20000202000 */
[----:B0-----:R-:W-:-:S02]  /*3470*/  FSEL R218, R147, RZ, P6 ;  /* 0x000000ff93da7208 */ /* 0x001fc40003000000 */
[----:B------:R-:W-:Y:S02]  /*3480*/  LOP3.LUT P6, RZ, R168, 0xff000000, RZ, 0xc0, !PT ;  /* 0xff000000a8ff7812 */ /* 0x000fe400078cc0ff */
[----:B------:R-:W-:Y:S02]  /*3490*/  @P0 PRMT R202, R92, 0x7610, R202 ;  /* 0x000076105cca0816 */ /* 0x000fe400000000ca */
[----:B------:R-:W-:Y:S01]  /*34a0*/  @P0 PRMT R203, R93, 0x7610, R203 ;  /* 0x000076105dcb0816 */ /* 0x000fe200000000cb */
[----:B------:R0:W1:Y:S01]  /*34b0*/  F2F.BF16.F32 R212, R216 ;  /* 0x000000d800d47304 */ /* 0x0000620000202000 */
[----:B------:R-:W-:Y:S02]  /*34c0*/  @P2 F2FP.BF16.F32.PACK_AB R98, RZ, R98 ;  /* 0x00000062ff62223e */ /* 0x000fe400000010ff */
[----:B------:R-:W-:Y:S02]  /*34d0*/  @P0 F2FP.BF16.F32.PACK_AB R99, RZ, R99 ;  /* 0x00000063ff63023e */ /* 0x000fe400000010ff */
[----:B------:R-:W-:-:S02]  /*34e0*/  @P2 PRMT R199, R98, 0x7610, R199 ;  /* 0x0000761062c72816 */ /* 0x000fc400000000c7 */
[----:B------:R-:W-:Y:S01]  /*34f0*/  @P0 PRMT R201, R99, 0x7610, R201 ;  /* 0x0000761063c90816 */ /* 0x000fe200000000c9 */
[----:B------:R-:W2:Y:S01]  /*3500*/  F2F.BF16.F32 R102, R102 ;  /* 0x0000006600667304 */ /* 0x000ea20000202000 */
[----:B0-----:R-:W-:Y:S02]  /*3510*/  FSEL R216, R146, RZ, P5 ;  /* 0x000000ff92d87208 */ /* 0x001fe40002800000 */
[----:B------:R-:W-:-:S04]  /*3520*/  LOP3.LUT P5, RZ, R168, 0xff, RZ, 0xc0, !PT ;  /* 0x000000ffa8ff7812 */ /* 0x000fc800078ac0ff */
[----:B------:R-:W-:Y:S01]  /*3530*/  FSEL R100, R149, RZ, P5 ;  /* 0x000000ff95647208 */ /* 0x000fe20002800000 */
[----:B------:R-:W0:Y:S01]  /*3540*/  F2F.BF16.F32 R106, R106 ;  /* 0x0000006a006a7304 */ /* 0x000e220000202000 */
[----:B-1----:R-:W-:Y:S02]  /*3550*/  IMAD.U32 R212, R212, 0x10000, RZ ;  /* 0x00010000d4d47824 */ /* 0x002fe400078e00ff */
[----:B--2---:R-:W-:-:S05]  /*3560*/  IMAD.WIDE.U32 R94, R102, 0x10000, RZ ;  /* 0x00010000665e7825 */ /* 0x004fca00078e00ff */
[----:B------:R-:W1:Y:S01]  /*3570*/  F2F.BF16.F32 R206, R206 ;  /* 0x000000ce00ce7304 */ /* 0x000e620000202000 */
[----:B0-----:R-:W-:-:S07]  /*3580*/  SHF.L.U32 R106, R106, 0x10, RZ ;  /* 0x000000106a6a7819 */ /* 0x001fce00000006ff */
[----:B------:R-:W0:Y:S01]  /*3590*/  F2F.BF16.F32 R208, R208 ;  /* 0x000000d000d07304 */ /* 0x000e220000202000 */
[----:B-1----:R-:W-:-:S07]  /*35a0*/  IMAD.WIDE.U32 R92, R206, 0x10000, RZ ;  /* 0x00010000ce5c7825 */ /* 0x002fce00078e00ff */
[----:B------:R1:W2:Y:S01]  /*35b0*/  F2F.BF16.F32 R168, R96 ;  /* 0x0000006000a87304 */ /* 0x0002a20000202000 */
[----:B------:R-:W-:Y:S02]  /*35c0*/  @P2 F2FP.BF16.F32.PACK_AB R206, RZ, R105 ;  /* 0x00000069ffce223e */ /* 0x000fe400000010ff */
[----:B------:R-:W-:Y:S01]  /*35d0*/  LOP3.LUT R98, R92, R213, RZ, 0xfc, !PT ;  /* 0x000000d55c627212 */ /* 0x000fe200078efcff */
[----:B0-----:R-:W-:-:S04]  /*35e0*/  IMAD.U32 R208, R208, 0x10000, RZ ;  /* 0x00010000d0d07824 */ /* 0x001fc800078e00ff */
[----:B------:R-:W0:Y:S01]  /*35f0*/  F2F.BF16.F32 R107, R107 ;  /* 0x0000006b006b7304 */ /* 0x000e220000202000 */
[----:B-1----:R-:W-:Y:S02]  /*3600*/  FSEL R96, R148, RZ, P6 ;  /* 0x000000ff94607208 */ /* 0x002fe40003000000 */
[----:B------:R-:W-:Y:S02]  /*3610*/  @P0 LOP3.LUT P6, RZ, R193, 0xff00, RZ, 0xc0, !PT ;  /* 0x0000ff00c1ff0812 */ /* 0x000fe400078cc0ff */
[----:B------:R-:W-:Y:S02]  /*3620*/  LOP3.LUT R99, R93, R208, R211, 0xfe, !PT ;  /* 0x000000d05d637212 */ /* 0x000fe400078efed3 */
[----:B--2---:R-:W-:Y:S01]  /*3630*/  SHF.L.U32 R168, R168, 0x10, RZ ;  /* 0x00000010a8a87819 */ /* 0x004fe200000006ff */
[----:B------:R-:W1:Y:S01]  /*3640*/  F2F.BF16.F32 R103, R103 ;  /* 0x0000006700677304 */ /* 0x000e620000202000 */
[----:B0-----:R-:W-:-:S07]  /*3650*/  LOP3.LUT R102, R94, R107, RZ, 0xfc, !PT ;  /* 0x0000006b5e667212 */ /* 0x001fce00078efcff */
[----:B------:R-:W0:Y:S01]  /*3660*/  F2F.BF16.F32 R216, R216 ;  /* 0x000000d800d87304 */ /* 0x000e220000202000 */
[----:B-1----:R-:W-:-:S07]  /*3670*/  LOP3.LUT R103, R95, R106, R103, 0xfe, !PT ;  /* 0x0000006a5f677212 */ /* 0x002fce00078efe67 */
[----:B------:R1:W2:Y:S01]  /*3680*/  F2F.BF16.F32 R220, R96 ;  /* 0x0000006000dc7304 */ /* 0x0002a20000202000 */
[----:B------:R-:W-:Y:S01]  /*3690*/  IMAD.WIDE.U32 R94, R214, 0x10000, RZ ;  /* 0x00010000d65e7825 */ /* 0x000fe200078e00ff */
[----:B------:R-:W-:-:S04]  /*36a0*/  @P2 F2FP.BF16.F32.PACK_AB R106, RZ, R101 ;  /* 0x00000065ff6a223e */ /* 0x000fc800000010ff */
[----:B------:R-:W-:Y:S01]  /*36b0*/  @P2 PRMT R204, R106, 0x7610, R204 ;  /* 0x000076106acc2816 */ /* 0x000fe200000000cc */
[----:B0-----:R-:W-:Y:S01]  /*36c0*/  IMAD.WIDE.U32 R92, R216, 0x10000, RZ ;  /* 0x00010000d85c7825 */ /* 0x001fe200078e00ff */
[----:B------:R-:W0:Y:S03]  /*36d0*/  F2F.BF16.F32 R217, R217 ;  /* 0x000000d900d97304 */ /* 0x000e260000202000 */
[----:B-1----:R-:W-:-:S04]  /*36e0*/  IMAD.WIDE.U32 R96, R210, 0x10000, RZ ;  /* 0x00010000d2607825 */ /* 0x002fc800078e00ff */
[----:B--2---:R-:W-:Y:S01]  /*36f0*/  IMAD.U32 R107, R220, 0x10000, RZ ;  /* 0x00010000dc6b7824 */ /* 0x004fe200078e00ff */
[----:B------:R-:W1:Y:S01]  /*3700*/  F2F.BF16.F32 R215, R215 ;  /* 0x000000d700d77304 */ /* 0x000e620000202000 */
[----:B------:R-:W-:Y:S02]  /*3710*/  LOP3.LUT R97, R97, R212, R209, 0xfe, !PT ;  /* 0x000000d461617212 */ /* 0x000fe400078efed1 */
[----:B------:R-:W-:Y:S02]  /*3720*/  LOP3.LUT R96, R96, R207, RZ, 0xfc, !PT ;  /* 0x000000cf60607212 */ /* 0x000fe400078efcff */
[----:B0-----:R-:W-:-:S03]  /*3730*/  LOP3.LUT R95, R95, R168, R217, 0xfe, !PT ;  /* 0x000000a85f5f7212 */ /* 0x001fc600078efed9 */
[----:B------:R-:W0:Y:S01]  /*3740*/  F2F.BF16.F32 R218, R218 ;  /* 0x000000da00da7304 */ /* 0x000e220000202000 */
[----:B------:R-:W-:Y:S02]  /*3750*/  @P2 F2FP.BF16.F32.PACK_AB R168, RZ, R104 ;  /* 0x00000068ffa8223e */ /* 0x000fe400000010ff */
[----:B-1----:R-:W-:-:S05]  /*3760*/  LOP3.LUT R94, R94, R215, RZ, 0xfc, !PT ;  /* 0x000000d75e5e7212 */ /* 0x002fca00078efcff */
        /* <DEDUP_REMOVED lines=14> */
.L_x_1042:
        /* <DEDUP_REMOVED lines=12> */
.L_x_1043:
        /* <DEDUP_REMOVED lines=33> */
.L_x_1044:
        /* <DEDUP_REMOVED lines=12> */
.L_x_1045:
        /* <DEDUP_REMOVED lines=33> */
.L_x_1046:
        /* <DEDUP_REMOVED lines=12> */
.L_x_1047:
        /* <DEDUP_REMOVED lines=29> */
.L_x_1048:
        /* <DEDUP_REMOVED lines=22> */
.L_x_1049:
        /* <DEDUP_REMOVED lines=9> */
.L_x_1050:
        /* <DEDUP_REMOVED lines=25> */
.L_x_1051:
[----:B------:R-:W-:Y:S01]  /*4400*/  SEL R206, RZ, 0x1, P3 ;  /* 0x00000001ffce7807 */ /* 0x000fe20001800000 */
[----:B------:R-:W-:Y:S06]  /*4410*/  @!P4 BRA `(.L_x_1052) ;  /* 0xffffffc000e4c947 */ /* 0x000fec000383ffff */
[----:B------:R-:W-:Y:S01]  /*4420*/  IMAD.MOV.U32 R90, RZ, RZ, R16 ;  /* 0x000000ffff5a7224 */ /* 0x000fe200078e0010 */
[----:B-12---:R-:W-:Y:S01]  /*4430*/  MOV R94, R28 ;  /* 0x0000001c005e7202 */ /* 0x006fe20000000f00 */
        /* <DEDUP_REMOVED lines=39> */
[----:B---3--:R-:W-:Y:S01]  /*46b0*/  MOV R92, R26 ;  /* 0x0000001a005c7202 */ /* 0x008fe20000000f00 */
        /* <DEDUP_REMOVED lines=23> */
[----:B------:R-:W-:-:S07]  /*4830*/  IMAD.MOV.U32 R103, RZ, RZ, R11 ;  /* 0x000000ffff677224 */ /* 0x000fce00078e000b */
.L_x_1039:
        /* <DEDUP_REMOVED lines=35> */
.L_x_1040:
[----:B------:R-:W-:Y:S01]  /*4a70*/  HFMA2.MMA R104, -RZ, RZ, 0, 1.847743988037109375e-06 ;  /* 0x0000001fff687435 */ /* 0x000fe200000001ff */
[----:B------:R-:W-:Y:S01]  /*4a80*/  MOV R102, R92 ;  /* 0x0000005c00667202 */ /* 0x000fe20000000f00 */
[----:B------:R-:W-:Y:S02]  /*4a90*/  IMAD.MOV.U32 R103, RZ, RZ, 0x10 ;  /* 0x00000010ff677424 */ /* 0x000fe400078e00ff */
[----:B------:R-:W-:-:S07]  /*4aa0*/  IMAD.MOV.U32 R101, RZ, RZ, -0x1 ;  /* 0xffffffffff657424 */ /* 0x000fce00078e00ff */
[----:B-----5:R-:W-:Y:S05]  /*4ab0*/  WARPSYNC.COLLECTIVE R101, `(.L_x_1053) ;  /* 0x0000000065087348 */ /* 0x020fea0003c00000 */
[----:B------:R0:W1:Y:S02]  /*4ac0*/  SHFL.DOWN P3, R100, R102, R103, R104 ;  /* 0x0800006766647389 */ /* 0x0000640000060068 */
[----:B01---5:R-:W-:Y:S01]  /*4ad0*/  ENDCOLLECTIVE ;  /* 0x000000000000791b */ /* 0x023fe20003800000 */
.L_x_1053:
[----:B------:R-:W-:Y:S01]  /*4ae0*/  IMAD.MOV.U32 R102, RZ, RZ, R36 ;  /* 0x000000ffff667224 */ /* 0x000fe200078e0024 */
[----:B------:R-:W-:-:S07]  /*4af0*/  MOV R93, R100 ;  /* 0x00000064005d7202 */ /* 0x000fce0000000f00 */
[----:B------:R-:W-:Y:S05]  /*4b00*/  WARPSYNC.COLLECTIVE R101, `(.L_x_1054) ;  /* 0x0000000065087348 */ /* 0x000fea0003c00000 */
[----:B------:R0:W1:Y:S02]  /*4b10*/  SHFL.DOWN P3, R100, R102, R103, R104 ;  /* 0x0800006766647389 */ /* 0x0000640000060068 */
[----:B01----:R-:W-:Y:S01]  /*4b20*/  ENDCOLLECTIVE ;  /* 0x000000000000791b */ /* 0x003fe20003800000 */
.L_x_1054:
[----:B------:R-:W-:Y:S01]  /*4b30*/  FADD.FTZ R93, R92, R93 ;  /* 0x0000005d5c5d7221 */ /* 0x000fe20000010000 */
[----:B------:R-:W-:-:S03]  /*4b40*/  HFMA2.MMA R103, -RZ, RZ, 0, 4.76837158203125e-07 ;  /* 0x00000008ff677435 */ /* 0x000fc600000001ff */
[----:B------:R-:W-:Y:S01]  /*4b50*/  IMAD.MOV.U32 R102, RZ, RZ, R93 ;  /* 0x000000ffff667224 */ /* 0x000fe200078e005d */
[----:B------:R-:W-:-:S07]  /*4b60*/  MOV R95, R100 ;  /* 0x00000064005f7202 */ /* 0x000fce0000000f00 */
[----:B------:R-:W-:Y:S05]  /*4b70*/  WARPSYNC.COLLECTIVE R101, `(.L_x_1055) ;  /* 0x0000000065087348 */ /* 0x000fea0003c00000 */
[----:B------:R0:W1:Y:S02]  /*4b80*/  SHFL.DOWN P3, R100, R102, R103, R104 ;  /* 0x0800006766647389 */ /* 0x0000640000060068 */
[----:B01----:R-:W-:Y:S01]  /*4b90*/  ENDCOLLECTIVE ;  /* 0x000000000000791b */ /* 0x003fe20003800000 */
.L_x_1055:
[----:B------:R-:W-:-:S05]  /*4ba0*/  FADD.FTZ R95, R36, R95 ;  /* 0x0000005f245f7221 */ /* 0x000fca0000010000 */
[----:B------:R-:W-:Y:S01]  /*4bb0*/  MOV R102, R95 ;  /* 0x0000005f00667202 */ /* 0x000fe20000000f00 */
[----:B------:R-:W-:-:S07]  /*4bc0*/  IMAD.MOV.U32 R94, RZ, RZ, R100 ;  /* 0x000000ffff5e7224 */ /* 0x000fce00078e0064 */
[----:B------:R-:W-:Y:S05]  /*4bd0*/  WARPSYNC.COLLECTIVE R101, `(.L_x_1056) ;  /* 0x0000000065087348 */ /* 0x000fea0003c00000 */
[----:B------:R0:W1:Y:S02]  /*4be0*/  SHFL.DOWN P3, R100, R102, R103, R104 ;  /* 0x0800006766647389 */ /* 0x0000640000060068 */
[----:B01----:R-:W-:Y:S01]  /*4bf0*/  ENDCOLLECTIVE ;  /* 0x000000000000791b */ /* 0x003fe20003800000 */
.L_x_1056:
[----:B------:R-:W-:-:S05]  /*4c00*/  FADD.FTZ R94, R93, R94 ;  /* 0x0000005e5d5e7221 */ /* 0x000fca0000010000 */
[----:B------:R-:W-:Y:S01]  /*4c10*/  MOV R102, R94 ;  /* 0x0000005e00667202 */ /* 0x000fe20000000f00 */
[----:B------:R-:W-:Y:S02]  /*4c20*/  IMAD.MOV.U32 R103, RZ, RZ, 0x4 ;  /* 0x00000004ff677424 */ /* 0x000fe400078e00ff */
[----:B------:R-:W-:-:S07]  /*4c30*/  IMAD.MOV.U32 R96, RZ, RZ, R100 ;  /* 0x000000ffff607224 */ /* 0x000fce00078e0064 */
[----:B------:R-:W-:Y:S05]  /*4c40*/  WARPSYNC.COLLECTIVE R101, `(.L_x_1057) ;  /* 0x0000000065087348 */ /* 0x000fea0003c00000 */
[----:B------:R0:W1:Y:S02]  /*4c50*/  SHFL.DOWN P3, R100, R102, R103, R104 ;  /* 0x0800006766647389 */ /* 0x0000640000060068 */
[----:B01----:R-:W-:Y:S01]  /*4c60*/  ENDCOLLECTIVE ;  /* 0x000000000000791b */ /* 0x003fe20003800000 */
.L_x_1057:
[----:B------:R-:W-:-:S04]  /*4c70*/  FADD.FTZ R96, R95, R96 ;  /* 0x000000605f607221 */ /* 0x000fc80000010000 */
[----:B------:R-:W-:Y:S01]  /*4c80*/  IMAD.MOV.U32 R102, RZ, RZ, R96 ;  /* 0x000000ffff667224 */ /* 0x000fe200078e0060 */
[----:B------:R-:W-:-:S07]  /*4c90*/  MOV R97, R100 ;  /* 0x0000006400617202 */ /* 0x000fce0000000f00 */
[----:B------:R-:W-:Y:S05]  /*4ca0*/  WARPSYNC.COLLECTIVE R101, `(.L_x_1058) ;  /* 0x0000000065087348 */ /* 0x000fea0003c00000 */
[----:B------:R0:W1:Y:S02]  /*4cb0*/  SHFL.DOWN P3, R100, R102, R103, R104 ;  /* 0x0800006766647389 */ /* 0x0000640000060068 */
[----:B01----:R-:W-:Y:S01]  /*4cc0*/  ENDCOLLECTIVE ;  /* 0x000000000000791b */ /* 0x003fe20003800000 */
.L_x_1058:
[----:B------:R-:W-:Y:S01]  /*4cd0*/  FADD.FTZ R97, R94, R97 ;  /* 0x000000615e617221 */ /* 0x000fe20000010000 */
[----:B------:R-:W-:-:S03]  /*4ce0*/  HFMA2.MMA R103, -RZ, RZ, 0, 1.1920928955078125e-07 ;  /* 0x00000002ff677435 */ /* 0x000fc600000001ff */
[----:B------:R-:W-:Y:S01]  /*4cf0*/  IMAD.MOV.U32 R102, RZ, RZ, R97 ;  /* 0x000000ffff667224 */ /* 0x000fe200078e0061 */
[----:B------:R-:W-:-:S07]  /*4d00*/  MOV R99, R100 ;  /* 0x0000006400637202 */ /* 0x000fce0000000f00 */
[----:B------:R-:W-:Y:S05]  /*4d10*/  WARPSYNC.COLLECTIVE R101, `(.L_x_1059) ;  /* 0x0000000065087348 */ /* 0x000fea0003c00000 */
[----:B------:R0:W1:Y:S02]  /*4d20*/  SHFL.DOWN P3, R100, R102, R103, R104 ;  /* 0x0800006766647389 */ /* 0x0000640000060068 */
[----:B01----:R-:W-:Y:S01]  /*4d30*/  ENDCOLLECTIVE ;  /* 0x000000000000791b */ /* 0x003fe20003800000 */
.L_x_1059:
[----:B------:R-:W-:-:S05]  /*4d40*/  FADD.FTZ R99, R96, R99 ;  /* 0x0000006360637221 */ /* 0x000fca0000010000 */
[----:B------:R-:W-:Y:S01]  /*4d50*/  MOV R102, R99 ;  /* 0x0000006300667202 */ /* 0x000fe20000000f00 */
[----:B------:R-:W-:-:S07]  /*4d60*/  IMAD.MOV.U32 R36, RZ, RZ, R100 ;  /* 0x000000ffff247224 */ /* 0x000fce00078e0064 */
[----:B------:R-:W-:Y:S05]  /*4d70*/  WARPSYNC.COLLECTIVE R101, `(.L_x_1060) ;  /* 0x0000000065087348 */ /* 0x000fea0003c00000 */
[----:B------:R0:W1:Y:S02]  /*4d80*/  SHFL.DOWN P3, R100, R102, R103, R104 ;  /* 0x0800006766647389 */ /* 0x0000640000060068 */
[----:B01----:R-:W-:Y:S01]  /*4d90*/  ENDCOLLECTIVE ;  /* 0x000000000000791b */ /* 0x003fe20003800000 */
.L_x_1060:
        /* <DEDUP_REMOVED lines=8> */
.L_x_1061:
[----:B------:R-:W-:-:S04]  /*4e20*/  FADD.FTZ R93, R99, R92 ;  /* 0x0000005c635d7221 */ /* 0x000fc80000010000 */
[----:B------:R-:W-:Y:S01]  /*4e30*/  IMAD.MOV.U32 R102, RZ, RZ, R93 ;  /* 0x000000ffff667224 */ /* 0x000fe200078e005d */
[----:B------:R-:W-:-:S07]  /*4e40*/  MOV R95, R100 ;  /* 0x00000064005f7202 */ /* 0x000fce0000000f00 */
[----:B------:R-:W-:Y:S05]  /*4e50*/  WARPSYNC.COLLECTIVE R101, `(.L_x_1062) ;  /* 0x0000000065087348 */ /* 0x000fea0003c00000 */
[----:B------:R0:W1:Y:S02]  /*4e60*/  SHFL.DOWN P3, R100, R102, R103, R104 ;  /* 0x0800006766647389 */ /* 0x0000640000060068 */
[----:B01----:R-:W-:Y:S01]  /*4e70*/  ENDCOLLECTIVE ;  /* 0x000000000000791b */ /* 0x003fe20003800000 */
.L_x_1062:
[----:B------:R-:W-:Y:S05]  /*4e80*/  BRA `(.L_x_1063) ;  /* 0xffffffd400ac7947 */ /* 0x000fea000383ffff */
.L_x_1064:
        /* <DEDUP_REMOVED lines=15> */
.L_x_3906:


//--------------------- .text._ZN10layer_norm22ln_bwd_finalize_kernelINS_22Kernel_traits_finalizeILj5120Ef13__nv_bfloat16S2_S2_fjLb0ELj1024ELj4ENS_18Kernel_traits_baseILj5120EfS2_S2_S2_fjLj1024EEEEELb0ELb0EEEvNS_9BwdParamsE --------------------------
	.section	.text._ZN10layer_norm22ln_bwd_finalize_kernelINS_22Kernel_traits_finalizeILj5120Ef13__nv_bfloat16S2_S2_fjLb0ELj1024ELj4ENS_18Kernel_traits_baseILj5120EfS2_S2_S2_fjLj1024EEEEELb0ELb0EEEvNS_9BwdParamsE,"ax",@progbits
	.align	128
        .global         _ZN10layer_norm22ln_bwd_finalize_kernelINS_22Kernel_traits_finalizeILj5120Ef13__nv_bfloat16S2_S2_fjLb0ELj1024ELj4ENS_18Kernel_traits_baseILj5120EfS2_S2_S2_fjLj1024EEEEELb0ELb0EEEvNS_9BwdParamsE
        .type           _ZN10layer_norm22ln_bwd_finalize_kernelINS_22Kernel_traits_finalizeILj5120Ef13__nv_bfloat16S2_S2_fjLb0ELj1024ELj4ENS_18Kernel_traits_baseILj5120EfS2_S2_S2_fjLj1024EEEEELb0ELb0EEEvNS_9BwdParamsE,@function
        .size           _ZN10layer_norm22ln_bwd_finalize_kernelINS_22Kernel_traits_finalizeILj5120Ef13__nv_bfloat16S2_S2_fjLb0ELj1024ELj4ENS_18Kernel_traits_baseILj5120EfS2_S2_S2_fjLj1024EEEEELb0ELb0EEEvNS_9BwdParamsE,(.L_x_3907 - _ZN10layer_norm22ln_bwd_finalize_kernelINS_22Kernel_traits_finalizeILj5120Ef13__nv_bfloat16S2_S2_fjLb0ELj1024ELj4ENS_18Kernel_traits_baseILj5120EfS2_S2_S2_fjLj1024EEEEELb0ELb0EEEvNS_9BwdParamsE)
        .other          _ZN10layer_norm22ln_bwd_finalize_kernelINS_22Kernel_traits_finalizeILj5120Ef13__nv_bfloat16S2_S2_fjLb0ELj1024ELj4ENS_18Kernel_traits_baseILj5120EfS2_S2_S2_fjLj1024EEEEELb0ELb0EEEvNS_9BwdParamsE,@"STO_CUDA_ENTRY STV_DEFAULT"
_ZN10layer_norm22ln_bwd_finalize_kernelINS_22Kernel_traits_finalizeILj5120Ef13__nv_bfloat16S2_S2_fjLb0ELj1024ELj4ENS_18Kernel_traits_baseILj5120EfS2_S2_S2_fjLj1024EEEEELb0ELb0EEEvNS_9BwdParamsE:
.text._ZN10layer_norm22ln_bwd_finalize_kernelINS_22Kernel_traits_finalizeILj5120Ef13__nv_bfloat16S2_S2_fjLb0ELj1024ELj4ENS_18Kernel_traits_baseILj5120EfS2_S2_S2_fjLj1024EEEEELb0ELb0EEEvNS_9BwdParamsE:
        /* <DEDUP_REMOVED lines=25> */
.L_x_1077:
        /* <DEDUP_REMOVED lines=30> */
.L_x_1069:
        /* <DEDUP_REMOVED lines=36> */
.L_x_1068:
[----:B------:R-:W-:Y:S05]  /*05b0*/  BSYNC B1 ;  /* 0x0000000000017941 */ /* 0x000fea0003800000 */
.L_x_1067:
        /* <DEDUP_REMOVED lines=24> */
.L_x_1071:
[----:B------:R-:W-:Y:S05]  /*0740*/  BSYNC B1 ;  /* 0x0000000000017941 */ /* 0x000fea0003800000 */
.L_x_1070:
        /* <DEDUP_REMOVED lines=12> */
.L_x_1072:
[----:B------:R-:W-:Y:S05]  /*0810*/  BSYNC B1 ;  /* 0x0000000000017941 */ /* 0x000fea0003800000 */
.L_x_1066:
[----:B------:R-:W-:Y:S05]  /*0820*/  BSYNC B0 ;  /* 0x0000000000007941 */ /* 0x000fea0003800000 */
.L_x_1065:
        /* <DEDUP_REMOVED lines=29> */
.L_x_1088:
[----:B---3--:R-:W-:Y:S01]  /*0a00*/  FADD.FTZ R9, R18, R9 ;  /* 0x0000000912097221 */ /* 0x008fe20000010000 */
[----:B--2---:R-:W-:-:S04]  /*0a10*/  FADD.FTZ R11, R10, R11 ;  /* 0x0000000b0a0b7221 */ /* 0x004fc80000010000 */
[----:B------:R2:W-:Y:S04]  /*0a20*/  @!P1 STS [R6+0x2000], R9 ;  /* 0x0020000906009388 */ /* 0x0005e80000000800 */
[----:B------:R2:W-:Y:S02]  /*0a30*/  @!P1 STS [R6+0x2080], R11 ;  /* 0x0020800b06009388 */ /* 0x0005e40000000800 */
.L_x_1073:
        /* <DEDUP_REMOVED lines=9> */
[----:B0-----:R-:W0:Y:S01]  /*0ad0*/  LDS.64 R10, [R9+UR4+0x2000] ;  /* 0x00200004090a7984 */ /* 0x001e220008000a00 */
[----:B------:R-:W3:Y:S03]  /*0ae0*/  LDC.64 R14, c[0x0][0x310] ;  /* 0x0000c400ff0e7b82 */ /* 0x000ee60000000a00 */
[----:B------:R-:W4:Y:S01]  /*0af0*/  LDS.64 R16, [R9+UR4+0x2080] ;  /* 0x0020800409107984 */ /* 0x000f220008000a00 */
[----:B--2---:R-:W-:-:S04]  /*0b00*/  IMAD.WIDE.U32 R12, R4, 0x8, R12 ;  /* 0x00000008040c7825 */ /* 0x004fc800078e000c */
[----:B---3--:R-:W-:Y:S01]  /*0b10*/  IMAD.WIDE.U32 R14, R4, 0x8, R14 ;  /* 0x00000008040e7825 */ /* 0x008fe200078e000e */
[----:B0-----:R2:W-:Y:S04]  /*0b20*/  STG.E.64 desc[UR6][R12.64], R10 ;  /* 0x0000000a0c007986 */ /* 0x0015e8000c101b06 */
[----:B----4-:R2:W-:Y:S02]  /*0b30*/  STG.E.64 desc[UR6][R14.64], R16 ;  /* 0x000000100e007986 */ /* 0x0105e4000c101b06 */
.L_x_1076:
[----:B------:R-:W-:Y:S05]  /*0b40*/  BSYNC B0 ;  /* 0x0000000000007941 */ /* 0x000fea0003800000 */
.L_x_1075:
[C---:B------:R-:W-:Y:S01]  /*0b50*/  ISETP.GT.U32.AND P1, PT, R3.reuse, -0x1401, PT ;  /* 0xffffebff0300780c */ /* 0x040fe20003f24070 */
[----:B------:R-:W-:Y:S01]  /*0b60*/  VIADD R4, R4, 0xa00 ;  /* 0x00000a0004047836 */ /* 0x000fe20000000000 */
[----:B------:R-:W-:-:S11]  /*0b70*/  IADD3 R3, R3, 0x1400, RZ ;  /* 0x0000140003037810 */ /* 0x000fd60007ffe0ff */
[----:B------:R-:W-:Y:S05]  /*0b80*/  @P1 BRA `(.L_x_1077) ;  /* 0xfffffff400801947 */ /* 0x000fea000383ffff */
[----:B------:R-:W-:Y:S05]  /*0b90*/  EXIT ;  /* 0x000000000000794d */ /* 0x000fea0003800000 */
.L_x_1074:
[----:B------:R-:W-:Y:S01]  /*0ba0*/  HFMA2.MMA R21, -RZ, RZ, 0, 5.9604644775390625e-08 ;  /* 0x00000001ff157435 */ /* 0x000fe200000001ff */
[----:B0--3--:R-:W-:Y:S01]  /*0bb0*/  MOV R22, R10 ;  /* 0x0000000a00167202 */ /* 0x009fe20000000f00 */
[----:B------:R-:W-:Y:S01]  /*0bc0*/  IMAD.MOV.U32 R19, RZ, RZ, -0x1 ;  /* 0xffffffffff137424 */ /* 0x000fe200078e00ff */
[----:B------:R-:W-:-:S08]  /*0bd0*/  MOV R24, 0x1f ;  /* 0x0000001f00187802 */ /* 0x000fd00000000f00 */
[----:B-12---:R-:W-:Y:S05]  /*0be0*/  WARPSYNC.COLLECTIVE R19, `(.L_x_1078) ;  /* 0x0000000013087348 */ /* 0x006fea0003c00000 */
[----:B------:R0:W3:Y:S02]  /*0bf0*/  SHFL.BFLY P2, R20, R22, R21, R24 ;  /* 0x0c00001516147389 */ /* 0x0000e40000040018 */
[----:B0123--:R-:W-:Y:S01]  /*0c00*/  ENDCOLLECTIVE ;  /* 0x000000000000791b */ /* 0x00ffe20003800000 */
.L_x_1078:
[----:B------:R-:W-:Y:S01]  /*0c10*/  HFMA2.MMA R21, -RZ, RZ, 0, 1.1920928955078125e-07 ;  /* 0x00000002ff157435 */ /* 0x000fe200000001ff */
[----:B------:R-:W-:-:S05]  /*0c20*/  MOV R11, R20 ;  /* 0x00000014000b7202 */ /* 0x000fca0000000f00 */
[----:B------:R-:W-:-:S05]  /*0c30*/  FADD.FTZ R11, R10, R11 ;  /* 0x0000000b0a0b7221 */ /* 0x000fca0000010000 */
[----:B------:R-:W-:-:S07]  /*0c40*/  MOV R22, R11 ;  /* 0x0000000b00167202 */ /* 0x000fce0000000f00 */
[----:B------:R-:W-:Y:S05]  /*0c50*/  WARPSYNC.COLLECTIVE R19, `(.L_x_1079) ;  /* 0x0000000013087348 */ /* 0x000fea0003c00000 */
[----:B------:R0:W1:Y:S02]  /*0c60*/  SHFL.BFLY P2, R20, R22, R21, R24 ;  /* 0x0c00001516147389 */ /* 0x0000640000040018 */
[----:B01----:R-:W-:Y:S01]  /*0c70*/  ENDCOLLECTIVE ;  /* 0x000000000000791b */ /* 0x003fe20003800000 */
.L_x_1079:
[----:B------:R-:W-:Y:S01]  /*0c80*/  HFMA2.MMA R21, -RZ, RZ, 0, 2.384185791015625e-07 ;  /* 0x00000004ff157435 */ /* 0x000fe200000001ff */
[----:B------:R-:W-:-:S04]  /*0c90*/  IMAD.MOV.U32 R14, RZ, RZ, R20 ;  /* 0x000000ffff0e7224 */ /* 0x000fc800078e0014 */
[----:B------:R-:W-:-:S05]  /*0ca0*/  FADD.FTZ R14, R11, R14 ;  /* 0x0000000e0b0e7221 */ /* 0x000fca0000010000 */
[----:B------:R-:W-:-:S07]  /*0cb0*/  MOV R22, R14 ;  /* 0x0000000e00167202 */ /* 0x000fce0000000f00 */
[----:B------:R-:W-:Y:S05]  /*0cc0*/  WARPSYNC.COLLECTIVE R19, `(.L_x_1080) ;  /* 0x0000000013087348 */ /* 0x000fea0003c00000 */
[----:B------:R0:W1:Y:S02]  /*0cd0*/  SHFL.BFLY P2, R20, R22, R21, R24 ;  /* 0x0c00001516147389 */ /* 0x0000640000040018 */
[----:B01----:R-:W-:Y:S01]  /*0ce0*/  ENDCOLLECTIVE ;  /* 0x000000000000791b */ /* 0x003fe20003800000 */
.L_x_1080:
[----:B------:R-:W-:Y:S01]  /*0cf0*/  IMAD.MOV.U32 R21, RZ, RZ, 0x8 ;  /* 0x00000008ff157424 */ /* 0x000fe200078e00ff */
[----:B------:R-:W-:-:S05]  /*0d00*/  MOV R13, R20 ;  /* 0x00000014000d7202 */ /* 0x000fca0000000f00 */
[----:B------:R-:W-:-:S05]  /*0d10*/  FADD.FTZ R13, R14, R13 ;  /* 0x0000000d0e0d7221 */ /* 0x000fca0000010000 */
[----:B------:R-:W-:-:S07]  /*0d20*/  MOV R22, R13 ;  /* 0x0000000d00167202 */ /* 0x000fce0000000f00 */
[----:B------:R-:W-:Y:S05]  /*0d30*/  WARPSYNC.COLLECTIVE R19, `(.L_x_1081) ;  /* 0x0000000013087348 */ /* 0x000fea0003c00000 */
[----:B------:R0:W1:Y:S02]  /*0d40*/  SHFL.BFLY P2, R20, R22, R21, R24 ;  /* 0x0c00001516147389 */ /* 0x0000640000040018 */
[----:B01----:R-:W-:Y:S01]  /*0d50*/  ENDCOLLECTIVE ;  /* 0x000000000000791b */ /* 0x003fe20003800000 */
.L_x_1081:
[----:B------:R-:W-:Y:S01]  /*0d60*/  HFMA2.MMA R21, -RZ, RZ, 0, 9.5367431640625e-07 ;  /* 0x00000010ff157435 */ /* 0x000fe200000001ff */
[----:B------:R-:W-:-:S05]  /*0d70*/  MOV R10, R20 ;  /* 0x00000014000a7202 */ /* 0x000fca0000000f00 */
[----:B------:R-:W-:-:S05]  /*0d80*/  FADD.FTZ R10, R13, R10 ;  /* 0x0000000a0d0a7221 */ /* 0x000fca0000010000 */
[----:B------:R-:W-:-:S07]  /*0d90*/  MOV R22, R10 ;  /* 0x0000000a00167202 */ /* 0x000fce0000000f00 */
[----:B------:R-:W-:Y:S05]  /*0da0*/  WARPSYNC.COLLECTIVE R19, `(.L_x_1082) ;  /* 0x0000000013087348 */ /* 0x000fea0003c00000 */
[----:B------:R0:W1:Y:S02]  /*0db0*/  SHFL.BFLY P2, R20, R22, R21, R24 ;  /* 0x0c00001516147389 */ /* 0x0000640000040018 */
[----:B01----:R-:W-:Y:S01]  /*0dc0*/  ENDCOLLECTIVE ;  /* 0x000000000000791b */ /* 0x003fe20003800000 */
.L_x_1082:
[----:B------:R-:W-:Y:S01]  /*0dd0*/  HFMA2.MMA R21, -RZ, RZ, 0, 5.9604644775390625e-08 ;  /* 0x00000001ff157435 */ /* 0x000fe200000001ff */
[----:B------:R-:W-:Y:S01]  /*0de0*/  IMAD.MOV.U32 R22, RZ, RZ, R9 ;  /* 0x000000ffff167224 */ /* 0x000fe200078e0009 */
[----:B------:R-:W-:-:S09]  /*0df0*/  MOV R11, R20 ;  /* 0x00000014000b7202 */ /* 0x000fd20000000f00 */
[----:B------:R-:W-:Y:S05]  /*0e00*/  WARPSYNC.COLLECTIVE R19, `(.L_x_1083) ;  /* 0x0000000013087348 */ /* 0x000fea0003c00000 */
[----:B------:R0:W1:Y:S02]  /*0e10*/  SHFL.BFLY P2, R20, R22, R21, R24 ;  /* 0x0c00001516147389 */ /* 0x0000640000040018 */
[----:B01----:R-:W-:Y:S01]  /*0e20*/  ENDCOLLECTIVE ;  /* 0x000000000000791b */ /* 0x003fe20003800000 */
.L_x_1083:
[----:B------:R-:W-:Y:S01]  /*0e30*/  HFMA2.MMA R21, -RZ, RZ, 0, 1.1920928955078125e-07 ;  /* 0x00000002ff157435 */ /* 0x000fe200000001ff */
[----:B------:R-:W-:-:S05]  /*0e40*/  MOV R14, R20 ;  /* 0x00000014000e7202 */ /* 0x000fca0000000f00 */
[----:B------:R-:W-:-:S05]  /*0e50*/  FADD.FTZ R15, R9, R14 ;  /* 0x0000000e090f7221 */ /* 0x000fca0000010000 */
[----:B------:R-:W-:-:S07]  /*0e60*/  MOV R22, R15 ;  /* 0x0000000f00167202 */ /* 0x000fce0000000f00 */
[----:B------:R-:W-:Y:S05]  /*0e70*/  WARPSYNC.COLLECTIVE R19, `(.L_x_1084) ;  /* 0x0000000013087348 */ /* 0x000fea0003c00000 */
[----:B------:R0:W1:Y:S02]  /*0e80*/  SHFL.BFLY P2, R20, R22, R21, R24 ;  /* 0x0c00001516147389 */ /* 0x0000640000040018 */
[----:B01----:R-:W-:Y:S01]  /*0e90*/  ENDCOLLECTIVE ;  /* 0x000000000000791b */ /* 0x003fe20003800000 */
.L_x_1084:
[----:B------:R-:W-:Y:S01]  /*0ea0*/  HFMA2.MMA R21, -RZ, RZ, 0, 2.384185791015625e-07 ;  /* 0x00000004ff157435 */ /* 0x000fe200000001ff */
[----:B------:R-:W-:-:S04]  /*0eb0*/  IMAD.MOV.U32 R16, RZ, RZ, R20 ;  /* 0x000000ffff107224 */ /* 0x000fc800078e0014 */
[----:B------:R-:W-:-:S05]  /*0ec0*/  FADD.FTZ R16, R15, R16 ;  /* 0x000000100f107221 */ /* 0x000fca0000010000 */
[----:B------:R-:W-:-:S07]  /*0ed0*/  MOV R22, R16 ;  /* 0x0000001000167202 */ /* 0x000fce0000000f00 */
[----:B------:R-:W-:Y:S05]  /*0ee0*/  WARPSYNC.COLLECTIVE R19, `(.L_x_1085) ;  /* 0x0000000013087348 */ /* 0x000fea0003c00000 */
[----:B------:R0:W1:Y:S02]  /*0ef0*/  SHFL.BFLY P2, R20, R22, R21, R24 ;  /* 0x0c00001516147389 */ /* 0x0000640000040018 */
[----:B01----:R-:W-:Y:S01]  /*0f00*/  ENDCOLLECTIVE ;  /* 0x000000000000791b */ /* 0x003fe20003800000 */
.L_x_1085:
[----:B------:R-:W-:Y:S01]  /*0f10*/  IMAD.MOV.U32 R21, RZ, RZ, 0x8 ;  /* 0x00000008ff157424 */ /* 0x000fe200078e00ff */
[----:B------:R-:W-:-:S05]  /*0f20*/  MOV R17, R20 ;  /* 0x0000001400117202 */ /* 0x000fca0000000f00 */
[----:B------:R-:W-:-:S05]  /*0f30*/  FADD.FTZ R17, R16, R17 ;  /* 0x0000001110117221 */ /* 0x000fca0000010000 */
[----:B------:R-:W-:-:S07]  /*0f40*/  MOV R22, R17 ;  /* 0x0000001100167202 */ /* 0x000fce0000000f00 */
[----:B------:R-:W-:Y:S05]  /*0f50*/  WARPSYNC.COLLECTIVE R19, `(.L_x_1086) ;  /* 0x0000000013087348 */ /* 0x000fea0003c00000 */
[----:B------:R0:W1:Y:S02]  /*0f60*/  SHFL.BFLY P2, R20, R22, R21, R24 ;  /* 0x0c00001516147389 */ /* 0x0000640000040018 */
[----:B01----:R-:W-:Y:S01]  /*0f70*/  ENDCOLLECTIVE ;  /* 0x000000000000791b */ /* 0x003fe20003800000 */
.L_x_1086:
[----:B------:R-:W-:Y:S01]  /*0f80*/  HFMA2.MMA R21, -RZ, RZ, 0, 9.5367431640625e-07 ;  /* 0x00000010ff157435 */ /* 0x000fe200000001ff */
[----:B------:R-:W-:-:S05]  /*0f90*/  MOV R18, R20 ;  /* 0x0000001400127202 */ /* 0x000fca0000000f00 */
[----:B------:R-:W-:-:S05]  /*0fa0*/  FADD.FTZ R18, R17, R18 ;  /* 0x0000001211127221 */ /* 0x000fca0000010000 */
[----:B------:R-:W-:-:S07]  /*0fb0*/  MOV R22, R18 ;  /* 0x0000001200167202 */ /* 0x000fce0000000f00 */
[----:B------:R-:W-:Y:S05]  /*0fc0*/  WARPSYNC.COLLECTIVE R19, `(.L_x_1087) ;  /* 0x0000000013087348 */ /* 0x000fea0003c00000 */
[----:B------:R0:W1:Y:S02]  /*0fd0*/  SHFL.BFLY P2, R20, R22, R21, R24 ;  /* 0x0c00001516147389 */ /* 0x0000640000040018 */
[----:B01----:R-:W-:Y:S01]  /*0fe0*/  ENDCOLLECTIVE ;  /* 0x000000000000791b */ /* 0x003fe20003800000 */
.L_x_1087:
[----:B------:R-:W-:Y:S01]  /*0ff0*/  MOV R9, R20 ;  /* 0x0000001400097202 */ /* 0x000fe20000000f00 */
[----:B------:R-:W-:Y:S06]  /*1000*/  BRA `(.L_x_1088) ;  /* 0xfffffff8007c7947 */ /* 0x000fec000383ffff */
.L_x_1089:
        /* <DEDUP_REMOVED lines=15> */
.L_x_3907:


//--------------------- .text._ZN10layer_norm40ln_parallel_residual_bwd_finalize_kernelINS_22Kernel_traits_finalizeILj5120Ef13__nv_bfloat16S2_S2_fjLb0ELj1024ELj4ENS_18Kernel_traits_baseILj5120EfS2_S2_S2_fjLj1024EEEEELb0EEEvNS_9BwdParamsE --------------------------
	.section	.text._ZN10layer_norm40ln_parallel_residual_bwd_finalize_kernelINS_22Kernel_traits_finalizeILj5120Ef13__nv_bfloat16S2_S2_fjLb0ELj1024ELj4ENS_18Kernel_traits_baseILj5120EfS2_S2_S2_fjLj1024EEEEELb0EEEvNS_9BwdParamsE,"ax",@progbits
	.align	128
        .global         _ZN10layer_norm40ln_parallel_residual_bwd_finalize_kernelINS_22Kernel_traits_finalizeILj5120Ef13__nv_bfloat16S2_S2_fjLb0ELj1024ELj4ENS_18Kernel_traits_baseILj5120EfS2_S2_S2_fjLj1024EEEEELb0EEEvNS_9BwdParamsE
        .type           _ZN10layer_norm40ln_parallel_residual_bwd_finalize_kernelINS_22Kernel_traits_finalizeILj5120Ef13__nv_bfloat16S2_S2_fjLb0ELj1024ELj4ENS_18Kernel_traits_baseILj5120EfS2_S2_S2_fjLj1024EEEEELb0EEEvNS_9BwdParamsE,@function
        .size           _ZN10layer_norm40ln_parallel_residual_bwd_finalize_kernelINS_22Kernel_traits_finalizeILj5120Ef13__nv_bfloat16S2_S2_fjLb0ELj1024ELj4ENS_18Kernel_traits_baseILj5120EfS2_S2_S2_fjLj1024EEEEELb0EEEvNS_9BwdParamsE,(.L_x_3908 - _ZN10layer_norm40ln_parallel_residual_bwd_finalize_kernelINS_22Kernel_traits_finalizeILj5120Ef13__nv_bfloat16S2_S2_fjLb0ELj1024ELj4ENS_18Kernel_traits_baseILj5120EfS2_S2_S2_fjLj1024EEEEELb0EEEvNS_9BwdParamsE)
        .other          _ZN10layer_norm40ln_parallel_residual_bwd_finalize_kernelINS_22Kernel_traits_finalizeILj5120Ef13__nv_bfloat16S2_S2_fjLb0ELj1024ELj4ENS_18Kernel_traits_baseILj5120EfS2_S2_S2_fjLj1024EEEEELb0EEEvNS_9BwdParamsE,@"STO_CUDA_ENTRY STV_DEFAULT"
_ZN10layer_norm40ln_parallel_residual_bwd_finalize_kernelINS_22Kernel_traits_finalizeILj5120Ef13__nv_bfloat16S2_S2_fjLb0ELj1024ELj4ENS_18Kernel_traits_baseILj5120EfS2_S2_S2_fjLj1024EEEEELb0EEEvNS_9BwdParamsE:
.text._ZN10layer_norm40ln_parallel_residual_bwd_finalize_kernelINS_22Kernel_traits_finalizeILj5120Ef13__nv_bfloat16S2_S2_fjLb0ELj1024ELj4ENS_18Kernel_traits_baseILj5120EfS2_S2_S2_fjLj1024EEEEELb0EEEvNS_9BwdParamsE:
        /* <DEDUP_REMOVED lines=22> */
.L_x_1102:
        /* <DEDUP_REMOVED lines=42> */
.L_x_1094:
        /* <DEDUP_REMOVED lines=62> */
.L_x_1093:
[----:B------:R-:W-:Y:S05]  /*07e0*/  BSYNC B1 ;  /* 0x0000000000017941 */ /* 0x000fea0003800000 */
.L_x_1092:
[CC--:B------:R-:W-:Y:S01]  /*07f0*/  ISETP.GE.U32.AND P1, PT, R23.reuse, R8.reuse, PT ;  /* 0x000000081700720c */ /* 0x0c0fe20003f26070 */
[----:B------:R-:W-:Y:S01]  /*0800*/  BSSY B1, `(.L_x_1095) ;  /* 0x0000025000017945 */ /* 0x000fe20003800000 */
[----:B------:R-:W-:-:S04]  /*0810*/  IADD3 R9, -R23, R8, RZ ;  /* 0x0000000817097210 */ /* 0x000fc80007ffe1ff */
        /* <DEDUP_REMOVED lines=35> */
.L_x_1096:
[----:B------:R-:W-:Y:S05]  /*0a50*/  BSYNC B1 ;  /* 0x0000000000017941 */ /* 0x000fea0003800000 */
.L_x_1095:
        /* <DEDUP_REMOVED lines=20> */
.L_x_1097:
[----:B------:R-:W-:Y:S05]  /*0ba0*/  BSYNC B1 ;  /* 0x0000000000017941 */ /* 0x000fea0003800000 */
.L_x_1091:
[----:B------:R-:W-:Y:S05]  /*0bb0*/  BSYNC B0 ;  /* 0x0000000000007941 */ /* 0x000fea0003800000 */
.L_x_1090:
        /* <DEDUP_REMOVED lines=54> */
.L_x_1123:
        /* <DEDUP_REMOVED lines=10> */
.L_x_1098:
        /* <DEDUP_REMOVED lines=18> */
[C---:B-----5:R-:W-:Y:S01]  /*10e0*/  IMAD.WIDE.U32 R22, R5.reuse, 0x8, R22 ;  /* 0x0000000805167825 */ /* 0x060fe200078e0016 */
[----:B-1----:R1:W-:Y:S03]  /*10f0*/  STG.E.64 desc[UR6][R10.64], R18 ;  /* 0x000000120a007986 */ /* 0x0023e6000c101b06 */
[----:B0-----:R-:W-:Y:S01]  /*1100*/  IMAD.WIDE.U32 R20, R5, 0x8, R20 ;  /* 0x0000000805147825 */ /* 0x001fe200078e0014 */
[----:B---3--:R1:W-:Y:S04]  /*1110*/  STG.E.64 desc[UR6][R16.64], R14 ;  /* 0x0000000e10007986 */ /* 0x0083e8000c101b06 */
[----:B----4-:R1:W-:Y:S04]  /*1120*/  STG.E.64 desc[UR6][R22.64], R12 ;  /* 0x0000000c16007986 */ /* 0x0103e8000c101b06 */
[----:B------:R1:W-:Y:S02]  /*1130*/  STG.E.64 desc[UR6][R20.64], R8 ;  /* 0x0000000814007986 */ /* 0x0003e4000c101b06 */
.L_x_1101:
[----:B------:R-:W-:Y:S05]  /*1140*/  BSYNC B0 ;  /* 0x0000000000007941 */ /* 0x000fea0003800000 */
.L_x_1100:
[C---:B------:R-:W-:Y:S02]  /*1150*/  ISETP.GT.U32.AND P1, PT, R4.reuse, -0x1401, PT ;  /* 0xffffebff0400780c */ /* 0x040fe40003f24070 */
[----:B------:R-:W-:Y:S02]  /*1160*/  IADD3 R4, R4, 0x1400, RZ ;  /* 0x0000140004047810 */ /* 0x000fe40007ffe0ff */
[----:B------:R-:W-:-:S09]  /*1170*/  IADD3 R5, R5, 0xa00, RZ ;  /* 0x00000a0005057810 */ /* 0x000fd20007ffe0ff */
[----:B------:R-:W-:Y:S05]  /*1180*/  @P1 BRA `(.L_x_1102) ;  /* 0xffffffec00f41947 */ /* 0x000fea000383ffff */
[----:B------:R-:W-:Y:S05]  /*1190*/  EXIT ;  /* 0x000000000000794d */ /* 0x000fea0003800000 */
.L_x_1099:
[----:B------:R-:W-:Y:S01]  /*11a0*/  HFMA2.MMA R14, -RZ, RZ, 0, 5.9604644775390625e-08 ;  /* 0x00000001ff0e7435 */ /* 0x000fe200000001ff */
[----:B----4-:R-:W-:Y:S02]  /*11b0*/  MOV R27, R10 ;  /* 0x0000000a001b7202 */ /* 0x010fe40000000f00 */
[----:B------:R-:W-:Y:S02]  /*11c0*/  MOV R13, 0x1f ;  /* 0x0000001f000d7802 */ /* 0x000fe40000000f00 */
[----:B------:R-:W-:-:S07]  /*11d0*/  MOV R12, 0xffffffff ;  /* 0xffffffff000c7802 */ /* 0x000fce0000000f00 */
[----:B0123--:R-:W-:Y:S05]  /*11e0*/  WARPSYNC.COLLECTIVE R12, `(.L_x_1103) ;  /* 0x000000000c087348 */ /* 0x00ffea0003c00000 */
[----:B------:R4:W0:Y:S02]  /*11f0*/  SHFL.BFLY P2, R17, R27, R14, R13 ;  /* 0x0c00000e1b117389 */ /* 0x000824000004000d */
[----:B01234-:R-:W-:Y:S01]  /*1200*/  ENDCOLLECTIVE ;  /* 0x000000000000791b */ /* 0x01ffe20003800000 */
.L_x_1103:
[----:B------:R-:W-:Y:S01]  /*1210*/  HFMA2.MMA R14, -RZ, RZ, 0, 1.1920928955078125e-07 ;  /* 0x00000002ff0e7435 */ /* 0x000fe200000001ff */
[----:B------:R-:W-:-:S05]  /*1220*/  FADD.FTZ R11, R10, R17 ;  /* 0x000000110a0b7221 */ /* 0x000fca0000010000 */
[----:B------:R-:W-:-:S07]  /*1230*/  MOV R27, R11 ;  /* 0x0000000b001b7202 */ /* 0x000fce0000000f00 */
[----:B------:R-:W-:Y:S05]  /*1240*/  WARPSYNC.COLLECTIVE R12, `(.L_x_1104) ;  /* 0x000000000c087348 */ /* 0x000fea0003c00000 */
[----:B------:R0:W1:Y:S02]  /*1250*/  SHFL.BFLY P2, R17, R27, R14, R13 ;  /* 0x0c00000e1b117389 */ /* 0x000064000004000d */
[----:B01----:R-:W-:Y:S01]  /*1260*/  ENDCOLLECTIVE ;  /* 0x000000000000791b */ /* 0x003fe20003800000 */
.L_x_1104:
[----:B------:R-:W-:Y:S01]  /*1270*/  HFMA2.MMA R14, -RZ, RZ, 0, 2.384185791015625e-07 ;  /* 0x00000004ff0e7435 */ /* 0x000fe200000001ff */
[----:B------:R-:W-:-:S05]  /*1280*/  FADD.FTZ R10, R11, R17 ;  /* 0x000000110b0a7221 */ /* 0x000fca0000010000 */
[----:B------:R-:W-:-:S07]  /*1290*/  MOV R27, R10 ;  /* 0x0000000a001b7202 */ /* 0x000fce0000000f00 */
[----:B------:R-:W-:Y:S05]  /*12a0*/  WARPSYNC.COLLECTIVE R12, `(.L_x_1105) ;  /* 0x000000000c087348 */ /* 0x000fea0003c00000 */
[----:B------:R0:W1:Y:S02]  /*12b0*/  SHFL.BFLY P2, R17, R27, R14, R13 ;  /* 0x0c00000e1b117389 */ /* 0x000064000004000d */
[----:B01----:R-:W-:Y:S01]  /*12c0*/  ENDCOLLECTIVE ;  /* 0x000000000000791b */ /* 0x003fe20003800000 */
.L_x_1105:
[----:B------:R-:W-:Y:S01]  /*12d0*/  HFMA2.MMA R14, -RZ, RZ, 0, 4.76837158203125e-07 ;  /* 0x00000008ff0e7435 */ /* 0x000fe200000001ff */
[----:B------:R-:W-:-:S05]  /*12e0*/  FADD.FTZ R19, R10, R17 ;  /* 0x000000110a137221 */ /* 0x000fca0000010000 */
[----:B------:R-:W-:-:S07]  /*12f0*/  MOV R27, R19 ;  /* 0x00000013001b7202 */ /* 0x000fce0000000f00 */
[----:B------:R-:W-:Y:S05]  /*1300*/  WARPSYNC.COLLECTIVE R12, `(.L_x_1106) ;  /* 0x000000000c087348 */ /* 0x000fea0003c00000 */
[----:B------:R0:W1:Y:S02]  /*1310*/  SHFL.BFLY P2, R17, R27, R14, R13 ;  /* 0x0c00000e1b117389 */ /* 0x000064000004000d */
[----:B01----:R-:W-:Y:S01]  /*1320*/  ENDCOLLECTIVE ;  /* 0x000000000000791b */ /* 0x003fe20003800000 */
.L_x_1106:
[----:B------:R-:W-:Y:S01]  /*1330*/  HFMA2.MMA R14, -RZ, RZ, 0, 9.5367431640625e-07 ;  /* 0x00000010ff0e7435 */ /* 0x000fe200000001ff */
[----:B------:R-:W-:-:S05]  /*1340*/  FADD.FTZ R11, R19, R17 ;  /* 0x00000011130b7221 */ /* 0x000fca0000010000 */
[----:B------:R-:W-:-:S07]  /*1350*/  MOV R27, R11 ;  /* 0x0000000b001b7202 */ /* 0x000fce0000000f00 */
[----:B------:R-:W-:Y:S05]  /*1360*/  WARPSYNC.COLLECTIVE R12, `(.L_x_1107) ;  /* 0x000000000c087348 */ /* 0x000fea0003c00000 */
[----:B------:R0:W1:Y:S02]  /*1370*/  SHFL.BFLY P2, R17, R27, R14, R13 ;  /* 0x0c00000e1b117389 */ /* 0x000064000004000d */
[----:B01----:R-:W-:Y:S01]  /*1380*/  ENDCOLLECTIVE ;  /* 0x000000000000791b */ /* 0x003fe20003800000 */
.L_x_1107:
[----:B------:R-:W-:Y:S01]  /*1390*/  HFMA2.MMA R14, -RZ, RZ, 0, 5.9604644775390625e-08 ;  /* 0x00000001ff0e7435 */ /* 0x000fe200000001ff */
[----:B------:R-:W-:Y:S01]  /*13a0*/  IMAD.MOV.U32 R27, RZ, RZ, R15 ;  /* 0x000000ffff1b7224 */ /* 0x000fe200078e000f */
[----:B------:R-:W-:-:S09]  /*13b0*/  MOV R10, R17 ;  /* 0x00000011000a7202 */ /* 0x000fd20000000f00 */
[----:B------:R-:W-:Y:S05]  /*13c0*/  WARPSYNC.COLLECTIVE R12, `(.L_x_1108) ;  /* 0x000000000c087348 */ /* 0x000fea0003c00000 */
[----:B------:R0:W1:Y:S02]  /*13d0*/  SHFL.BFLY P2, R17, R27, R14, R13 ;  /* 0x0c00000e1b117389 */ /* 0x000064000004000d */
[----:B01----:R-:W-:Y:S01]  /*13e0*/  ENDCOLLECTIVE ;  /* 0x000000000000791b */ /* 0x003fe20003800000 */
.L_x_1108:
[----:B------:R-:W-:Y:S01]  /*13f0*/  HFMA2.MMA R14, -RZ, RZ, 0, 1.1920928955078125e-07 ;  /* 0x00000002ff0e7435 */ /* 0x000fe200000001ff */
[----:B------:R-:W-:-:S05]  /*1400*/  MOV R16, R17 ;  /* 0x0000001100107202 */ /* 0x000fca0000000f00 */
[----:B------:R-:W-:-:S05]  /*1410*/  FADD.FTZ R16, R15, R16 ;  /* 0x000000100f107221 */ /* 0x000fca0000010000 */
[----:B------:R-:W-:-:S07]  /*1420*/  MOV R27, R16 ;  /* 0x00000010001b7202 */ /* 0x000fce0000000f00 */
[----:B------:R-:W-:Y:S05]  /*1430*/  WARPSYNC.COLLECTIVE R12, `(.L_x_1109) ;  /* 0x000000000c087348 */ /* 0x000fea0003c00000 */
[----:B------:R0:W1:Y:S02]  /*1440*/  SHFL.BFLY P2, R17, R27, R14, R13 ;  /* 0x0c00000e1b117389 */ /* 0x000064000004000d */
[----:B01----:R-:W-:Y:S01]  /*1450*/  ENDCOLLECTIVE ;  /* 0x000000000000791b */ /* 0x003fe20003800000 */
.L_x_1109:
[----:B------:R-:W-:Y:S01]  /*1460*/  HFMA2.MMA R14, -RZ, RZ, 0, 2.384185791015625e-07 ;  /* 0x00000004ff0e7435 */ /* 0x000fe200000001ff */
[----:B------:R-:W-:-:S05]  /*1470*/  MOV R19, R17 ;  /* 0x0000001100137202 */ /* 0x000fca0000000f00 */
[----:B------:R-:W-:-:S05]  /*1480*/  FADD.FTZ R15, R16, R19 ;  /* 0x00000013100f7221 */ /* 0x000fca0000010000 */
[----:B------:R-:W-:-:S07]  /*1490*/  MOV R27, R15 ;  /* 0x0000000f001b7202 */ /* 0x000fce0000000f00 */
[----:B------:R-:W-:Y:S05]  /*14a0*/  WARPSYNC.COLLECTIVE R12, `(.L_x_1110) ;  /* 0x000000000c087348 */ /* 0x000fea0003c00000 */
[----:B------:R0:W1:Y:S02]  /*14b0*/  SHFL.BFLY P2, R17, R27, R14, R13 ;  /* 0x0c00000e1b117389 */ /* 0x000064000004000d */
[----:B01----:R-:W-:Y:S01]  /*14c0*/  ENDCOLLECTIVE ;  /* 0x000000000000791b */ /* 0x003fe20003800000 */
.L_x_1110:
[----:B------:R-:W-:Y:S01]  /*14d0*/  HFMA2.MMA R14, -RZ, RZ, 0, 4.76837158203125e-07 ;  /* 0x00000008ff0e7435 */ /* 0x000fe200000001ff */
[----:B------:R-:W-:-:S05]  /*14e0*/  MOV R18, R17 ;  /* 0x0000001100127202 */ /* 0x000fca0000000f00 */
[----:B------:R-:W-:-:S05]  /*14f0*/  FADD.FTZ R20, R15, R18 ;  /* 0x000000120f147221 */ /* 0x000fca0000010000 */
[----:B------:R-:W-:-:S07]  /*1500*/  MOV R27, R20 ;  /* 0x00000014001b7202 */ /* 0x000fce0000000f00 */
[----:B------:R-:W-:Y:S05]  /*1510*/  WARPSYNC.COLLECTIVE R12, `(.L_x_1111) ;  /* 0x000000000c087348 */ /* 0x000fea0003c00000 */
[----:B------:R0:W1:Y:S02]  /*1520*/  SHFL.BFLY P2, R17, R27, R14, R13 ;  /* 0x0c00000e1b117389 */ /* 0x000064000004000d */
[----:B01----:R-:W-:Y:S01]  /*1530*/  ENDCOLLECTIVE ;  /* 0x000000000000791b */ /* 0x003fe20003800000 */
.L_x_1111:
[----:B------:R-:W-:Y:S01]  /*1540*/  HFMA2.MMA R14, -RZ, RZ, 0, 9.5367431640625e-07 ;  /* 0x00000010ff0e7435 */ /* 0x000fe200000001ff */
[----:B------:R-:W-:-:S05]  /*1550*/  MOV R21, R17 ;  /* 0x0000001100157202 */ /* 0x000fca0000000f00 */
[----:B------:R-:W-:-:S05]  /*1560*/  FADD.FTZ R16, R20, R21 ;  /* 0x0000001514107221 */ /* 0x000fca0000010000 */
[----:B------:R-:W-:-:S07]  /*1570*/  MOV R27, R16 ;  /* 0x00000010001b7202 */ /* 0x000fce0000000f00 */
[----:B------:R-:W-:Y:S05]  /*1580*/  WARPSYNC.COLLECTIVE R12, `(.L_x_1112) ;  /* 0x000000000c087348 */ /* 0x000fea0003c00000 */
[----:B------:R0:W1:Y:S02]  /*1590*/  SHFL.BFLY P2, R17, R27, R14, R13 ;  /* 0x0c00000e1b117389 */ /* 0x000064000004000d */
[----:B01----:R-:W-:Y:S01]  /*15a0*/  ENDCOLLECTIVE ;  /* 0x000000000000791b */ /* 0x003fe20003800000 */
.L_x_1112:
[----:B------:R-:W-:Y:S01]  /*15b0*/  HFMA2.MMA R14, -RZ, RZ, 0, 5.9604644775390625e-08 ;  /* 0x00000001ff0e7435 */ /* 0x000fe200000001ff */
[----:B------:R-:W-:Y:S02]  /*15c0*/  MOV R27, R9 ;  /* 0x00000009001b7202 */ /* 0x000fe40000000f00 */
[----:B------:R-:W-:-:S08]  /*15d0*/  MOV R15, R17 ;  /* 0x00000011000f7202 */ /* 0x000fd00000000f00 */
[----:B------:R-:W-:Y:S05]  /*15e0*/  WARPSYNC.COLLECTIVE R12, `(.L_x_1113) ;  /* 0x000000000c087348 */ /* 0x000fea0003c00000 */
[----:B------:R0:W1:Y:S02]  /*15f0*/  SHFL.BFLY P2, R17, R27, R14, R13 ;  /* 0x0c00000e1b117389 */ /* 0x000064000004000d */
[----:B01----:R-:W-:Y:S01]  /*1600*/  ENDCOLLECTIVE ;  /* 0x000000000000791b */ /* 0x003fe20003800000 */
.L_x_1113:
[----:B------:R-:W-:Y:S01]  /*1610*/  HFMA2.MMA R14, -RZ, RZ, 0, 1.1920928955078125e-07 ;  /* 0x00000002ff0e7435 */ /* 0x000fe200000001ff */
[----:B------:R-:W-:-:S05]  /*1620*/  MOV R18, R17 ;  /* 0x0000001100127202 */ /* 0x000fca0000000f00 */
[----:B------:R-:W-:-:S05]  /*1630*/  FADD.FTZ R20, R9, R18 ;  /* 0x0000001209147221 */ /* 0x000fca0000010000 */
[----:B------:R-:W-:-:S07]  /*1640*/  MOV R27, R20 ;  /* 0x00000014001b7202 */ /* 0x000fce0000000f00 */
[----:B------:R-:W-:Y:S05]  /*1650*/  WARPSYNC.COLLECTIVE R12, `(.L_x_1114) ;  /* 0x000000000c087348 */ /* 0x000fea0003c00000 */
[----:B------:R0:W1:Y:S02]  /*1660*/  SHFL.BFLY P2, R17, R27, R14, R13 ;  /* 0x0c00000e1b117389 */ /* 0x000064000004000d */
[----:B01----:R-:W-:Y:S01]  /*1670*/  ENDCOLLECTIVE ;  /* 0x000000000000791b */ /* 0x003fe20003800000 */
.L_x_1114:
[----:B------:R-:W-:Y:S01]  /*1680*/  IMAD.MOV.U32 R14, RZ, RZ, 0x4 ;  /* 0x00000004ff0e7424 */ /* 0x000fe200078e00ff */
[----:B------:R-:W-:-:S05]  /*1690*/  MOV R21, R17 ;  /* 0x0000001100157202 */ /* 0x000fca0000000f00 */
[----:B------:R-:W-:-:S05]  /*16a0*/  FADD.FTZ R9, R20, R21 ;  /* 0x0000001514097221 */ /* 0x000fca0000010000 */
[----:B------:R-:W-:-:S07]  /*16b0*/  MOV R27, R9 ;  /* 0x00000009001b7202 */ /* 0x000fce0000000f00 */
[----:B------:R-:W-:Y:S05]  /*16c0*/  WARPSYNC.COLLECTIVE R12, `(.L_x_1115) ;  /* 0x000000000c087348 */ /* 0x000fea0003c00000 */
[----:B------:R0:W1:Y:S02]  /*16d0*/  SHFL.BFLY P2, R17, R27, R14, R13 ;  /* 0x0c00000e1b117389 */ /* 0x000064000004000d */
[----:B01----:R-:W-:Y:S01]  /*16e0*/  ENDCOLLECTIVE ;  /* 0x000000000000791b */ /* 0x003fe20003800000 */
.L_x_1115:
[----:B------:R-:W-:Y:S01]  /*16f0*/  HFMA2.MMA R14, -RZ, RZ, 0, 4.76837158203125e-07 ;  /* 0x00000008ff0e7435 */ /* 0x000fe200000001ff */
[----:B------:R-:W-:-:S05]  /*1700*/  MOV R22, R17 ;  /* 0x0000001100167202 */ /* 0x000fca0000000f00 */
[----:B------:R-:W-:-:S05]  /*1710*/  FADD.FTZ R22, R9, R22 ;  /* 0x0000001609167221 */ /* 0x000fca0000010000 */
[----:B------:R-:W-:-:S07]  /*1720*/  MOV R27, R22 ;  /* 0x00000016001b7202 */ /* 0x000fce0000000f00 */
[----:B------:R-:W-:Y:S05]  /*1730*/  WARPSYNC.COLLECTIVE R12, `(.L_x_1116) ;  /* 0x000000000c087348 */ /* 0x000fea0003c00000 */
[----:B------:R0:W1:Y:S02]  /*1740*/  SHFL.BFLY P2, R17, R27, R14, R13 ;  /* 0x0c00000e1b117389 */ /* 0x000064000004000d */
[----:B01----:R-:W-:Y:S01]  /*1750*/  ENDCOLLECTIVE ;  /* 0x000000000000791b */ /* 0x003fe20003800000 */
.L_x_1116:
[----:B------:R-:W-:Y:S01]  /*1760*/  HFMA2.MMA R14, -RZ, RZ, 0, 9.5367431640625e-07 ;  /* 0x00000010ff0e7435 */ /* 0x000fe200000001ff */
[----:B------:R-:W-:-:S05]  /*1770*/  MOV R23, R17 ;  /* 0x0000001100177202 */ /* 0x000fca0000000f00 */
[----:B------:R-:W-:-:S05]  /*1780*/  FADD.FTZ R18, R22, R23 ;  /* 0x0000001716127221 */ /* 0x000fca0000010000 */
[----:B------:R-:W-:-:S07]  /*1790*/  MOV R27, R18 ;  /* 0x00000012001b7202 */ /* 0x000fce0000000f00 */
[----:B------:R-:W-:Y:S05]  /*17a0*/  WARPSYNC.COLLECTIVE R12, `(.L_x_1117) ;  /* 0x000000000c087348 */ /* 0x000fea0003c00000 */
[----:B------:R0:W1:Y:S02]  /*17b0*/  SHFL.BFLY P2, R17, R27, R14, R13 ;  /* 0x0c00000e1b117389 */ /* 0x000064000004000d */
[----:B01----:R-:W-:Y:S01]  /*17c0*/  ENDCOLLECTIVE ;  /* 0x000000000000791b */ /* 0x003fe20003800000 */
.L_x_1117:
[----:B------:R-:W-:Y:S01]  /*17d0*/  HFMA2.MMA R14, -RZ, RZ, 0, 5.9604644775390625e-08 ;  /* 0x00000001ff0e7435 */ /* 0x000fe200000001ff */
[----:B------:R-:W-:Y:S02]  /*17e0*/  MOV R27, R8 ;  /* 0x00000008001b7202 */ /* 0x000fe40000000f00 */
[----:B------:R-:W-:-:S08]  /*17f0*/  MOV R9, R17 ;  /* 0x0000001100097202 */ /* 0x000fd00000000f00 */
[----:B------:R-:W-:Y:S05]  /*1800*/  WARPSYNC.COLLECTIVE R12, `(.L_x_1118) ;  /* 0x000000000c087348 */ /* 0x000fea0003c00000 */
[----:B------:R0:W1:Y:S02]  /*1810*/  SHFL.BFLY P2, R17, R27, R14, R13 ;  /* 0x0c00000e1b117389 */ /* 0x000064000004000d */
[----:B01----:R-:W-:Y:S01]  /*1820*/  ENDCOLLECTIVE ;  /* 0x000000000000791b */ /* 0x003fe20003800000 */
.L_x_1118:
[----:B------:R-:W-:Y:S01]  /*1830*/  HFMA2.MMA R14, -RZ, RZ, 0, 1.1920928955078125e-07 ;  /* 0x00000002ff0e7435 */ /* 0x000fe200000001ff */
[----:B------:R-:W-:-:S05]  /*1840*/  MOV R19, R17 ;  /* 0x0000001100137202 */ /* 0x000fca0000000f00 */
[----:B------:R-:W-:-:S05]  /*1850*/  FADD.FTZ R23, R8, R19 ;  /* 0x0000001308177221 */ /* 0x000fca0000010000 */
[----:B------:R-:W-:-:S07]  /*1860*/  MOV R27, R23 ;  /* 0x00000017001b7202 */ /* 0x000fce0000000f00 */
[----:B------:R-:W-:Y:S05]  /*1870*/  WARPSYNC.COLLECTIVE R12, `(.L_x_1119) ;  /* 0x000000000c087348 */ /* 0x000fea0003c00000 */
[----:B------:R0:W1:Y:S02]  /*1880*/  SHFL.BFLY P2, R17, R27, R14, R13 ;  /* 0x0c00000e1b117389 */ /* 0x000064000004000d */
[----:B01----:R-:W-:Y:S01]  /*1890*/  ENDCOLLECTIVE ;  /* 0x000000000000791b */ /* 0x003fe20003800000 */
.L_x_1119:
[----:B------:R-:W-:Y:S01]  /*18a0*/  HFMA2.MMA R14, -RZ, RZ, 0, 2.384185791015625e-07 ;  /* 0x00000004ff0e7435 */ /* 0x000fe200000001ff */
[----:B------:R-:W-:-:S05]  /*18b0*/  MOV R22, R17 ;  /* 0x0000001100167202 */ /* 0x000fca0000000f00 */
[----:B------:R-:W-:-:S05]  /*18c0*/  FADD.FTZ R8, R23, R22 ;  /* 0x0000001617087221 */ /* 0x000fca0000010000 */
[----:B------:R-:W-:-:S07]  /*18d0*/  MOV R27, R8 ;  /* 0x00000008001b7202 */ /* 0x000fce0000000f00 */
[----:B------:R-:W-:Y:S05]  /*18e0*/  WARPSYNC.COLLECTIVE R12, `(.L_x_1120) ;  /* 0x000000000c087348 */ /* 0x000fea0003c00000 */
[----:B------:R0:W1:Y:S02]  /*18f0*/  SHFL.BFLY P2, R17, R27, R14, R13 ;  /* 0x0c00000e1b117389 */ /* 0x000064000004000d */
[----:B01----:R-:W-:Y:S01]  /*1900*/  ENDCOLLECTIVE ;  /* 0x000000000000791b */ /* 0x003fe20003800000 */
.L_x_1120:
[----:B------:R-:W-:Y:S01]  /*1910*/  HFMA2.MMA R14, -RZ, RZ, 0, 4.76837158203125e-07 ;  /* 0x00000008ff0e7435 */ /* 0x000fe200000001ff */
[----:B------:R-:W-:-:S05]  /*1920*/  MOV R21, R17 ;  /* 0x0000001100157202 */ /* 0x000fca0000000f00 */
[----:B------:R-:W-:-:S05]  /*1930*/  FADD.FTZ R24, R8, R21 ;  /* 0x0000001508187221 */ /* 0x000fca0000010000 */
[----:B------:R-:W-:-:S07]  /*1940*/  MOV R27, R24 ;  /* 0x00000018001b7202 */ /* 0x000fce0000000f00 */
[----:B------:R-:W-:Y:S05]  /*1950*/  WARPSYNC.COLLECTIVE R12, `(.L_x_1121) ;  /* 0x000000000c087348 */ /* 0x000fea0003c00000 */
[----:B------:R0:W1:Y:S02]  /*1960*/  SHFL.BFLY P2, R17, R27, R14, R13 ;  /* 0x0c00000e1b117389 */ /* 0x000064000004000d */
[----:B01----:R-:W-:Y:S01]  /*1970*/  ENDCOLLECTIVE ;  /* 0x000000000000791b */ /* 0x003fe20003800000 */
.L_x_1121:
[----:B------:R-:W-:Y:S01]  /*1980*/  HFMA2.MMA R14, -RZ, RZ, 0, 9.5367431640625e-07 ;  /* 0x00000010ff0e7435 */ /* 0x000fe200000001ff */
[----:B------:R-:W-:-:S05]  /*1990*/  MOV R25, R17 ;  /* 0x0000001100197202 */ /* 0x000fca0000000f00 */
[----:B------:R-:W-:-:S05]  /*19a0*/  FADD.FTZ R25, R24, R25 ;  /* 0x0000001918197221 */ /* 0x000fca0000010000 */
[----:B------:R-:W-:-:S07]  /*19b0*/  MOV R27, R25 ;  /* 0x00000019001b7202 */ /* 0x000fce0000000f00 */
[----:B------:R-:W-:Y:S05]  /*19c0*/  WARPSYNC.COLLECTIVE R12, `(.L_x_1122) ;  /* 0x000000000c087348 */ /* 0x000fea0003c00000 */
[----:B------:R0:W1:Y:S02]  /*19d0*/  SHFL.BFLY P2, R17, R27, R14, R13 ;  /* 0x0c00000e1b117389 */ /* 0x000064000004000d */
[----:B01----:R-:W-:Y:S01]  /*19e0*/  ENDCOLLECTIVE ;  /* 0x000000000000791b */ /* 0x003fe20003800000 */
.L_x_1122:
[----:B------:R-:W-:Y:S05]  /*19f0*/  BRA `(.L_x_1123) ;  /* 0xfffffff400487947 */ /* 0x000fea000383ffff */
.L_x_1124:
        /* <DEDUP_REMOVED lines=16> */
.L_x_3908:


//--------------------- .text._ZN10layer_norm31ln_parallel_residual_bwd_kernelINS_13Kernel_traitsIf13__nv_bfloat16S2_S2_fjLj5120ELj1ELj1ELj8ELj8ENS_18Kernel_traits_baseILj5120EfS2_S2_S2_fjLj256EEEEELb1ELb1ELb0EEEvNS_9BwdParamsE --------------------------
	.section	.text._ZN10layer_norm31ln_parallel_residual_bwd_kernelINS_13Kernel_traitsIf13__nv_bfloat16S2_S2_fjLj5120ELj1ELj1ELj8ELj8ENS_18Kernel_traits_baseILj5120EfS2_S2_S2_fjLj256EEEEELb1ELb1ELb0EEEvNS_9BwdParamsE,"ax",@progbits
	.align	128
        .global         _ZN10layer_norm31ln_parallel_residual_bwd_kernelINS_13Kernel_traitsIf13__nv_bfloat16S2_S2_fjLj5120ELj1ELj1ELj8ELj8ENS_18Kernel_traits_baseILj5120EfS2_S2_S2_fjLj256EEEEELb1ELb1ELb0EEEvNS_9BwdParamsE
        .type           _ZN10layer_norm31ln_parallel_residual_bwd_kernelINS_13Kernel_traitsIf13__nv_bfloat16S2_S2_fjLj5120ELj1ELj1ELj8ELj8ENS_18Kernel_traits_baseILj5120EfS2_S2_S2_fjLj256EEEEELb1ELb1ELb0EEEvNS_9BwdParamsE,@function
        .size           _ZN10layer_norm31ln_parallel_residual_bwd_kernelINS_13Kernel_traitsIf13__nv_bfloat16S2_S2_fjLj5120ELj1ELj1ELj8ELj8ENS_18Kernel_traits_baseILj5120EfS2_S2_S2_fjLj256EEEEELb1ELb1ELb0EEEvNS_9BwdParamsE,(.L_x_3909 - _ZN10layer_norm31ln_parallel_residual_bwd_kernelINS_13Kernel_traitsIf13__nv_bfloat16S2_S2_fjLj5120ELj1ELj1ELj8ELj8ENS_18Kernel_traits_baseILj5120EfS2_S2_S2_fjLj256EEEEELb1ELb1ELb0EEEvNS_9BwdParamsE)
        .other          _ZN10layer_norm31ln_parallel_residual_bwd_kernelINS_13Kernel_traitsIf13__nv_bfloat16S2_S2_fjLj5120ELj1ELj1ELj8ELj8ENS_18Kernel_traits_baseILj5120EfS2_S2_S2_fjLj256EEEEELb1ELb1ELb0EEEvNS_9BwdParamsE,@"STO_CUDA_ENTRY STV_DEFAULT"
_ZN10layer_norm31ln_parallel_residual_bwd_kernelINS_13Kernel_traitsIf13__nv_bfloat16S2_S2_fjLj5120ELj1ELj1ELj8ELj8ENS_18Kernel_traits_baseILj5120EfS2_S2_S2_fjLj256EEEEELb1ELb1ELb0EEEvNS_9BwdParamsE:
.text._ZN10layer_norm31ln_parallel_residual_bwd_kernelINS_13Kernel_traitsIf13__nv_bfloat16S2_S2_fjLj5120ELj1ELj1ELj8ELj8ENS_18Kernel_traits_baseILj5120EfS2_S2_S2_fjLj256EEEEELb1ELb1ELb0EEEvNS_9BwdParamsE:
        /* <DEDUP_REMOVED lines=30> */
[----:B------:R-:W2:Y:S01]  /*01e0*/  @P2 LDC.64 R8, c[0x0][0x260] ;  /* 0x00009800ff082b82 */ /* 0x000ea20000000a00 */
[----:B0-----:R-:W-:-:S07]  /*01f0*/  @P0 IMAD.WIDE.U32 R2, R15, 0x10, R2 ;  /* 0x000000100f020825 */ /* 0x001fce00078e0002 */
[----:B------:R-:W0:Y:S01]  /*0200*/  @P3 LDC.64 R10, c[0x0][0x260] ;  /* 0x00009800ff0a3b82 */ /* 0x000e220000000a00 */
[----:B------:R-:W-:Y:S01]  /*0210*/  @P0 LOP3.LUT R15, R15, 0x100, RZ, 0xfc, !PT ;  /* 0x000001000f0f0812 */ /* 0x000fe200078efcff */
[----:B------:R-:W5:Y:S04]  /*0220*/  @P0 LDG.E.128 R60, desc[UR4][R2.64] ;  /* 0x00000004023c0981 */ /* 0x000f68000c1e1d00 */
[C---:B-1----:R-:W-:Y:S02]  /*0230*/  @P1 IMAD.WIDE.U32 R6, R15.reuse, 0x10, R4 ;  /* 0x000000100f061825 */ /* 0x042fe400078e0004 */
[----:B------:R-:W1:Y:S02]  /*0240*/  @P4 LDC.64 R12, c[0x0][0x260] ;  /* 0x00009800ff0c4b82 */ /* 0x000e640000000a00 */
[----:B------:R-:W-:Y:S01]  /*0250*/  @P1 VIADD R15, R15, 0x100 ;  /* 0x000001000f0f1836 */ /* 0x000fe20000000000 */
[----:B------:R-:W5:Y:S03]  /*0260*/  @P1 LDG.E.128 R56, desc[UR4][R6.64] ;  /* 0x0000000406381981 */ /* 0x000f66000c1e1d00 */
[----:B--2---:R-:W-:-:S04]  /*0270*/  @P2 IMAD.WIDE.U32 R8, R15, 0x10, R8 ;  /* 0x000000100f082825 */ /* 0x004fc800078e0008 */
[----:B------:R-:W-:Y:S01]  /*0280*/  @P2 VIADD R15, R15, 0x100 ;  /* 0x000001000f0f2836 */ /* 0x000fe20000000000 */
[----:B------:R2:W5:Y:S03]  /*0290*/  @P2 LDG.E.128 R52, desc[UR4][R8.64] ;  /* 0x0000000408342981 */ /* 0x000566000c1e1d00 */
[C---:B0-----:R-:W-:Y:S01]  /*02a0*/  @P3 IMAD.WIDE.U32 R10, R15.reuse, 0x10, R10 ;  /* 0x000000100f0a3825 */ /* 0x041fe200078e000a */
[----:B------:R-:W-:Y:S02]  /*02b0*/  @P3 IADD3 R15, R15, 0x100, RZ ;  /* 0x000001000f0f3810 */ /* 0x000fe40007ffe0ff */
[----:B------:R-:W-:Y:S02]  /*02c0*/  CS2R R40, SRZ ;  /* 0x0000000000287805 */ /* 0x000fe4000001ff00 */
[----:B------:R-:W-:Y:S02]  /*02d0*/  CS2R R42, SRZ ;  /* 0x00000000002a7805 */ /* 0x000fe4000001ff00 */
[----:B------:R-:W-:Y:S01]  /*02e0*/  CS2R R36, SRZ ;  /* 0x0000000000247805 */ /* 0x000fe2000001ff00 */
[----:B------:R0:W5:Y:S01]  /*02f0*/  @P3 LDG.E.128 R48, desc[UR4][R10.64] ;  /* 0x000000040a303981 */ /* 0x000162000c1e1d00 */
[----:B-1----:R-:W-:-:S05]  /*0300*/  @P4 IMAD.WIDE.U32 R4, R15, 0x10, R12 ;  /* 0x000000100f044825 */ /* 0x002fca00078e000c */
        /* <DEDUP_REMOVED lines=16> */
[----:B--2---:R-:W-:Y:S02]  /*0410*/  CS2R R8, SRZ ;  /* 0x0000000000087805 */ /* 0x004fe4000001ff00 */
[----:B0-----:R-:W-:Y:S02]  /*0420*/  CS2R R10, SRZ ;  /* 0x00000000000a7805 */ /* 0x001fe4000001ff00 */
[----:B-1----:R-:W-:Y:S02]  /*0430*/  CS2R R4, SRZ ;  /* 0x0000000000047805 */ /* 0x002fe4000001ff00 */
[----:B------:R-:W-:Y:S01]  /*0440*/  CS2R R6, SRZ ;  /* 0x0000000000067805 */ /* 0x000fe2000001ff00 */
[----:B------:R-:W-:Y:S06]  /*0450*/  @P4 BRA `(.L_x_1125) ;  /* 0x0000003800ec4947 */ /* 0x000fec0003800000 */
[----:B------:R-:W0:Y:S01]  /*0460*/  LDC.U8 R152, c[0x0][0x2a0] ;  /* 0x0000a800ff987b82 */ /* 0x000e220000000000 */
[----:B------:R-:W-:Y:S02]  /*0470*/  IMAD.MOV.U32 R64, RZ, RZ, 0x1 ;  /* 0x00000001ff407424 */ /* 0x000fe400078e00ff */
[----:B------:R-:W-:-:S07]  /*0480*/  IMAD.MOV.U32 R41, RZ, RZ, RZ ;  /* 0x000000ffff297224 */ /* 0x000fce00078e00ff */
.L_x_1156:
[----:B-1----:R-:W1:Y:S08]  /*0490*/  LDC.64 R70, c[0x0][0x250] ;  /* 0x00009400ff467b82 */ /* 0x002e700000000a00 */
[----:B------:R-:W2:Y:S01]  /*04a0*/  LDC.64 R72, c[0x0][0x258] ;  /* 0x00009600ff487b82 */ /* 0x000ea20000000a00 */
[----:B-1----:R-:W-:-:S05]  /*04b0*/  IMAD.WIDE R70, R101, 0x4, R70 ;  /* 0x0000000465467825 */ /* 0x002fca00078e0246 */
        /* <DEDUP_REMOVED lines=12> */
[----:B-1----:R-:W-:Y:S06]  /*0580*/  @!P0 BRA `(.L_x_1127) ;  /* 0x0000000400148947 */ /* 0x002fec0003800000 */
[----:B------:R-:W-:Y:S01]  /*0590*/  ISETP.NE.U32.AND P4, PT, RZ, UR14, PT ;  /* 0x0000000eff007c0c */ /* 0x000fe2000bf85070 */
[C---:B------:R-:W-:Y:S01]  /*05a0*/  IMAD.SHL.U32 R3, R107.reuse, 0x4, RZ ;  /* 0x000000046b037824 */ /* 0x040fe200078e00ff */
[----:B------:R-:W-:Y:S02]  /*05b0*/  SHF.L.U64.HI R66, R107, 0x2, RZ ;  /* 0x000000026b427819 */ /* 0x000fe400000102ff */
[----:B------:R-:W-:Y:S02]  /*05c0*/  ISETP.NE.AND.EX P4, PT, RZ, UR15, PT, P4 ;  /* 0x0000000fff007c0c */ /* 0x000fe4000bf85340 */
[----:B------:R-:W-:-:S04]  /*05d0*/  IADD3 R72, P5, R3, UR12, RZ ;  /* 0x0000000c03487c10 */ /* 0x000fc8000ffbe0ff */
[----:B------:R-:W-:-:S05]  /*05e0*/  IADD3.X R73, R66, UR13, RZ, P5, !PT ;  /* 0x0000000d42497c10 */ /* 0x000fca000affe4ff */
[----:B------:R1:W5:Y:S02]  /*05f0*/  LDG.E R105, desc[UR4][R72.64] ;  /* 0x0000000448697981 */ /* 0x000364000c1e1900 */
[----:B------:R-:W2:Y:S02]  /*0600*/  @P4 LDC.64 R74, c[0x0][0x248] ;  /* 0x00009200ff4a4b82 */ /* 0x000ea40000000a00 */
[----:B--2---:R-:W-:-:S05]  /*0610*/  @P4 IADD3 R74, P5, R3, R74, RZ ;  /* 0x0000004a034a4210 */ /* 0x004fca0007fbe0ff */
[----:B------:R-:W-:Y:S01]  /*0620*/  @P4 IMAD.X R75, R66, 0x1, R75, P5 ;  /* 0x00000001424b4824 */ /* 0x000fe200028e064b */
[C---:B------:R-:W-:Y:S01]  /*0630*/  LEA R70, P5, R107.reuse, UR10, 0x3 ;  /* 0x0000000a6b467c11 */ /* 0x040fe2000f8a18ff */
[----:B------:R-:W2:Y:S03]  /*0640*/  LDC.64 R66, c[0x0][0x2b8] ;  /* 0x0000ae00ff427b82 */ /* 0x000ea60000000a00 */
[----:B------:R-:W-:Y:S01]  /*0650*/  LEA.HI.X R71, R107, UR11, RZ, 0x3, P5 ;  /* 0x0000000b6b477c11 */ /* 0x000fe2000a8f1cff */
[----:B------:R-:W5:Y:S01]  /*0660*/  @P4 LDG.E R100, desc[UR4][R74.64] ;  /* 0x000000044a644981 */ /* 0x000f62000c1e1900 */
[----:B------:R-:W-:-:S04]  /*0670*/  ISETP.NE.U32.AND P5, PT, RZ, UR8, PT ;  /* 0x00000008ff007c0c */ /* 0x000fc8000bfa5070 */
[----:B------:R-:W3:Y:S01]  /*0680*/  LDG.E.64 R70, desc[UR4][R70.64] ;  /* 0x0000000446467981 */ /* 0x000ee2000c1e1b00 */
[----:B------:R-:W-:Y:S01]  /*0690*/  ISETP.NE.AND.EX P5, PT, RZ, UR9, PT, P5 ;  /* 0x00000009ff007c0c */ /* 0x000fe2000bfa5350 */
[----:B--2---:R-:W-:-:S12]  /*06a0*/  IMAD.WIDE.U32 R66, R107, 0x8, R66 ;  /* 0x000000086b427825 */ /* 0x004fd800078e0042 */
[C---:B------:R-:W-:Y:S02]  /*06b0*/  @P5 LEA R68, P6, R107.reuse, UR8, 0x3 ;  /* 0x000000086b445c11 */ /* 0x040fe4000f8c18ff */
[----:B0-----:R-:W-:Y:S02]  /*06c0*/  ISETP.NE.AND P4, PT, R152, RZ, PT ;  /* 0x000000ff9800720c */ /* 0x001fe40003f85270 */
[----:B------:R-:W-:Y:S01]  /*06d0*/  @P5 LEA.HI.X R69, R107, UR9, RZ, 0x3, P6 ;  /* 0x000000096b455c11 */ /* 0x000fe2000b0f1cff */
[----:B------:R-:W2:Y:S01]  /*06e0*/  LDG.E.64 R66, desc[UR4][R66.64] ;  /* 0x0000000442427981 */ /* 0x000ea2000c1e1b00 */
[----:B-----5:R-:W-:-:S03]  /*06f0*/  FSEL R3, R65, RZ, !P4 ;  /* 0x000000ff41037208 */ /* 0x020fc60006000000 */
[----:B------:R0:W5:Y:S01]  /*0700*/  @P5 LDG.E.64 R80, desc[UR4][R68.64] ;  /* 0x0000000444505981 */ /* 0x000162000c1e1b00 */
[--C-:B---3--:R-:W-:Y:S01]  /*0710*/  SHF.R.U64 R79, R70, 0x10, R71.reuse ;  /* 0x00000010464f7819 */ /* 0x108fe20000001247 */
[----:B------:R-:W-:Y:S01]  /*0720*/  IMAD.MOV.U32 R76, RZ, RZ, R70 ;  /* 0x000000ffff4c7224 */ /* 0x000fe200078e0046 */
[----:B------:R-:W-:Y:S02]  /*0730*/  MOV R77, R71 ;  /* 0x00000047004d7202 */ /* 0x000fe40000000f00 */
[----:B------:R-:W-:Y:S01]  /*0740*/  SHF.R.U32.HI R78, RZ, 0x10, R71 ;  /* 0x00000010ff4e7819 */ /* 0x000fe20000011647 */
[----:B------:R-:W-:Y:S02]  /*0750*/  IMAD.U32 R76, R76, 0x10000, RZ ;  /* 0x000100004c4c7824 */ /* 0x000fe400078e00ff */
[----:B------:R-:W-:Y:S02]  /*0760*/  IMAD.U32 R70, R79, 0x10000, RZ ;  /* 0x000100004f467824 */ /* 0x000fe400078e00ff */
[----:B-1----:R-:W-:-:S02]  /*0770*/  IMAD.U32 R72, R77, 0x10000, RZ ;  /* 0x000100004d487824 */ /* 0x002fc400078e00ff */
[----:B0-----:R-:W-:Y:S02]  /*0780*/  IMAD.U32 R68, R78, 0x10000, RZ ;  /* 0x000100004e447824 */ /* 0x001fe400078e00ff */
[C---:B------:R-:W-:Y:S01]  /*0790*/  FADD.FTZ R76, -R3.reuse, R76 ;  /* 0x0000004c034c7221 */ /* 0x040fe20000010100 */
[C---:B------:R-:W-:Y:S01]  /*07a0*/  FADD.FTZ R70, -R3.reuse, R70 ;  /* 0x0000004603467221 */ /* 0x040fe20000010100 */
[C---:B------:R-:W-:Y:S01]  /*07b0*/  FADD.FTZ R72, -R3.reuse, R72 ;  /* 0x0000004803487221 */ /* 0x040fe20000010100 */
[----:B------:R-:W-:Y:S01]  /*07c0*/  FADD.FTZ R148, -R3, R68 ;  /* 0x0000004403947221 */ /* 0x000fe20000010100 */
[----:B--2---:R-:W-:Y:S01]  /*07d0*/  MOV R3, R66 ;  /* 0x0000004200037202 */ /* 0x004fe20000000f00 */
[--C-:B------:R-:W-:Y:S01]  /*07e0*/  IMAD.MOV.U32 R68, RZ, RZ, R67.reuse ;  /* 0x000000ffff447224 */ /* 0x100fe200078e0043 */
[--C-:B------:R-:W-:Y:S02]  /*07f0*/  SHF.R.U64 R66, R66, 0x10, R67.reuse ;  /* 0x0000001042427819 */ /* 0x100fe40000001243 */
[----:B------:R-:W-:Y:S01]  /*0800*/  SHF.R.U32.HI R74, RZ, 0x10, R67 ;  /* 0x00000010ff4a7819 */ /* 0x000fe20000011643 */
[----:B------:R-:W-:-:S02]  /*0810*/  IMAD.U32 R67, R3, 0x10000, RZ ;  /* 0x0001000003437824 */ /* 0x000fc400078e00ff */
[C---:B------:R-:W-:Y:S01]  /*0820*/  FMUL.FTZ R142, R147.reuse, R70 ;  /* 0x00000046938e7220 */ /* 0x040fe20000410000 */
[----:B------:R-:W-:Y:S02]  /*0830*/  IMAD.U32 R66, R66, 0x10000, RZ ;  /* 0x0001000042427824 */ /* 0x000fe400078e00ff */
[----:B------:R-:W-:Y:S01]  /*0840*/  FMUL.FTZ R3, R147, R76 ;  /* 0x0000004c93037220 */ /* 0x000fe20000410000 */
[-C--:B------:R-:W-:Y:S01]  /*0850*/  FMUL.FTZ R144, R60, R67.reuse ;  /* 0x000000433c907220 */ /* 0x080fe20000410000 */
[----:B------:R-:W-:Y:S02]  /*0860*/  IMAD.U32 R69, R68, 0x10000, RZ ;  /* 0x0001000044457824 */ /* 0x000fe400078e00ff */
[----:B------:R-:W-:Y:S01]  /*0870*/  FADD.FTZ R21, R21, R66 ;  /* 0x0000004215157221 */ /* 0x000fe20000010000 */
[-C--:B------:R-:W-:Y:S01]  /*0880*/  FFMA.FTZ R41, R142, R66.reuse, R41 ;  /* 0x000000428e297223 */ /* 0x080fe20000010029 */
[----:B------:R-:W-:Y:S01]  /*0890*/  FMUL.FTZ R141, R61, R66 ;  /* 0x000000423d8d7220 */ /* 0x000fe20000410000 */
[----:B------:R-:W-:Y:S01]  /*08a0*/  FMUL.FTZ R143, R147, R72 ;  /* 0x00000048938f7220 */ /* 0x000fe20000410000 */
[----:B------:R-:W-:Y:S01]  /*08b0*/  FADD.FTZ R20, R20, R67 ;  /* 0x0000004314147221 */ /* 0x000fe20000010000 */
[C---:B------:R-:W-:Y:S01]  /*08c0*/  FFMA.FTZ R40, R3.reuse, R67, R40 ;  /* 0x0000004303287223 */ /* 0x040fe20000010028 */
[----:B------:R-:W-:Y:S01]  /*08d0*/  FADD.FTZ R66, RZ, R144 ;  /* 0x00000090ff427221 */ /* 0x000fe20000010000 */
[----:B------:R-:W-:Y:S01]  /*08e0*/  FFMA.FTZ R67, R3, R144, RZ ;  /* 0x0000009003437223 */ /* 0x000fe200000100ff */
[----:B------:R-:W-:Y:S01]  /*08f0*/  SHF.L.U32 R74, R74, 0x10, RZ ;  /* 0x000000104a4a7819 */ /* 0x000fe200000006ff */
        /* <DEDUP_REMOVED lines=12> */
[----:B------:R-:W-:-:S02]  /*09c0*/  VIADD R66, R107, 0x100 ;  /* 0x000001006b427836 */ /* 0x000fc40000000000 */
[----:B------:R-:W-:-:S07]  /*09d0*/  FFMA.FTZ R68, R148, R145, R70 ;  /* 0x0000009194447223 */ /* 0x000fce0000010046 */
.L_x_1127:
[----:B------:R-:W-:Y:S05]  /*09e0*/  BSYNC B0 ;  /* 0x0000000000007941 */ /* 0x000fea0003800000 */
.L_x_1126:
        /* <DEDUP_REMOVED lines=20> */
[----:B0-----:R-:W-:-:S11]  /*0b30*/  ISETP.NE.AND P4, PT, R152, RZ, PT ;  /* 0x000000ff9800720c */ /* 0x001fd60003f85270 */
        /* <DEDUP_REMOVED lines=11> */
[----:B------:R-:W-:Y:S01]  /*0bf0*/  FADD.FTZ R74, -R132, R69 ;  /* 0x00000045844a7221 */ /* 0x000fe20000010100 */
[----:B------:R-:W-:Y:S02]  /*0c00*/  IMAD.U32 R75, R127, 0x10000, RZ ;  /* 0x000100007f4b7824 */ /* 0x000fe400078e00ff */
[----:B0-----:R-:W-:Y:S02]  /*0c10*/  IMAD.U32 R72, R126, 0x10000, RZ ;  /* 0x000100007e487824 */ /* 0x001fe400078e00ff */
[----:B------:R-:W-:Y:S02]  /*0c20*/  IMAD.U32 R125, R125, 0x10000, RZ ;  /* 0x000100007d7d7824 */ /* 0x000fe400078e00ff */
[----:B------:R-:W-:Y:S01]  /*0c30*/  FADD.FTZ R126, -R132, R75 ;  /* 0x0000004b847e7221 */ /* 0x000fe20000010100 */
[----:B---3--:R-:W-:-:S02]  /*0c40*/  MOV R69, R70 ;  /* 0x0000004600457202 */ /* 0x008fc40000000f00 */
[----:B------:R-:W-:-:S03]  /*0c50*/  SHF.R.U64 R70, R70, 0x10, R71 ;  /* 0x0000001046467819 */ /* 0x000fc60000001247 */
[----:B------:R-:W-:Y:S02]  /*0c60*/  IMAD.U32 R69, R69, 0x10000, RZ ;  /* 0x0001000045457824 */ /* 0x000fe400078e00ff */
[----:B------:R-:W-:Y:S01]  /*0c70*/  FADD.FTZ R76, -R132, R125 ;  /* 0x0000007d844c7221 */ /* 0x000fe20000010100 */
[----:B------:R-:W-:Y:S02]  /*0c80*/  IMAD.U32 R70, R70, 0x10000, RZ ;  /* 0x0001000046467824 */ /* 0x000fe400078e00ff */
[C---:B------:R-:W-:Y:S01]  /*0c90*/  FMUL.FTZ R126, R147.reuse, R126 ;  /* 0x0000007e937e7220 */ /* 0x040fe20000410000 */
[----:B------:R-:W-:Y:S01]  /*0ca0*/  FADD.FTZ R132, -R132, R72 ;  /* 0x0000004884847221 */ /* 0x000fe20000010100 */
[----:B------:R-:W-:Y:S01]  /*0cb0*/  FMUL.FTZ R128, R56, R69 ;  /* 0x0000004538807220 */ /* 0x000fe20000410000 */
        /* <DEDUP_REMOVED lines=26> */
.L_x_1129:
[----:B------:R-:W-:Y:S05]  /*0e60*/  BSYNC B0 ;  /* 0x0000000000007941 */ /* 0x000fea0003800000 */
.L_x_1128:
[----:B------:R-:W-:Y:S04]  /*0e70*/  BSSY B0, `(.L_x_1130) ;  /* 0x0000047000007945 */ /* 0x000fe80003800000 */
[----:B------:R-:W-:Y:S05]  /*0e80*/  @!P2 BRA `(.L_x_1131) ;  /* 0x000000040014a947 */ /* 0x000fea0003800000 */
[----:B------:R-:W-:Y:S01]  /*0e90*/  ISETP.NE.U32.AND P4, PT, RZ, UR14, PT ;  /* 0x0000000eff007c0c */ /* 0x000fe2000bf85070 */
[C---:B------:R-:W-:Y:S01]  /*0ea0*/  IMAD.SHL.U32 R77, R66.reuse, 0x4, RZ ;  /* 0x00000004424d7824 */ /* 0x040fe200078e00ff */
[----:B------:R-:W-:Y:S01]  /*0eb0*/  SHF.L.U64.HI R70, R66, 0x2, RZ ;  /* 0x0000000242467819 */ /* 0x000fe200000102ff */
[----:B------:R-:W1:Y:S01]  /*0ec0*/  LDC.64 R78, c[0x0][0x2b8] ;  /* 0x0000ae00ff4e7b82 */ /* 0x000e620000000a00 */
[----:B------:R-:W-:Y:S02]  /*0ed0*/  ISETP.NE.AND.EX P4, PT, RZ, UR15, PT, P4 ;  /* 0x0000000fff007c0c */ /* 0x000fe4000bf85340 */
[----:B------:R-:W-:-:S04]  /*0ee0*/  IADD3 R74, P5, R77, UR12, RZ ;  /* 0x0000000c4d4a7c10 */ /* 0x000fc8000ffbe0ff */
[----:B------:R-:W-:-:S05]  /*0ef0*/  IADD3.X R75, R70, UR13, RZ, P5, !PT ;  /* 0x0000000d464b7c10 */ /* 0x000fca000affe4ff */
[----:B------:R2:W5:Y:S02]  /*0f00*/  LDG.E R103, desc[UR4][R74.64] ;  /* 0x000000044a677981 */ /* 0x000564000c1e1900 */
[----:B------:R-:W3:Y:S02]  /*0f10*/  @P4 LDC.64 R72, c[0x0][0x248] ;  /* 0x00009200ff484b82 */ /* 0x000ee40000000a00 */
[----:B---3--:R-:W-:-:S05]  /*0f20*/  @P4 IADD3 R76, P5, R77, R72, RZ ;  /* 0x000000484d4c4210 */ /* 0x008fca0007fbe0ff */
[----:B------:R-:W-:Y:S01]  /*0f30*/  @P4 IMAD.X R77, R70, 0x1, R73, P5 ;  /* 0x00000001464d4824 */ /* 0x000fe200028e0649 */
[----:B------:R-:W-:-:S04]  /*0f40*/  LEA R72, P5, R66, UR10, 0x3 ;  /* 0x0000000a42487c11 */ /* 0x000fc8000f8a18ff */
[C---:B------:R-:W-:Y:S01]  /*0f50*/  LEA.HI.X R73, R66.reuse, UR11, RZ, 0x3, P5 ;  /* 0x0000000b42497c11 */ /* 0x040fe2000a8f1cff */
[----:B-1----:R-:W-:Y:S01]  /*0f60*/  IMAD.WIDE.U32 R78, R66, 0x8, R78 ;  /* 0x00000008424e7825 */ /* 0x002fe200078e004e */
[----:B------:R-:W-:Y:S01]  /*0f70*/  ISETP.NE.U32.AND P5, PT, RZ, UR8, PT ;  /* 0x00000008ff007c0c */ /* 0x000fe2000bfa5070 */
[----:B------:R-:W5:Y:S03]  /*0f80*/  @P4 LDG.E R98, desc[UR4][R76.64] ;  /* 0x000000044c624981 */ /* 0x000f66000c1e1900 */
[----:B------:R-:W-:Y:S01]  /*0f90*/  ISETP.NE.AND.EX P5, PT, RZ, UR9, PT, P5 ;  /* 0x00000009ff007c0c */ /* 0x000fe2000bfa5350 */
[----:B------:R-:W3:Y:S04]  /*0fa0*/  LDG.E.64 R72, desc[UR4][R72.64] ;  /* 0x0000000448487981 */ /* 0x000ee8000c1e1b00 */
[----:B------:R-:W4:Y:S01]  /*0fb0*/  LDG.E.64 R78, desc[UR4][R78.64] ;  /* 0x000000044e4e7981 */ /* 0x000f22000c1e1b00 */
[----:B0-----:R-:W-:-:S04]  /*0fc0*/  ISETP.NE.AND P4, PT, R152, RZ, PT ;  /* 0x000000ff9800720c */ /* 0x001fc80003f85270 */
[----:B-----5:R-:W-:-:S03]  /*0fd0*/  FSEL R116, R65, RZ, !P4 ;  /* 0x000000ff41747208 */ /* 0x020fc60006000000 */
[----:B------:R-:W-:-:S04]  /*0fe0*/  @P5 LEA R70, P6, R66, UR8, 0x3 ;  /* 0x0000000842465c11 */ /* 0x000fc8000f8c18ff */
[----:B------:R-:W-:-:S05]  /*0ff0*/  @P5 LEA.HI.X R71, R66, UR9, RZ, 0x3, P6 ;  /* 0x0000000942475c11 */ /* 0x000fca000b0f1cff */
[----:B------:R0:W5:Y:S01]  /*1000*/  @P5 LDG.E.64 R84, desc[UR4][R70.64] ;  /* 0x0000000446545981 */ /* 0x000162000c1e1b00 */
[----:B------:R-:W-:Y:S02]  /*1010*/  VIADD R66, R66, 0x100 ;  /* 0x0000010042427836 */ /* 0x000fe40000000000 */
[----:B---3--:R-:W-:Y:S01]  /*1020*/  IMAD.MOV.U32 R69, RZ, RZ, R72 ;  /* 0x000000ffff457224 */ /* 0x008fe200078e0048 */
[----:B------:R-:W-:-:S03]  /*1030*/  MOV R108, R73 ;  /* 0x00000049006c7202 */ /* 0x000fc60000000f00 */
[----:B------:R-:W-:Y:S01]  /*1040*/  IMAD.U32 R69, R69, 0x10000, RZ ;  /* 0x0001000045457824 */ /* 0x000fe200078e00ff */
[--C-:B------:R-:W-:Y:S02]  /*1050*/  SHF.R.U64 R110, R72, 0x10, R73.reuse ;  /* 0x00000010486e7819 */ /* 0x100fe40000001249 */
[----:B------:R-:W-:Y:S01]  /*1060*/  SHF.R.U32.HI R109, RZ, 0x10, R73 ;  /* 0x00000010ff6d7819 */ /* 0x000fe20000011649 */
[----:B------:R-:W-:Y:S01]  /*1070*/  FADD.FTZ R72, -R116, R69 ;  /* 0x0000004574487221 */ /* 0x000fe20000010100 */
[----:B--2---:R-:W-:Y:S01]  /*1080*/  IMAD.U32 R74, R108, 0x10000, RZ ;  /* 0x000100006c4a7824 */ /* 0x004fe200078e00ff */
[----:B----4-:R-:W-:Y:S01]  /*1090*/  MOV R69, R78 ;  /* 0x0000004e00457202 */ /* 0x010fe20000000f00 */
[----:B------:R-:W-:Y:S02]  /*10a0*/  IMAD.U32 R73, R110, 0x10000, RZ ;  /* 0x000100006e497824 */ /* 0x000fe400078e00ff */
[----:B0-----:R-:W-:Y:S02]  /*10b0*/  IMAD.U32 R70, R109, 0x10000, RZ ;  /* 0x000100006d467824 */ /* 0x001fe400078e00ff */
[----:B------:R-:W-:Y:S01]  /*10c0*/  FADD.FTZ R76, -R116, R74 ;  /* 0x0000004a744c7221 */ /* 0x000fe20000010100 */
[----:B------:R-:W-:Y:S01]  /*10d0*/  SHF.R.U64 R74, R78, 0x10, R79 ;  /* 0x000000104e4a7819 */ /* 0x000fe2000000124f */
[----:B------:R-:W-:-:S02]  /*10e0*/  IMAD.U32 R69, R69, 0x10000, RZ ;  /* 0x0001000045457824 */ /* 0x000fc400078e00ff */
[C---:B------:R-:W-:Y:S01]  /*10f0*/  FADD.FTZ R108, -R116.reuse, R73 ;  /* 0x00000049746c7221 */ /* 0x040fe20000010100 */
[----:B------:R-:W-:Y:S01]  /*1100*/  FADD.FTZ R116, -R116, R70 ;  /* 0x0000004674747221 */ /* 0x000fe20000010100 */
[--C-:B------:R-:W-:Y:S02]  /*1110*/  IMAD.MOV.U32 R70, RZ, RZ, R79.reuse ;  /* 0x000000ffff467224 */ /* 0x100fe400078e004f */
[-C--:B------:R-:W-:Y:S01]  /*1120*/  FMUL.FTZ R110, R52, R69.reuse ;  /* 0x00000045346e7220 */ /* 0x080fe20000410000 */
[----:B------:R-:W-:Y:S02]  /*1130*/  IMAD.U32 R74, R74, 0x10000, RZ ;  /* 0x000100004a4a7824 */ /* 0x000fe400078e00ff */
[----:B------:R-:W-:Y:S01]  /*1140*/  FMUL.FTZ R109, R147, R72 ;  /* 0x00000048936d7220 */ /* 0x000fe20000410000 */
[----:B------:R-:W-:Y:S01]  /*1150*/  IMAD.U32 R71, R70, 0x10000, RZ ;  /* 0x0001000046477824 */ /* 0x000fe200078e00ff */
[----:B------:R-:W-:Y:S01]  /*1160*/  SHF.R.U32.HI R73, RZ, 0x10, R79 ;  /* 0x00000010ff497819 */ /* 0x000fe2000001164f */
[----:B------:R-:W-:Y:S01]  /*1170*/  FADD.FTZ R70, R67, R110 ;  /* 0x0000006e43467221 */ /* 0x000fe20000010000 */
[----:B------:R-:W-:Y:S01]  /*1180*/  FMUL.FTZ R108, R147, R108 ;  /* 0x0000006c936c7220 */ /* 0x000fe20000410000 */
        /* <DEDUP_REMOVED lines=21> */
.L_x_1131:
[----:B------:R-:W-:Y:S05]  /*12e0*/  BSYNC B0 ;  /* 0x0000000000007941 */ /* 0x000fea0003800000 */
.L_x_1130:
        /* <DEDUP_REMOVED lines=9> */
[----:B------:R-:W5:Y:S02]  /*1380*/  LDG.E R104, desc[UR4][R74.64] ;  /* 0x000000044a687981 */ /* 0x000f64000c1e1900 */
[----:B------:R-:W2:Y:S02]  /*1390*/  @P4 LDC.64 R72, c[0x0][0x248] ;  /* 0x00009200ff484b82 */ /* 0x000ea40000000a00 */
[----:B--2---:R-:W-:-:S05]  /*13a0*/  @P4 IADD3 R76, P5, R77, R72, RZ ;  /* 0x000000484d4c4210 */ /* 0x004fca0007fbe0ff */
[----:B------:R-:W-:Y:S01]  /*13b0*/  @P4 IMAD.X R77, R70, 0x1, R73, P5 ;  /* 0x00000001464d4824 */ /* 0x000fe200028e0649 */
[----:B------:R-:W-:-:S04]  /*13c0*/  LEA R72, P5, R66, UR10, 0x3 ;  /* 0x0000000a42487c11 */ /* 0x000fc8000f8a18ff */
[C---:B------:R-:W-:Y:S01]  /*13d0*/  LEA.HI.X R73, R66.reuse, UR11, RZ, 0x3, P5 ;  /* 0x0000000b42497c11 */ /* 0x040fe2000a8f1cff */
[----:B-1----:R-:W-:Y:S01]  /*13e0*/  IMAD.WIDE.U32 R78, R66, 0x8, R78 ;  /* 0x00000008424e7825 */ /* 0x002fe200078e004e */
[----:B------:R-:W-:Y:S01]  /*13f0*/  ISETP.NE.U32.AND P5, PT, RZ, UR8, PT ;  /* 0x00000008ff007c0c */ /* 0x000fe2000bfa5070 */
[----:B------:R-:W5:Y:S03]  /*1400*/  @P4 LDG.E R97, desc[UR4][R76.64] ;  /* 0x000000044c614981 */ /* 0x000f66000c1e1900 */
[----:B------:R-:W-:Y:S01]  /*1410*/  ISETP.NE.AND.EX P5, PT, RZ, UR9, PT, P5 ;  /* 0x00000009ff007c0c */ /* 0x000fe2000bfa5350 */
[----:B------:R-:W2:Y:S04]  /*1420*/  LDG.E.64 R72, desc[UR4][R72.64] ;  /* 0x0000000448487981 */ /* 0x000ea8000c1e1b00 */
[----:B------:R-:W3:Y:S01]  /*1430*/  LDG.E.64 R78, desc[UR4][R78.64] ;  /* 0x000000044e4e7981 */ /* 0x000ee2000c1e1b00 */
[----:B0-----:R-:W-:-:S04]  /*1440*/  ISETP.NE.AND P4, PT, R152, RZ, PT ;  /* 0x000000ff9800720c */ /* 0x001fc80003f85270 */
[----:B-----5:R-:W-:-:S03]  /*1450*/  FSEL R124, R65, RZ, !P4 ;  /* 0x000000ff417c7208 */ /* 0x020fc60006000000 */
[----:B------:R-:W-:-:S04]  /*1460*/  @P5 LEA R70, P6, R66, UR8, 0x3 ;  /* 0x0000000842465c11 */ /* 0x000fc8000f8c18ff */
        /* <DEDUP_REMOVED lines=9> */
[----:B---3--:R-:W-:Y:S01]  /*1500*/  MOV R69, R78 ;  /* 0x0000004e00457202 */ /* 0x008fe20000000f00 */
[----:B------:R-:W-:Y:S02]  /*1510*/  IMAD.U32 R73, R118, 0x10000, RZ ;  /* 0x0001000076497824 */ /* 0x000fe400078e00ff */
[----:B------:R-:W-:Y:S02]  /*1520*/  IMAD.U32 R115, R115, 0x10000, RZ ;  /* 0x0001000073737824 */ /* 0x000fe400078e00ff */
[----:B0-----:R-:W-:Y:S01]  /*1530*/  IMAD.U32 R70, R117, 0x10000, RZ ;  /* 0x0001000075467824 */ /* 0x001fe200078e00ff */
[----:B------:R-:W-:Y:S01]  /*1540*/  SHF.R.U64 R74, R78, 0x10, R79 ;  /* 0x000000104e4a7819 */ /* 0x000fe2000000124f */
[----:B------:R-:W-:-:S02]  /*1550*/  IMAD.U32 R69, R69, 0x10000, RZ ;  /* 0x0001000045457824 */ /* 0x000fc400078e00ff */
[C---:B------:R-:W-:Y:S01]  /*1560*/  FADD.FTZ R118, -R124.reuse, R73 ;  /* 0x000000497c767221 */ /* 0x040fe20000010100 */
        /* <DEDUP_REMOVED lines=18> */
[C---:B------:R-:W-:Y:S01]  /*1690*/  FFMA.FTZ R68, R118.reuse, R117, R67 ;  /* 0x0000007576447223 */ /* 0x040fe20000010043 */
        /* <DEDUP_REMOVED lines=12> */
.L_x_1133:
[----:B------:R-:W-:Y:S05]  /*1760*/  BSYNC B0 ;  /* 0x0000000000007941 */ /* 0x000fea0003800000 */
.L_x_1132:
[----:B------:R-:W-:Y:S01]  /*1770*/  ISETP.NE.AND P4, PT, R150, RZ, PT ;  /* 0x000000ff9600720c */ /* 0x000fe20003f85270 */
[----:B------:R-:W-:-:S12]  /*1780*/  BSSY B0, `(.L_x_1134) ;  /* 0x0000046000007945 */ /* 0x000fd80003800000 */
[----:B------:R-:W-:Y:S05]  /*1790*/  @!P4 BRA `(.L_x_1135) ;  /* 0x000000040010c947 */ /* 0x000fea0003800000 */
[----:B------:R-:W-:Y:S01]  /*17a0*/  ISETP.NE.U32.AND P4, PT, RZ, UR8, PT ;  /* 0x00000008ff007c0c */ /* 0x000fe2000bf85070 */
[----:B------:R-:W1:Y:S03]  /*17b0*/  LDC.64 R70, c[0x0][0x2b8] ;  /* 0x0000ae00ff467b82 */ /* 0x000e660000000a00 */
[----:B------:R-:W-:-:S13]  /*17c0*/  ISETP.NE.AND.EX P4, PT, RZ, UR9, PT, P4 ;  /* 0x00000009ff007c0c */ /* 0x000fda000bf85340 */
[----:B------:R-:W-:-:S04]  /*17d0*/  @P4 LEA R72, P5, R66, UR8, 0x3 ;  /* 0x0000000842484c11 */ /* 0x000fc8000f8a18ff */
[C---:B------:R-:W-:Y:S02]  /*17e0*/  @P4 LEA.HI.X R73, R66.reuse, UR9, RZ, 0x3, P5 ;  /* 0x0000000942494c11 */ /* 0x040fe4000a8f1cff */
[C---:B------:R-:W-:Y:S01]  /*17f0*/  LEA R74, P5, R66.reuse, UR10, 0x3 ;  /* 0x0000000a424a7c11 */ /* 0x040fe2000f8a18ff */
[C---:B-1----:R-:W-:Y:S02]  /*1800*/  IMAD.WIDE.U32 R70, R66.reuse, 0x8, R70 ;  /* 0x0000000842467825 */ /* 0x042fe400078e0046 */
[----:B------:R1:W5:Y:S01]  /*1810*/  @P4 LDG.E.64 R88, desc[UR4][R72.64] ;  /* 0x0000000448584981 */ /* 0x000362000c1e1b00 */
[----:B------:R-:W-:Y:S02]  /*1820*/  LEA.HI.X R75, R66, UR11, RZ, 0x3, P5 ;  /* 0x0000000b424b7c11 */ /* 0x000fe4000a8f1cff */
[----:B------:R-:W-:Y:S01]  /*1830*/  ISETP.NE.U32.AND P5, PT, RZ, UR14, PT ;  /* 0x0000000eff007c0c */ /* 0x000fe2000bfa5070 */
[----:B------:R-:W2:Y:S03]  /*1840*/  LDG.E.64 R70, desc[UR4][R70.64] ;  /* 0x0000000446467981 */ /* 0x000ea6000c1e1b00 */
[----:B------:R-:W-:Y:S01]  /*1850*/  ISETP.NE.AND.EX P5, PT, RZ, UR15, PT, P5 ;  /* 0x0000000fff007c0c */ /* 0x000fe2000bfa5350 */
[----:B------:R-:W3:-:S12]  /*1860*/  LDG.E.64 R74, desc[UR4][R74.64] ;  /* 0x000000044a4a7981 */ /* 0x000ed8000c1e1b00 */
[----:B------:R-:W4:Y:S01]  /*1870*/  @P5 LDC.64 R134, c[0x0][0x248] ;  /* 0x00009200ff865b82 */ /* 0x000f220000000a00 */
[----:B------:R-:W-:Y:S01]  /*1880*/  IMAD.SHL.U32 R79, R66, 0x4, RZ ;  /* 0x00000004424f7824 */ /* 0x000fe200078e00ff */
[----:B------:R-:W-:-:S04]  /*1890*/  SHF.R.U32.HI R66, RZ, 0x1e, R66 ;  /* 0x0000001eff427819 */ /* 0x000fc80000011642 */
[----:B------:R-:W-:-:S04]  /*18a0*/  IADD3 R76, P4, R79, UR12, RZ ;  /* 0x0000000c4f4c7c10 */ /* 0x000fc8000ff9e0ff */
[----:B------:R-:W-:-:S05]  /*18b0*/  IADD3.X R77, R66, UR13, RZ, P4, !PT ;  /* 0x0000000d424d7c10 */ /* 0x000fca000a7fe4ff */
[----:B------:R1:W5:Y:S01]  /*18c0*/  LDG.E R123, desc[UR4][R76.64] ;  /* 0x000000044c7b7981 */ /* 0x000362000c1e1900 */
[----:B----4-:R-:W-:-:S05]  /*18d0*/  @P5 IADD3 R78, P4, R79, R134, RZ ;  /* 0x000000864f4e5210 */ /* 0x010fca0007f9e0ff */
[----:B------:R-:W-:-:S05]  /*18e0*/  @P5 IMAD.X R79, R66, 0x1, R135, P4 ;  /* 0x00000001424f5824 */ /* 0x000fca00020e0687 */
[----:B------:R4:W5:Y:S01]  /*18f0*/  @P5 LDG.E R96, desc[UR4][R78.64] ;  /* 0x000000044e605981 */ /* 0x000962000c1e1900 */
[----:B0-----:R-:W-:-:S04]  /*1900*/  ISETP.NE.AND P4, PT, R152, RZ, PT ;  /* 0x000000ff9800720c */ /* 0x001fc80003f85270 */
[----:B-----5:R-:W-:Y:S01]  /*1910*/  FSEL R140, R65, RZ, !P4 ;  /* 0x000000ff418c7208 */ /* 0x020fe20006000000 */
[----:B--2---:R-:W-:Y:S02]  /*1920*/  IMAD.MOV.U32 R65, RZ, RZ, R70 ;  /* 0x000000ffff417224 */ /* 0x004fe400078e0046 */
[----:B---3--:R-:W-:Y:S01]  /*1930*/  IMAD.MOV.U32 R69, RZ, RZ, R74 ;  /* 0x000000ffff457224 */ /* 0x008fe200078e004a */
[--C-:B------:R-:W-:Y:S02]  /*1940*/  SHF.R.U64 R133, R74, 0x10, R75.reuse ;  /* 0x000000104a857819 */ /* 0x100fe4000000124b */
[----:B-1----:R-:W-:Y:S02]  /*1950*/  MOV R73, R75 ;  /* 0x0000004b00497202 */ /* 0x002fe40000000f00 */
[----:B------:R-:W-:Y:S01]  /*1960*/  SHF.R.U32.HI R74, RZ, 0x10, R75 ;  /* 0x00000010ff4a7819 */ /* 0x000fe2000001164b */
[----:B------:R-:W-:Y:S01]  /*1970*/  IMAD.U32 R69, R69, 0x10000, RZ ;  /* 0x0001000045457824 */ /* 0x000fe200078e00ff */
[----:B------:R-:W-:Y:S01]  /*1980*/  SHF.L.U32 R73, R73, 0x10, RZ ;  /* 0x0000001049497819 */ /* 0x000fe200000006ff */
[----:B------:R-:W-:Y:S01]  /*1990*/  IMAD.U32 R72, R133, 0x10000, RZ ;  /* 0x0001000085487824 */ /* 0x000fe200078e00ff */
[----:B------:R-:W-:Y:S01]  /*19a0*/  SHF.R.U64 R75, R70, 0x10, R71 ;  /* 0x00000010464b7819 */ /* 0x000fe20000001247 */
[----:B------:R-:W-:-:S02]  /*19b0*/  IMAD.U32 R74, R74, 0x10000, RZ ;  /* 0x000100004a4a7824 */ /* 0x000fc400078e00ff */
[C---:B------:R-:W-:Y:S01]  /*19c0*/  FADD.FTZ R70, -R140.reuse, R69 ;  /* 0x000000458c467221 */ /* 0x040fe20000010100 */
[----:B------:R-:W-:Y:S02]  /*19d0*/  IMAD.U32 R65, R65, 0x10000, RZ ;  /* 0x0001000041417824 */ /* 0x000fe400078e00ff */
[C---:B------:R-:W-:Y:S01]  /*19e0*/  FADD.FTZ R72, -R140.reuse, R72 ;  /* 0x000000488c487221 */ /* 0x040fe20000010100 */
[C---:B------:R-:W-:Y:S01]  /*19f0*/  FADD.FTZ R76, -R140.reuse, R73 ;  /* 0x000000498c4c7221 */ /* 0x040fe20000010100 */
[--C-:B------:R-:W-:Y:S02]  /*1a00*/  IMAD.MOV.U32 R66, RZ, RZ, R71.reuse ;  /* 0x000000ffff427224 */ /* 0x100fe400078e0047 */
[----:B------:R-:W-:Y:S01]  /*1a10*/  FADD.FTZ R140, -R140, R74 ;  /* 0x0000004a8c8c7221 */ /* 0x000fe20000010100 */
[----:B------:R-:W-:Y:S02]  /*1a20*/  IMAD.U32 R74, R75, 0x10000, RZ ;  /* 0x000100004b4a7824 */ /* 0x000fe400078e00ff */
[----:B------:R-:W-:Y:S01]  /*1a30*/  FMUL.FTZ R133, R147, R70 ;  /* 0x0000004693857220 */ /* 0x000fe20000410000 */
[----:B------:R-:W-:Y:S01]  /*1a40*/  FMUL.FTZ R136, R44, R65 ;  /* 0x000000412c887220 */ /* 0x000fe20000410000 */
[----:B------:R-:W-:Y:S01]  /*1a50*/  SHF.R.U32.HI R71, RZ, 0x10, R71 ;  /* 0x00000010ff477819 */ /* 0x000fe20000011647 */
[----:B------:R-:W-:-:S02]  /*1a60*/  IMAD.U32 R69, R66, 0x10000, RZ ;  /* 0x0001000042457824 */ /* 0x000fc400078e00ff */
        /* <DEDUP_REMOVED lines=22> */
[----:B----4-:R-:W-:-:S07]  /*1bd0*/  FFMA.FTZ R68, R140, R139, R66 ;  /* 0x0000008b8c447223 */ /* 0x010fce0000010042 */
.L_x_1135:
[----:B------:R-:W-:Y:S05]  /*1be0*/  BSYNC B0 ;  /* 0x0000000000007941 */ /* 0x000fea0003800000 */
.L_x_1134:
[----:B------:R-:W-:Y:S01]  /*1bf0*/  LOP3.LUT P4, RZ, R64, 0xff, RZ, 0xc0, !PT ;  /* 0x000000ff40ff7812 */ /* 0x000fe2000788c0ff */
[----:B------:R-:W-:Y:S01]  /*1c00*/  UMOV UR20, 0xffffffff ;  /* 0xffffffff00147882 */ /* 0x000fe20000000000 */
[----:B------:R-:W-:Y:S02]  /*1c10*/  SHF.R.U32.HI R64, RZ, 0x5, R149 ;  /* 0x00000005ff407819 */ /* 0x000fe40000011695 */
[----:B------:R-:W-:Y:S02]  /*1c20*/  LOP3.LUT P5, RZ, R149, 0x1f, RZ, 0xc0, !PT ;  /* 0x0000001f95ff7812 */ /* 0x000fe400078ac0ff */
[----:B-----5:R-:W-:-:S07]  /*1c30*/  LOP3.LUT R65, R64, 0x7fffff8, RZ, 0xc0, !PT ;  /* 0x07fffff840417812 */ /* 0x020fce00078ec0ff */
        /* <DEDUP_REMOVED lines=20> */
.L_x_1167:
[----:B------:R-:W4:Y:S01]  /*1d80*/  S2R R71, SR_CgaCtaId ;  /* 0x0000000000477919 */ /* 0x000f220000008800 */
[----:B------:R-:W-:Y:S01]  /*1d90*/  MOV R70, 0x400 ;  /* 0x0000040000467802 */ /* 0x000fe20000000f00 */
[----:B--2---:R-:W-:Y:S01]  /*1da0*/  FADD.FTZ R156, R67, R66 ;  /* 0x00000042439c7221 */ /* 0x004fe20000010000 */
[----:B------:R-:W-:Y:S01]  /*1db0*/  @!P5 LOP3.LUT R64, R64, 0x7, RZ, 0xc0, !PT ;  /* 0x000000074040d812 */ /* 0x000fe200078ec0ff */
[----:B---3--:R-:W-:Y:S01]  /*1dc0*/  FADD.FTZ R157, R68, R69 ;  /* 0x00000045449d7221 */ /* 0x008fe20000010000 */
[----:B------:R-:W-:Y:S05]  /*1dd0*/  WARPSYNC.ALL ;  /* 0x0000000000007948 */ /* 0x000fea0003800000 */
[----:B------:R-:W-:Y:S01]  /*1de0*/  @!P5 IMAD.IADD R64, R65, 0x1, R64 ;  /* 0x000000014140d824 */ /* 0x000fe200078e0240 */
[----:B------:R-:W-:Y:S01]  /*1df0*/  BSSY B0, `(.L_x_1137) ;  /* 0x0000081000007945 */ /* 0x000fe20003800000 */
[----:B----4-:R-:W-:-:S05]  /*1e00*/  LEA R70, R71, R70, 0x18 ;  /* 0x0000004647467211 */ /* 0x010fca00078ec0ff */
[--C-:B------:R-:W-:Y:S02]  /*1e10*/  @!P5 IMAD R153, R64, 0x8, R70.reuse ;  /* 0x000000084099d824 */ /* 0x100fe400078e0246 */
[----:B------:R-:W-:-:S03]  /*1e20*/  IMAD R154, R65, 0x8, R70 ;  /* 0x00000008419a7824 */ /* 0x000fc600078e0246 */
[----:B------:R-:W-:Y:S01]  /*1e30*/  @!P5 STS.64 [R153+0x5000], R156 ;  /* 0x0050009c9900d388 */ /* 0x000fe20000000a00 */
[----:B------:R-:W-:Y:S06]  /*1e40*/  BAR.SYNC.DEFER_BLOCKING 0x0 ;  /* 0x0000000000007b1d */ /* 0x000fec0000010000 */
[----:B-1----:R-:W1:Y:S04]  /*1e50*/  LDS.128 R64, [R154+0x5000] ;  /* 0x005000009a407984 */ /* 0x002e680000000c00 */
[----:B------:R-:W2:Y:S04]  /*1e60*/  LDS.128 R68, [R154+0x5010] ;  /* 0x005010009a447984 */ /* 0x000ea80000000c00 */
[----:B------:R-:W3:Y:S04]  /*1e70*/  LDS.128 R72, [R154+0x5020] ;  /* 0x005020009a487984 */ /* 0x000ee80000000c00 */
[----:B------:R-:W4:Y:S01]  /*1e80*/  LDS.128 R76, [R154+0x5030] ;  /* 0x005030009a4c7984 */ /* 0x000f220000000c00 */
        /* <DEDUP_REMOVED lines=84> */
[----:B------:R-:W-:Y:S02]  /*23d0*/  @P5 FSEL R79, R73, RZ, P6 ;  /* 0x000000ff494f5208 */ /* 0x000fe40003000000 */
        /* <DEDUP_REMOVED lines=15> */
.L_x_1139:
        /* <DEDUP_REMOVED lines=18> */
.L_x_1140:
[----:B------:R-:W-:-:S07]  /*25f0*/  VIADD R107, R107, 0x100 ;  /* 0x000001006b6b7836 */ /* 0x000fce0000000000 */
.L_x_1138:
[----:B------:R-:W-:Y:S05]  /*2600*/  BSYNC B0 ;  /* 0x0000000000007941 */ /* 0x000fea0003800000 */
.L_x_1137:
        /* <DEDUP_REMOVED lines=14> */
[----:B------:R-:W-:Y:S02]  /*26f0*/  @P5 MOV R71, R83 ;  /* 0x0000005300475202 */ /* 0x000fe40000000f00 */
[----:B------:R-:W-:Y:S01]  /*2700*/  @P5 SHF.R.U32.HI R76, RZ, 0x10, R83 ;  /* 0x00000010ff4c5819 */ /* 0x000fe20000011653 */
        /* <DEDUP_REMOVED lines=8> */
[----:B------:R-:W-:-:S02]  /*2790*/  @P5 IMAD.U32 R76, R76, 0x10000, RZ ;  /* 0x000100004c4c5824 */ /* 0x000fc400078e00ff */
[----:B------:R-:W-:Y:S01]  /*27a0*/  @P5 FADD.FTZ R72, R72, R69 ;  /* 0x0000004548485221 */ /* 0x000fe20000010000 */
[----:B------:R-:W-:Y:S02]  /*27b0*/  @P5 IMAD.U32 R67, R67, 0x10000, RZ ;  /* 0x0001000043435824 */ /* 0x000fe400078e00ff */
        /* <DEDUP_REMOVED lines=37> */
[----:B------:R-:W-:Y:S02]  /*2a10*/  FSEL R78, R73, RZ, P6 ;  /* 0x000000ff494e7208 */ /* 0x000fe40003000000 */
[----:B------:R-:W-:Y:S02]  /*2a20*/  @P5 LOP3.LUT P6, RZ, R99, 0xff000000, RZ, 0xc0, !PT ;  /* 0xff00000063ff5812 */ /* 0x000fe400078cc0ff */
[----:B------:R-:W-:Y:S02]  /*2a30*/  LOP3.LUT R66, R66, R153, RZ, 0xfc, !PT ;  /* 0x0000009942427212 */ /* 0x000fe400078efcff */
        /* <DEDUP_REMOVED lines=16> */
.L_x_1143:
        /* <DEDUP_REMOVED lines=18> */
.L_x_1144:
[----:B------:R-:W-:-:S07]  /*2c60*/  IADD3 R107, R107, 0x100, RZ ;  /* 0x000001006b6b7810 */ /* 0x000fce0007ffe0ff */
.L_x_1142:
[----:B------:R-:W-:Y:S05]  /*2c70*/  BSYNC B0 ;  /* 0x0000000000007941 */ /* 0x000fea0003800000 */
.L_x_1141:
        /* <DEDUP_REMOVED lines=15> */
[--C-:B------:R-:W-:Y:S01]  /*2d70*/  @P5 SHF.R.U32.HI R76, RZ, 0x10, R85.reuse ;  /* 0x00000010ff4c5819 */ /* 0x100fe20000011655 */
[----:B------:R-:W-:Y:S02]  /*2d80*/  @P5 IMAD.MOV.U32 R71, RZ, RZ, R85 ;  /* 0x000000ffff475224 */ /* 0x000fe400078e0055 */
[----:B------:R-:W-:Y:S02]  /*2d90*/  @P5 IMAD.U32 R67, R68, 0x10000, RZ ;  /* 0x0001000044435824 */ /* 0x000fe400078e00ff */
[----:B------:R-:W-:Y:S01]  /*2da0*/  FFMA.FTZ R68, R108, R65, R72 ;  /* 0x000000416c447223 */ /* 0x000fe20000010048 */
[----:B------:R-:W-:Y:S01]  /*2db0*/  FADD.FTZ R72, R112, -R69 ;  /* 0x8000004570487221 */ /* 0x000fe20000010000 */
[----:B------:R-:W-:Y:S01]  /*2dc0*/  @P5 SHF.L.U32 R69, R71, 0x10, RZ ;  /* 0x0000001047455819 */ /* 0x000fe200000006ff */
[----:B------:R-:W-:Y:S01]  /*2dd0*/  @P5 FADD.FTZ R66, R66, R67 ;  /* 0x0000004342425221 */ /* 0x000fe20000010000 */
[----:B------:R-:W-:Y:S01]  /*2de0*/  @P5 SHF.R.U64 R67, R84, 0x10, R85 ;  /* 0x0000001054435819 */ /* 0x000fe20000001255 */
[----:B------:R-:W-:Y:S01]  /*2df0*/  FADD.FTZ R68, R111, -R68 ;  /* 0x800000446f447221 */ /* 0x000fe20000010000 */
[----:B------:R-:W-:-:S02]  /*2e00*/  @P5 IMAD.U32 R76, R76, 0x10000, RZ ;  /* 0x000100004c4c5824 */ /* 0x000fc400078e00ff */
[----:B------:R-:W-:Y:S01]  /*2e10*/  FMUL.FTZ R72, R147, R72 ;  /* 0x0000004893487220 */ /* 0x000fe20000410000 */
[----:B------:R-:W-:Y:S01]  /*2e20*/  FMUL.FTZ R75, R66, UR17 ;  /* 0x00000011424b7c20 */ /* 0x000fe20008410000 */
[----:B------:R-:W-:Y:S02]  /*2e30*/  @P5 IMAD.U32 R67, R67, 0x10000, RZ ;  /* 0x0001000043435824 */ /* 0x000fe400078e00ff */
        /* <DEDUP_REMOVED lines=55> */
.L_x_1147:
        /* <DEDUP_REMOVED lines=18> */
.L_x_1148:
[----:B------:R-:W-:-:S07]  /*32d0*/  VIADD R107, R107, 0x100 ;  /* 0x000001006b6b7836 */ /* 0x000fce0000000000 */
.L_x_1146:
[----:B------:R-:W-:Y:S05]  /*32e0*/  BSYNC B0 ;  /* 0x0000000000007941 */ /* 0x000fea0003800000 */
.L_x_1145:
        /* <DEDUP_REMOVED lines=19> */
[----:B------:R-:W-:Y:S02]  /*3420*/  @P5 IMAD.U32 R69, R71, 0x10000, RZ ;  /* 0x0001000047455824 */ /* 0x000fe400078e00ff */
        /* <DEDUP_REMOVED lines=63> */
.L_x_1151:
        /* <DEDUP_REMOVED lines=18> */
.L_x_1152:
[----:B------:R-:W-:-:S07]  /*3940*/  VIADD R107, R107, 0x100 ;  /* 0x000001006b6b7836 */ /* 0x000fce0000000000 */
.L_x_1150:
[----:B------:R-:W-:Y:S05]  /*3950*/  BSYNC B0 ;  /* 0x0000000000007941 */ /* 0x000fea0003800000 */
.L_x_1149:
        /* <DEDUP_REMOVED lines=21> */
[--C-:B------:R-:W-:Y:S01]  /*3ab0*/  @P5 SHF.R.U32.HI R71, RZ, 0x10, R89.reuse ;  /* 0x00000010ff475819 */ /* 0x100fe20000011659 */
[----:B------:R-:W-:Y:S01]  /*3ac0*/  @P5 IMAD.MOV.U32 R70, RZ, RZ, R89 ;  /* 0x000000ffff465224 */ /* 0x000fe200078e0059 */
[----:B------:R-:W-:Y:S01]  /*3ad0*/  @P5 SHF.L.U32 R67, R73, 0x10, RZ ;  /* 0x0000001049435819 */ /* 0x000fe200000006ff */
[----:B------:R-:W-:Y:S02]  /*3ae0*/  @P5 IMAD.U32 R65, R65, 0x10000, RZ ;  /* 0x0001000041415824 */ /* 0x000fe400078e00ff */
[----:B------:R-:W-:Y:S02]  /*3af0*/  @P5 IMAD.U32 R69, R70, 0x10000, RZ ;  /* 0x0001000046455824 */ /* 0x000fe400078e00ff */
[----:B------:R-:W-:Y:S02]  /*3b00*/  @P5 IMAD.U32 R71, R71, 0x10000, RZ ;  /* 0x0001000047475824 */ /* 0x000fe400078e00ff */
        /* <DEDUP_REMOVED lines=57> */
.L_x_1155:
        /* <DEDUP_REMOVED lines=18> */
.L_x_1154:
[----:B------:R-:W-:Y:S05]  /*3fc0*/  BSYNC B0 ;  /* 0x0000000000007941 */ /* 0x000fea0003800000 */
.L_x_1153:
[----:B------:R-:W-:Y:S01]  /*3fd0*/  VIADD R101, R101, UR18 ;  /* 0x0000001265657c36 */ /* 0x000fe20008000000 */
[----:B0-2---:R-:W-:-:S04]  /*3fe0*/  SEL R64, RZ, 0x1, P4 ;  /* 0x00000001ff407807 */ /* 0x005fc80002000000 */
[----:B------:R-:W-:-:S13]  /*3ff0*/  ISETP.GE.AND P5, PT, R101, UR19, PT ;  /* 0x0000001365007c0c */ /* 0x000fda000bfa6270 */
[----:B------:R-:W-:Y:S05]  /*4000*/  @!P5 BRA `(.L_x_1156) ;  /* 0xffffffc40020d947 */ /* 0x000fea000383ffff */
.L_x_1125:
[----:B------:R-:W0:Y:S01]  /*4010*/  S2R R0, SR_TID.X ;  /* 0x0000000000007919 */ /* 0x000e220000002100 */
[----:B------:R-:W0:Y:S01]  /*4020*/  S2UR UR20, SR_CTAID.X ;  /* 0x00000000001479c3 */ /* 0x000e220000002500 */
[----:B------:R-:W-:-:S07]  /*4030*/  ISETP.NE.AND P4, PT, R150, RZ, PT ;  /* 0x000000ff9600720c */ /* 0x000fce0003f85270 */
[----:B------:R-:W2:Y:S08]  /*4040*/  @P0 LDC.64 R2, c[0x0][0x2d0] ;  /* 0x0000b400ff020b82 */ /* 0x000eb00000000a00 */
[----:B-----5:R-:W3:Y:S08]  /*4050*/  @P0 LDC.64 R44, c[0x0][0x2d8] ;  /* 0x0000b600ff2c0b82 */ /* 0x020ef00000000a00 */
[----:B------:R-:W4:Y:S01]  /*4060*/  @P1 LDC.64 R46, c[0x0][0x2d0] ;  /* 0x0000b400ff2e1b82 */ /* 0x000f220000000a00 */
[----:B0-----:R-:W-:-:S07]  /*4070*/  LEA.HI R51, R0, UR20, RZ, 0x18 ;  /* 0x0000001400337c11 */ /* 0x001fce000f8fc0ff */
[----:B------:R-:W0:Y:S01]  /*4080*/  @P1 LDC.64 R48, c[0x0][0x2d8] ;  /* 0x0000b600ff301b82 */ /* 0x000e220000000a00 */
[----:B------:R-:W-:Y:S01]  /*4090*/  LOP3.LUT R59, R0, 0xff, RZ, 0xc0, !PT ;  /* 0x000000ff003b7812 */ /* 0x000fe200078ec0ff */
[----:B------:R-:W-:-:S06]  /*40a0*/  IMAD R102, R51, R102, RZ ;  /* 0x0000006633667224 */ /* 0x000fcc00078e02ff */
[----:B------:R-:W1:Y:S01]  /*40b0*/  @P2 LDC.64 R50, c[0x0][0x2d0] ;  /* 0x0000b400ff322b82 */ /* 0x000e620000000a00 */
[----:B------:R-:W-:-:S05]  /*40c0*/  LEA.HI R59, R102, R59, RZ, 0x1e ;  /* 0x0000003b663b7211 */ /* 0x000fca00078ff0ff */
[C---:B--2---:R-:W-:Y:S02]  /*40d0*/  @P0 IMAD.WIDE.U32 R2, R59.reuse, 0x10, R2 ;  /* 0x000000103b020825 */ /* 0x044fe400078e0002 */
[----:B------:R-:W2:Y:S02]  /*40e0*/  @P2 LDC.64 R52, c[0x0][0x2d8] ;  /* 0x0000b600ff342b82 */ /* 0x000ea40000000a00 */
[C---:B---3--:R-:W-:Y:S01]  /*40f0*/  @P0 IMAD.WIDE.U32 R44, R59.reuse, 0x10, R44 ;  /* 0x000000103b2c0825 */ /* 0x048fe200078e002c */
[----:B------:R-:W-:Y:S01]  /*4100*/  @P0 IADD3 R59, R59, 0x100, RZ ;  /* 0x000001003b3b0810 */ /* 0x000fe20007ffe0ff */
[----:B------:R3:W-:Y:S04]  /*4110*/  @P0 STG.E.128 desc[UR4][R2.64], R20 ;  /* 0x0000001402000986 */ /* 0x0007e8000c101d04 */
[----:B------:R-:W3:Y:S01]  /*4120*/  @P3 LDC.64 R54, c[0x0][0x2d0] ;  /* 0x0000b400ff363b82 */ /* 0x000ee20000000a00 */
[C---:B----4-:R-:W-:Y:S01]  /*4130*/  @P1 IMAD.WIDE.U32 R46, R59.reuse, 0x10, R46 ;  /* 0x000000103b2e1825 */ /* 0x050fe200078e002e */
[----:B------:R4:W-:Y:S03]  /*4140*/  @P0 STG.E.128 desc[UR4][R44.64], R40 ;  /* 0x000000282c000986 */ /* 0x0009e6000c101d04 */
[C---:B0-----:R-:W-:Y:S01]  /*4150*/  @P1 IMAD.WIDE.U32 R48, R59.reuse, 0x10, R48 ;  /* 0x000000103b301825 */ /* 0x041fe200078e0030 */
[----:B------:R4:W-:Y:S02]  /*4160*/  @P1 STG.E.128 desc[UR4][R46.64], R16 ;  /* 0x000000102e001986 */ /* 0x0009e4000c101d04 */
[----:B------:R-:W0:Y:S01]  /*4170*/  @P3 LDC.64 R56, c[0x0][0x2d8] ;  /* 0x0000b600ff383b82 */ /* 0x000e220000000a00 */
[----:B------:R-:W-:Y:S01]  /*4180*/  @P1 VIADD R59, R59, 0x100 ;  /* 0x000001003b3b1836 */ /* 0x000fe20000000000 */
[----:B------:R4:W-:Y:S03]  /*4190*/  @P1 STG.E.128 desc[UR4][R48.64], R36 ;  /* 0x0000002430001986 */ /* 0x0009e6000c101d04 */
[----:B-1----:R-:W-:-:S04]  /*41a0*/  @P2 IMAD.WIDE.U32 R50, R59, 0x10, R50 ;  /* 0x000000103b322825 */ /* 0x002fc800078e0032 */
[C---:B--2---:R-:W-:Y:S01]  /*41b0*/  @P2 IMAD.WIDE.U32 R52, R59.reuse, 0x10, R52 ;  /* 0x000000103b342825 */ /* 0x044fe200078e0034 */
[----:B------:R4:W-:Y:S03]  /*41c0*/  @P2 STG.E.128 desc[UR4][R50.64], R12 ;  /* 0x0000000c32002986 */ /* 0x0009e6000c101d04 */
[----:B------:R-:W-:Y:S01]  /*41d0*/  @P2 VIADD R59, R59, 0x100 ;  /* 0x000001003b3b2836 */ /* 0x000fe20000000000 */
[----:B------:R4:W-:Y:S03]  /*41e0*/  @P2 STG.E.128 desc[UR4][R52.64], R32 ;  /* 0x0000002034002986 */ /* 0x0009e6000c101d04 */
[----:B---3--:R-:W-:-:S05]  /*41f0*/  @P3 IMAD.WIDE.U32 R54, R59, 0x10, R54 ;  /* 0x000000103b363825 */ /* 0x008fca00078e0036 */
[----:B------:R4:W-:Y:S01]  /*4200*/  @P3 STG.E.128 desc[UR4][R54.64], R8 ;  /* 0x0000000836003986 */ /* 0x0009e2000c101d04 */
[----:B0-----:R-:W-:-:S05]  /*4210*/  @P3 IMAD.WIDE.U32 R56, R59, 0x10, R56 ;  /* 0x000000103b383825 */ /* 0x001fca00078e0038 */
[----:B------:R4:W-:Y:S01]  /*4220*/  @P3 STG.E.128 desc[UR4][R56.64], R28 ;  /* 0x0000001c38003986 */ /* 0x0009e2000c101d04 */
[----:B------:R-:W-:Y:S05]  /*4230*/  @!P4 EXIT ;  /* 0x000000000000c94d */ /* 0x000fea0003800000 */
[----:B------:R-:W0:Y:S01]  /*4240*/  LDC.64 R2, c[0x0][0x2d0] ;  /* 0x0000b400ff027b82 */ /* 0x000e220000000a00 */
[----:B------:R-:W-:-:S07]  /*4250*/  @P3 VIADD R59, R59, 0x100 ;  /* 0x000001003b3b3836 */ /* 0x000fce0000000000 */
[----:B----4-:R-:W1:Y:S01]  /*4260*/  LDC.64 R8, c[0x0][0x2d8] ;  /* 0x0000b600ff087b82 */ /* 0x010e620000000a00 */
[----:B0-----:R-:W-:-:S05]  /*4270*/  IMAD.WIDE.U32 R2, R59, 0x10, R2 ;  /* 0x000000103b027825 */ /* 0x001fca00078e0002 */
[----:B------:R-:W-:Y:S01]  /*4280*/  STG.E.128 desc[UR4][R2.64], R4 ;  /* 0x0000000402007986 */ /* 0x000fe2000c101d04 */
[----:B-1----:R-:W-:-:S05]  /*4290*/  IMAD.WIDE.U32 R8, R59, 0x10, R8 ;  /* 0x000000103b087825 */ /* 0x002fca00078e0008 */
[----:B------:R-:W-:Y:S01]  /*42a0*/  STG.E.128 desc[UR4][R8.64], R24 ;  /* 0x0000001808007986 */ /* 0x000fe2000c101d04 */
[----:B------:R-:W-:Y:S05]  /*42b0*/  EXIT ;  /* 0x000000000000794d */ /* 0x000fea0003800000 */
.L_x_1136:
[----:B------:R-:W-:Y:S01]  /*42c0*/  MOV R77, R67 ;  /* 0x00000043004d7202 */ /* 0x000fe20000000f00 */
[----:B------:R-:W-:Y:S02]  /*42d0*/  IMAD.MOV.U32 R76, RZ, RZ, 0x10 ;  /* 0x00000010ff4c7424 */ /* 0x000fe400078e00ff */
[----:B------:R-:W-:Y:S02]  /*42e0*/  IMAD.MOV.U32 R79, RZ, RZ, 0x1f ;  /* 0x0000001fff4f7424 */ /* 0x000fe400078e00ff */
[----:B------:R-:W-:-:S07]  /*42f0*/  IMAD.MOV.U32 R74, RZ, RZ, -0x1 ;  /* 0xffffffffff4a7424 */ /* 0x000fce00078e00ff */
[----:B0-----:R-:W-:Y:S05]  /*4300*/  WARPSYNC.COLLECTIVE R74, `(.L_x_1157) ;  /* 0x000000004a087348 */ /* 0x001fea0003c00000 */
[----:B------:R1:W2:Y:S02]  /*4310*/  SHFL.DOWN P6, R75, R77, R76, R79 ;  /* 0x0800004c4d4b7389 */ /* 0x0002a400000c004f */
[----:B012---:R-:W-:Y:S01]  /*4320*/  ENDCOLLECTIVE ;  /* 0x000000000000791b */ /* 0x007fe20003800000 */
.L_x_1157:
[----:B------:R-:W-:Y:S01]  /*4330*/  IMAD.MOV.U32 R77, RZ, RZ, R68 ;  /* 0x000000ffff4d7224 */ /* 0x000fe200078e0044 */
[----:B------:R-:W-:-:S07]  /*4340*/  MOV R66, R75 ;  /* 0x0000004b00427202 */ /* 0x000fce0000000f00 */
[----:B------:R-:W-:Y:S05]  /*4350*/  WARPSYNC.COLLECTIVE R74, `(.L_x_1158) ;  /* 0x000000004a087348 */ /* 0x000fea0003c00000 */
[----:B------:R0:W1:Y:S02]  /*4360*/  SHFL.DOWN P6, R75, R77, R76, R79 ;  /* 0x0800004c4d4b7389 */ /* 0x00006400000c004f */
[----:B01----:R-:W-:Y:S01]  /*4370*/  ENDCOLLECTIVE ;  /* 0x000000000000791b */ /* 0x003fe20003800000 */
.L_x_1158:
[----:B------:R-:W-:Y:S01]  /*4380*/  FADD.FTZ R66, R66, R67 ;  /* 0x0000004342427221 */ /* 0x000fe20000010000 */
[----:B------:R-:W-:-:S03]  /*4390*/  HFMA2.MMA R76, -RZ, RZ, 0, 4.76837158203125e-07 ;  /* 0x00000008ff4c7435 */ /* 0x000fc600000001ff */
[----:B------:R-:W-:Y:S02]  /*43a0*/  IMAD.MOV.U32 R77, RZ, RZ, R66 ;  /* 0x000000ffff4d7224 */ /* 0x000fe400078e0042 */
[----:B------:R-:W-:-:S07]  /*43b0*/  IMAD.MOV.U32 R69, RZ, RZ, R75 ;  /* 0x000000ffff457224 */ /* 0x000fce00078e004b */
[----:B------:R-:W-:Y:S05]  /*43c0*/  WARPSYNC.COLLECTIVE R74, `(.L_x_1159) ;  /* 0x000000004a087348 */ /* 0x000fea0003c00000 */
[----:B------:R0:W1:Y:S02]  /*43d0*/  SHFL.DOWN P6, R75, R77, R76, R79 ;  /* 0x0800004c4d4b7389 */ /* 0x00006400000c004f */
[----:B01----:R-:W-:Y:S01]  /*43e0*/  ENDCOLLECTIVE ;  /* 0x000000000000791b */ /* 0x003fe20003800000 */
.L_x_1159:
[----:B------:R-:W-:-:S04]  /*43f0*/  FADD.FTZ R69, R69, R68 ;  /* 0x0000004445457221 */ /* 0x000fc80000010000 */
[----:B------:R-:W-:Y:S02]  /*4400*/  IMAD.MOV.U32 R77, RZ, RZ, R69 ;  /* 0x000000ffff4d7224 */ /* 0x000fe400078e0045 */
[----:B------:R-:W-:-:S07]  /*4410*/  IMAD.MOV.U32 R71, RZ, RZ, R75 ;  /* 0x000000ffff477224 */ /* 0x000fce00078e004b */
[----:B------:R-:W-:Y:S05]  /*4420*/  WARPSYNC.COLLECTIVE R74, `(.L_x_1160) ;  /* 0x000000004a087348 */ /* 0x000fea0003c00000 */
[----:B------:R0:W1:Y:S02]  /*4430*/  SHFL.DOWN P6, R75, R77, R76, R79 ;  /* 0x0800004c4d4b7389 */ /* 0x00006400000c004f */
[----:B01----:R-:W-:Y:S01]  /*4440*/  ENDCOLLECTIVE ;  /* 0x000000000000791b */ /* 0x003fe20003800000 */
.L_x_1160:
[----:B------:R-:W-:-:S05]  /*4450*/  FADD.FTZ R71, R66, R71 ;  /* 0x0000004742477221 */ /* 0x000fca0000010000 */
[----:B------:R-:W-:Y:S01]  /*4460*/  MOV R77, R71 ;  /* 0x00000047004d7202 */ /* 0x000fe20000000f00 */
[----:B------:R-:W-:Y:S02]  /*4470*/  IMAD.MOV.U32 R76, RZ, RZ, 0x4 ;  /* 0x00000004ff4c7424 */ /* 0x000fe400078e00ff */
[----:B------:R-:W-:-:S07]  /*4480*/  IMAD.MOV.U32 R70, RZ, RZ, R75 ;  /* 0x000000ffff467224 */ /* 0x000fce00078e004b */
[----:B------:R-:W-:Y:S05]  /*4490*/  WARPSYNC.COLLECTIVE R74, `(.L_x_1161) ;  /* 0x000000004a087348 */ /* 0x000fea0003c00000 */
[----:B------:R0:W1:Y:S02]  /*44a0*/  SHFL.DOWN P6, R75, R77, R76, R79 ;  /* 0x0800004c4d4b7389 */ /* 0x00006400000c004f */
[----:B01----:R-:W-:Y:S01]  /*44b0*/  ENDCOLLECTIVE ;  /* 0x000000000000791b */ /* 0x003fe20003800000 */
.L_x_1161:
[----:B------:R-:W-:-:S04]  /*44c0*/  FADD.FTZ R70, R69, R70 ;  /* 0x0000004645467221 */ /* 0x000fc80000010000 */
[----:B------:R-:W-:Y:S02]  /*44d0*/  IMAD.MOV.U32 R77, RZ, RZ, R70 ;  /* 0x000000ffff4d7224 */ /* 0x000fe400078e0046 */
[----:B------:R-:W-:-:S07]  /*44e0*/  IMAD.MOV.U32 R72, RZ, RZ, R75 ;  /* 0x000000ffff487224 */ /* 0x000fce00078e004b */
[----:B------:R-:W-:Y:S05]  /*44f0*/  WARPSYNC.COLLECTIVE R74, `(.L_x_1162) ;  /* 0x000000004a087348 */ /* 0x000fea0003c00000 */
[----:B------:R0:W1:Y:S02]  /*4500*/  SHFL.DOWN P6, R75, R77, R76, R79 ;  /* 0x0800004c4d4b7389 */ /* 0x00006400000c004f */
[----:B01----:R-:W-:Y:S01]  /*4510*/  ENDCOLLECTIVE ;  /* 0x000000000000791b */ /* 0x003fe20003800000 */
.L_x_1162:
[----:B------:R-:W-:-:S04]  /*4520*/  FADD.FTZ R72, R71, R72 ;  /* 0x0000004847487221 */ /* 0x000fc80000010000 */
[----:B------:R-:W-:Y:S02]  /*4530*/  IMAD.MOV.U32 R77, RZ, RZ, R72 ;  /* 0x000000ffff4d7224 */ /* 0x000fe400078e0048 */
[----:B------:R-:W-:Y:S01]  /*4540*/  IMAD.MOV.U32 R76, RZ, RZ, 0x2 ;  /* 0x00000002ff4c7424 */ /* 0x000fe200078e00ff */
[----:B------:R-:W-:-:S07]  /*4550*/  MOV R73, R75 ;  /* 0x0000004b00497202 */ /* 0x000fce0000000f00 */
[----:B------:R-:W-:Y:S05]  /*4560*/  WARPSYNC.COLLECTIVE R74, `(.L_x_1163) ;  /* 0x000000004a087348 */ /* 0x000fea0003c00000 */
[----:B------:R0:W1:Y:S02]  /*4570*/  SHFL.DOWN P6, R75, R77, R76, R79 ;  /* 0x0800004c4d4b7389 */ /* 0x00006400000c004f */
[----:B01----:R-:W-:Y:S01]  /*4580*/  ENDCOLLECTIVE ;  /* 0x000000000000791b */ /* 0x003fe20003800000 */
.L_x_1163:
[----:B------:R-:W-:-:S05]  /*4590*/  FADD.FTZ R73, R70, R73 ;  /* 0x0000004946497221 */ /* 0x000fca0000010000 */
[----:B------:R-:W-:Y:S01]  /*45a0*/  MOV R77, R73 ;  /* 0x00000049004d7202 */ /* 0x000fe20000000f00 */
[----:B------:R-:W-:-:S07]  /*45b0*/  IMAD.MOV.U32 R67, RZ, RZ, R75 ;  /* 0x000000ffff437224 */ /* 0x000fce00078e004b */
[----:B------:R-:W-:Y:S05]  /*45c0*/  WARPSYNC.COLLECTIVE R74, `(.L_x_1164) ;  /* 0x000000004a087348 */ /* 0x000fea0003c00000 */
[----:B------:R0:W1:Y:S02]  /*45d0*/  SHFL.DOWN P6, R75, R77, R76, R79 ;  /* 0x0800004c4d4b7389 */ /* 0x00006400000c004f */
[----:B01----:R-:W-:Y:S01]  /*45e0*/  ENDCOLLECTIVE ;  /* 0x000000000000791b */ /* 0x003fe20003800000 */
.L_x_1164:
[----:B------:R-:W-:-:S04]  /*45f0*/  FADD.FTZ R67, R72, R67 ;  /* 0x0000004348437221 */ /* 0x000fc80000010000 */
[----:B------:R-:W-:Y:S02]  /*4600*/  IMAD.MOV.U32 R77, RZ, RZ, R67 ;  /* 0x000000ffff4d7224 */ /* 0x000fe400078e0043 */
[----:B------:R-:W-:Y:S02]  /*4610*/  IMAD.MOV.U32 R76, RZ, RZ, 0x1 ;  /* 0x00000001ff4c7424 */ /* 0x000fe400078e00ff */
[----:B------:R-:W-:-:S07]  /*4620*/  IMAD.MOV.U32 R68, RZ, RZ, R75 ;  /* 0x000000ffff447224 */ /* 0x000fce00078e004b */
[----:B------:R-:W-:Y:S05]  /*4630*/  WARPSYNC.COLLECTIVE R74, `(.L_x_1165) ;  /* 0x000000004a087348 */ /* 0x000fea0003c00000 */
[----:B------:R0:W1:Y:S02]  /*4640*/  SHFL.DOWN P6, R75, R77, R76, R79 ;  /* 0x0800004c4d4b7389 */ /* 0x00006400000c004f */
[----:B01----:R-:W-:Y:S01]  /*4650*/  ENDCOLLECTIVE ;  /* 0x000000000000791b */ /* 0x003fe20003800000 */
.L_x_1165:
[----:B------:R-:W-:-:S04]  /*4660*/  FADD.FTZ R68, R73, R68 ;  /* 0x0000004449447221 */ /* 0x000fc80000010000 */
[----:B------:R-:W-:Y:S01]  /*4670*/  IMAD.MOV.U32 R77, RZ, RZ, R68 ;  /* 0x000000ffff4d7224 */ /* 0x000fe200078e0044 */
[----:B------:R-:W-:-:S07]  /*4680*/  MOV R66, R75 ;  /* 0x0000004b00427202 */ /* 0x000fce0000000f00 */
[----:B------:R-:W-:Y:S05]  /*4690*/  WARPSYNC.COLLECTIVE R74, `(.L_x_1166) ;  /* 0x000000004a087348 */ /* 0x000fea0003c00000 */
[----:B------:R0:W1:Y:S02]  /*46a0*/  SHFL.DOWN P6, R75, R77, R76, R79 ;  /* 0x0800004c4d4b7389 */ /* 0x00006400000c004f */
[----:B01----:R-:W-:Y:S01]  /*46b0*/  ENDCOLLECTIVE ;  /* 0x000000000000791b */ /* 0x003fe20003800000 */
.L_x_1166:
[----:B------:R-:W-:Y:S01]  /*46c0*/  IMAD.MOV.U32 R69, RZ, RZ, R75 ;  /* 0x000000ffff457224 */ /* 0x000fe200078e004b */
[----:B------:R-:W-:Y:S06]  /*46d0*/  BRA `(.L_x_1167) ;  /* 0xffffffd400a87947 */ /* 0x000fec000383ffff */
.L_x_1168:
        /* <DEDUP_REMOVED lines=10> */
.L_x_3909:


//--------------------- .text._ZN10layer_norm22ln_bwd_finalize_kernelINS_22Kernel_traits_finalizeILj5120Ef13__nv_bfloat16S2_S2_fjLb0ELj1024ELj4ENS_18Kernel_traits_baseILj5120EfS2_S2_S2_fjLj1024EEEEELb0ELb1EEEvNS_9BwdParamsE --------------------------
	.section	.text._ZN10layer_norm22ln_bwd_finalize_kernelINS_22Kernel_traits_finalizeILj5120Ef13__nv_bfloat16S2_S2_fjLb0ELj1024ELj4ENS_18Kernel_traits_baseILj5120EfS2_S2_S2_fjLj1024EEEEELb0ELb1EEEvNS_9BwdParamsE,"ax",@progbits
	.align	128
        .global         _ZN10layer_norm22ln_bwd_finalize_kernelINS_22Kernel_traits_finalizeILj5120Ef13__nv_bfloat16S2_S2_fjLb0ELj1024ELj4ENS_18Kernel_traits_baseILj5120EfS2_S2_S2_fjLj1024EEEEELb0ELb1EEEvNS_9BwdParamsE
        .type           _ZN10layer_norm22ln_bwd_finalize_kernelINS_22Kernel_traits_finalizeILj5120Ef13__nv_bfloat16S2_S2_fjLb0ELj1024ELj4ENS_18Kernel_traits_baseILj5120EfS2_S2_S2_fjLj1024EEEEELb0ELb1EEEvNS_9BwdParamsE,@function
        .size           _ZN10layer_norm22ln_bwd_finalize_kernelINS_22Kernel_traits_finalizeILj5120Ef13__nv_bfloat16S2_S2_fjLb0ELj1024ELj4ENS_18Kernel_traits_baseILj5120EfS2_S2_S2_fjLj1024EEEEELb0ELb1EEEvNS_9BwdParamsE,(.L_x_3910 - _ZN10layer_norm22ln_bwd_finalize_kernelINS_22Kernel_traits_finalizeILj5120Ef13__nv_bfloat16S2_S2_fjLb0ELj1024ELj4ENS_18Kernel_traits_baseILj5120EfS2_S2_S2_fjLj1024EEEEELb0ELb1EEEvNS_9BwdParamsE)
        .other          _ZN10layer_norm22ln_bwd_finalize_kernelINS_22Kernel_traits_finalizeILj5120Ef13__nv_bfloat16S2_S2_fjLb0ELj1024ELj4ENS_18Kernel_traits_baseILj5120EfS2_S2_S2_fjLj1024EEEEELb0ELb1EEEvNS_9BwdParamsE,@"STO_CUDA_ENTRY STV_DEFAULT"
_ZN10layer_norm22ln_bwd_finalize_kernelINS_22Kernel_traits_finalizeILj5120Ef13__nv_bfloat16S2_S2_fjLb0ELj1024ELj4ENS_18Kernel_traits_baseILj5120EfS2_S2_S2_fjLj1024EEEEELb0ELb1EEEvNS_9BwdParamsE:
.text._ZN10layer_norm22ln_bwd_finalize_kernelINS_22Kernel_traits_finalizeILj5120Ef13__nv_bfloat16S2_S2_fjLb0ELj1024ELj4ENS_18Kernel_traits_baseILj5120EfS2_S2_S2_fjLj1024EEEEELb0ELb1EEEvNS_9BwdParamsE:
        /* <DEDUP_REMOVED lines=26> */
.L_x_1178:
[----:B0-2---:R-:W0:Y:S01]  /*01a0*/  LDC R10, c[0x0][0x210] ;  /* 0x00008400ff0a7b82 */ /* 0x005e220000000800 */
[----:B------:R-:W-:Y:S01]  /*01b0*/  BSSY B0, `(.L_x_1169) ;  /* 0x0000067000007945 */ /* 0x000fe20003800000 */
[----:B------:R-:W-:Y:S01]  /*01c0*/  HFMA2.MMA R26, -RZ, RZ, 0, 0 ;  /* 0x00000000ff1a7435 */ /* 0x000fe200000001ff */
[----:B------:R-:W-:Y:S02]  /*01d0*/  MOV R20, RZ ;  /* 0x000000ff00147202 */ /* 0x000fe40000000f00 */
[----:B0-----:R-:W-:-:S13]  /*01e0*/  ISETP.GE.U32.AND P1, PT, R5, R10, PT ;  /* 0x0000000a0500720c */ /* 0x001fda0003f26070 */
[----:B-1----:R-:W-:Y:S05]  /*01f0*/  @P1 BRA `(.L_x_1170) ;  /* 0x0000000400881947 */ /* 0x002fea0003800000 */
        /* <DEDUP_REMOVED lines=25> */
.L_x_1173:
        /* <DEDUP_REMOVED lines=34> */
.L_x_1172:
[----:B------:R-:W-:Y:S05]  /*05b0*/  BSYNC B1 ;  /* 0x0000000000017941 */ /* 0x000fea0003800000 */
.L_x_1171:
        /* <DEDUP_REMOVED lines=25> */
.L_x_1175:
[----:B------:R-:W-:Y:S05]  /*0750*/  BSYNC B1 ;  /* 0x0000000000017941 */ /* 0x000fea0003800000 */
.L_x_1174:
        /* <DEDUP_REMOVED lines=12> */
.L_x_1170:
[----:B------:R-:W-:Y:S05]  /*0820*/  BSYNC B0 ;  /* 0x0000000000007941 */ /* 0x000fea0003800000 */
.L_x_1169:
        /* <DEDUP_REMOVED lines=29> */
.L_x_1189:
[----:B------:R-:W-:Y:S01]  /*0a00*/  @!P1 SHF.R.U32.HI R12, RZ, 0x3, R0 ;  /* 0x00000003ff0c9819 */ /* 0x000fe20000011600 */
[----:B----4-:R-:W-:Y:S01]  /*0a10*/  FADD.FTZ R14, R9, R14 ;  /* 0x0000000e090e7221 */ /* 0x010fe20000010000 */
[----:B---3--:R-:W-:Y:S02]  /*0a20*/  FADD.FTZ R11, R10, R11 ;  /* 0x0000000b0a0b7221 */ /* 0x008fe40000010000 */
[----:B------:R-:W-:-:S05]  /*0a30*/  @!P1 LOP3.LUT R12, R12, 0x1ffffffc, RZ, 0xc0, !PT ;  /* 0x1ffffffc0c0c9812 */ /* 0x000fca00078ec0ff */
[----:B------:R3:W-:Y:S04]  /*0a40*/  @!P1 STS [R12+UR4+0x2000], R14 ;  /* 0x0020000e0c009988 */ /* 0x0007e80008000804 */
[----:B------:R3:W-:Y:S02]  /*0a50*/  @!P1 STS [R12+UR4+0x2080], R11 ;  /* 0x0020800b0c009988 */ /* 0x0007e40008000804 */
.L_x_1176:
[----:B------:R-:W-:Y:S05]  /*0a60*/  WARPSYNC.ALL ;  /* 0x0000000000007948 */ /* 0x000fea0003800000 */
[----:B------:R-:W-:Y:S01]  /*0a70*/  BAR.SYNC.DEFER_BLOCKING 0x0 ;  /* 0x0000000000007b1d */ /* 0x000fe20000010000 */
[C---:B------:R-:W-:Y:S02]  /*0a80*/  ISETP.GT.U32.AND P1, PT, R3.reuse, -0x1401, PT ;  /* 0xffffebff0300780c */ /* 0x040fe40003f24070 */
[----:B------:R-:W-:-:S05]  /*0a90*/  IADD3 R3, R3, 0x1400, RZ ;  /* 0x0000140003037810 */ /* 0x000fca0007ffe0ff */
[----:B--23--:R-:W2:Y:S08]  /*0aa0*/  @P0 LDC.64 R10, c[0x0][0x318] ;  /* 0x0000c600ff0a0b82 */ /* 0x00ceb00000000a00 */
[----:B------:R-:W3:Y:S01]  /*0ab0*/  @P0 LDC.64 R12, c[0x0][0x310] ;  /* 0x0000c400ff0c0b82 */ /* 0x000ee20000000a00 */
[----:B------:R-:W4:Y:S04]  /*0ac0*/  @P0 LDS.64 R14, [R6+0x2000] ;  /* 0x00200000060e0984 */ /* 0x000f280000000a00 */
[----:B------:R-:W5:Y:S01]  /*0ad0*/  @P0 LDS.64 R16, [R6+0x2080] ;  /* 0x0020800006100984 */ /* 0x000f620000000a00 */
[----:B--2---:R-:W-:-:S04]  /*0ae0*/  @P0 IMAD.WIDE.U32 R10, R4, 0x8, R10 ;  /* 0x00000008040a0825 */ /* 0x004fc800078e000a */
[C---:B---3--:R-:W-:Y:S01]  /*0af0*/  @P0 IMAD.WIDE.U32 R12, R4.reuse, 0x8, R12 ;  /* 0x00000008040c0825 */ /* 0x048fe200078e000c */
[----:B------:R-:W-:Y:S01]  /*0b00*/  IADD3 R4, R4, 0xa00, RZ ;  /* 0x00000a0004047810 */ /* 0x000fe20007ffe0ff */
[----:B----4-:R2:W-:Y:S04]  /*0b10*/  @P0 STG.E.64 desc[UR6][R10.64], R14 ;  /* 0x0000000e0a000986 */ /* 0x0105e8000c101b06 */
[----:B-----5:R2:W-:Y:S01]  /*0b20*/  @P0 STG.E.64 desc[UR6][R12.64], R16 ;  /* 0x000000100c000986 */ /* 0x0205e2000c101b06 */
[----:B------:R-:W-:Y:S05]  /*0b30*/  @P1 BRA `(.L_x_1178) ;  /* 0xfffffff400981947 */ /* 0x000fea000383ffff */
[----:B------:R-:W-:Y:S05]  /*0b40*/  EXIT ;  /* 0x000000000000794d */ /* 0x000fea0003800000 */
.L_x_1177:
[----:B------:R-:W-:Y:S01]  /*0b50*/  HFMA2.MMA R19, -RZ, RZ, 0, 5.9604644775390625e-08 ;  /* 0x00000001ff137435 */ /* 0x000fe200000001ff */
[----:B0--3--:R-:W-:Y:S01]  /*0b60*/  MOV R20, R10 ;  /* 0x0000000a00147202 */ /* 0x009fe20000000f00 */
[----:B------:R-:W-:Y:S01]  /*0b70*/  IMAD.MOV.U32 R22, RZ, RZ, 0x1f ;  /* 0x0000001fff167424 */ /* 0x000fe200078e00ff */
[----:B------:R-:W-:-:S08]  /*0b80*/  MOV R17, 0xffffffff ;  /* 0xffffffff00117802 */ /* 0x000fd00000000f00 */
[----:B-12---:R-:W-:Y:S05]  /*0b90*/  WARPSYNC.COLLECTIVE R17, `(.L_x_1179) ;  /* 0x0000000011087348 */ /* 0x006fea0003c00000 */
[----:B------:R0:W3:Y:S02]  /*0ba0*/  SHFL.BFLY P2, R18, R20, R19, R22 ;  /* 0x0c00001314127389 */ /* 0x0000e40000040016 */
[----:B0123--:R-:W-:Y:S01]  /*0bb0*/  ENDCOLLECTIVE ;  /* 0x000000000000791b */ /* 0x00ffe20003800000 */
.L_x_1179:
[----:B------:R-:W-:Y:S01]  /*0bc0*/  HFMA2.MMA R19, -RZ, RZ, 0, 1.1920928955078125e-07 ;  /* 0x00000002ff137435 */ /* 0x000fe200000001ff */
[----:B------:R-:W-:-:S05]  /*0bd0*/  MOV R11, R18 ;  /* 0x00000012000b7202 */ /* 0x000fca0000000f00 */
[----:B------:R-:W-:-:S05]  /*0be0*/  FADD.FTZ R11, R10, R11 ;  /* 0x0000000b0a0b7221 */ /* 0x000fca0000010000 */
[----:B------:R-:W-:-:S07]  /*0bf0*/  MOV R20, R11 ;  /* 0x0000000b00147202 */ /* 0x000fce0000000f00 */
[----:B------:R-:W-:Y:S05]  /*0c00*/  WARPSYNC.COLLECTIVE R17, `(.L_x_1180) ;  /* 0x0000000011087348 */ /* 0x000fea0003c00000 */
[----:B------:R0:W1:Y:S02]  /*0c10*/  SHFL.BFLY P2, R18, R20, R19, R22 ;  /* 0x0c00001314127389 */ /* 0x0000640000040016 */
[----:B01----:R-:W-:Y:S01]  /*0c20*/  ENDCOLLECTIVE ;  /* 0x000000000000791b */ /* 0x003fe20003800000 */
.L_x_1180:
[----:B------:R-:W-:Y:S01]  /*0c30*/  HFMA2.MMA R19, -RZ, RZ, 0, 2.384185791015625e-07 ;  /* 0x00000004ff137435 */ /* 0x000fe200000001ff */
[----:B------:R-:W-:-:S04]  /*0c40*/  IMAD.MOV.U32 R12, RZ, RZ, R18 ;  /* 0x000000ffff0c7224 */ /* 0x000fc800078e0012 */
[----:B------:R-:W-:-:S05]  /*0c50*/  FADD.FTZ R12, R11, R12 ;  /* 0x0000000c0b0c7221 */ /* 0x000fca0000010000 */
[----:B------:R-:W-:-:S07]  /*0c60*/  MOV R20, R12 ;  /* 0x0000000c00147202 */ /* 0x000fce0000000f00 */
[----:B------:R-:W-:Y:S05]  /*0c70*/  WARPSYNC.COLLECTIVE R17, `(.L_x_1181) ;  /* 0x0000000011087348 */ /* 0x000fea0003c00000 */
[----:B------:R0:W1:Y:S02]  /*0c80*/  SHFL.BFLY P2, R18, R20, R19, R22 ;  /* 0x0c00001314127389 */ /* 0x0000640000040016 */
[----:B01----:R-:W-:Y:S01]  /*0c90*/  ENDCOLLECTIVE ;  /* 0x000000000000791b */ /* 0x003fe20003800000 */
.L_x_1181:
[----:B------:R-:W-:Y:S01]  /*0ca0*/  IMAD.MOV.U32 R19, RZ, RZ, 0x8 ;  /* 0x00000008ff137424 */ /* 0x000fe200078e00ff */
[----:B------:R-:W-:-:S05]  /*0cb0*/  MOV R13, R18 ;  /* 0x00000012000d7202 */ /* 0x000fca0000000f00 */
[----:B------:R-:W-:-:S05]  /*0cc0*/  FADD.FTZ R13, R12, R13 ;  /* 0x0000000d0c0d7221 */ /* 0x000fca0000010000 */
[----:B------:R-:W-:-:S07]  /*0cd0*/  MOV R20, R13 ;  /* 0x0000000d00147202 */ /* 0x000fce0000000f00 */
[----:B------:R-:W-:Y:S05]  /*0ce0*/  WARPSYNC.COLLECTIVE R17, `(.L_x_1182) ;  /* 0x0000000011087348 */ /* 0x000fea0003c00000 */
[----:B------:R0:W1:Y:S02]  /*0cf0*/  SHFL.BFLY P2, R18, R20, R19, R22 ;  /* 0x0c00001314127389 */ /* 0x0000640000040016 */
[----:B01----:R-:W-:Y:S01]  /*0d00*/  ENDCOLLECTIVE ;  /* 0x000000000000791b */ /* 0x003fe20003800000 */
.L_x_1182:
[----:B------:R-:W-:Y:S01]  /*0d10*/  HFMA2.MMA R19, -RZ, RZ, 0, 9.5367431640625e-07 ;  /* 0x00000010ff137435 */ /* 0x000fe200000001ff */
[----:B------:R-:W-:-:S05]  /*0d20*/  MOV R10, R18 ;  /* 0x00000012000a7202 */ /* 0x000fca0000000f00 */
[----:B------:R-:W-:-:S05]  /*0d30*/  FADD.FTZ R10, R13, R10 ;  /* 0x0000000a0d0a7221 */ /* 0x000fca0000010000 */
[----:B------:R-:W-:-:S07]  /*0d40*/  MOV R20, R10 ;  /* 0x0000000a00147202 */ /* 0x000fce0000000f00 */
[----:B------:R-:W-:Y:S05]  /*0d50*/  WARPSYNC.COLLECTIVE R17, `(.L_x_1183) ;  /* 0x0000000011087348 */ /* 0x000fea0003c00000 */
[----:B------:R0:W1:Y:S02]  /*0d60*/  SHFL.BFLY P2, R18, R20, R19, R22 ;  /* 0x0c00001314127389 */ /* 0x0000640000040016 */
[----:B01----:R-:W-:Y:S01]  /*0d70*/  ENDCOLLECTIVE ;  /* 0x000000000000791b */ /* 0x003fe20003800000 */
.L_x_1183:
[----:B------:R-:W-:Y:S01]  /*0d80*/  HFMA2.MMA R19, -RZ, RZ, 0, 5.9604644775390625e-08 ;  /* 0x00000001ff137435 */ /* 0x000fe200000001ff */
[----:B------:R-:W-:Y:S01]  /*0d90*/  IMAD.MOV.U32 R20, RZ, RZ, R9 ;  /* 0x000000ffff147224 */ /* 0x000fe200078e0009 */
[----:B------:R-:W-:-:S09]  /*0da0*/  MOV R11, R18 ;  /* 0x00000012000b7202 */ /* 0x000fd20000000f00 */
[----:B------:R-:W-:Y:S05]  /*0db0*/  WARPSYNC.COLLECTIVE R17, `(.L_x_1184) ;  /* 0x0000000011087348 */ /* 0x000fea0003c00000 */
[----:B------:R0:W1:Y:S02]  /*0dc0*/  SHFL.BFLY P2, R18, R20, R19, R22 ;  /* 0x0c00001314127389 */ /* 0x0000640000040016 */
[----:B01----:R-:W-:Y:S01]  /*0dd0*/  ENDCOLLECTIVE ;  /* 0x000000000000791b */ /* 0x003fe20003800000 */
.L_x_1184:
[----:B------:R-:W-:Y:S01]  /*0de0*/  HFMA2.MMA R19, -RZ, RZ, 0, 1.1920928955078125e-07 ;  /* 0x00000002ff137435 */ /* 0x000fe200000001ff */
[----:B------:R-:W-:-:S05]  /*0df0*/  MOV R12, R18 ;  /* 0x00000012000c7202 */ /* 0x000fca0000000f00 */
[----:B------:R-:W-:-:S05]  /*0e00*/  FADD.FTZ R14, R9, R12 ;  /* 0x0000000c090e7221 */ /* 0x000fca0000010000 */
[----:B------:R-:W-:-:S07]  /*0e10*/  MOV R20, R14 ;  /* 0x0000000e00147202 */ /* 0x000fce0000000f00 */
[----:B------:R-:W-:Y:S05]  /*0e20*/  WARPSYNC.COLLECTIVE R17, `(.L_x_1185) ;  /* 0x0000000011087348 */ /* 0x000fea0003c00000 */
[----:B------:R0:W1:Y:S02]  /*0e30*/  SHFL.BFLY P2, R18, R20, R19, R22 ;  /* 0x0c00001314127389 */ /* 0x0000640000040016 */
[----:B01----:R-:W-:Y:S01]  /*0e40*/  ENDCOLLECTIVE ;  /* 0x000000000000791b */ /* 0x003fe20003800000 */
.L_x_1185:
[----:B------:R-:W-:Y:S01]  /*0e50*/  HFMA2.MMA R19, -RZ, RZ, 0, 2.384185791015625e-07 ;  /* 0x00000004ff137435 */ /* 0x000fe200000001ff */
[----:B------:R-:W-:-:S04]  /*0e60*/  IMAD.MOV.U32 R13, RZ, RZ, R18 ;  /* 0x000000ffff0d7224 */ /* 0x000fc800078e0012 */
[----:B------:R-:W-:-:S05]  /*0e70*/  FADD.FTZ R15, R14, R13 ;  /* 0x0000000d0e0f7221 */ /* 0x000fca0000010000 */
[----:B------:R-:W-:-:S07]  /*0e80*/  MOV R20, R15 ;  /* 0x0000000f00147202 */ /* 0x000fce0000000f00 */
[----:B------:R-:W-:Y:S05]  /*0e90*/  WARPSYNC.COLLECTIVE R17, `(.L_x_1186) ;  /* 0x0000000011087348 */ /* 0x000fea0003c00000 */
[----:B------:R0:W1:Y:S02]  /*0ea0*/  SHFL.BFLY P2, R18, R20, R19, R22 ;  /* 0x0c00001314127389 */ /* 0x0000640000040016 */
[----:B01----:R-:W-:Y:S01]  /*0eb0*/  ENDCOLLECTIVE ;  /* 0x000000000000791b */ /* 0x003fe20003800000 */
.L_x_1186:
[----:B------:R-:W-:Y:S01]  /*0ec0*/  IMAD.MOV.U32 R19, RZ, RZ, 0x8 ;  /* 0x00000008ff137424 */ /* 0x000fe200078e00ff */
[----:B------:R-:W-:-:S05]  /*0ed0*/  MOV R16, R18 ;  /* 0x0000001200107202 */ /* 0x000fca0000000f00 */
[----:B------:R-:W-:-:S05]  /*0ee0*/  FADD.FTZ R16, R15, R16 ;  /* 0x000000100f107221 */ /* 0x000fca0000010000 */
[----:B------:R-:W-:-:S07]  /*0ef0*/  MOV R20, R16 ;  /* 0x0000001000147202 */ /* 0x000fce0000000f00 */
[----:B------:R-:W-:Y:S05]  /*0f00*/  WARPSYNC.COLLECTIVE R17, `(.L_x_1187) ;  /* 0x0000000011087348 */ /* 0x000fea0003c00000 */
[----:B------:R0:W1:Y:S02]  /*0f10*/  SHFL.BFLY P2, R18, R20, R19, R22 ;  /* 0x0c00001314127389 */ /* 0x0000640000040016 */
[----:B01----:R-:W-:Y:S01]  /*0f20*/  ENDCOLLECTIVE ;  /* 0x000000000000791b */ /* 0x003fe20003800000 */
.L_x_1187:
[----:B------:R-:W-:Y:S01]  /*0f30*/  HFMA2.MMA R19, -RZ, RZ, 0, 9.5367431640625e-07 ;  /* 0x00000010ff137435 */ /* 0x000fe200000001ff */
[----:B------:R-:W-:-:S05]  /*0f40*/  MOV R9, R18 ;  /* 0x0000001200097202 */ /* 0x000fca0000000f00 */
[----:B------:R-:W-:-:S05]  /*0f50*/  FADD.FTZ R9, R16, R9 ;  /* 0x0000000910097221 */ /* 0x000fca0000010000 */
[----:B------:R-:W-:-:S07]  /*0f60*/  MOV R20, R9 ;  /* 0x0000000900147202 */ /* 0x000fce0000000f00 */
[----:B------:R-:W-:Y:S05]  /*0f70*/  WARPSYNC.COLLECTIVE R17, `(.L_x_1188) ;  /* 0x0000000011087348 */ /* 0x000fea0003c00000 */
[----:B------:R0:W1:Y:S02]  /*0f80*/  SHFL.BFLY P2, R18, R20, R19, R22 ;  /* 0x0c00001314127389 */ /* 0x0000640000040016 */
[----:B01----:R-:W-:Y:S01]  /*0f90*/  ENDCOLLECTIVE ;  /* 0x000000000000791b */ /* 0x003fe20003800000 */
.L_x_1188:
[----:B------:R-:W-:Y:S01]  /*0fa0*/  MOV R14, R18 ;  /* 0x00000012000e7202 */ /* 0x000fe20000000f00 */
[----:B------:R-:W-:Y:S06]  /*0fb0*/  BRA `(.L_x_1189) ;  /* 0xfffffff800907947 */ /* 0x000fec000383ffff */
.L_x_1190:
        /* <DEDUP_REMOVED lines=12> */
.L_x_3910:


//--------------------- .text._ZN10layer_norm40ln_parallel_residual_bwd_finalize_kernelINS_22Kernel_traits_finalizeILj5120Ef13__nv_bfloat16S2_S2_fjLb0ELj1024ELj4ENS_18Kernel_traits_baseILj5120EfS2_S2_S2_fjLj1024EEEEELb1EEEvNS_9BwdParamsE --------------------------
	.section	.text._ZN10layer_norm40ln_parallel_residual_bwd_finalize_kernelINS_22Kernel_traits_finalizeILj5120Ef13__nv_bfloat16S2_S2_fjLb0ELj1024ELj4ENS_18Kernel_traits_baseILj5120EfS2_S2_S2_fjLj1024EEEEELb1EEEvNS_9BwdParamsE,"ax",@progbits
	.align	128
        .global         _ZN10layer_norm40ln_parallel_residual_bwd_finalize_kernelINS_22Kernel_traits_finalizeILj5120Ef13__nv_bfloat16S2_S2_fjLb0ELj1024ELj4ENS_18Kernel_traits_baseILj5120EfS2_S2_S2_fjLj1024EEEEELb1EEEvNS_9BwdParamsE
        .type           _ZN10layer_norm40ln_parallel_residual_bwd_finalize_kernelINS_22Kernel_traits_finalizeILj5120Ef13__nv_bfloat16S2_S2_fjLb0ELj1024ELj4ENS_18Kernel_traits_baseILj5120EfS2_S2_S2_fjLj1024EEEEELb1EEEvNS_9BwdParamsE,@function
        .size           _ZN10layer_norm40ln_parallel_residual_bwd_finalize_kernelINS_22Kernel_traits_finalizeILj5120Ef13__nv_bfloat16S2_S2_fjLb0ELj1024ELj4ENS_18Kernel_traits_baseILj5120EfS2_S2_S2_fjLj1024EEEEELb1EEEvNS_9BwdParamsE,(.L_x_3911 - _ZN10layer_norm40ln_parallel_residual_bwd_finalize_kernelINS_22Kernel_traits_finalizeILj5120Ef13__nv_bfloat16S2_S2_fjLb0ELj1024ELj4ENS_18Kernel_traits_baseILj5120EfS2_S2_S2_fjLj1024EEEEELb1EEEvNS_9BwdParamsE)
        .other          _ZN10layer_norm40ln_parallel_residual_bwd_finalize_kernelINS_22Kernel_traits_finalizeILj5120Ef13__nv_bfloat16S2_S2_fjLb0ELj1024ELj4ENS_18Kernel_traits_baseILj5120EfS2_S2_S2_fjLj1024EEEEELb1EEEvNS_9BwdParamsE,@"STO_CUDA_ENTRY STV_DEFAULT"
_ZN10layer_norm40ln_parallel_residual_bwd_finalize_kernelINS_22Kernel_traits_finalizeILj5120Ef13__nv_bfloat16S2_S2_fjLb0ELj1024ELj4ENS_18Kernel_traits_baseILj5120EfS2_S2_S2_fjLj1024EEEEELb1EEEvNS_9BwdParamsE:
.text._ZN10layer_norm40ln_parallel_residual_bwd_finalize_kernelINS_22Kernel_traits_finalizeILj5120Ef13__nv_bfloat16S2_S2_fjLb0ELj1024ELj4ENS_18Kernel_traits_baseILj5120EfS2_S2_S2_fjLj1024EEEEELb1EEEvNS_9BwdParamsE:
        /* <DEDUP_REMOVED lines=23> */
.L_x_1202:
        /* <DEDUP_REMOVED lines=41> */
.L_x_1195:
        /* <DEDUP_REMOVED lines=62> */
.L_x_1194:
[----:B------:R-:W-:Y:S05]  /*07e0*/  BSYNC B1 ;  /* 0x0000000000017941 */ /* 0x000fea0003800000 */
.L_x_1193:
        /* <DEDUP_REMOVED lines=39> */
.L_x_1197:
[----:B------:R-:W-:Y:S05]  /*0a60*/  BSYNC B1 ;  /* 0x0000000000017941 */ /* 0x000fea0003800000 */
.L_x_1196:
        /* <DEDUP_REMOVED lines=20> */
.L_x_1192:
[----:B------:R-:W-:Y:S05]  /*0bb0*/  BSYNC B0 ;  /* 0x0000000000007941 */ /* 0x000fea0003800000 */
.L_x_1191:
        /* <DEDUP_REMOVED lines=54> */
.L_x_1223:
        /* <DEDUP_REMOVED lines=10> */
.L_x_1198:
        /* <DEDUP_REMOVED lines=22> */
.L_x_1201:
[----:B------:R-:W-:Y:S05]  /*1120*/  BSYNC B0 ;  /* 0x0000000000007941 */ /* 0x000fea0003800000 */
.L_x_1200:
[C---:B------:R-:W-:Y:S02]  /*1130*/  ISETP.GT.U32.AND P1, PT, R4.reuse, -0x1401, PT ;  /* 0xffffebff0400780c */ /* 0x040fe40003f24070 */
[----:B------:R-:W-:Y:S02]  /*1140*/  IADD3 R4, R4, 0x1400, RZ ;  /* 0x0000140004047810 */ /* 0x000fe40007ffe0ff */
[----:B------:R-:W-:-:S09]  /*1150*/  IADD3 R5, R5, 0xa00, RZ ;  /* 0x00000a0005057810 */ /* 0x000fd20007ffe0ff */
[----:B------:R-:W-:Y:S05]  /*1160*/  @P1 BRA `(.L_x_1202) ;  /* 0xfffffff000001947 */ /* 0x000fea000383ffff */
[----:B------:R-:W-:Y:S05]  /*1170*/  EXIT ;  /* 0x000000000000794d */ /* 0x000fea0003800000 */
.L_x_1199:
[----:B------:R-:W-:Y:S01]  /*1180*/  HFMA2.MMA R13, -RZ, RZ, 0, 5.9604644775390625e-08 ;  /* 0x00000001ff0d7435 */ /* 0x000fe200000001ff */
[----:B0-----:R-:W-:Y:S02]  /*1190*/  MOV R26, R9 ;  /* 0x00000009001a7202 */ /* 0x001fe40000000f00 */
[----:B------:R-:W-:Y:S02]  /*11a0*/  MOV R12, 0x1f ;  /* 0x0000001f000c7802 */ /* 0x000fe40000000f00 */
[----:B------:R-:W-:-:S07]  /*11b0*/  MOV R11, 0xffffffff ;  /* 0xffffffff000b7802 */ /* 0x000fce0000000f00 */
[----:B-1234-:R-:W-:Y:S05]  /*11c0*/  WARPSYNC.COLLECTIVE R11, `(.L_x_1203) ;  /* 0x000000000b087348 */ /* 0x01efea0003c00000 */
[----:B------:R0:W0:Y:S02]  /*11d0*/  SHFL.BFLY P2, R16, R26, R13, R12 ;  /* 0x0c00000d1a107389 */ /* 0x000024000004000c */
[----:B01234-:R-:W-:Y:S01]  /*11e0*/  ENDCOLLECTIVE ;  /* 0x000000000000791b */ /* 0x01ffe20003800000 */
.L_x_1203:
[----:B------:R-:W-:Y:S01]  /*11f0*/  HFMA2.MMA R13, -RZ, RZ, 0, 1.1920928955078125e-07 ;  /* 0x00000002ff0d7435 */ /* 0x000fe200000001ff */
[----:B------:R-:W-:-:S05]  /*1200*/  FADD.FTZ R10, R9, R16 ;  /* 0x00000010090a7221 */ /* 0x000fca0000010000 */
[----:B------:R-:W-:-:S07]  /*1210*/  MOV R26, R10 ;  /* 0x0000000a001a7202 */ /* 0x000fce0000000f00 */
[----:B------:R-:W-:Y:S05]  /*1220*/  WARPSYNC.COLLECTIVE R11, `(.L_x_1204) ;  /* 0x000000000b087348 */ /* 0x000fea0003c00000 */
[----:B------:R0:W1:Y:S02]  /*1230*/  SHFL.BFLY P2, R16, R26, R13, R12 ;  /* 0x0c00000d1a107389 */ /* 0x000064000004000c */
[----:B01----:R-:W-:Y:S01]  /*1240*/  ENDCOLLECTIVE ;  /* 0x000000000000791b */ /* 0x003fe20003800000 */
.L_x_1204:
[----:B------:R-:W-:Y:S01]  /*1250*/  HFMA2.MMA R13, -RZ, RZ, 0, 2.384185791015625e-07 ;  /* 0x00000004ff0d7435 */ /* 0x000fe200000001ff */
[----:B------:R-:W-:-:S05]  /*1260*/  FADD.FTZ R9, R10, R16 ;  /* 0x000000100a097221 */ /* 0x000fca0000010000 */
[----:B------:R-:W-:-:S07]  /*1270*/  MOV R26, R9 ;  /* 0x00000009001a7202 */ /* 0x000fce0000000f00 */
[----:B------:R-:W-:Y:S05]  /*1280*/  WARPSYNC.COLLECTIVE R11, `(.L_x_1205) ;  /* 0x000000000b087348 */ /* 0x000fea0003c00000 */
[----:B------:R0:W1:Y:S02]  /*1290*/  SHFL.BFLY P2, R16, R26, R13, R12 ;  /* 0x0c00000d1a107389 */ /* 0x000064000004000c */
[----:B01----:R-:W-:Y:S01]  /*12a0*/  ENDCOLLECTIVE ;  /* 0x000000000000791b */ /* 0x003fe20003800000 */
.L_x_1205:
[----:B------:R-:W-:Y:S01]  /*12b0*/  HFMA2.MMA R13, -RZ, RZ, 0, 4.76837158203125e-07 ;  /* 0x00000008ff0d7435 */ /* 0x000fe200000001ff */
[----:B------:R-:W-:-:S05]  /*12c0*/  FADD.FTZ R18, R9, R16 ;  /* 0x0000001009127221 */ /* 0x000fca0000010000 */
[----:B------:R-:W-:-:S07]  /*12d0*/  MOV R26, R18 ;  /* 0x00000012001a7202 */ /* 0x000fce0000000f00 */
[----:B------:R-:W-:Y:S05]  /*12e0*/  WARPSYNC.COLLECTIVE R11, `(.L_x_1206) ;  /* 0x000000000b087348 */ /* 0x000fea0003c00000 */
[----:B------:R0:W1:Y:S02]  /*12f0*/  SHFL.BFLY P2, R16, R26, R13, R12 ;  /* 0x0c00000d1a107389 */ /* 0x000064000004000c */
[----:B01----:R-:W-:Y:S01]  /*1300*/  ENDCOLLECTIVE ;  /* 0x000000000000791b */ /* 0x003fe20003800000 */
.L_x_1206:
[----:B------:R-:W-:Y:S01]  /*1310*/  HFMA2.MMA R13, -RZ, RZ, 0, 9.5367431640625e-07 ;  /* 0x00000010ff0d7435 */ /* 0x000fe200000001ff */
[----:B------:R-:W-:-:S05]  /*1320*/  FADD.FTZ R10, R18, R16 ;  /* 0x00000010120a7221 */ /* 0x000fca0000010000 */
[----:B------:R-:W-:-:S07]  /*1330*/  MOV R26, R10 ;  /* 0x0000000a001a7202 */ /* 0x000fce0000000f00 */
[----:B------:R-:W-:Y:S05]  /*1340*/  WARPSYNC.COLLECTIVE R11, `(.L_x_1207) ;  /* 0x000000000b087348 */ /* 0x000fea0003c00000 */
[----:B------:R0:W1:Y:S02]  /*1350*/  SHFL.BFLY P2, R16, R26, R13, R12 ;  /* 0x0c00000d1a107389 */ /* 0x000064000004000c */
[----:B01----:R-:W-:Y:S01]  /*1360*/  ENDCOLLECTIVE ;  /* 0x000000000000791b */ /* 0x003fe20003800000 */
.L_x_1207:
[----:B------:R-:W-:Y:S01]  /*1370*/  HFMA2.MMA R13, -RZ, RZ, 0, 5.9604644775390625e-08 ;  /* 0x00000001ff0d7435 */ /* 0x000fe200000001ff */
[----:B------:R-:W-:Y:S02]  /*1380*/  MOV R26, R14 ;  /* 0x0000000e001a7202 */ /* 0x000fe40000000f00 */
[----:B------:R-:W-:-:S08]  /*1390*/  MOV R9, R16 ;  /* 0x0000001000097202 */ /* 0x000fd00000000f00 */
[----:B------:R-:W-:Y:S05]  /*13a0*/  WARPSYNC.COLLECTIVE R11, `(.L_x_1208) ;  /* 0x000000000b087348 */ /* 0x000fea0003c00000 */
[----:B------:R0:W1:Y:S02]  /*13b0*/  SHFL.BFLY P2, R16, R26, R13, R12 ;  /* 0x0c00000d1a107389 */ /* 0x000064000004000c */
[----:B01----:R-:W-:Y:S01]  /*13c0*/  ENDCOLLECTIVE ;  /* 0x000000000000791b */ /* 0x003fe20003800000 */
.L_x_1208:
[----:B------:R-:W-:Y:S01]  /*13d0*/  HFMA2.MMA R13, -RZ, RZ, 0, 1.1920928955078125e-07 ;  /* 0x00000002ff0d7435 */ /* 0x000fe200000001ff */
[----:B------:R-:W-:-:S05]  /*13e0*/  MOV R15, R16 ;  /* 0x00000010000f7202 */ /* 0x000fca0000000f00 */
[----:B------:R-:W-:-:S05]  /*13f0*/  FADD.FTZ R15, R14, R15 ;  /* 0x0000000f0e0f7221 */ /* 0x000fca0000010000 */
[----:B------:R-:W-:-:S07]  /*1400*/  MOV R26, R15 ;  /* 0x0000000f001a7202 */ /* 0x000fce0000000f00 */
[----:B------:R-:W-:Y:S05]  /*1410*/  WARPSYNC.COLLECTIVE R11, `(.L_x_1209) ;  /* 0x000000000b087348 */ /* 0x000fea0003c00000 */
[----:B------:R0:W1:Y:S02]  /*1420*/  SHFL.BFLY P2, R16, R26, R13, R12 ;  /* 0x0c00000d1a107389 */ /* 0x000064000004000c */
[----:B01----:R-:W-:Y:S01]  /*1430*/  ENDCOLLECTIVE ;  /* 0x000000000000791b */ /* 0x003fe20003800000 */
.L_x_1209:
[----:B------:R-:W-:Y:S01]  /*1440*/  HFMA2.MMA R13, -RZ, RZ, 0, 2.384185791015625e-07 ;  /* 0x00000004ff0d7435 */ /* 0x000fe200000001ff */
[----:B------:R-:W-:-:S05]  /*1450*/  MOV R18, R16 ;  /* 0x0000001000127202 */ /* 0x000fca0000000f00 */
[----:B------:R-:W-:-:S05]  /*1460*/  FADD.FTZ R14, R15, R18 ;  /* 0x000000120f0e7221 */ /* 0x000fca0000010000 */
[----:B------:R-:W-:-:S07]  /*1470*/  MOV R26, R14 ;  /* 0x0000000e001a7202 */ /* 0x000fce0000000f00 */
[----:B------:R-:W-:Y:S05]  /*1480*/  WARPSYNC.COLLECTIVE R11, `(.L_x_1210) ;  /* 0x000000000b087348 */ /* 0x000fea0003c00000 */
[----:B------:R0:W1:Y:S02]  /*1490*/  SHFL.BFLY P2, R16, R26, R13, R12 ;  /* 0x0c00000d1a107389 */ /* 0x000064000004000c */
[----:B01----:R-:W-:Y:S01]  /*14a0*/  ENDCOLLECTIVE ;  /* 0x000000000000791b */ /* 0x003fe20003800000 */
.L_x_1210:
[----:B------:R-:W-:Y:S01]  /*14b0*/  HFMA2.MMA R13, -RZ, RZ, 0, 4.76837158203125e-07 ;  /* 0x00000008ff0d7435 */ /* 0x000fe200000001ff */
[----:B------:R-:W-:-:S05]  /*14c0*/  MOV R17, R16 ;  /* 0x0000001000117202 */ /* 0x000fca0000000f00 */
[----:B------:R-:W-:-:S05]  /*14d0*/  FADD.FTZ R19, R14, R17 ;  /* 0x000000110e137221 */ /* 0x000fca0000010000 */
[----:B------:R-:W-:-:S07]  /*14e0*/  MOV R26, R19 ;  /* 0x00000013001a7202 */ /* 0x000fce0000000f00 */
[----:B------:R-:W-:Y:S05]  /*14f0*/  WARPSYNC.COLLECTIVE R11, `(.L_x_1211) ;  /* 0x000000000b087348 */ /* 0x000fea0003c00000 */
[----:B------:R0:W1:Y:S02]  /*1500*/  SHFL.BFLY P2, R16, R26, R13, R12 ;  /* 0x0c00000d1a107389 */ /* 0x000064000004000c */
[----:B01----:R-:W-:Y:S01]  /*1510*/  ENDCOLLECTIVE ;  /* 0x000000000000791b */ /* 0x003fe20003800000 */
.L_x_1211:
[----:B------:R-:W-:Y:S01]  /*1520*/  HFMA2.MMA R13, -RZ, RZ, 0, 9.5367431640625e-07 ;  /* 0x00000010ff0d7435 */ /* 0x000fe200000001ff */
[----:B------:R-:W-:-:S05]  /*1530*/  MOV R20, R16 ;  /* 0x0000001000147202 */ /* 0x000fca0000000f00 */
[----:B------:R-:W-:-:S05]  /*1540*/  FADD.FTZ R15, R19, R20 ;  /* 0x00000014130f7221 */ /* 0x000fca0000010000 */
[----:B------:R-:W-:-:S07]  /*1550*/  MOV R26, R15 ;  /* 0x0000000f001a7202 */ /* 0x000fce0000000f00 */
[----:B------:R-:W-:Y:S05]  /*1560*/  WARPSYNC.COLLECTIVE R11, `(.L_x_1212) ;  /* 0x000000000b087348 */ /* 0x000fea0003c00000 */
[----:B------:R0:W1:Y:S02]  /*1570*/  SHFL.BFLY P2, R16, R26, R13, R12 ;  /* 0x0c00000d1a107389 */ /* 0x000064000004000c */
[----:B01----:R-:W-:Y:S01]  /*1580*/  ENDCOLLECTIVE ;  /* 0x000000000000791b */ /* 0x003fe20003800000 */
.L_x_1212:
[----:B------:R-:W-:Y:S01]  /*1590*/  HFMA2.MMA R13, -RZ, RZ, 0, 5.9604644775390625e-08 ;  /* 0x00000001ff0d7435 */ /* 0x000fe200000001ff */
[----:B------:R-:W-:Y:S02]  /*15a0*/  MOV R26, R8 ;  /* 0x00000008001a7202 */ /* 0x000fe40000000f00 */
[----:B------:R-:W-:-:S08]  /*15b0*/  MOV R14, R16 ;  /* 0x00000010000e7202 */ /* 0x000fd00000000f00 */
[----:B------:R-:W-:Y:S05]  /*15c0*/  WARPSYNC.COLLECTIVE R11, `(.L_x_1213) ;  /* 0x000000000b087348 */ /* 0x000fea0003c00000 */
[----:B------:R0:W1:Y:S02]  /*15d0*/  SHFL.BFLY P2, R16, R26, R13, R12 ;  /* 0x0c00000d1a107389 */ /* 0x000064000004000c */
[----:B01----:R-:W-:Y:S01]  /*15e0*/  ENDCOLLECTIVE ;  /* 0x000000000000791b */ /* 0x003fe20003800000 */
.L_x_1213:
[----:B------:R-:W-:Y:S01]  /*15f0*/  HFMA2.MMA R13, -RZ, RZ, 0, 1.1920928955078125e-07 ;  /* 0x00000002ff0d7435 */ /* 0x000fe200000001ff */
[----:B------:R-:W-:-:S05]  /*1600*/  MOV R17, R16 ;  /* 0x0000001000117202 */ /* 0x000fca0000000f00 */
[----:B------:R-:W-:-:S05]  /*1610*/  FADD.FTZ R19, R8, R17 ;  /* 0x0000001108137221 */ /* 0x000fca0000010000 */
[----:B------:R-:W-:-:S07]  /*1620*/  MOV R26, R19 ;  /* 0x00000013001a7202 */ /* 0x000fce0000000f00 */
[----:B------:R-:W-:Y:S05]  /*1630*/  WARPSYNC.COLLECTIVE R11, `(.L_x_1214) ;  /* 0x000000000b087348 */ /* 0x000fea0003c00000 */
[----:B------:R0:W1:Y:S02]  /*1640*/  SHFL.BFLY P2, R16, R26, R13, R12 ;  /* 0x0c00000d1a107389 */ /* 0x000064000004000c */
[----:B01----:R-:W-:Y:S01]  /*1650*/  ENDCOLLECTIVE ;  /* 0x000000000000791b */ /* 0x003fe20003800000 */
.L_x_1214:
[----:B------:R-:W-:Y:S01]  /*1660*/  HFMA2.MMA R13, -RZ, RZ, 0, 2.384185791015625e-07 ;  /* 0x00000004ff0d7435 */ /* 0x000fe200000001ff */
[----:B------:R-:W-:-:S05]  /*1670*/  MOV R20, R16 ;  /* 0x0000001000147202 */ /* 0x000fca0000000f00 */
[----:B------:R-:W-:-:S05]  /*1680*/  FADD.FTZ R8, R19, R20 ;  /* 0x0000001413087221 */ /* 0x000fca0000010000 */
[----:B------:R-:W-:-:S07]  /*1690*/  MOV R26, R8 ;  /* 0x00000008001a7202 */ /* 0x000fce0000000f00 */
[----:B------:R-:W-:Y:S05]  /*16a0*/  WARPSYNC.COLLECTIVE R11, `(.L_x_1215) ;  /* 0x000000000b087348 */ /* 0x000fea0003c00000 */
[----:B------:R0:W1:Y:S02]  /*16b0*/  SHFL.BFLY P2, R16, R26, R13, R12 ;  /* 0x0c00000d1a107389 */ /* 0x000064000004000c */
[----:B01----:R-:W-:Y:S01]  /*16c0*/  ENDCOLLECTIVE ;  /* 0x000000000000791b */ /* 0x003fe20003800000 */
.L_x_1215:
[----:B------:R-:W-:Y:S01]  /*16d0*/  HFMA2.MMA R13, -RZ, RZ, 0, 4.76837158203125e-07 ;  /* 0x00000008ff0d7435 */ /* 0x000fe200000001ff */
[----:B------:R-:W-:-:S05]  /*16e0*/  MOV R21, R16 ;  /* 0x0000001000157202 */ /* 0x000fca0000000f00 */
[----:B------:R-:W-:-:S05]  /*16f0*/  FADD.FTZ R21, R8, R21 ;  /* 0x0000001508157221 */ /* 0x000fca0000010000 */
[----:B------:R-:W-:-:S07]  /*1700*/  MOV R26, R21 ;  /* 0x00000015001a7202 */ /* 0x000fce0000000f00 */
[----:B------:R-:W-:Y:S05]  /*1710*/  WARPSYNC.COLLECTIVE R11, `(.L_x_1216) ;  /* 0x000000000b087348 */ /* 0x000fea0003c00000 */
[----:B------:R0:W1:Y:S02]  /*1720*/  SHFL.BFLY P2, R16, R26, R13, R12 ;  /* 0x0c00000d1a107389 */ /* 0x000064000004000c */
[----:B01----:R-:W-:Y:S01]  /*1730*/  ENDCOLLECTIVE ;  /* 0x000000000000791b */ /* 0x003fe20003800000 */
.L_x_1216:
[----:B------:R-:W-:Y:S01]  /*1740*/  HFMA2.MMA R13, -RZ, RZ, 0, 9.5367431640625e-07 ;  /* 0x00000010ff0d7435 */ /* 0x000fe200000001ff */
[----:B------:R-:W-:-:S05]  /*1750*/  MOV R22, R16 ;  /* 0x0000001000167202 */ /* 0x000fca0000000f00 */
[----:B------:R-:W-:-:S05]  /*1760*/  FADD.FTZ R17, R21, R22 ;  /* 0x0000001615117221 */ /* 0x000fca0000010000 */
[----:B------:R-:W-:-:S07]  /*1770*/  MOV R26, R17 ;  /* 0x00000011001a7202 */ /* 0x000fce0000000f00 */
[----:B------:R-:W-:Y:S05]  /*1780*/  WARPSYNC.COLLECTIVE R11, `(.L_x_1217) ;  /* 0x000000000b087348 */ /* 0x000fea0003c00000 */
[----:B------:R0:W1:Y:S02]  /*1790*/  SHFL.BFLY P2, R16, R26, R13, R12 ;  /* 0x0c00000d1a107389 */ /* 0x000064000004000c */
[----:B01----:R-:W-:Y:S01]  /*17a0*/  ENDCOLLECTIVE ;  /* 0x000000000000791b */ /* 0x003fe20003800000 */
.L_x_1217:
[----:B------:R-:W-:Y:S01]  /*17b0*/  HFMA2.MMA R13, -RZ, RZ, 0, 5.9604644775390625e-08 ;  /* 0x00000001ff0d7435 */ /* 0x000fe200000001ff */
[----:B------:R-:W-:Y:S02]  /*17c0*/  MOV R26, R7 ;  /* 0x00000007001a7202 */ /* 0x000fe40000000f00 */
[----:B------:R-:W-:-:S08]  /*17d0*/  MOV R8, R16 ;  /* 0x0000001000087202 */ /* 0x000fd00000000f00 */
[----:B------:R-:W-:Y:S05]  /*17e0*/  WARPSYNC.COLLECTIVE R11, `(.L_x_1218) ;  /* 0x000000000b087348 */ /* 0x000fea0003c00000 */
[----:B------:R0:W1:Y:S02]  /*17f0*/  SHFL.BFLY P2, R16, R26, R13, R12 ;  /* 0x0c00000d1a107389 */ /* 0x000064000004000c */
[----:B01----:R-:W-:Y:S01]  /*1800*/  ENDCOLLECTIVE ;  /* 0x000000000000791b */ /* 0x003fe20003800000 */
.L_x_1218:
[----:B------:R-:W-:Y:S01]  /*1810*/  HFMA2.MMA R13, -RZ, RZ, 0, 1.1920928955078125e-07 ;  /* 0x00000002ff0d7435 */ /* 0x000fe200000001ff */
[----:B------:R-:W-:-:S05]  /*1820*/  MOV R18, R16 ;  /* 0x0000001000127202 */ /* 0x000fca0000000f00 */
[----:B------:R-:W-:-:S05]  /*1830*/  FADD.FTZ R22, R7, R18 ;  /* 0x0000001207167221 */ /* 0x000fca0000010000 */
[----:B------:R-:W-:-:S07]  /*1840*/  MOV R26, R22 ;  /* 0x00000016001a7202 */ /* 0x000fce0000000f00 */
[----:B------:R-:W-:Y:S05]  /*1850*/  WARPSYNC.COLLECTIVE R11, `(.L_x_1219) ;  /* 0x000000000b087348 */ /* 0x000fea0003c00000 */
[----:B------:R0:W1:Y:S02]  /*1860*/  SHFL.BFLY P2, R16, R26, R13, R12 ;  /* 0x0c00000d1a107389 */ /* 0x000064000004000c */
[----:B01----:R-:W-:Y:S01]  /*1870*/  ENDCOLLECTIVE ;  /* 0x000000000000791b */ /* 0x003fe20003800000 */
.L_x_1219:
[----:B------:R-:W-:Y:S01]  /*1880*/  HFMA2.MMA R13, -RZ, RZ, 0, 2.384185791015625e-07 ;  /* 0x00000004ff0d7435 */ /* 0x000fe200000001ff */
[----:B------:R-:W-:-:S05]  /*1890*/  MOV R21, R16 ;  /* 0x0000001000157202 */ /* 0x000fca0000000f00 */
[----:B------:R-:W-:-:S05]  /*18a0*/  FADD.FTZ R7, R22, R21 ;  /* 0x0000001516077221 */ /* 0x000fca0000010000 */
[----:B------:R-:W-:-:S07]  /*18b0*/  MOV R26, R7 ;  /* 0x00000007001a7202 */ /* 0x000fce0000000f00 */
[----:B------:R-:W-:Y:S05]  /*18c0*/  WARPSYNC.COLLECTIVE R11, `(.L_x_1220) ;  /* 0x000000000b087348 */ /* 0x000fea0003c00000 */
[----:B------:R0:W1:Y:S02]  /*18d0*/  SHFL.BFLY P2, R16, R26, R13, R12 ;  /* 0x0c00000d1a107389 */ /* 0x000064000004000c */
[----:B01----:R-:W-:Y:S01]  /*18e0*/  ENDCOLLECTIVE ;  /* 0x000000000000791b */ /* 0x003fe20003800000 */
.L_x_1220:
[----:B------:R-:W-:Y:S01]  /*18f0*/  HFMA2.MMA R13, -RZ, RZ, 0, 4.76837158203125e-07 ;  /* 0x00000008ff0d7435 */ /* 0x000fe200000001ff */
[----:B------:R-:W-:-:S05]  /*1900*/  MOV R20, R16 ;  /* 0x0000001000147202 */ /* 0x000fca0000000f00 */
[----:B------:R-:W-:-:S05]  /*1910*/  FADD.FTZ R23, R7, R20 ;  /* 0x0000001407177221 */ /* 0x000fca0000010000 */
[----:B------:R-:W-:-:S07]  /*1920*/  MOV R26, R23 ;  /* 0x00000017001a7202 */ /* 0x000fce0000000f00 */
[----:B------:R-:W-:Y:S05]  /*1930*/  WARPSYNC.COLLECTIVE R11, `(.L_x_1221) ;  /* 0x000000000b087348 */ /* 0x000fea0003c00000 */
[----:B------:R0:W1:Y:S02]  /*1940*/  SHFL.BFLY P2, R16, R26, R13, R12 ;  /* 0x0c00000d1a107389 */ /* 0x000064000004000c */
[----:B01----:R-:W-:Y:S01]  /*1950*/  ENDCOLLECTIVE ;  /* 0x000000000000791b */ /* 0x003fe20003800000 */
.L_x_1221:
[----:B------:R-:W-:Y:S01]  /*1960*/  HFMA2.MMA R13, -RZ, RZ, 0, 9.5367431640625e-07 ;  /* 0x00000010ff0d7435 */ /* 0x000fe200000001ff */
[----:B------:R-:W-:-:S05]  /*1970*/  MOV R24, R16 ;  /* 0x0000001000187202 */ /* 0x000fca0000000f00 */
[----:B------:R-:W-:-:S05]  /*1980*/  FADD.FTZ R24, R23, R24 ;  /* 0x0000001817187221 */ /* 0x000fca0000010000 */
[----:B------:R-:W-:-:S07]  /*1990*/  MOV R26, R24 ;  /* 0x00000018001a7202 */ /* 0x000fce0000000f00 */
[----:B------:R-:W-:Y:S05]  /*19a0*/  WARPSYNC.COLLECTIVE R11, `(.L_x_1222) ;  /* 0x000000000b087348 */ /* 0x000fea0003c00000 */
[----:B------:R0:W1:Y:S02]  /*19b0*/  SHFL.BFLY P2, R16, R26, R13, R12 ;  /* 0x0c00000d1a107389 */ /* 0x000064000004000c */
[----:B01----:R-:W-:Y:S01]  /*19c0*/  ENDCOLLECTIVE ;  /* 0x000000000000791b */ /* 0x003fe20003800000 */
.L_x_1222:
[----:B------:R-:W-:Y:S05]  /*19d0*/  BRA `(.L_x_1223) ;  /* 0xfffffff400507947 */ /* 0x000fea000383ffff */
.L_x_1224:
        /* <DEDUP_REMOVED lines=10> */
.L_x_3911:


//--------------------- .text._ZN10layer_norm31ln_parallel_residual_bwd_kernelINS_13Kernel_traitsIf13__nv_bfloat16S2_S2_fjLj5120ELj1ELj1ELj8ELj8ENS_18Kernel_traits_baseILj5120EfS2_S2_S2_fjLj256EEEEELb1ELb1ELb1EEEvNS_9BwdParamsE --------------------------
	.section	.text._ZN10layer_norm31ln_parallel_residual_bwd_kernelINS_13Kernel_traitsIf13__nv_bfloat16S2_S2_fjLj5120ELj1ELj1ELj8ELj8ENS_18Kernel_traits_baseILj5120EfS2_S2_S2_fjLj256EEEEELb1ELb1ELb1EEEvNS_9BwdParamsE,"ax",@progbits
	.align	128
        .global         _ZN10layer_norm31ln_parallel_residual_bwd_kernelINS_13Kernel_traitsIf13__nv_bfloat16S2_S2_fjLj5120ELj1ELj1ELj8ELj8ENS_18Kernel_traits_baseILj5120EfS2_S2_S2_fjLj256EEEEELb1ELb1ELb1EEEvNS_9BwdParamsE
        .type           _ZN10layer_norm31ln_parallel_residual_bwd_kernelINS_13Kernel_traitsIf13__nv_bfloat16S2_S2_fjLj5120ELj1ELj1ELj8ELj8ENS_18Kernel_traits_baseILj5120EfS2_S2_S2_fjLj256EEEEELb1ELb1ELb1EEEvNS_9BwdParamsE,@function
        .size           _ZN10layer_norm31ln_parallel_residual_bwd_kernelINS_13Kernel_traitsIf13__nv_bfloat16S2_S2_fjLj5120ELj1ELj1ELj8ELj8ENS_18Kernel_traits_baseILj5120EfS2_S2_S2_fjLj256EEEEELb1ELb1ELb1EEEvNS_9BwdParamsE,(.L_x_3912 - _ZN10layer_norm31ln_parallel_residual_bwd_kernelINS_13Kernel_traitsIf13__nv_bfloat16S2_S2_fjLj5120ELj1ELj1ELj8ELj8ENS_18Kernel_traits_baseILj5120EfS2_S2_S2_fjLj256EEEEELb1ELb1ELb1EEEvNS_9BwdParamsE)
        .other          _ZN10layer_norm31ln_parallel_residual_bwd_kernelINS_13Kernel_traitsIf13__nv_bfloat16S2_S2_fjLj5120ELj1ELj1ELj8ELj8ENS_18Kernel_traits_baseILj5120EfS2_S2_S2_fjLj256EEEEELb1ELb1ELb1EEEvNS_9BwdParamsE,@"STO_CUDA_ENTRY STV_DEFAULT"
_ZN10layer_norm31ln_parallel_residual_bwd_kernelINS_13Kernel_traitsIf13__nv_bfloat16S2_S2_fjLj5120ELj1ELj1ELj8ELj8ENS_18Kernel_traits_baseILj5120EfS2_S2_S2_fjLj256EEEEELb1ELb1ELb1EEEvNS_9BwdParamsE:
.text._ZN10layer_norm31ln_parallel_residual_bwd_kernelINS_13Kernel_traitsIf13__nv_bfloat16S2_S2_fjLj5120ELj1ELj1ELj8ELj8ENS_18Kernel_traits_baseILj5120EfS2_S2_S2_fjLj256EEEEELb1ELb1ELb1EEEvNS_9BwdParamsE:
        /* <DEDUP_REMOVED lines=38> */
.L_x_1225:
[----:B------:R-:W-:Y:S01]  /*0260*/  IMAD.SHL.U32 R0, R107, 0x10, RZ ;  /* 0x000000106b007824 */ /* 0x000fe200078e00ff */
[----:B------:R-:W-:-:S04]  /*0270*/  ULDC.64 UR4, c[0x0][0x260] ;  /* 0x0000980000047ab9 */ /* 0x000fc80000000a00 */
[----:B------:R-:W-:-:S04]  /*0280*/  LOP3.LUT R0, R0, 0xff0, RZ, 0xc0, !PT ;  /* 0x00000ff000007812 */ /* 0x000fc800078ec0ff */
[----:B------:R-:W-:-:S05]  /*0290*/  IADD3 R2, P0, R0, UR4, RZ ;  /* 0x0000000400027c10 */ /* 0x000fca000ff1e0ff */
[----:B------:R-:W-:Y:S01]  /*02a0*/  IMAD.X R3, RZ, RZ, UR5, P0 ;  /* 0x00000005ff037e24 */ /* 0x000fe200080e06ff */
[----:B------:R-:W-:-:S04]  /*02b0*/  ULDC.64 UR4, c[0x0][0x2c8] ;  /* 0x0000b20000047ab9 */ /* 0x000fc80000000a00 */
[----:B------:R0:W5:Y:S04]  /*02c0*/  LDG.E.128 R20, desc[UR6][R2.64] ;  /* 0x0000000602147981 */ /* 0x000168000c1e1d00 */
[----:B------:R0:W5:Y:S04]  /*02d0*/  LDG.E.128 R16, desc[UR6][R2.64+0x1000] ;  /* 0x0010000602107981 */ /* 0x000168000c1e1d00 */
[----:B------:R0:W5:Y:S04]  /*02e0*/  LDG.E.128 R12, desc[UR6][R2.64+0x2000] ;  /* 0x00200006020c7981 */ /* 0x000168000c1e1d00 */
[----:B------:R0:W5:Y:S04]  /*02f0*/  LDG.E.128 R8, desc[UR6][R2.64+0x3000] ;  /* 0x0030000602087981 */ /* 0x000168000c1e1d00 */
[----:B------:R0:W5:Y:S01]  /*0300*/  LDG.E.128 R4, desc[UR6][R2.64+0x4000] ;  /* 0x0040000602047981 */ /* 0x000162000c1e1d00 */
[----:B------:R-:W-:Y:S01]  /*0310*/  ISETP.NE.U32.AND P0, PT, RZ, UR4, PT ;  /* 0x00000004ff007c0c */ /* 0x000fe2000bf05070 */
[----:B------:R-:W-:Y:S01]  /*0320*/  IMAD.MOV.U32 R121, RZ, RZ, 0x1 ;  /* 0x00000001ff797424 */ /* 0x000fe200078e00ff */
[----:B------:R-:W-:-:S02]  /*0330*/  CS2R R104, SRZ ;  /* 0x0000000000687805 */ /* 0x000fc4000001ff00 */
[----:B------:R-:W-:Y:S02]  /*0340*/  CS2R R102, SRZ ;  /* 0x0000000000667805 */ /* 0x000fe4000001ff00 */
        /* <DEDUP_REMOVED lines=19> */
[----:B0-----:R-:W-:-:S07]  /*0480*/  LOP3.LUT R65, R107, 0xff, RZ, 0xc0, !PT ;  /* 0x000000ff6b417812 */ /* 0x001fce00078ec0ff */
.L_x_1239:
[----:B------:R-:W-:Y:S01]  /*0490*/  IMAD R0, R106, UR8, RZ ;  /* 0x000000086a007c24 */ /* 0x000fe2000f8e02ff */
[----:B0-----:R-:W0:Y:S04]  /*04a0*/  LDC.64 R118, c[0x0][0x2b8] ;  /* 0x0000ae00ff767b82 */ /* 0x001e280000000a00 */
[----:B-123--:R-:W-:-:S04]  /*04b0*/  SHF.R.S32.HI R25, RZ, 0x1f, R0 ;  /* 0x0000001fff197819 */ /* 0x00efc80000011400 */
[----:B------:R-:W-:Y:S01]  /*04c0*/  LEA.HI R0, R25, R0, RZ, 0x2 ;  /* 0x0000000019007211 */ /* 0x000fe200078f10ff */
[----:B------:R-:W1:Y:S03]  /*04d0*/  LDC.64 R122, c[0x0][0x250] ;  /* 0x00009400ff7a7b82 */ /* 0x000e660000000a00 */
[----:B------:R-:W-:-:S04]  /*04e0*/  LEA.HI.SX32 R145, R0, R65, 0x1e ;  /* 0x0000004100917211 */ /* 0x000fc800078ff2ff */
[C---:B------:R-:W-:Y:S01]  /*04f0*/  IADD3 R139, R145.reuse, 0x100, RZ ;  /* 0x00000100918b7810 */ /* 0x040fe20007ffe0ff */
[C---:B------:R-:W-:Y:S01]  /*0500*/  IMAD.SHL.U32 R63, R145.reuse, 0x8, RZ ;  /* 0x00000008913f7824 */ /* 0x040fe200078e00ff */
[----:B------:R-:W-:Y:S01]  /*0510*/  SHF.R.U32.HI R64, RZ, 0x1d, R145 ;  /* 0x0000001dff407819 */ /* 0x000fe20000011691 */
[----:B------:R-:W-:Y:S01]  /*0520*/  VIADD R149, R145, 0x300 ;  /* 0x0000030091957836 */ /* 0x000fe20000000000 */
[----:B------:R-:W-:Y:S01]  /*0530*/  SHF.L.U32 R61, R139, 0x3, RZ ;  /* 0x000000038b3d7819 */ /* 0x000fe200000006ff */
[----:B------:R-:W-:Y:S01]  /*0540*/  VIADD R147, R145, 0x200 ;  /* 0x0000020091937836 */ /* 0x000fe20000000000 */
[----:B------:R-:W-:Y:S01]  /*0550*/  IADD3 R24, P1, R63, UR12, RZ ;  /* 0x0000000c3f187c10 */ /* 0x000fe2000ff3e0ff */
[----:B------:R-:W2:Y:S01]  /*0560*/  LDC.64 R116, c[0x0][0x258] ;  /* 0x00009600ff747b82 */ /* 0x000ea20000000a00 */
[----:B------:R-:W-:Y:S01]  /*0570*/  SHF.R.U32.HI R62, RZ, 0x1d, R139 ;  /* 0x0000001dff3e7819 */ /* 0x000fe2000001168b */
[----:B------:R-:W-:Y:S01]  /*0580*/  IMAD.SHL.U32 R57, R149, 0x8, RZ ;  /* 0x0000000895397824 */ /* 0x000fe200078e00ff */
[----:B------:R-:W-:Y:S01]  /*0590*/  IADD3.X R25, R64, UR13, RZ, P1, !PT ;  /* 0x0000000d40197c10 */ /* 0x000fe20008ffe4ff */
[----:B------:R-:W-:Y:S01]  /*05a0*/  IMAD.SHL.U32 R59, R147, 0x8, RZ ;  /* 0x00000008933b7824 */ /* 0x000fe200078e00ff */
[----:B------:R-:W-:Y:S01]  /*05b0*/  IADD3 R26, P1, R61, UR12, RZ ;  /* 0x0000000c3d1a7c10 */ /* 0x000fe2000ff3e0ff */
[----:B------:R-:W-:Y:S01]  /*05c0*/  VIADD R155, R145, 0x400 ;  /* 0x00000400919b7836 */ /* 0x000fe20000000000 */
[----:B------:R-:W-:Y:S01]  /*05d0*/  SHF.R.U32.HI R58, RZ, 0x1d, R149 ;  /* 0x0000001dff3a7819 */ /* 0x000fe20000011695 */
[----:B------:R-:W3:Y:S01]  /*05e0*/  LDC.64 R48, c[0x0][0x300] ;  /* 0x0000c000ff307b82 */ /* 0x000ee20000000a00 */
[----:B------:R-:W-:Y:S01]  /*05f0*/  IADD3.X R27, R62, UR13, RZ, P1, !PT ;  /* 0x0000000d3e1b7c10 */ /* 0x000fe20008ffe4ff */
[----:B0-----:R-:W-:Y:S01]  /*0600*/  IMAD.WIDE.U32 R34, R139, 0x8, R118 ;  /* 0x000000088b227825 */ /* 0x001fe200078e0076 */
[----:B------:R-:W-:Y:S01]  /*0610*/  IADD3 R30, P1, R57, UR12, RZ ;  /* 0x0000000c391e7c10 */ /* 0x000fe2000ff3e0ff */
[----:B------:R-:W4:Y:S01]  /*0620*/  LDG.E.64 R24, desc[UR6][R24.64] ;  /* 0x0000000618187981 */ /* 0x000f22000c1e1b00 */
[----:B------:R-:W-:-:S02]  /*0630*/  SHF.R.U32.HI R60, RZ, 0x1d, R147 ;  /* 0x0000001dff3c7819 */ /* 0x000fc40000011693 */
[----:B------:R-:W-:Y:S01]  /*0640*/  IADD3 R28, P2, R59, UR12, RZ ;  /* 0x0000000c3b1c7c10 */ /* 0x000fe2000ff5e0ff */
[----:B------:R-:W-:Y:S01]  /*0650*/  IMAD.WIDE.U32 R36, R147, 0x8, R118 ;  /* 0x0000000893247825 */ /* 0x000fe200078e0076 */
[----:B------:R-:W-:Y:S01]  /*0660*/  SHF.L.U32 R55, R155, 0x3, RZ ;  /* 0x000000039b377819 */ /* 0x000fe200000006ff */
[----:B------:R-:W4:Y:S01]  /*0670*/  LDG.E.64 R34, desc[UR6][R34.64] ;  /* 0x0000000622227981 */ /* 0x000f22000c1e1b00 */
[----:B------:R-:W-:Y:S01]  /*0680*/  IADD3.X R31, R58, UR13, RZ, P1, !PT ;  /* 0x0000000d3a1f7c10 */ /* 0x000fe20008ffe4ff */
[----:B------:R-:W0:Y:S01]  /*0690*/  @P0 LDC.64 R156, c[0x0][0x2c8] ;  /* 0x0000b200ff9c0b82 */ /* 0x000e220000000a00 */
[----:B------:R-:W-:Y:S01]  /*06a0*/  IADD3.X R29, R60, UR13, RZ, P2, !PT ;  /* 0x0000000d3c1d7c10 */ /* 0x000fe200097fe4ff */
[----:B-1----:R-:W-:Y:S01]  /*06b0*/  IMAD.WIDE R122, R106, 0x4, R122 ;  /* 0x000000046a7a7825 */ /* 0x002fe200078e027a */
[----:B------:R-:W-:Y:S01]  /*06c0*/  SHF.R.U32.HI R56, RZ, 0x1d, R155 ;  /* 0x0000001dff387819 */ /* 0x000fe2000001169b */
[----:B------:R-:W4:Y:S01]  /*06d0*/  LDG.E.64 R36, desc[UR6][R36.64] ;  /* 0x0000000624247981 */ /* 0x000f22000c1e1b00 */
[----:B------:R-:W-:Y:S01]  /*06e0*/  IADD3 R124, P1, R55, UR12, RZ ;  /* 0x0000000c377c7c10 */ /* 0x000fe2000ff3e0ff */
[----:B------:R-:W-:-:S02]  /*06f0*/  IMAD.WIDE.U32 R32, R145, 0x8, R118 ;  /* 0x0000000891207825 */ /* 0x000fc400078e0076 */
[----:B------:R-:W4:Y:S01]  /*0700*/  LDG.E.64 R28, desc[UR6][R28.64] ;  /* 0x000000061c1c7981 */ /* 0x000f22000c1e1b00 */
[----:B------:R-:W-:Y:S01]  /*0710*/  IADD3.X R125, R56, UR13, RZ, P1, !PT ;  /* 0x0000000d387d7c10 */ /* 0x000fe20008ffe4ff */
[--C-:B------:R-:W-:Y:S02]  /*0720*/  IMAD.WIDE.U32 R38, R149, 0x8, R118.reuse ;  /* 0x0000000895267825 */ /* 0x100fe400078e0076 */
[----:B------:R-:W4:Y:S02]  /*0730*/  LDG.E.64 R30, desc[UR6][R30.64] ;  /* 0x000000061e1e7981 */ /* 0x000f24000c1e1b00 */
[----:B------:R-:W-:Y:S02]  /*0740*/  IMAD.WIDE.U32 R118, R155, 0x8, R118 ;  /* 0x000000089b767825 */ /* 0x000fe400078e0076 */
[----:B------:R-:W4:Y:S02]  /*0750*/  LDG.E R153, desc[UR6][R122.64] ;  /* 0x000000067a997981 */ /* 0x000f24000c1e1900 */
[----:B--2---:R-:W-:-:S02]  /*0760*/  IMAD.WIDE R116, R106, 0x4, R116 ;  /* 0x000000046a747825 */ /* 0x004fc400078e0274 */
[----:B------:R-:W2:Y:S04]  /*0770*/  LDG.E.64 R124, desc[UR6][R124.64] ;  /* 0x000000067c7c7981 */ /* 0x000ea8000c1e1b00 */
[----:B------:R-:W2:Y:S04]  /*0780*/  LDG.E.64 R26, desc[UR6][R26.64] ;  /* 0x000000061a1a7981 */ /* 0x000ea8000c1e1b00 */
[----:B------:R-:W2:Y:S04]  /*0790*/  LDG.E.64 R32, desc[UR6][R32.64] ;  /* 0x0000000620207981 */ /* 0x000ea8000c1e1b00 */
[----:B------:R-:W2:Y:S04]  /*07a0*/  LDG.E.64 R118, desc[UR6][R118.64] ;  /* 0x0000000676767981 */ /* 0x000ea8000c1e1b00 */
[----:B------:R1:W2:Y:S04]  /*07b0*/  LDG.E R116, desc[UR6][R116.64] ;  /* 0x0000000674747981 */ /* 0x0002a8000c1e1900 */
[----:B------:R-:W2:Y:S01]  /*07c0*/  LDG.E.64 R38, desc[UR6][R38.64] ;  /* 0x0000000626267981 */ /* 0x000ea2000c1e1b00 */
[----:B---3--:R-:W-:-:S04]  /*07d0*/  ISETP.NE.U32.AND P1, PT, R48, RZ, PT ;  /* 0x000000ff3000720c */ /* 0x008fc80003f25070 */
[----:B------:R-:W-:Y:S01]  /*07e0*/  ISETP.NE.AND.EX P1, PT, R49, RZ, PT, P1 ;  /* 0x000000ff3100720c */ /* 0x000fe20003f25310 */
[----:B------:R-:W-:-:S12]  /*07f0*/  IMAD.SHL.U32 R129, R145, 0x4, RZ ;  /* 0x0000000491817824 */ /* 0x000fd800078e00ff */
[----:B------:R-:W3:Y:S01]  /*0800*/  @P1 LDC.64 R136, c[0x0][0x248] ;  /* 0x00009200ff881b82 */ /* 0x000ee20000000a00 */
        /* <DEDUP_REMOVED lines=11> */
[----:B-----5:R0:W5:Y:S01]  /*08c0*/  LDG.E R126, desc[UR6][R126.64] ;  /* 0x000000067e7e7981 */ /* 0x020162000c1e1900 */
[----:B------:R-:W-:-:S03]  /*08d0*/  IADD3 R134, P3, R117, UR14, RZ ;  /* 0x0000000e75867c10 */ /* 0x000fc6000ff7e0ff */
[----:B------:R0:W5:Y:S01]  /*08e0*/  LDG.E R123, desc[UR6][R132.64] ;  /* 0x00000006847b7981 */ /* 0x000162000c1e1900 */
[----:B---3--:R-:W-:Y:S01]  /*08f0*/  @P1 IADD3 R136, P2, R129, R136, RZ ;  /* 0x0000008881881210 */ /* 0x008fe20007f5e0ff */
[----:B------:R-:W3:Y:S04]  /*0900*/  @P1 LDC.64 R160, c[0x0][0x248] ;  /* 0x00009200ffa01b82 */ /* 0x000ee80000000a00 */
[----:B------:R-:W-:Y:S01]  /*0910*/  @P1 IMAD.X R137, R0, 0x1, R137, P2 ;  /* 0x0000000100891824 */ /* 0x000fe200010e0689 */
[----:B0-----:R-:W-:-:S03]  /*0920*/  @P0 LEA R138, P2, R139, R156, 0x3 ;  /* 0x0000009c8b8a0211 */ /* 0x001fc600078418ff */
[----:B------:R-:W0:Y:S01]  /*0930*/  @P0 LDC.64 R128, c[0x0][0x2c8] ;  /* 0x0000b200ff800b82 */ /* 0x000e220000000a00 */
[----:B------:R-:W-:Y:S02]  /*0940*/  @P0 LEA.HI.X R139, R139, R157, RZ, 0x3, P2 ;  /* 0x0000009d8b8b0211 */ /* 0x000fe400010f1cff */
[----:B------:R-:W-:Y:S02]  /*0950*/  SHF.L.U32 R151, R149, 0x2, RZ ;  /* 0x0000000295977819 */ /* 0x000fe400000006ff */
[----:B------:R-:W-:Y:S01]  /*0960*/  SHF.R.U32.HI R148, RZ, 0x1e, R149 ;  /* 0x0000001eff947819 */ /* 0x000fe20000011695 */
[----:B------:R-:W-:Y:S01]  /*0970*/  IMAD.SHL.U32 R127, R155, 0x4, RZ ;  /* 0x000000049b7f7824 */ /* 0x000fe200078e00ff */
[----:B------:R-:W-:Y:S01]  /*0980*/  @P1 IADD3 R140, P2, R141, R158, RZ ;  /* 0x0000009e8d8c1210 */ /* 0x000fe20007f5e0ff */
[----:B------:R-:W3:Y:S01]  /*0990*/  @P0 LDC.64 R132, c[0x0][0x2c8] ;  /* 0x0000b200ff840b82 */ /* 0x000ee20000000a00 */
[----:B------:R-:W-:Y:S01]  /*09a0*/  IADD3.X R135, R146, UR15, RZ, P3, !PT ;  /* 0x0000000f92877c10 */ /* 0x000fe20009ffe4ff */
[----:B------:R0:W5:Y:S02]  /*09b0*/  @P1 LDG.E R54, desc[UR6][R136.64] ;  /* 0x0000000688361981 */ /* 0x000164000c1e1900 */
[----:B------:R-:W-:Y:S01]  /*09c0*/  @P1 IMAD.X R141, R144, 0x1, R159, P2 ;  /* 0x00000001908d1824 */ /* 0x000fe200010e069f */
[----:B------:R-:W-:Y:S01]  /*09d0*/  IADD3 R142, P3, R151, UR14, RZ ;  /* 0x0000000e978e7c10 */ /* 0x000fe2000ff7e0ff */
[----:B------:R1:W5:Y:S02]  /*09e0*/  LDG.E R122, desc[UR6][R134.64] ;  /* 0x00000006867a7981 */ /* 0x000364000c1e1900 */
[----:B------:R-:W3:Y:S01]  /*09f0*/  @P1 LDC.64 R158, c[0x0][0x248] ;  /* 0x00009200ff9e1b82 */ /* 0x000ee20000000a00 */
[----:B------:R-:W-:Y:S01]  /*0a00*/  IADD3.X R143, R148, UR15, RZ, P3, !PT ;  /* 0x0000000f948f7c10 */ /* 0x000fe20009ffe4ff */
[----:B------:R-:W5:Y:S01]  /*0a10*/  @P0 LDG.E.64 R46, desc[UR6][R138.64] ;  /* 0x000000068a2e0981 */ /* 0x000f62000c1e1b00 */
[----:B------:R-:W-:-:S03]  /*0a20*/  SHF.R.U32.HI R0, RZ, 0x1e, R155 ;  /* 0x0000001eff007819 */ /* 0x000fc6000001169b */
[----:B------:R1:W5:Y:S02]  /*0a30*/  LDG.E R120, desc[UR6][R142.64] ;  /* 0x000000068e787981 */ /* 0x000364000c1e1900 */
[----:B------:R-:W3:Y:S01]  /*0a40*/  @P0 LDC.64 R156, c[0x0][0x2c8] ;  /* 0x0000b200ff9c0b82 */ /* 0x000ee20000000a00 */
[----:B0-----:R-:W-:Y:S01]  /*0a50*/  @P0 LEA R136, P2, R147, R128, 0x3 ;  /* 0x0000008093880211 */ /* 0x001fe200078418ff */
[----:B------:R0:W5:Y:S06]  /*0a60*/  @P1 LDG.E R53, desc[UR6][R140.64] ;  /* 0x000000068c351981 */ /* 0x00016c000c1e1900 */
[----:B-1----:R-:W1:Y:S01]  /*0a70*/  @P0 LDC.64 R134, c[0x0][0x2c8] ;  /* 0x0000b200ff860b82 */ /* 0x002e620000000a00 */
[----:B------:R-:W-:-:S04]  /*0a80*/  IADD3 R142, P3, R127, UR14, RZ ;  /* 0x0000000e7f8e7c10 */ /* 0x000fc8000ff7e0ff */
[----:B------:R-:W-:Y:S02]  /*0a90*/  IADD3.X R143, R0, UR15, RZ, P3, !PT ;  /* 0x0000000f008f7c10 */ /* 0x000fe40009ffe4ff */
[----:B------:R-:W-:Y:S02]  /*0aa0*/  @P1 IADD3 R130, P3, R117, R130, RZ ;  /* 0x0000008275821210 */ /* 0x000fe40007f7e0ff */
[----:B------:R-:W-:Y:S01]  /*0ab0*/  @P0 LEA.HI.X R137, R147, R129, RZ, 0x3, P2 ;  /* 0x0000008193890211 */ /* 0x000fe200010f1cff */
[----:B------:R-:W5:Y:S01]  /*0ac0*/  LDG.E R117, desc[UR6][R142.64] ;  /* 0x000000068e757981 */ /* 0x000f62000c1e1900 */
[----:B------:R-:W-:Y:S02]  /*0ad0*/  @P1 IADD3.X R131, R146, R131, RZ, P3, !PT ;  /* 0x0000008392831210 */ /* 0x000fe40001ffe4ff */
[----:B---3--:R-:W-:Y:S01]  /*0ae0*/  @P0 LEA R132, P2, R149, R132, 0x3 ;  /* 0x0000008495840211 */ /* 0x008fe200078418ff */
[----:B------:R-:W5:Y:S01]  /*0af0*/  @P0 LDG.E.64 R44, desc[UR6][R136.64] ;  /* 0x00000006882c0981 */ /* 0x000f62000c1e1b00 */
[----:B------:R-:W-:-:S02]  /*0b00*/  @P1 IADD3 R138, P3, R151, R158, RZ ;  /* 0x0000009e978a1210 */ /* 0x000fc40007f7e0ff */
[----:B------:R-:W-:Y:S01]  /*0b10*/  @P0 LEA.HI.X R133, R149, R133, RZ, 0x3, P2 ;  /* 0x0000008595850211 */ /* 0x000fe200010f1cff */
[----:B------:R3:W5:Y:S01]  /*0b20*/  @P1 LDG.E R52, desc[UR6][R130.64] ;  /* 0x0000000682341981 */ /* 0x000762000c1e1900 */
[----:B------:R-:W-:Y:S01]  /*0b30*/  @P0 LEA R128, P2, R145, R156, 0x3 ;  /* 0x0000009c91800211 */ /* 0x000fe200078418ff */
[----:B------:R-:W-:Y:S01]  /*0b40*/  @P1 IMAD.X R139, R148, 0x1, R159, P3 ;  /* 0x00000001948b1824 */ /* 0x000fe200018e069f */
[----:B------:R-:W-:Y:S01]  /*0b50*/  ISETP.NE.AND P5, PT, RZ, UR9, PT ;  /* 0x00000009ff007c0c */ /* 0x000fe2000bfa5270 */
[----:B------:R-:W5:Y:S01]  /*0b60*/  @P0 LDG.E.64 R42, desc[UR6][R132.64] ;  /* 0x00000006842a0981 */ /* 0x000f62000c1e1b00 */
[----:B-1----:R-:W-:Y:S02]  /*0b70*/  @P0 LEA R134, P3, R155, R134, 0x3 ;  /* 0x000000869b860211 */ /* 0x002fe400078618ff */
[----:B------:R-:W-:Y:S01]  /*0b80*/  @P0 LEA.HI.X R129, R145, R157, RZ, 0x3, P2 ;  /* 0x0000009d91810211 */ /* 0x000fe200010f1cff */
[----:B------:R-:W5:Y:S01]  /*0b90*/  @P1 LDG.E R51, desc[UR6][R138.64] ;  /* 0x000000068a331981 */ /* 0x000f62000c1e1900 */
[----:B0-----:R-:W-:-:S02]  /*0ba0*/  @P1 IADD3 R140, P2, R127, R160, RZ ;  /* 0x000000a07f8c1210 */ /* 0x001fc40007f5e0ff */
[----:B------:R-:W-:Y:S01]  /*0bb0*/  @P0 LEA.HI.X R135, R155, R135, RZ, 0x3, P3 ;  /* 0x000000879b870211 */ /* 0x000fe200018f1cff */
[----:B------:R0:W5:Y:S02]  /*0bc0*/  @P0 LDG.E.64 R40, desc[UR6][R128.64] ;  /* 0x0000000680280981 */ /* 0x000164000c1e1b00 */
[----:B------:R-:W-:Y:S02]  /*0bd0*/  @P1 IMAD.X R141, R0, 0x1, R161, P2 ;  /* 0x00000001008d1824 */ /* 0x000fe400010e06a1 */
[----:B------:R1:W5:Y:S04]  /*0be0*/  @P0 LDG.E.64 R2, desc[UR6][R134.64] ;  /* 0x0000000686020981 */ /* 0x000368000c1e1b00 */
[----:B------:R2:W5:Y:S01]  /*0bf0*/  @P1 LDG.E R50, desc[UR6][R140.64] ;  /* 0x000000068c321981 */ /* 0x000562000c1e1900 */
[----:B------:R-:W-:Y:S01]  /*0c00*/  VIADD R106, R106, UR10 ;  /* 0x0000000a6a6a7c36 */ /* 0x000fe20008000000 */
[----:B------:R-:W-:Y:S01]  /*0c10*/  UMOV UR4, 0xffffffff ;  /* 0xffffffff00047882 */ /* 0x000fe20000000000 */
[----:B------:R-:W-:-:S03]  /*0c20*/  LOP3.LUT P2, RZ, R107, 0x1f, RZ, 0xc0, !PT ;  /* 0x0000001f6bff7812 */ /* 0x000fc6000784c0ff */
[----:B------:R-:W-:Y:S01]  /*0c30*/  ISETP.GE.AND P3, PT, R106, UR11, PT ;  /* 0x0000000b6a007c0c */ /* 0x000fe2000bf66270 */
[----:B----4-:R-:W-:Y:S01]  /*0c40*/  IMAD.MOV.U32 R127, RZ, RZ, R24 ;  /* 0x000000ffff7f7224 */ /* 0x010fe200078e0018 */
[----:B------:R-:W-:Y:S02]  /*0c50*/  SHF.R.U64 R151, R24, 0x10, R25 ;  /* 0x0000001018977819 */ /* 0x000fe40000001219 */
[----:B---3--:R-:W-:Y:S02]  /*0c60*/  MOV R130, R25 ;  /* 0x0000001900827202 */ /* 0x008fe40000000f00 */
[----:B------:R-:W-:Y:S02]  /*0c70*/  SHF.L.U32 R127, R127, 0x10, RZ ;  /* 0x000000107f7f7819 */ /* 0x000fe400000006ff */
[--C-:B------:R-:W-:Y:S02]  /*0c80*/  SHF.R.U64 R158, R34, 0x10, R35.reuse ;  /* 0x00000010229e7819 */ /* 0x100fe40000001223 */
[----:B------:R-:W-:-:S02]  /*0c90*/  SHF.R.U32.HI R154, RZ, 0x10, R35 ;  /* 0x00000010ff9a7819 */ /* 0x000fc40000011623 */
[----:B------:R-:W-:Y:S02]  /*0ca0*/  SHF.R.U64 R146, R36, 0x10, R37 ;  /* 0x0000001024927819 */ /* 0x000fe40000001225 */
[--C-:B------:R-:W-:Y:S02]  /*0cb0*/  SHF.R.U64 R142, R28, 0x10, R29.reuse ;  /* 0x000000101c8e7819 */ /* 0x100fe4000000121d */
[----:B0-----:R-:W-:Y:S02]  /*0cc0*/  MOV R128, R29 ;  /* 0x0000001d00807202 */ /* 0x001fe40000000f00 */
[----:B------:R-:W-:Y:S01]  /*0cd0*/  SHF.R.U32.HI R139, RZ, 0x10, R29 ;  /* 0x00000010ff8b7819 */ /* 0x000fe2000001161d */
[----:B------:R-:W-:Y:S01]  /*0ce0*/  IMAD.MOV.U32 R29, RZ, RZ, R30 ;  /* 0x000000ffff1d7224 */ /* 0x000fe200078e001e */
[--C-:B-1----:R-:W-:Y:S02]  /*0cf0*/  SHF.R.U32.HI R135, RZ, 0x10, R31.reuse ;  /* 0x00000010ff877819 */ /* 0x102fe4000001161f */
[----:B------:R-:W-:Y:S01]  /*0d00*/  SHF.R.U64 R137, R30, 0x10, R31 ;  /* 0x000000101e897819 */ /* 0x000fe2000000121f */
[----:B------:R-:W-:Y:S01]  /*0d10*/  IMAD.MOV.U32 R30, RZ, RZ, R35 ;  /* 0x000000ffff1e7224 */ /* 0x000fe200078e0023 */
[----:B------:R-:W-:-:S02]  /*0d20*/  FSEL R163, R153, RZ, !P5 ;  /* 0x000000ff99a37208 */ /* 0x000fc40006800000 */
[----:B------:R-:W-:Y:S02]  /*0d30*/  MOV R35, R37 ;  /* 0x0000002500237202 */ /* 0x000fe40000000f00 */
[----:B------:R-:W-:Y:S01]  /*0d40*/  SHF.R.U32.HI R148, RZ, 0x10, R37 ;  /* 0x00000010ff947819 */ /* 0x000fe20000011625 */
[--C-:B--2---:R-:W-:Y:S01]  /*0d50*/  IMAD.MOV.U32 R37, RZ, RZ, R125.reuse ;  /* 0x000000ffff257224 */ /* 0x104fe200078e007d */
[--C-:B------:R-:W-:Y:S01]  /*0d60*/  SHF.R.U64 R136, R124, 0x10, R125.reuse ;  /* 0x000000107c887819 */ /* 0x100fe2000000127d */
[----:B------:R-:W-:Y:S01]  /*0d70*/  IMAD.MOV.U32 R131, RZ, RZ, R26 ;  /* 0x000000ffff837224 */ /* 0x000fe200078e001a */
[----:B------:R-:W-:Y:S01]  /*0d80*/  SHF.R.U32.HI R140, RZ, 0x10, R125 ;  /* 0x00000010ff8c7819 */ /* 0x000fe2000001167d */
[--C-:B------:R-:W-:Y:S01]  /*0d90*/  IMAD.MOV.U32 R132, RZ, RZ, R27.reuse ;  /* 0x000000ffff847224 */ /* 0x100fe200078e001b */
[--C-:B------:R-:W-:Y:S01]  /*0da0*/  SHF.R.U64 R145, R26, 0x10, R27.reuse ;  /* 0x000000101a917819 */ /* 0x100fe2000000121b */
[----:B------:R-:W-:Y:S01]  /*0db0*/  IMAD.MOV.U32 R0, RZ, RZ, R32 ;  /* 0x000000ffff007224 */ /* 0x000fe200078e0020 */
[----:B------:R-:W-:Y:S01]  /*0dc0*/  SHF.R.U32.HI R144, RZ, 0x10, R27 ;  /* 0x00000010ff907819 */ /* 0x000fe2000001161b */
[----:B------:R-:W-:Y:S01]  /*0dd0*/  IMAD.U32 R125, R135, 0x10000, RZ ;  /* 0x00010000877d7824 */ /* 0x000fe200078e00ff */
[----:B------:R-:W-:Y:S01]  /*0de0*/  SHF.R.U32.HI R147, RZ, 0x10, R25 ;  /* 0x00000010ff937819 */ /* 0x000fe20000011619 */
[----:B------:R-:W-:-:S02]  /*0df0*/  IMAD.MOV.U32 R27, RZ, RZ, R28 ;  /* 0x000000ffff1b7224 */ /* 0x000fc400078e001c */
[----:B------:R-:W-:Y:S01]  /*0e00*/  FADD.FTZ R127, -R163, R127 ;  /* 0x0000007fa37f7221 */ /* 0x000fe20000010100 */
[----:B------:R-:W-:Y:S01]  /*0e10*/  IMAD.U32 R25, R151, 0x10000, RZ ;  /* 0x0001000097197824 */ /* 0x000fe200078e00ff */
[--C-:B------:R-:W-:Y:S01]  /*0e20*/  SHF.R.U64 R156, R118, 0x10, R119.reuse ;  /* 0x00000010769c7819 */ /* 0x100fe20000001277 */
[----:B------:R-:W-:Y:S01]  /*0e30*/  IMAD.U32 R130, R130, 0x10000, RZ ;  /* 0x0001000082827824 */ /* 0x000fe200078e00ff */
[----:B------:R-:W-:Y:S01]  /*0e40*/  MOV R143, R119 ;  /* 0x00000077008f7202 */ /* 0x000fe20000000f00 */
[----:B------:R-:W-:Y:S01]  /*0e50*/  IMAD.MOV.U32 R28, RZ, RZ, R34 ;  /* 0x000000ffff1c7224 */ /* 0x000fe200078e0022 */
[----:B------:R-:W-:Y:S01]  /*0e60*/  SHF.R.U32.HI R150, RZ, 0x10, R119 ;  /* 0x00000010ff967819 */ /* 0x000fe20000011677 */
[----:B------:R-:W-:Y:S01]  /*0e70*/  IMAD.MOV.U32 R138, RZ, RZ, R118 ;  /* 0x000000ffff8a7224 */ /* 0x000fe200078e0076 */
[----:B------:R-:W-:Y:S01]  /*0e80*/  SHF.R.U64 R162, R32, 0x10, R33 ;  /* 0x0000001020a27819 */ /* 0x000fe20000001221 */
[----:B------:R-:W-:Y:S01]  /*0e90*/  FADD.FTZ R155, -R163, R125 ;  /* 0x0000007da39b7221 */ /* 0x000fe20000010100 */
[----:B------:R-:W-:Y:S01]  /*0ea0*/  MOV R24, R33 ;  /* 0x0000002100187202 */ /* 0x000fe20000000f00 */
[----:B------:R-:W-:Y:S01]  /*0eb0*/  IMAD.MOV.U32 R34, RZ, RZ, R36 ;  /* 0x000000ffff227224 */ /* 0x000fe200078e0024 */
[----:B------:R-:W-:Y:S01]  /*0ec0*/  SHF.R.U32.HI R160, RZ, 0x10, R33 ;  /* 0x00000010ffa07819 */ /* 0x000fe20000011621 */
[----:B------:R-:W-:Y:S01]  /*0ed0*/  IMAD.MOV.U32 R33, RZ, RZ, R124 ;  /* 0x000000ffff217224 */ /* 0x000fe200078e007c */
[----:B------:R-:W-:Y:S01]  /*0ee0*/  SHF.L.U32 R119, R29, 0x10, RZ ;  /* 0x000000101d777819 */ /* 0x000fe200000006ff */
[----:B------:R-:W-:Y:S01]  /*0ef0*/  IMAD.U32 R118, R139, 0x10000, RZ ;  /* 0x000100008b767824 */ /* 0x000fe200078e00ff */
[----:B------:R-:W-:Y:S01]  /*0f00*/  SHF.L.U32 R131, R131, 0x10, RZ ;  /* 0x0000001083837819 */ /* 0x000fe200000006ff */
[----:B------:R-:W-:Y:S01]  /*0f10*/  IMAD.MOV.U32 R129, RZ, RZ, R31 ;  /* 0x000000ffff817224 */ /* 0x000fe200078e001f */
[----:B------:R-:W-:Y:S01]  /*0f20*/  SHF.L.U32 R125, R0, 0x10, RZ ;  /* 0x00000010007d7819 */ /* 0x000fe200000006ff */
[----:B------:R-:W-:Y:S01]  /*0f30*/  IMAD.U32 R124, R137, 0x10000, RZ ;  /* 0x00010000897c7824 */ /* 0x000fe200078e00ff */
[----:B------:R-:W-:Y:S01]  /*0f40*/  SHF.L.U32 R36, R27, 0x10, RZ ;  /* 0x000000101b247819 */ /* 0x000fe200000006ff */
[C---:B------:R-:W-:Y:S01]  /*0f50*/  FADD.FTZ R25, -R163.reuse, R25 ;  /* 0x00000019a3197221 */ /* 0x040fe20000010100 */
[----:B------:R-:W-:Y:S01]  /*0f60*/  FMUL.FTZ R0, R116, R127 ;  /* 0x0000007f74007220 */ /* 0x000fe20000410000 */
[----:B------:R-:W-:Y:S01]  /*0f70*/  FADD.FTZ R27, -R163, R130 ;  /* 0x00000082a31b7221 */ /* 0x000fe20000010100 */
[----:B------:R-:W-:-:S02]  /*0f80*/  IMAD.U32 R26, R147, 0x10000, RZ ;  /* 0x00010000931a7824 */ /* 0x000fc400078e00ff */
[----:B------:R-:W-:Y:S01]  /*0f90*/  FADD.FTZ R147, -R163, R118 ;  /* 0x00000076a3937221 */ /* 0x000fe20000010100 */
[----:B------:R-:W-:Y:S02]  /*0fa0*/  IMAD.U32 R31, R145, 0x10000, RZ ;  /* 0x00010000911f7824 */ /* 0x000fe400078e00ff */
[----:B------:R-:W-:Y:S01]  /*0fb0*/  FADD.FTZ R145, -R163, R119 ;  /* 0x00000077a3917221 */ /* 0x000fe20000010100 */
[----:B------:R-:W-:Y:S02]  /*0fc0*/  IMAD.U32 R129, R129, 0x10000, RZ ;  /* 0x0001000081817824 */ /* 0x000fe400078e00ff */
[C---:B------:R-:W-:Y:S01]  /*0fd0*/  FADD.FTZ R131, -R163.reuse, R131 ;  /* 0x00000083a3837221 */ /* 0x040fe20000010100 */
[----:B------:R-:W-:Y:S01]  /*0fe0*/  FADD.FTZ R151, -R163, R124 ;  /* 0x0000007ca3977221 */ /* 0x000fe20000010100 */
[----:B------:R-:W-:Y:S02]  /*0ff0*/  IMAD.U32 R118, R162, 0x10000, RZ ;  /* 0x00010000a2767824 */ /* 0x000fe400078e00ff */
[----:B------:R-:W-:Y:S01]  /*1000*/  FADD.FTZ R87, R125, R87 ;  /* 0x000000577d577221 */ /* 0x000fe20000010000 */
[----:B------:R-:W-:Y:S01]  /*1010*/  FMUL.FTZ R119, R116, R25 ;  /* 0x0000001974777220 */ /* 0x000fe20000410000 */
[----:B------:R-:W-:Y:S01]  /*1020*/  FFMA.FTZ R67, R0, R125, R67 ;  /* 0x0000007d00437223 */ /* 0x000fe20000010043 */
[----:B------:R-:W-:-:S02]  /*1030*/  IMAD.U32 R24, R24, 0x10000, RZ ;  /* 0x0001000018187824 */ /* 0x000fc400078e00ff */
[----:B------:R-:W-:Y:S01]  /*1040*/  FMUL.FTZ R125, R20, R125 ;  /* 0x0000007d147d7220 */ /* 0x000fe20000410000 */
[----:B------:R-:W-:Y:S01]  /*1050*/  FMUL.FTZ R124, R116, R27 ;  /* 0x0000001b747c7220 */ /* 0x000fe20000410000 */
[----:B------:R-:W-:Y:S01]  /*1060*/  IMAD.U32 R136, R136, 0x10000, RZ ;  /* 0x0001000088887824 */ /* 0x000fe200078e00ff */
[----:B------:R-:W-:Y:S01]  /*1070*/  SHF.L.U32 R28, R28, 0x10, RZ ;  /* 0x000000101c1c7819 */ /* 0x000fe200000006ff */
[----:B------:R-:W-:Y:S02]  /*1080*/  IMAD.MOV.U32 R133, RZ, RZ, R38 ;  /* 0x000000ffff857224 */ /* 0x000fe400078e0026 */
[C---:B------:R-:W-:Y:S01]  /*1090*/  FADD.FTZ R29, -R163.reuse, R26 ;  /* 0x0000001aa31d7221 */ /* 0x040fe20000010100 */
[----:B------:R-:W-:Y:S02]  /*10a0*/  IMAD.U32 R128, R128, 0x10000, RZ ;  /* 0x0001000080807824 */ /* 0x000fe400078e00ff */
[----:B------:R-:W-:Y:S01]  /*10b0*/  FADD.FTZ R153, -R163, R129 ;  /* 0x00000081a3997221 */ /* 0x000fe20000010100 */
[----:B------:R-:W-:Y:S01]  /*10c0*/  FADD.FTZ R86, R118, R86 ;  /* 0x0000005676567221 */ /* 0x000fe20000010000 */
[-C--:B------:R-:W-:Y:S01]  /*10d0*/  FFMA.FTZ R66, R119, R118.reuse, R66 ;  /* 0x0000007677427223 */ /* 0x080fe20000010042 */
[----:B------:R-:W-:Y:S01]  /*10e0*/  FMUL.FTZ R130, R116, R131 ;  /* 0x0000008374827220 */ /* 0x000fe20000410000 */
[----:B------:R-:W-:Y:S01]  /*10f0*/  FMUL.FTZ R118, R21, R118 ;  /* 0x0000007615767220 */ /* 0x000fe20000410000 */
[----:B------:R-:W-:Y:S01]  /*1100*/  FADD.FTZ R89, R24, R89 ;  /* 0x0000005918597221 */ /* 0x000fe20000010000 */
[-C--:B------:R-:W-:Y:S01]  /*1110*/  FFMA.FTZ R69, R124, R24.reuse, R69 ;  /* 0x000000187c457223 */ /* 0x080fe20000010045 */
[----:B------:R-:W-:Y:S01]  /*1120*/  FMUL.FTZ R129, R22, R24 ;  /* 0x0000001816817220 */ /* 0x000fe20000410000 */
[----:B------:R-:W-:Y:S01]  /*1130*/  FADD.FTZ R25, RZ, R125 ;  /* 0x0000007dff197221 */ /* 0x000fe20000010000 */
[--C-:B------:R-:W-:Y:S01]  /*1140*/  SHF.R.U64 R149, R38, 0x10, R39.reuse ;  /* 0x0000001026957819 */ /* 0x100fe20000001227 */
[--C-:B------:R-:W-:Y:S01]  /*1150*/  IMAD.MOV.U32 R134, RZ, RZ, R39.reuse ;  /* 0x000000ffff867224 */ /* 0x100fe200078e0027 */
[----:B------:R-:W-:Y:S01]  /*1160*/  SHF.R.U32.HI R152, RZ, 0x10, R39 ;  /* 0x00000010ff987819 */ /* 0x000fe20000011627 */
[C---:B------:R-:W-:Y:S01]  /*1170*/  FADD.FTZ R159, -R163.reuse, R136 ;  /* 0x00000088a39f7221 */ /* 0x040fe20000010100 */
[----:B------:R-:W-:Y:S01]  /*1180*/  FFMA.FTZ R24, R0, R125, RZ ;  /* 0x0000007d00187223 */ /* 0x000fe200000100ff */
[----:B------:R-:W-:Y:S01]  /*1190*/  FADD.FTZ R39, -R163, R128 ;  /* 0x00000080a3277221 */ /* 0x000fe20000010100 */
[----:B------:R-:W-:-:S02]  /*11a0*/  IMAD.U32 R136, R133, 0x10000, RZ ;  /* 0x0001000085887824 */ /* 0x000fc400078e00ff */
[----:B------:R-:W-:Y:S01]  /*11b0*/  FMUL.FTZ R127, R116, R29 ;  /* 0x0000001d747f7220 */ /* 0x000fe20000410000 */
[----:B------:R-:W-:Y:S02]  /*11c0*/  IMAD.U32 R128, R160, 0x10000, RZ ;  /* 0x00010000a0807824 */ /* 0x000fe400078e00ff */
[----:B------:R-:W-:Y:S01]  /*11d0*/  FADD.FTZ R91, R28, R91 ;  /* 0x0000005b1c5b7221 */ /* 0x000fe20000010000 */
[-C--:B------:R-:W-:Y:S01]  /*11e0*/  FFMA.FTZ R71, R130, R28.reuse, R71 ;  /* 0x0000001c82477223 */ /* 0x080fe20000010047 */
[----:B------:R-:W-:Y:S01]  /*11f0*/  FMUL.FTZ R133, R16, R28 ;  /* 0x0000001c10857220 */ /* 0x000fe20000410000 */
[----:B------:R-:W-:Y:S01]  /*1200*/  FADD.FTZ R28, R118, R25 ;  /* 0x00000019761c7221 */ /* 0x000fe20000010000 */
[----:B------:R-:W-:Y:S01]  /*1210*/  FFMA.FTZ R25, R119, R118, R24 ;  /* 0x0000007677197223 */ /* 0x000fe20000010018 */
[----:B------:R-:W-:Y:S01]  /*1220*/  FADD.FTZ R31, -R163, R31 ;  /* 0x0000001fa31f7221 */ /* 0x000fe20000010100 */
[----:B------:R-:W-:Y:S01]  /*1230*/  FADD.FTZ R88, R128, R88 ;  /* 0x0000005880587221 */ /* 0x000fe20000010000 */
[-C--:B------:R-:W-:Y:S01]  /*1240*/  FFMA.FTZ R68, R127, R128.reuse, R68 ;  /* 0x000000807f447223 */ /* 0x080fe20000010044 */
[----:B------:R-:W-:Y:S01]  /*1250*/  FMUL.FTZ R128, R23, R128 ;  /* 0x0000008017807220 */ /* 0x000fe20000410000 */
[----:B------:R-:W-:Y:S01]  /*1260*/  FADD.FTZ R27, R129, R28 ;  /* 0x0000001c811b7221 */ /* 0x000fe20000010000 */
[----:B------:R-:W-:Y:S01]  /*1270*/  FFMA.FTZ R24, R124, R129, R25 ;  /* 0x000000817c187223 */ /* 0x000fe20000010019 */
[----:B------:R-:W-:Y:S01]  /*1280*/  IMAD.U32 R32, R144, 0x10000, RZ ;  /* 0x0001000090207824 */ /* 0x000fe200078e00ff */
[----:B------:R-:W-:Y:S01]  /*1290*/  SHF.L.U32 R135, R33, 0x10, RZ ;  /* 0x0000001021877819 */ /* 0x000fe200000006ff */
[----:B------:R-:W-:-:S02]  /*12a0*/  IMAD.U32 R29, R143, 0x10000, RZ ;  /* 0x000100008f1d7824 */ /* 0x000fc400078e00ff */
[----:B------:R-:W-:Y:S01]  /*12b0*/  FMUL.FTZ R143, R116, R31 ;  /* 0x0000001f748f7220 */ /* 0x000fe20000410000 */
[----:B------:R-:W-:Y:S02]  /*12c0*/  IMAD.U32 R144, R158, 0x10000, RZ ;  /* 0x000100009e907824 */ /* 0x000fe400078e00ff */
[----:B------:R-:W-:Y:S01]  /*12d0*/  FADD.FTZ R28, R128, R27 ;  /* 0x0000001b801c7221 */ /* 0x000fe20000010000 */
[----:B------:R-:W-:Y:S02]  /*12e0*/  IMAD.U32 R132, R132, 0x10000, RZ ;  /* 0x0001000084847824 */ /* 0x000fe400078e00ff */
[----:B------:R-:W-:Y:S01]  /*12f0*/  FFMA.FTZ R27, R127, R128, R24 ;  /* 0x000000807f1b7223 */ /* 0x000fe20000010018 */
[----:B------:R-:W-:Y:S02]  /*1300*/  IMAD.U32 R38, R142, 0x10000, RZ ;  /* 0x000100008e267824 */ /* 0x000fe400078e00ff */
[----:B------:R-:W-:Y:S02]  /*1310*/  IMAD.U32 R139, R37, 0x10000, RZ ;  /* 0x00010000258b7824 */ /* 0x000fe400078e00ff */
[----:B------:R-:W-:-:S02]  /*1320*/  IMAD.U32 R140, R140, 0x10000, RZ ;  /* 0x000100008c8c7824 */ /* 0x000fc400078e00ff */
[----:B------:R-:W-:Y:S01]  /*1330*/  FADD.FTZ R137, -R163, R32 ;  /* 0x00000020a3897221 */ /* 0x000fe20000010100 */
[----:B------:R-:W-:Y:S01]  /*1340*/  FADD.FTZ R90, R144, R90 ;  /* 0x0000005a905a7221 */ /* 0x000fe20000010000 */
[-C--:B------:R-:W-:Y:S01]  /*1350*/  FFMA.FTZ R70, R143, R144.reuse, R70 ;  /* 0x000000908f467223 */ /* 0x080fe20000010046 */
[C---:B------:R-:W-:Y:S01]  /*1360*/  FADD.FTZ R33, -R163.reuse, R132 ;  /* 0x00000084a3217221 */ /* 0x040fe20000010100 */
[C---:B------:R-:W-:Y:S01]  /*1370*/  FADD.FTZ R37, -R163.reuse, R36 ;  /* 0x00000024a3257221 */ /* 0x040fe20000010100 */
[C---:B------:R-:W-:Y:S01]  /*1380*/  FADD.FTZ R141, -R163.reuse, R38 ;  /* 0x00000026a38d7221 */ /* 0x040fe20000010100 */
[C---:B------:R-:W-:Y:S01]  /*1390*/  FADD.FTZ R157, -R163.reuse, R135 ;  /* 0x00000087a39d7221 */ /* 0x040fe20000010100 */
[----:B------:R-:W-:Y:S01]  /*13a0*/  FADD.FTZ R161, -R163, R139 ;  /* 0x0000008ba3a17221 */ /* 0x000fe20000010100 */
[----:B------:R-:W-:Y:S02]  /*13b0*/  IMAD.U32 R30, R30, 0x10000, RZ ;  /* 0x000100001e1e7824 */ /* 0x000fe400078e00ff */
        /* <DEDUP_REMOVED lines=8> */
[----:B------:R-:W-:Y:S01]  /*1440*/  FMUL.FTZ R132, R116, R33 ;  /* 0x0000002174847220 */ /* 0x000fe20000410000 */
[----:B------:R-:W-:Y:S01]  /*1450*/  FFMA.FTZ R25, R143, R144, R24 ;  /* 0x000000908f197223 */ /* 0x000fe20000010018 */
[----:B------:R-:W-:Y:S01]  /*1460*/  FADD.FTZ R92, R140, R92 ;  /* 0x0000005c8c5c7221 */ /* 0x000fe20000010000 */
[----:B------:R-:W-:Y:S01]  /*1470*/  FFMA.FTZ R72, R137, R140, R72 ;  /* 0x0000008c89487223 */ /* 0x000fe20000010048 */
[----:B------:R-:W-:-:S02]  /*1480*/  IMAD.U32 R34, R34, 0x10000, RZ ;  /* 0x0001000022227824 */ /* 0x000fc400078e00ff */
[----:B------:R-:W-:Y:S01]  /*1490*/  FMUL.FTZ R140, R19, R140 ;  /* 0x0000008c138c7220 */ /* 0x000fe20000410000 */
[----:B------:R-:W-:Y:S01]  /*14a0*/  FADD.FTZ R27, R139, R28 ;  /* 0x0000001c8b1b7221 */ /* 0x000fe20000010000 */
[----:B------:R-:W-:Y:S01]  /*14b0*/  FFMA.FTZ R24, R132, R139, R25 ;  /* 0x0000008b84187223 */ /* 0x000fe20000010019 */
[----:B------:R-:W-:Y:S02]  /*14c0*/  IMAD.U32 R146, R146, 0x10000, RZ ;  /* 0x0001000092927824 */ /* 0x000fe400078e00ff */
[----:B------:R-:W-:Y:S01]  /*14d0*/  FMUL.FTZ R141, R116, R141 ;  /* 0x0000008d748d7220 */ /* 0x000fe20000410000 */
[----:B------:R-:W-:Y:S02]  /*14e0*/  IMAD.U32 R142, R148, 0x10000, RZ ;  /* 0x00010000948e7824 */ /* 0x000fe400078e00ff */
[----:B------:R-:W-:Y:S01]  /*14f0*/  FMUL.FTZ R131, R12, R34 ;  /* 0x000000220c837220 */ /* 0x000fe20000410000 */
[----:B------:R-:W-:Y:S02]  /*1500*/  IMAD.U32 R148, R134, 0x10000, RZ ;  /* 0x0001000086947824 */ /* 0x000fe400078e00ff */
[----:B------:R-:W-:Y:S01]  /*1510*/  FADD.FTZ R28, R140, R27 ;  /* 0x0000001b8c1c7221 */ /* 0x000fe20000010000 */
[----:B------:R-:W-:Y:S01]  /*1520*/  FMUL.FTZ R134, R116, R37 ;  /* 0x0000002574867220 */ /* 0x000fe20000410000 */
[----:B------:R-:W-:Y:S01]  /*1530*/  FFMA.FTZ R27, R137, R140, R24 ;  /* 0x0000008c891b7223 */ /* 0x000fe20000010018 */
[----:B------:R-:W-:Y:S01]  /*1540*/  SHF.L.U32 R35, R35, 0x10, RZ ;  /* 0x0000001023237819 */ /* 0x000fe200000006ff */
[----:B------:R-:W-:Y:S01]  /*1550*/  FADD.FTZ R94, R146, R94 ;  /* 0x0000005e925e7221 */ /* 0x000fe20000010000 */
[-C--:B------:R-:W-:Y:S01]  /*1560*/  FFMA.FTZ R74, R141, R146.reuse, R74 ;  /* 0x000000928d4a7223 */ /* 0x080fe2000001004a */
[----:B------:R-:W-:Y:S01]  /*1570*/  FMUL.FTZ R146, R13, R146 ;  /* 0x000000920d927220 */ /* 0x000fe20000410000 */
[----:B------:R-:W-:Y:S01]  /*1580*/  FADD.FTZ R25, R131, R28 ;  /* 0x0000001c83197221 */ /* 0x000fe20000010000 */
[----:B------:R-:W-:Y:S01]  /*1590*/  FFMA.FTZ R24, R134, R131, R27 ;  /* 0x0000008386187223 */ /* 0x000fe2000001001b */
[----:B------:R-:W-:Y:S01]  /*15a0*/  FMUL.FTZ R147, R116, R147 ;  /* 0x0000009374937220 */ /* 0x000fe20000410000 */
[----:B------:R-:W-:Y:S01]  /*15b0*/  SHF.L.U32 R26, R138, 0x10, RZ ;  /* 0x000000108a1a7819 */ /* 0x000fe200000006ff */
[----:B------:R-:W-:Y:S01]  /*15c0*/  FMUL.FTZ R135, R14, R35 ;  /* 0x000000230e877220 */ /* 0x000fe20000410000 */
[----:B------:R-:W-:Y:S01]  /*15d0*/  FADD.FTZ R28, R146, R25 ;  /* 0x00000019921c7221 */ /* 0x000fe20000010000 */
[----:B------:R-:W-:Y:S01]  /*15e0*/  FMUL.FTZ R138, R116, R39 ;  /* 0x00000027748a7220 */ /* 0x000fe20000410000 */
[----:B------:R-:W-:Y:S01]  /*15f0*/  FFMA.FTZ R25, R141, R146, R24 ;  /* 0x000000928d197223 */ /* 0x000fe20000010018 */
[----:B------:R-:W-:Y:S01]  /*1600*/  SHF.L.U32 R32, R150, 0x10, RZ ;  /* 0x0000001096207819 */ /* 0x000fe200000006ff */
[----:B------:R-:W-:Y:S01]  /*1610*/  FADD.FTZ R96, R142, R96 ;  /* 0x000000608e607221 */ /* 0x000fe20000010000 */
[-C--:B------:R-:W-:Y:S01]  /*1620*/  FFMA.FTZ R76, R147, R142.reuse, R76 ;  /* 0x0000008e934c7223 */ /* 0x080fe2000001004c */
[----:B------:R-:W-:Y:S01]  /*1630*/  FMUL.FTZ R150, R116, R145 ;  /* 0x0000009174967220 */ /* 0x000fe20000410000 */
[----:B------:R-:W-:Y:S01]  /*1640*/  FMUL.FTZ R142, R15, R142 ;  /* 0x0000008e0f8e7220 */ /* 0x000fe20000410000 */
[----:B------:R-:W-:Y:S01]  /*1650*/  FADD.FTZ R27, R135, R28 ;  /* 0x0000001c871b7221 */ /* 0x000fe20000010000 */
        /* <DEDUP_REMOVED lines=78> */
.L_x_1250:
        /* <DEDUP_REMOVED lines=13> */
.L_x_1228:
[----:B------:R-:W-:Y:S05]  /*1c10*/  WARPSYNC.ALL ;  /* 0x0000000000007948 */ /* 0x000fea0003800000 */
[----:B------:R-:W1:Y:S08]  /*1c20*/  S2UR UR5, SR_CgaCtaId ;  /* 0x00000000000579c3 */ /* 0x000e700000008800 */
[----:B------:R-:W-:Y:S01]  /*1c30*/  BAR.SYNC.DEFER_BLOCKING 0x0 ;  /* 0x0000000000007b1d */ /* 0x000fe20000010000 */
[----:B0-----:R-:W-:-:S02]  /*1c40*/  SHF.R.U32.HI R24, RZ, 0x5, R107 ;  /* 0x00000005ff187819 */ /* 0x001fc4000001166b */
[----:B-----5:R-:W-:Y:S02]  /*1c50*/  @P1 LOP3.LUT P6, RZ, R54, 0xff, RZ, 0xc0, !PT ;  /* 0x000000ff36ff1812 */ /* 0x020fe400078cc0ff */
[----:B------:R-:W-:Y:S01]  /*1c60*/  LOP3.LUT R24, R24, 0x7fffff8, RZ, 0xc0, !PT ;  /* 0x07fffff818187812 */ /* 0x000fe200078ec0ff */
[----:B------:R-:W-:Y:S01]  /*1c70*/  UMOV UR4, 0x400 ;  /* 0x0000040000047882 */ /* 0x000fe20000000000 */
[----:B------:R-:W-:-:S03]  /*1c80*/  LOP3.LUT P2, RZ, R126, 0xff00, RZ, 0xc0, !PT ;  /* 0x0000ff007eff7812 */ /* 0x000fc6000784c0ff */
        /* <DEDUP_REMOVED lines=11> */
[----:B------:R-:W-:Y:S02]  /*1d40*/  @P0 SHF.R.U32.HI R27, RZ, 0x10, R41 ;  /* 0x00000010ff1b0819 */ /* 0x000fe40000011629 */
[----:B-1----:R-:W-:Y:S01]  /*1d50*/  FADD.FTZ R163, R163, R28 ;  /* 0x0000001ca3a37221 */ /* 0x002fe20000010000 */
[----:B------:R-:W-:Y:S02]  /*1d60*/  FADD.FTZ R24, R24, R29 ;  /* 0x0000001d18187221 */ /* 0x000fe40000010000 */
[----:B------:R-:W-:Y:S02]  /*1d70*/  @P0 IMAD.U32 R27, R27, 0x10000, RZ ;  /* 0x000100001b1b0824 */ /* 0x000fe400078e00ff */
[----:B------:R-:W-:Y:S01]  /*1d80*/  FADD.FTZ R163, R30, R163 ;  /* 0x000000a31ea37221 */ /* 0x000fe20000010000 */
[----:B------:R-:W-:-:S03]  /*1d90*/  FADD.FTZ R24, R31, R24 ;  /* 0x000000181f187221 */ /* 0x000fc60000010000 */
[----:B--2---:R-:W-:Y:S01]  /*1da0*/  FADD.FTZ R163, R163, R32 ;  /* 0x00000020a3a37221 */ /* 0x004fe20000010000 */
[----:B------:R-:W-:Y:S01]  /*1db0*/  FADD.FTZ R24, R24, R33 ;  /* 0x0000002118187221 */ /* 0x000fe20000010000 */
[----:B------:R-:W-:Y:S02]  /*1dc0*/  @P0 SHF.R.U64 R33, R46, 0x10, R47 ;  /* 0x000000102e210819 */ /* 0x000fe4000000122f */
[----:B------:R-:W-:Y:S01]  /*1dd0*/  FADD.FTZ R163, R34, R163 ;  /* 0x000000a322a37221 */ /* 0x000fe20000010000 */
[----:B------:R-:W-:Y:S01]  /*1de0*/  FADD.FTZ R24, R35, R24 ;  /* 0x0000001823187221 */ /* 0x000fe20000010000 */
[----:B------:R-:W-:Y:S01]  /*1df0*/  @P0 SHF.L.U32 R33, R33, 0x10, RZ ;  /* 0x0000001021210819 */ /* 0x000fe200000006ff */
[----:B------:R-:W-:Y:S02]  /*1e00*/  @P0 IMAD.MOV.U32 R35, RZ, RZ, R46 ;  /* 0x000000ffff230224 */ /* 0x000fe400078e002e */
[----:B---3--:R-:W-:Y:S01]  /*1e10*/  FADD.FTZ R163, R163, R36 ;  /* 0x00000024a3a37221 */ /* 0x008fe20000010000 */
[----:B------:R-:W-:Y:S01]  /*1e20*/  FADD.FTZ R24, R24, R37 ;  /* 0x0000002518187221 */ /* 0x000fe20000010000 */
[----:B------:R-:W-:-:S02]  /*1e30*/  @P0 IMAD.MOV.U32 R37, RZ, RZ, R47 ;  /* 0x000000ffff250224 */ /* 0x000fc400078e002f */
[----:B------:R-:W-:Y:S01]  /*1e40*/  FADD.FTZ R38, R38, R163 ;  /* 0x000000a326267221 */ /* 0x000fe20000010000 */
[----:B------:R-:W-:Y:S01]  /*1e50*/  FADD.FTZ R24, R39, R24 ;  /* 0x0000001827187221 */ /* 0x000fe20000010000 */
[----:B------:R-:W-:Y:S02]  /*1e60*/  @P0 SHF.R.U64 R39, R44, 0x10, R45 ;  /* 0x000000102c270819 */ /* 0x000fe4000000122d */
        /* <DEDUP_REMOVED lines=9> */
[----:B------:R-:W-:Y:S01]  /*1f00*/  FFMA.FTZ R127, R127, R121, R162 ;  /* 0x000000797f7f7223 */ /* 0x000fe200000100a2 */
[----:B------:R-:W-:Y:S01]  /*1f10*/  FADD.FTZ R125, R125, -R0 ;  /* 0x800000007d7d7221 */ /* 0x000fe20000010000 */
[----:B------:R-:W-:Y:S01]  /*1f20*/  FADD.FTZ R119, R118, -R119 ;  /* 0x8000007776777221 */ /* 0x000fe20000010000 */
[----:B------:R-:W-:Y:S01]  /*1f30*/  FADD.FTZ R31, R129, -R124 ;  /* 0x8000007c811f7221 */ /* 0x000fe20000010000 */
[----:B------:R-:W-:-:S02]  /*1f40*/  @P0 IMAD.MOV.U32 R0, RZ, RZ, R41 ;  /* 0x000000ffff000224 */ /* 0x000fc400078e0029 */
[C---:B------:R-:W-:Y:S01]  /*1f50*/  FMUL.FTZ R28, R116.reuse, R125 ;  /* 0x0000007d741c7220 */ /* 0x040fe20000410000 */
[----:B------:R-:W-:Y:S01]  /*1f60*/  FMUL.FTZ R30, R116, R119 ;  /* 0x00000077741e7220 */ /* 0x000fe20000410000 */
[----:B------:R-:W-:Y:S01]  /*1f70*/  FFMA.FTZ R143, R143, R121, R162 ;  /* 0x000000798f8f7223 */ /* 0x000fe200000100a2 */
[----:B------:R-:W-:Y:S02]  /*1f80*/  @P0 IMAD.U32 R0, R0, 0x10000, RZ ;  /* 0x0001000000000824 */ /* 0x000fe400078e00ff */
[----:B------:R-:W-:Y:S01]  /*1f90*/  @P0 FADD.FTZ R28, R28, R25 ;  /* 0x000000191c1c0221 */ /* 0x000fe20000010000 */
[----:B------:R-:W-:Y:S01]  /*1fa0*/  @P0 SHF.R.U64 R25, R40, 0x10, R41 ;  /* 0x0000001028190819 */ /* 0x000fe20000001229 */
[----:B------:R-:W-:Y:S01]  /*1fb0*/  FMUL.FTZ R31, R116, R31 ;  /* 0x0000001f741f7220 */ /* 0x000fe20000410000 */
[----:B------:R-:W-:Y:S01]  /*1fc0*/  FADD.FTZ R127, R128, -R127 ;  /* 0x8000007f807f7221 */ /* 0x000fe20000010000 */
[----:B------:R-:W-:Y:S01]  /*1fd0*/  FMUL.FTZ R29, R28, UR17 ;  /* 0x000000111c1d7c20 */ /* 0x000fe20008410000 */
[----:B------:R-:W-:Y:S01]  /*1fe0*/  @P0 SHF.L.U32 R25, R25, 0x10, RZ ;  /* 0x0000001019190819 */ /* 0x000fe200000006ff */
[----:B------:R-:W-:Y:S01]  /*1ff0*/  FADD.FTZ R143, R144, -R143 ;  /* 0x8000008f908f7221 */ /* 0x000fe20000010000 */
[----:B------:R-:W-:Y:S01]  /*2000*/  @P0 FADD.FTZ R31, R31, R0 ;  /* 0x000000001f1f0221 */ /* 0x000fe20000010000 */
[----:B------:R-:W-:Y:S01]  /*2010*/  FMUL.FTZ R34, R116, R127 ;  /* 0x0000007f74227220 */ /* 0x000fe20000410000 */
[C---:B------:R-:W-:Y:S01]  /*2020*/  FSEL R24, R29.reuse, RZ, P5 ;  /* 0x000000ff1d187208 */ /* 0x040fe20002800000 */
[----:B------:R-:W-:Y:S01]  /*2030*/  @P0 FADD.FTZ R30, R30, R25 ;  /* 0x000000191e1e0221 */ /* 0x000fe20000010000 */
[----:B------:R-:W-:Y:S01]  /*2040*/  @P1 FSEL R29, R29, RZ, P6 ;  /* 0x000000ff1d1d1208 */ /* 0x000fe20003000000 */
[----:B------:R-:W-:Y:S01]  /*2050*/  FMUL.FTZ R36, R116, R143 ;  /* 0x0000008f74247220 */ /* 0x000fe20000410000 */
[C---:B------:R-:W-:Y:S01]  /*2060*/  LOP3.LUT P5, RZ, R126.reuse, 0xff0000, RZ, 0xc0, !PT ;  /* 0x00ff00007eff7812 */ /* 0x040fe200078ac0ff */
[----:B------:R-:W-:Y:S01]  /*2070*/  FMUL.FTZ R32, R31, UR17 ;  /* 0x000000111f207c20 */ /* 0x000fe20008410000 */
[----:B------:R-:W-:Y:S01]  /*2080*/  LOP3.LUT P6, RZ, R126, 0xff000000, RZ, 0xc0, !PT ;  /* 0xff0000007eff7812 */ /* 0x000fe200078cc0ff */
[----:B------:R-:W-:Y:S01]  /*2090*/  FMUL.FTZ R126, R30, UR17 ;  /* 0x000000111e7e7c20 */ /* 0x000fe20008410000 */
[----:B------:R-:W-:Y:S01]  /*20a0*/  @P0 FADD.FTZ R34, R34, R27 ;  /* 0x0000001b22220221 */ /* 0x000fe20000010000 */
[----:B------:R-:W-:Y:S01]  /*20b0*/  @P0 FADD.FTZ R36, R36, R33 ;  /* 0x0000002124240221 */ /* 0x000fe20000010000 */
[----:B------:R-:W-:Y:S01]  /*20c0*/  FSEL R26, R32, RZ, P5 ;  /* 0x000000ff201a7208 */ /* 0x000fe20002800000 */
[-CC-:B------:R-:W-:Y:S01]  /*20d0*/  FFMA.FTZ R130, R130, R121.reuse, R162.reuse ;  /* 0x0000007982827223 */ /* 0x180fe200000100a2 */
[----:B------:R-:W-:Y:S01]  /*20e0*/  FSEL R25, R126, RZ, P2 ;  /* 0x000000ff7e197208 */ /* 0x000fe20001000000 */
[----:B------:R-:W-:Y:S01]  /*20f0*/  FMUL.FTZ R33, R34, UR17 ;  /* 0x0000001122217c20 */ /* 0x000fe20008410000 */
[----:B------:R-:W-:Y:S01]  /*2100*/  @P1 LOP3.LUT P2, RZ, R54, 0xff00, RZ, 0xc0, !PT ;  /* 0x0000ff0036ff1812 */ /* 0x000fe2000784c0ff */
[----:B------:R-:W-:Y:S01]  /*2110*/  FMUL.FTZ R0, R36, UR17 ;  /* 0x0000001124007c20 */ /* 0x000fe20008410000 */
[----:B------:R-:W-:Y:S01]  /*2120*/  LOP3.LUT P5, RZ, R123, 0xff00, RZ, 0xc0, !PT ;  /* 0x0000ff007bff7812 */ /* 0x000fe200078ac0ff */
[-CC-:B------:R-:W-:Y:S01]  /*2130*/  FFMA.FTZ R132, R132, R121.reuse, R162.reuse ;  /* 0x0000007984847223 */ /* 0x180fe200000100a2 */
[----:B------:R-:W-:Y:S01]  /*2140*/  @P1 FSEL R126, R126, RZ, P2 ;  /* 0x000000ff7e7e1208 */ /* 0x000fe20001000000 */
[-C--:B------:R-:W-:Y:S01]  /*2150*/  FFMA.FTZ R137, R137, R121.reuse, R162 ;  /* 0x0000007989897223 */ /* 0x080fe200000100a2 */
[----:B------:R-:W-:Y:S01]  /*2160*/  @P1 LOP3.LUT P2, RZ, R54, 0xff0000, RZ, 0xc0, !PT ;  /* 0x00ff000036ff1812 */ /* 0x000fe2000784c0ff */
[----:B------:R-:W-:Y:S01]  /*2170*/  FADD.FTZ R133, R133, -R130 ;  /* 0x8000008285857221 */ /* 0x000fe20000010000 */
[----:B------:R-:W-:Y:S01]  /*2180*/  FSEL R27, R33, RZ, P6 ;  /* 0x000000ff211b7208 */ /* 0x000fe20003000000 */
[--C-:B------:R-:W-:Y:S01]  /*2190*/  FFMA.FTZ R141, R141, R121, R162.reuse ;  /* 0x000000798d8d7223 */ /* 0x100fe200000100a2 */
[----:B------:R-:W-:Y:S01]  /*21a0*/  @P1 FSEL R32, R32, RZ, P2 ;  /* 0x000000ff20201208 */ /* 0x000fe20001000000 */
[----:B------:R-:W-:Y:S01]  /*21b0*/  FADD.FTZ R137, R140, -R137 ;  /* 0x800000898c897221 */ /* 0x000fe20000010000 */
[----:B------:R-:W-:Y:S01]  /*21c0*/  FSEL R143, R0, RZ, P5 ;  /* 0x000000ff008f7208 */ /* 0x000fe20002800000 */
[----:B------:R-:W-:Y:S01]  /*21d0*/  FMUL.FTZ R38, R116, R133 ;  /* 0x0000008574267220 */ /* 0x000fe20000410000 */
[C---:B------:R-:W-:Y:S01]  /*21e0*/  LOP3.LUT P2, RZ, R123.reuse, 0xff0000, RZ, 0xc0, !PT ;  /* 0x00ff00007bff7812 */ /* 0x040fe2000784c0ff */
[----:B------:R-:W-:Y:S01]  /*21f0*/  FADD.FTZ R141, R146, -R141 ;  /* 0x8000008d928d7221 */ /* 0x000fe20000010000 */
[C---:B------:R-:W-:Y:S01]  /*2200*/  LOP3.LUT P6, RZ, R123.reuse, 0xff, RZ, 0xc0, !PT ;  /* 0x000000ff7bff7812 */ /* 0x040fe200078cc0ff */
[-C--:B------:R-:W-:Y:S01]  /*2210*/  FFMA.FTZ R138, R138, R121.reuse, R162 ;  /* 0x000000798a8a7223 */ /* 0x080fe200000100a2 */
[----:B------:R-:W-:Y:S01]  /*2220*/  LOP3.LUT P5, RZ, R123, 0xff000000, RZ, 0xc0, !PT ;  /* 0xff0000007bff7812 */ /* 0x000fe200078ac0ff */
[----:B------:R-:W-:Y:S01]  /*2230*/  FADD.FTZ R123, R139, -R132 ;  /* 0x800000848b7b7221 */ /* 0x000fe20000010000 */
[----:B------:R-:W-:Y:S01]  /*2240*/  @P0 SHF.R.U32.HI R124, RZ, 0x10, R47 ;  /* 0x00000010ff7c0819 */ /* 0x000fe2000001162f */
[----:B------:R-:W-:Y:S01]  /*2250*/  FFMA.FTZ R128, R134, R121, R162 ;  /* 0x0000007986807223 */ /* 0x000fe200000100a2 */
[----:B------:R-:W-:Y:S01]  /*2260*/  @P0 SHF.L.U32 R118, R37, 0x10, RZ ;  /* 0x0000001025760819 */ /* 0x000fe200000006ff */
[----:B------:R-:W-:-:S02]  /*2270*/  @P0 IMAD.U32 R37, R35, 0x10000, RZ ;  /* 0x0001000023250824 */ /* 0x000fc400078e00ff */
[----:B------:R-:W-:Y:S01]  /*2280*/  FMUL.FTZ R123, R116, R123 ;  /* 0x0000007b747b7220 */ /* 0x000fe20000410000 */
[----:B------:R-:W-:Y:S02]  /*2290*/  @P0 IMAD.U32 R124, R124, 0x10000, RZ ;  /* 0x000100007c7c0824 */ /* 0x000fe400078e00ff */
[----:B------:R-:W-:Y:S01]  /*22a0*/  FMUL.FTZ R35, R116, R137 ;  /* 0x0000008974237220 */ /* 0x000fe20000410000 */
[----:B------:R-:W-:Y:S01]  /*22b0*/  @P0 FADD.FTZ R38, R38, R37 ;  /* 0x0000002526260221 */ /* 0x000fe20000010000 */
[----:B------:R-:W-:Y:S01]  /*22c0*/  @P0 FADD.FTZ R123, R123, R118 ;  /* 0x000000767b7b0221 */ /* 0x000fe20000010000 */
[----:B------:R-:W-:Y:S01]  /*22d0*/  @P0 SHF.L.U32 R37, R39, 0x10, RZ ;  /* 0x0000001027250819 */ /* 0x000fe200000006ff */
[----:B------:R-:W-:Y:S01]  /*22e0*/  FMUL.FTZ R118, R116, R141 ;  /* 0x0000008d74767220 */ /* 0x000fe20000410000 */
[----:B------:R-:W-:Y:S01]  /*22f0*/  @P0 FADD.FTZ R35, R35, R124 ;  /* 0x0000007c23230221 */ /* 0x000fe20000010000 */
[----:B------:R-:W-:Y:S01]  /*2300*/  FMUL.FTZ R124, R123, UR17 ;  /* 0x000000117b7c7c20 */ /* 0x000fe20008410000 */
[----:B------:R-:W-:Y:S01]  /*2310*/  FMUL.FTZ R127, R38, UR17 ;  /* 0x00000011267f7c20 */ /* 0x000fe20008410000 */
[----:B------:R-:W-:Y:S01]  /*2320*/  @P0 FADD.FTZ R118, R118, R37 ;  /* 0x0000002576760221 */ /* 0x000fe20000010000 */
[----:B------:R-:W-:Y:S01]  /*2330*/  FMUL.FTZ R125, R35, UR17 ;  /* 0x00000011237d7c20 */ /* 0x000fe20008410000 */
[----:B------:R-:W-:Y:S01]  /*2340*/  @P0 IMAD.MOV.U32 R119, RZ, RZ, R45 ;  /* 0x000000ffff770224 */ /* 0x000fe200078e002d */
[----:B------:R-:W-:Y:S01]  /*2350*/  FSEL R133, R124, RZ, P2 ;  /* 0x000000ff7c857208 */ /* 0x000fe20001000000 */
[----:B------:R-:W-:Y:S01]  /*2360*/  FMUL.FTZ R37, R118, UR17 ;  /* 0x0000001176257c20 */ /* 0x000fe20008410000 */
[----:B------:R-:W-:Y:S01]  /*2370*/  LOP3.LUT P2, RZ, R122, 0xff00, RZ, 0xc0, !PT ;  /* 0x0000ff007aff7812 */ /* 0x000fe2000784c0ff */
[----:B------:R-:W-:Y:S01]  /*2380*/  FADD.FTZ R135, R135, -R138 ;  /* 0x8000008a87877221 */ /* 0x000fe20000010000 */
[----:B------:R-:W-:Y:S01]  /*2390*/  FSEL R132, R127, RZ, P6 ;  /* 0x000000ff7f847208 */ /* 0x000fe20003000000 */
[----:B------:R-:W-:Y:S01]  /*23a0*/  FADD.FTZ R39, R131, -R128 ;  /* 0x8000008083277221 */ /* 0x000fe20000010000 */
[----:B------:R-:W-:Y:S01]  /*23b0*/  FSEL R134, R125, RZ, P5 ;  /* 0x000000ff7d867208 */ /* 0x000fe20002800000 */
[--C-:B------:R-:W-:Y:S01]  /*23c0*/  FFMA.FTZ R130, R151, R121, R162.reuse ;  /* 0x0000007997827223 */ /* 0x100fe200000100a2 */
[----:B------:R-:W-:Y:S01]  /*23d0*/  FSEL R139, R37, RZ, P2 ;  /* 0x000000ff258b7208 */ /* 0x000fe20001000000 */
[----:B------:R-:W-:Y:S01]  /*23e0*/  FMUL.FTZ R131, R116, R135 ;  /* 0x0000008774837220 */ /* 0x000fe20000410000 */
[C---:B------:R-:W-:Y:S01]  /*23f0*/  LOP3.LUT P6, RZ, R122.reuse, 0xff0000, RZ, 0xc0, !PT ;  /* 0x00ff00007aff7812 */ /* 0x040fe200078cc0ff */
[-CC-:B------:R-:W-:Y:S01]  /*2400*/  FFMA.FTZ R147, R147, R121.reuse, R162.reuse ;  /* 0x0000007993937223 */ /* 0x180fe200000100a2 */
[----:B------:R-:W-:Y:S01]  /*2410*/  LOP3.LUT P5, RZ, R122, 0xff, RZ, 0xc0, !PT ;  /* 0x000000ff7aff7812 */ /* 0x000fe200078ac0ff */
[-CC-:B------:R-:W-:Y:S01]  /*2420*/  FFMA.FTZ R137, R150, R121.reuse, R162.reuse ;  /* 0x0000007996897223 */ /* 0x180fe200000100a2 */
[----:B------:R-:W-:Y:S01]  /*2430*/  LOP3.LUT P2, RZ, R122, 0xff000000, RZ, 0xc0, !PT ;  /* 0xff0000007aff7812 */ /* 0x000fe2000784c0ff */
[----:B------:R-:W-:Y:S01]  /*2440*/  @P0 IMAD.U32 R122, R119, 0x10000, RZ ;  /* 0x00010000777a0824 */ /* 0x000fe200078e00ff */
[----:B------:R-:W-:Y:S01]  /*2450*/  @P0 MOV R119, R44 ;  /* 0x0000002c00770202 */ /* 0x000fe20000000f00 */
[-CC-:B------:R-:W-:Y:S01]  /*2460*/  FFMA.FTZ R151, R154, R121.reuse, R162.reuse ;  /* 0x000000799a977223 */ /* 0x180fe200000100a2 */
[-CC-:B------:R-:W-:Y:S01]  /*2470*/  FFMA.FTZ R155, R155, R121.reuse, R162.reuse ;  /* 0x000000799b9b7223 */ /* 0x180fe200000100a2 */
[-CC-:B------:R-:W-:Y:S01]  /*2480*/  FFMA.FTZ R159, R159, R121.reuse, R162.reuse ;  /* 0x000000799f9f7223 */ /* 0x180fe200000100a2 */
[-CC-:B------:R-:W-:Y:S01]  /*2490*/  FFMA.FTZ R160, R160, R121.reuse, R162.reuse ;  /* 0x00000079a0a07223 */ /* 0x180fe200000100a2 */
[-CC-:B------:R-:W-:Y:S01]  /*24a0*/  FFMA.FTZ R158, R158, R121.reuse, R162.reuse ;  /* 0x000000799e9e7223 */ /* 0x180fe200000100a2 */
[----:B------:R-:W-:Y:S01]  /*24b0*/  FFMA.FTZ R150, R161, R121, R162 ;  /* 0x00000079a1967223 */ /* 0x000fe200000100a2 */
[----:B------:R-:W-:Y:S01]  /*24c0*/  FADD.FTZ R121, R149, -R130 ;  /* 0x8000008295797221 */ /* 0x000fe20000010000 */
[----:B------:R0:W-:Y:S01]  /*24d0*/  F2F.BF16.F32 R161, R24 ;  /* 0x0000001800a17304 */ /* 0x0001e20000202000 */
[----:B------:R-:W-:Y:S01]  /*24e0*/  @P0 FADD.FTZ R131, R131, R122 ;  /* 0x0000007a83830221 */ /* 0x000fe20000010000 */
[----:B------:R-:W-:-:S02]  /*24f0*/  @P0 IMAD.U32 R119, R119, 0x10000, RZ ;  /* 0x0001000077770824 */ /* 0x000fc400078e00ff */
[----:B------:R-:W-:Y:S01]  /*2500*/  FMUL.FTZ R122, R116, R39 ;  /* 0x00000027747a7220 */ /* 0x000fe20000410000 */
[----:B------:R-:W-:Y:S01]  /*2510*/  @P0 SHF.R.U64 R130, R42, 0x10, R43 ;  /* 0x000000102a820819 */ /* 0x000fe2000000122b */
[----:B------:R-:W-:Y:S01]  /*2520*/  FADD.FTZ R147, R142, -R147 ;  /* 0x800000938e937221 */ /* 0x000fe20000010000 */
[----:B------:R-:W-:Y:S01]  /*2530*/  FMUL.FTZ R121, R116, R121 ;  /* 0x0000007974797220 */ /* 0x000fe20000410000 */
[----:B------:R-:W-:Y:S01]  /*2540*/  @P0 FADD.FTZ R122, R122, R119 ;  /* 0x000000777a7a0221 */ /* 0x000fe20000010000 */
[----:B------:R-:W-:Y:S01]  /*2550*/  @P0 SHF.L.U32 R130, R130, 0x10, RZ ;  /* 0x0000001082820819 */ /* 0x000fe200000006ff */
[----:B------:R-:W-:Y:S01]  /*2560*/  FMUL.FTZ R119, R116, R147 ;  /* 0x0000009374777220 */ /* 0x000fe20000410000 */
[----:B0-----:R-:W-:Y:S01]  /*2570*/  @P0 SHF.R.U32.HI R24, RZ, 0x10, R45 ;  /* 0x00000010ff180819 */ /* 0x001fe2000001162d */
[----:B------:R-:W-:Y:S01]  /*2580*/  FMUL.FTZ R128, R131, UR17 ;  /* 0x0000001183807c20 */ /* 0x000fe20008410000 */
[----:B------:R-:W-:Y:S01]  /*2590*/  FADD.FTZ R151, R148, -R151 ;  /* 0x8000009794977221 */ /* 0x000fe20000010000 */
[----:B------:R-:W-:Y:S01]  /*25a0*/  @P0 FADD.FTZ R121, R121, R130 ;  /* 0x0000008279790221 */ /* 0x000fe20000010000 */
[----:B------:R-:W-:Y:S01]  /*25b0*/  FMUL.FTZ R130, R122, UR17 ;  /* 0x000000117a827c20 */ /* 0x000fe20008410000 */
[----:B------:R-:W-:Y:S01]  /*25c0*/  @P0 IMAD.U32 R24, R24, 0x10000, RZ ;  /* 0x0001000018180824 */ /* 0x000fe200078e00ff */
[----:B------:R-:W-:Y:S01]  /*25d0*/  FSEL R140, R128, RZ, P6 ;  /* 0x000000ff808c7208 */ /* 0x000fe20003000000 */
[----:B------:R-:W-:Y:S01]  /*25e0*/  FMUL.FTZ R39, R121, UR17 ;  /* 0x0000001179277c20 */ /* 0x000fe20008410000 */
[----:B------:R0:W1:Y:S01]  /*25f0*/  F2F.BF16.F32 R141, R25 ;  /* 0x00000019008d7304 */ /* 0x0000620000202000 */
[----:B------:R-:W-:Y:S01]  /*2600*/  @P0 FADD.FTZ R119, R119, R24 ;  /* 0x0000001877770221 */ /* 0x000fe20000010000 */
[----:B------:R-:W-:Y:S01]  /*2610*/  @P0 IMAD.MOV.U32 R24, RZ, RZ, R43 ;  /* 0x000000ffff180224 */ /* 0x000fe200078e002b */
[----:B------:R-:W-:Y:S01]  /*2620*/  LOP3.LUT P6, RZ, R120, 0xff00, RZ, 0xc0, !PT ;  /* 0x0000ff0078ff7812 */ /* 0x000fe200078cc0ff */
[----:B------:R-:W-:Y:S01]  /*2630*/  FMUL.FTZ R138, R116, R151 ;  /* 0x00000097748a7220 */ /* 0x000fe20000410000 */
[----:B------:R-:W-:Y:S01]  /*2640*/  FMUL.FTZ R129, R119, UR17 ;  /* 0x0000001177817c20 */ /* 0x000fe20008410000 */
[----:B------:R-:W-:Y:S01]  /*2650*/  FADD.FTZ R137, R136, -R137 ;  /* 0x8000008988897221 */ /* 0x000fe20000010000 */
[----:B------:R-:W-:Y:S01]  /*2660*/  FSEL R135, R130, RZ, P5 ;  /* 0x000000ff82877208 */ /* 0x000fe20002800000 */
[----:B------:R-:W-:Y:S01]  /*2670*/  F2F.BF16.F32 R146, R27 ;  /* 0x0000001b00927304 */ /* 0x000fe20000202000 */
[----:B0-----:R-:W-:Y:S01]  /*2680*/  @P0 IMAD.U32 R25, R24, 0x10000, RZ ;  /* 0x0001000018190824 */ /* 0x001fe200078e00ff */
[----:B------:R-:W-:Y:S01]  /*2690*/  @P0 MOV R24, R42 ;  /* 0x0000002a00180202 */ /* 0x000fe20000000f00 */
[----:B------:R-:W-:Y:S01]  /*26a0*/  FADD.FTZ R155, R152, -R155 ;  /* 0x8000009b989b7221 */ /* 0x000fe20000010000 */
[----:B------:R-:W-:Y:S01]  /*26b0*/  FSEL R142, R129, RZ, P2 ;  /* 0x000000ff818e7208 */ /* 0x000fe20001000000 */
[----:B------:R-:W-:Y:S01]  /*26c0*/  @P0 FADD.FTZ R138, R138, R25 ;  /* 0x000000198a8a0221 */ /* 0x000fe20000010000 */
[----:B------:R-:W-:Y:S01]  /*26d0*/  FSEL R144, R39, RZ, P6 ;  /* 0x000000ff27907208 */ /* 0x000fe20003000000 */
[----:B------:R-:W-:Y:S01]  /*26e0*/  @P0 IMAD.U32 R24, R24, 0x10000, RZ ;  /* 0x0001000018180824 */ /* 0x000fe200078e00ff */
[C---:B------:R-:W-:Y:S01]  /*26f0*/  LOP3.LUT P5, RZ, R120.reuse, 0xff0000, RZ, 0xc0, !PT ;  /* 0x00ff000078ff7812 */ /* 0x040fe200078ac0ff */
[----:B------:R-:W-:Y:S01]  /*2700*/  F2F.BF16.F32 R147, R143 ;  /* 0x0000008f00937304 */ /* 0x000fe20000202000 */
[----:B------:R-:W-:Y:S01]  /*2710*/  LOP3.LUT P2, RZ, R120, 0xff, RZ, 0xc0, !PT ;  /* 0x000000ff78ff7812 */ /* 0x000fe2000784c0ff */
[----:B------:R-:W-:Y:S01]  /*2720*/  FADD.FTZ R159, R156, -R159 ;  /* 0x8000009f9c9f7221 */ /* 0x000fe20000010000 */
[----:B------:R-:W-:Y:S01]  /*2730*/  LOP3.LUT P6, RZ, R120, 0xff000000, RZ, 0xc0, !PT ;  /* 0xff00000078ff7812 */ /* 0x000fe200078cc0ff */
[----:B------:R-:W-:Y:S01]  /*2740*/  FADD.FTZ R157, R157, -R160 ;  /* 0x800000a09d9d7221 */ /* 0x000fe20000010000 */
[----:B------:R-:W-:Y:S01]  /*2750*/  @P0 SHF.R.U32.HI R25, RZ, 0x10, R43 ;  /* 0x00000010ff190819 */ /* 0x000fe2000001162b */
[----:B------:R-:W-:Y:S01]  /*2760*/  FADD.FTZ R145, R145, -R158 ;  /* 0x8000009e91917221 */ /* 0x000fe20000010000 */
[----:B------:R-:W-:Y:S01]  /*2770*/  @P1 F2FP.BF16.F32.PACK_AB R29, RZ, R29 ;  /* 0x0000001dff1d123e */ /* 0x000fe200000010ff */
[----:B------:R0:W-:Y:S01]  /*2780*/  F2F.BF16.F32 R120, R133 ;  /* 0x0000008500787304 */ /* 0x0001e20000202000 */
[----:B------:R-:W-:Y:S01]  /*2790*/  FMUL.FTZ R136, R116, R157 ;  /* 0x0000009d74887220 */ /* 0x000fe20000410000 */
[----:B------:R-:W-:Y:S01]  /*27a0*/  @P0 IMAD.U32 R25, R25, 0x10000, RZ ;  /* 0x0001000019190824 */ /* 0x000fe200078e00ff */
[----:B------:R-:W-:-:S02]  /*27b0*/  @P1 PRMT R111, R29, 0x7610, R111 ;  /* 0x000076101d6f1816 */ /* 0x000fc4000000006f */
[----:B------:R-:W-:-:S03]  /*27c0*/  @P1 F2FP.BF16.F32.PACK_AB R32, RZ, R32 ;  /* 0x00000020ff20123e */ /* 0x000fc600000010ff */
[----:B------:R2:W-:Y:S01]  /*27d0*/  F2F.BF16.F32 R143, R132 ;  /* 0x00000084008f7304 */ /* 0x0005e20000202000 */
[C---:B0-----:R-:W-:Y:S01]  /*27e0*/  FMUL.FTZ R133, R116.reuse, R137 ;  /* 0x0000008974857220 */ /* 0x041fe20000410000 */
[----:B------:R-:W-:Y:S01]  /*27f0*/  FMUL.FTZ R137, R116, R159 ;  /* 0x0000009f74897220 */ /* 0x000fe20000410000 */
[----:B------:R-:W-:Y:S02]  /*2800*/  @P1 PRMT R113, R32, 0x7610, R113 ;  /* 0x0000761020711816 */ /* 0x000fe40000000071 */
[----:B------:R-:W-:Y:S01]  /*2810*/  @P0 FADD.FTZ R133, R133, R24 ;  /* 0x0000001885850221 */ /* 0x000fe20000010000 */
[----:B------:R-:W-:Y:S02]  /*2820*/  @P0 SHF.R.U64 R24, R2, 0x10, R3 ;  /* 0x0000001002180819 */ /* 0x000fe40000001203 */
[----:B------:R-:W-:Y:S01]  /*2830*/  F2F.BF16.F32 R26, R26 ;  /* 0x0000001a001a7304 */ /* 0x000fe20000202000 */
[----:B--2---:R-:W-:Y:S01]  /*2840*/  FMUL.FTZ R132, R116, R155 ;  /* 0x0000009b74847220 */ /* 0x004fe20000410000 */
[----:B------:R-:W-:-:S03]  /*2850*/  @P0 SHF.L.U32 R24, R24, 0x10, RZ ;  /* 0x0000001018180819 */ /* 0x000fc600000006ff */
[----:B------:R-:W-:Y:S01]  /*2860*/  @P0 FADD.FTZ R132, R132, R25 ;  /* 0x0000001984840221 */ /* 0x000fe20000010000 */
[----:B------:R-:W-:Y:S02]  /*2870*/  @P0 IMAD.MOV.U32 R25, RZ, RZ, R3 ;  /* 0x000000ffff190224 */ /* 0x000fe400078e0003 */
[----:B------:R-:W-:Y:S01]  /*2880*/  @P0 FADD.FTZ R137, R137, R24 ;  /* 0x0000001889890221 */ /* 0x000fe20000010000 */
[----:B------:R-:W0:Y:S01]  /*2890*/  F2F.BF16.F32 R134, R134 ;  /* 0x0000008600867304 */ /* 0x000e220000202000 */
[----:B------:R-:W-:Y:S02]  /*28a0*/  @P0 IMAD.U32 R27, R25, 0x10000, RZ ;  /* 0x00010000191b0824 */ /* 0x000fe400078e00ff */
[----:B-1----:R-:W-:-:S04]  /*28b0*/  IMAD.WIDE.U32 R24, R141, 0x10000, RZ ;  /* 0x000100008d187825 */ /* 0x002fc800078e00ff */
[----:B------:R-:W-:Y:S01]  /*28c0*/  @P0 FADD.FTZ R136, R136, R27 ;  /* 0x0000001b88880221 */ /* 0x000fe20000010000 */
[----:B------:R1:W-:Y:S01]  /*28d0*/  F2F.BF16.F32 R151, R139 ;  /* 0x0000008b00977304 */ /* 0x0003e20000202000 */
[----:B------:R-:W-:Y:S01]  /*28e0*/  LOP3.LUT R24, R24, R161, RZ, 0xfc, !PT ;  /* 0x000000a118187212 */ /* 0x000fe200078efcff */
[----:B0-----:R-:W-:-:S06]  /*28f0*/  IMAD.U32 R141, R134, 0x10000, RZ ;  /* 0x00010000868d7824 */ /* 0x001fcc00078e00ff */
[----:B------:R0:W-:Y:S01]  /*2900*/  F2F.BF16.F32 R152, R140 ;  /* 0x0000008c00987304 */ /* 0x0001e20000202000 */
[----:B-1----:R-:W-:-:S04]  /*2910*/  SHF.L.U32 R139, R146, 0x10, RZ ;  /* 0x00000010928b7819 */ /* 0x002fc800000006ff */
[----:B------:R-:W-:Y:S01]  /*2920*/  LOP3.LUT R25, R25, R139, R26, 0xfe, !PT ;  /* 0x0000008b19197212 */ /* 0x000fe200078efe1a */
[----:B------:R-:W-:-:S04]  /*2930*/  IMAD.WIDE.U32 R26, R147, 0x10000, RZ ;  /* 0x00010000931a7825 */ /* 0x000fc800078e00ff */
[----:B------:R-:W-:Y:S01]  /*2940*/  FMUL.FTZ R139, R138, UR17 ;  /* 0x000000118a8b7c20 */ /* 0x000fe20008410000 */
[----:B------:R1:W-:Y:S01]  /*2950*/  F2F.BF16.F32 R149, R135 ;  /* 0x0000008700957304 */ /* 0x0003e20000202000 */
[----:B0-----:R-:W-:Y:S01]  /*2960*/  FMUL.FTZ R140, R132, UR17 ;  /* 0x00000011848c7c20 */ /* 0x001fe20008410000 */
[----:B------:R-:W-:Y:S01]  /*2970*/  LOP3.LUT R27, R27, R141, R120, 0xfe, !PT ;  /* 0x0000008d1b1b7212 */ /* 0x000fe200078efe78 */
[----:B------:R-:W-:Y:S01]  /*2980*/  FMUL.FTZ R141, R133, UR17 ;  /* 0x00000011858d7c20 */ /* 0x000fe20008410000 */
[----:B------:R-:W-:Y:S02]  /*2990*/  FMUL.FTZ R120, R137, UR17 ;  /* 0x0000001189787c20 */ /* 0x000fe40008410000 */
[----:B------:R-:W-:Y:S02]  /*29a0*/  FSEL R146, R140, RZ, P6 ;  /* 0x000000ff8c927208 */ /* 0x000fe40003000000 */
[----:B------:R-:W-:Y:S01]  /*29b0*/  LOP3.LUT P6, RZ, R117, 0xff, RZ, 0xc0, !PT ;  /* 0x000000ff75ff7812 */ /* 0x000fe200078cc0ff */
[----:B------:R0:W2:Y:S01]  /*29c0*/  F2F.BF16.F32 R154, R142 ;  /* 0x0000008e009a7304 */ /* 0x0000a20000202000 */
[----:B-1----:R-:W-:-:S02]  /*29d0*/  FSEL R135, R139, RZ, P5 ;  /* 0x000000ff8b877208 */ /* 0x002fc40002800000 */
[----:B------:R-:W-:Y:S02]  /*29e0*/  LOP3.LUT P5, RZ, R117, 0xff00, RZ, 0xc0, !PT ;  /* 0x0000ff0075ff7812 */ /* 0x000fe400078ac0ff */
[----:B------:R-:W-:Y:S02]  /*29f0*/  FSEL R134, R141, RZ, P2 ;  /* 0x000000ff8d867208 */ /* 0x000fe40001000000 */
[----:B------:R-:W-:Y:S01]  /*2a00*/  FSEL R148, R120, RZ, P5 ;  /* 0x000000ff78947208 */ /* 0x000fe20002800000 */
[----:B------:R1:W-:Y:S01]  /*2a10*/  F2F.BF16.F32 R155, R144 ;  /* 0x00000090009b7304 */ /* 0x0003e20000202000 */
[C---:B------:R-:W-:Y:S01]  /*2a20*/  LOP3.LUT P2, RZ, R117.reuse, 0xff0000, RZ, 0xc0, !PT ;  /* 0x00ff000075ff7812 */ /* 0x040fe2000784c0ff */
[----:B0-----:R-:W-:Y:S01]  /*2a30*/  @P0 IMAD.MOV.U32 R142, RZ, RZ, R2 ;  /* 0x000000ffff8e0224 */ /* 0x001fe200078e0002 */
[----:B------:R-:W-:Y:S01]  /*2a40*/  LOP3.LUT P5, RZ, R117, 0xff000000, RZ, 0xc0, !PT ;  /* 0xff00000075ff7812 */ /* 0x000fe200078ac0ff */
[----:B------:R-:W-:Y:S01]  /*2a50*/  FMUL.FTZ R117, R136, UR17 ;  /* 0x0000001188757c20 */ /* 0x000fe20008410000 */
[----:B------:R-:W-:Y:S01]  /*2a60*/  LOP3.LUT R26, R26, R143, RZ, 0xfc, !PT ;  /* 0x0000008f1a1a7212 */ /* 0x000fe200078efcff */
[----:B------:R-:W-:Y:S01]  /*2a70*/  FADD.FTZ R143, R153, -R150 ;  /* 0x80000096998f7221 */ /* 0x000fe20000010000 */
[----:B------:R-:W-:Y:S01]  /*2a80*/  @P0 SHF.L.U32 R147, R142, 0x10, RZ ;  /* 0x000000108e930819 */ /* 0x000fe200000006ff */
[C---:B------:R-:W-:Y:S01]  /*2a90*/  FMUL.FTZ R142, R116.reuse, R145 ;  /* 0x00000091748e7220 */ /* 0x040fe20000410000 */
[----:B-1----:R-:W-:Y:S01]  /*2aa0*/  FSEL R144, R117, RZ, P2 ;  /* 0x000000ff75907208 */ /* 0x002fe20001000000 */
[----:B------:R-:W-:Y:S01]  /*2ab0*/  FMUL.FTZ R143, R116, R143 ;  /* 0x0000008f748f7220 */ /* 0x000fe20000410000 */
[----:B------:R-:W-:Y:S01]  /*2ac0*/  ISETP.NE.U32.AND P2, PT, RZ, UR18, PT ;  /* 0x00000012ff007c0c */ /* 0x000fe2000bf45070 */
[----:B------:R-:W-:Y:S01]  /*2ad0*/  @P0 FADD.FTZ R142, R142, R147 ;  /* 0x000000938e8e0221 */ /* 0x000fe20000010000 */
[----:B------:R-:W-:Y:S01]  /*2ae0*/  @P0 SHF.R.U32.HI R116, RZ, 0x10, R3 ;  /* 0x00000010ff740819 */ /* 0x000fe20000011603 */
[----:B------:R-:W-:Y:S01]  /*2af0*/  F2F.BF16.F32 R156, R135 ;  /* 0x00000087009c7304 */ /* 0x000fe20000202000 */
[----:B------:R-:W-:-:S03]  /*2b00*/  ISETP.NE.AND.EX P2, PT, RZ, UR19, PT, P2 ;  /* 0x00000013ff007c0c */ /* 0x000fc6000bf45320 */
[----:B------:R-:W-:-:S04]  /*2b10*/  @P0 IMAD.U32 R116, R116, 0x10000, RZ ;  /* 0x0001000074740824 */ /* 0x000fc800078e00ff */
[----:B------:R-:W-:Y:S01]  /*2b20*/  @P0 FADD.FTZ R143, R143, R116 ;  /* 0x000000748f8f0221 */ /* 0x000fe20000010000 */
[----:B------:R0:W-:Y:S03]  /*2b30*/  F2F.BF16.F32 R153, R134 ;  /* 0x0000008600997304 */ /* 0x0001e60000202000 */
[----:B------:R-:W-:Y:S02]  /*2b40*/  FMUL.FTZ R116, R143, UR17 ;  /* 0x000000118f747c20 */ /* 0x000fe40008410000 */
[----:B------:R-:W-:Y:S02]  /*2b50*/  @P2 F2FP.BF16.F32.PACK_AB R28, RZ, R28 ;  /* 0x0000001cff1c223e */ /* 0x000fe400000010ff */
[----:B------:R-:W-:Y:S01]  /*2b60*/  @P2 F2FP.BF16.F32.PACK_AB R30, RZ, R30 ;  /* 0x0000001eff1e223e */ /* 0x000fe200000010ff */
[----:B------:R-:W1:Y:S01]  /*2b70*/  F2F.BF16.F32 R135, R146 ;  /* 0x0000009200877304 */ /* 0x000e620000202000 */
[----:B------:R-:W-:-:S02]  /*2b80*/  @P2 PRMT R108, R28, 0x7610, R108 ;  /* 0x000076101c6c2816 */ /* 0x000fc4000000006c */
[----:B------:R-:W-:Y:S02]  /*2b90*/  @P2 PRMT R109, R30, 0x7610, R109 ;  /* 0x000076101e6d2816 */ /* 0x000fe4000000006d */
[----:B------:R-:W-:Y:S01]  /*2ba0*/  @P1 F2FP.BF16.F32.PACK_AB R28, RZ, R126 ;  /* 0x0000007eff1c123e */ /* 0x000fe200000010ff */
[----:B------:R-:W-:Y:S01]  /*2bb0*/  FMUL.FTZ R126, R142, UR17 ;  /* 0x000000118e7e7c20 */ /* 0x000fe20008410000 */
[----:B------:R-:W-:Y:S01]  /*2bc0*/  FSEL R30, R116, RZ, P5 ;  /* 0x000000ff741e7208 */ /* 0x000fe20002800000 */
[----:B------:R-:W3:Y:S01]  /*2bd0*/  F2F.BF16.F32 R148, R148 ;  /* 0x0000009400947304 */ /* 0x000ee20000202000 */
[----:B------:R-:W-:Y:S02]  /*2be0*/  @P1 LOP3.LUT P5, RZ, R54, 0xff000000, RZ, 0xc0, !PT ;  /* 0xff00000036ff1812 */ /* 0x000fe400078ac0ff */
[----:B0-----:R-:W-:Y:S02]  /*2bf0*/  FSEL R134, R126, RZ, P6 ;  /* 0x000000ff7e867208 */ /* 0x001fe40003000000 */
[----:B------:R-:W-:-:S02]  /*2c00*/  @P2 F2FP.BF16.F32.PACK_AB R31, RZ, R31 ;  /* 0x0000001fff1f223e */ /* 0x000fc400000010ff */
[----:B------:R-:W-:Y:S01]  /*2c10*/  @P1 FSEL R33, R33, RZ, P5 ;  /* 0x000000ff21211208 */ /* 0x000fe20002800000 */
[----:B------:R0:W4:Y:S01]  /*2c20*/  F2F.BF16.F32 R145, R30 ;  /* 0x0000001e00917304 */ /* 0x0001220000202000 */
[----:B------:R-:W-:Y:S01]  /*2c30*/  @P2 PRMT R110, R31, 0x7610, R110 ;  /* 0x000076101f6e2816 */ /* 0x000fe2000000006e */
[----:B--2---:R-:W-:Y:S01]  /*2c40*/  IMAD.U32 R31, R154, 0x10000, RZ ;  /* 0x000100009a1f7824 */ /* 0x004fe200078e00ff */
[----:B------:R-:W-:Y:S01]  /*2c50*/  @P1 PRMT R112, R28, 0x7610, R112 ;  /* 0x000076101c701816 */ /* 0x000fe20000000070 */
[----:B------:R-:W-:Y:S01]  /*2c60*/  IMAD.WIDE.U32 R28, R151, 0x10000, RZ ;  /* 0x00010000971c7825 */ /* 0x000fe200078e00ff */
[----:B------:R-:W-:Y:S02]  /*2c70*/  @P1 F2FP.BF16.F32.PACK_AB R33, RZ, R33 ;  /* 0x00000021ff21123e */ /* 0x000fe400000010ff */
[----:B-1----:R-:W-:Y:S01]  /*2c80*/  SHF.L.U32 R135, R135, 0x10, RZ ;  /* 0x0000001087877819 */ /* 0x002fe200000006ff */
[----:B------:R-:W1:Y:S01]  /*2c90*/  F2F.BF16.F32 R144, R144 ;  /* 0x0000009000907304 */ /* 0x000e620000202000 */
[----:B------:R-:W-:Y:S01]  /*2ca0*/  LOP3.LUT R29, R29, R31, R152, 0xfe, !PT ;  /* 0x0000001f1d1d7212 */ /* 0x000fe200078efe98 */
[----:B0-----:R-:W-:Y:S01]  /*2cb0*/  IMAD.WIDE.U32 R30, R155, 0x10000, RZ ;  /* 0x000100009b1e7825 */ /* 0x001fe200078e00ff */
[----:B------:R-:W-:-:S02]  /*2cc0*/  @P1 PRMT R114, R33, 0x7610, R114 ;  /* 0x0000761021721816 */ /* 0x000fc40000000072 */
[----:B------:R-:W-:Y:S01]  /*2cd0*/  @P2 F2FP.BF16.F32.PACK_AB R34, RZ, R34 ;  /* 0x00000022ff22223e */ /* 0x000fe200000010ff */
[----:B---3--:R-:W-:Y:S01]  /*2ce0*/  IMAD.WIDE.U32 R32, R148, 0x10000, RZ ;  /* 0x0001000094207825 */ /* 0x008fe200078e00ff */
[----:B------:R-:W-:Y:S01]  /*2cf0*/  LOP3.LUT R31, R31, R135, R156, 0xfe, !PT ;  /* 0x000000871f1f7212 */ /* 0x000fe200078efe9c */
[----:B------:R0:W2:Y:S01]  /*2d00*/  F2F.BF16.F32 R147, R134 ;  /* 0x0000008600937304 */ /* 0x0000a20000202000 */
[----:B------:R-:W-:Y:S01]  /*2d10*/  LOP3.LUT R28, R28, R149, RZ, 0xfc, !PT ;  /* 0x000000951c1c7212 */ /* 0x000fe200078efcff */
[----:B----4-:R-:W-:Y:S01]  /*2d20*/  IMAD.U32 R145, R145, 0x10000, RZ ;  /* 0x0001000091917824 */ /* 0x010fe200078e00ff */
[----:B------:R-:W-:Y:S02]  /*2d30*/  LOP3.LUT R30, R30, R153, RZ, 0xfc, !PT ;  /* 0x000000991e1e7212 */ /* 0x000fe400078efcff */
[----:B------:R-:W-:Y:S02]  /*2d40*/  @P1 LOP3.LUT P6, RZ, R53, 0xff00, RZ, 0xc0, !PT ;  /* 0x0000ff0035ff1812 */ /* 0x000fe400078cc0ff */
[----:B-1----:R-:W-:-:S02]  /*2d50*/  LOP3.LUT R33, R33, R145, R144, 0xfe, !PT ;  /* 0x0000009121217212 */ /* 0x002fc400078efe90 */
[----:B0-----:R-:W-:Y:S02]  /*2d60*/  IADD3 R134, P5, R63, UR20, RZ ;  /* 0x000000143f867c10 */ /* 0x001fe4000ffbe0ff */
[----:B------:R-:W-:Y:S02]  /*2d70*/  @P2 F2FP.BF16.F32.PACK_AB R36, RZ, R36 ;  /* 0x00000024ff24223e */ /* 0x000fe400000010ff */
[----:B------:R-:W-:Y:S02]  /*2d80*/  @P2 F2FP.BF16.F32.PACK_AB R148, RZ, R123 ;  /* 0x0000007bff94223e */ /* 0x000fe400000010ff */
[----:B--2---:R-:W-:Y:S02]  /*2d90*/  LOP3.LUT R32, R32, R147, RZ, 0xfc, !PT ;  /* 0x0000009320207212 */ /* 0x004fe400078efcff */
[----:B------:R-:W-:Y:S02]  /*2da0*/  IADD3.X R135, R64, UR21, RZ, P5, !PT ;  /* 0x0000001540877c10 */ /* 0x000fe4000affe4ff */
        /* <DEDUP_REMOVED lines=10> */
.L_x_1229:
[----:B------:R1:W-:Y:S01]  /*2e50*/  STG.E.64 desc[UR6][R134.64], R24 ;  /* 0x0000001886007986 */ /* 0x0003e2000c101b06 */
[----:B------:R-:W-:Y:S02]  /*2e60*/  @P2 PRMT R109, R36, 0x7610, R109 ;  /* 0x00007610246d2816 */ /* 0x000fe4000000006d */
[----:B------:R-:W-:Y:S01]  /*2e70*/  @P2 PRMT R110, R148, 0x7610, R110 ;  /* 0x00007610946e2816 */ /* 0x000fe2000000006e */
[----:B------:R-:W-:Y:S06]  /*2e80*/  @!P1 BRA `(.L_x_1230) ;  /* 0x0000000000209947 */ /* 0x000fec0003800000 */
[----:B-1----:R-:W-:Y:S02]  /*2e90*/  LOP3.LUT R24, R112, 0xffff, RZ, 0xc0, !PT ;  /* 0x0000ffff70187812 */ /* 0x002fe400078ec0ff */
[----:B------:R-:W-:Y:S02]  /*2ea0*/  IADD3 R134, P5, R63, R48, RZ ;  /* 0x000000303f867210 */ /* 0x000fe40007fbe0ff */
[----:B------:R-:W-:Y:S01]  /*2eb0*/  PRMT R63, R113, 0x5410, R114 ;  /* 0x00005410713f7816 */ /* 0x000fe20000000072 */
[----:B------:R-:W-:-:S04]  /*2ec0*/  IMAD.WIDE.U32 R24, R24, 0x10000, RZ ;  /* 0x0001000018187825 */ /* 0x000fc800078e00ff */
[----:B------:R-:W-:Y:S01]  /*2ed0*/  IMAD.X R135, R64, 0x1, R49, P5 ;  /* 0x0000000140877824 */ /* 0x000fe200028e0631 */
[----:B------:R-:W-:Y:S02]  /*2ee0*/  LOP3.LUT R25, R63, R25, RZ, 0xfc, !PT ;  /* 0x000000193f197212 */ /* 0x000fe400078efcff */
[----:B------:R-:W-:-:S05]  /*2ef0*/  LOP3.LUT R24, R24, 0xffff, R111, 0xf8, !PT ;  /* 0x0000ffff18187812 */ /* 0x000fca00078ef86f */
[----:B------:R2:W-:Y:S02]  /*2f00*/  STG.E.64 desc[UR6][R134.64], R24 ;  /* 0x0000001886007986 */ /* 0x0005e4000c101b06 */
.L_x_1230:
[C---:B------:R-:W-:Y:S02]  /*2f10*/  @P1 LOP3.LUT P5, RZ, R53.reuse, 0xff0000, RZ, 0xc0, !PT ;  /* 0x00ff000035ff1812 */ /* 0x040fe400078ac0ff */
[----:B------:R-:W-:Y:S02]  /*2f20*/  @P1 FSEL R0, R0, RZ, P6 ;  /* 0x000000ff00001208 */ /* 0x000fe40003000000 */
[----:B------:R-:W-:Y:S02]  /*2f30*/  @P1 FSEL R124, R124, RZ, P5 ;  /* 0x000000ff7c7c1208 */ /* 0x000fe40002800000 */
[C---:B------:R-:W-:Y:S02]  /*2f40*/  @P1 LOP3.LUT P6, RZ, R53.reuse, 0xff, RZ, 0xc0, !PT ;  /* 0x000000ff35ff1812 */ /* 0x040fe400078cc0ff */
[----:B------:R-:W-:Y:S02]  /*2f50*/  @P1 LOP3.LUT P5, RZ, R53, 0xff000000, RZ, 0xc0, !PT ;  /* 0xff00000035ff1812 */ /* 0x000fe400078ac0ff */
[----:B------:R-:W-:-:S02]  /*2f60*/  @P1 F2FP.BF16.F32.PACK_AB R0, RZ, R0 ;  /* 0x00000000ff00123e */ /* 0x000fc400000010ff */
[----:B------:R-:W-:Y:S02]  /*2f70*/  @P1 FSEL R127, R127, RZ, P6 ;  /* 0x000000ff7f7f1208 */ /* 0x000fe40003000000 */
[----:B------:R-:W-:Y:S02]  /*2f80*/  @P1 FSEL R125, R125, RZ, P5 ;  /* 0x000000ff7d7d1208 */ /* 0x000fe40002800000 */
[----:B------:R-:W-:Y:S02]  /*2f90*/  @P1 PRMT R112, R0, 0x7610, R112 ;  /* 0x0000761000701816 */ /* 0x000fe40000000070 */
[----:B------:R-:W-:Y:S02]  /*2fa0*/  @P2 F2FP.BF16.F32.PACK_AB R38, RZ, R38 ;  /* 0x00000026ff26223e */ /* 0x000fe400000010ff */
[----:B------:R-:W-:Y:S02]  /*2fb0*/  @P1 F2FP.BF16.F32.PACK_AB R124, RZ, R124 ;  /* 0x0000007cff7c123e */ /* 0x000fe400000010ff */
[----:B------:R-:W-:-:S02]  /*2fc0*/  @P1 F2FP.BF16.F32.PACK_AB R127, RZ, R127 ;  /* 0x0000007fff7f123e */ /* 0x000fc400000010ff */
[----:B------:R-:W-:Y:S02]  /*2fd0*/  @P1 F2FP.BF16.F32.PACK_AB R125, RZ, R125 ;  /* 0x0000007dff7d123e */ /* 0x000fe400000010ff */
[----:B------:R-:W-:Y:S02]  /*2fe0*/  IADD3 R34, P5, R61, UR20, RZ ;  /* 0x000000143d227c10 */ /* 0x000fe4000ffbe0ff */
[----:B------:R-:W-:Y:S02]  /*2ff0*/  @P2 F2FP.BF16.F32.PACK_AB R0, RZ, R35 ;  /* 0x00000023ff00223e */ /* 0x000fe400000010ff */
        /* <DEDUP_REMOVED lines=11> */
[----:B-12---:R-:W-:Y:S02]  /*30b0*/  IADD3 R24, P5, R61, UR18, RZ ;  /* 0x000000123d187c10 */ /* 0x006fe4000ffbe0ff */
[----:B------:R-:W-:Y:S01]  /*30c0*/  PRMT R63, R110, 0x5410, R115 ;  /* 0x000054106e3f7816 */ /* 0x000fe20000000073 */
[----:B------:R-:W-:Y:S01]  /*30d0*/  IMAD.WIDE.U32 R124, R124, 0x10000, RZ ;  /* 0x000100007c7c7825 */ /* 0x000fe200078e00ff */
[----:B------:R-:W-:-:S04]  /*30e0*/  IADD3.X R25, R62, UR19, RZ, P5, !PT ;  /* 0x000000133e197c10 */ /* 0x000fc8000affe4ff */
[----:B------:R-:W-:Y:S02]  /*30f0*/  LOP3.LUT R125, R63, R125, RZ, 0xfc, !PT ;  /* 0x0000007d3f7d7212 */ /* 0x000fe400078efcff */
[----:B------:R-:W-:-:S05]  /*3100*/  LOP3.LUT R124, R124, 0xffff, R108, 0xf8, !PT ;  /* 0x0000ffff7c7c7812 */ /* 0x000fca00078ef86c */
[----:B------:R3:W-:Y:S02]  /*3110*/  STG.E.64 desc[UR6][R24.64], R124 ;  /* 0x0000007c18007986 */ /* 0x0007e4000c101b06 */
.L_x_1231:
[----:B------:R4:W-:Y:S01]  /*3120*/  STG.E.64 desc[UR6][R34.64], R26 ;  /* 0x0000001a22007986 */ /* 0x0009e2000c101b06 */
[----:B------:R-:W-:Y:S02]  /*3130*/  @P2 PRMT R109, R118, 0x7610, R109 ;  /* 0x00007610766d2816 */ /* 0x000fe4000000006d */
[----:B------:R-:W-:Y:S01]  /*3140*/  @P2 PRMT R110, R131, 0x7610, R110 ;  /* 0x00007610836e2816 */ /* 0x000fe2000000006e */
[----:B------:R-:W-:Y:S06]  /*3150*/  @!P1 BRA `(.L_x_1232) ;  /* 0x0000000000209947 */ /* 0x000fec0003800000 */
[----:B----4-:R-:W-:Y:S02]  /*3160*/  LOP3.LUT R26, R112, 0xffff, RZ, 0xc0, !PT ;  /* 0x0000ffff701a7812 */ /* 0x010fe400078ec0ff */
[----:B-123--:R-:W-:Y:S02]  /*3170*/  IADD3 R24, P5, R61, R48, RZ ;  /* 0x000000303d187210 */ /* 0x00efe40007fbe0ff */
[----:B------:R-:W-:Y:S01]  /*3180*/  PRMT R35, R113, 0x5410, R114 ;  /* 0x0000541071237816 */ /* 0x000fe20000000072 */
[----:B------:R-:W-:Y:S01]  /*3190*/  IMAD.WIDE.U32 R26, R26, 0x10000, RZ ;  /* 0x000100001a1a7825 */ /* 0x000fe200078e00ff */
[----:B------:R-:W-:-:S04]  /*31a0*/  IADD3.X R25, R62, R49, RZ, P5, !PT ;  /* 0x000000313e197210 */ /* 0x000fc80002ffe4ff */
[----:B------:R-:W-:Y:S02]  /*31b0*/  LOP3.LUT R27, R35, R27, RZ, 0xfc, !PT ;  /* 0x0000001b231b7212 */ /* 0x000fe400078efcff */
[----:B------:R-:W-:-:S05]  /*31c0*/  LOP3.LUT R26, R26, 0xffff, R111, 0xf8, !PT ;  /* 0x0000ffff1a1a7812 */ /* 0x000fca00078ef86f */
[----:B------:R1:W-:Y:S02]  /*31d0*/  STG.E.64 desc[UR6][R24.64], R26 ;  /* 0x0000001a18007986 */ /* 0x0003e4000c101b06 */
.L_x_1232:
        /* <DEDUP_REMOVED lines=12> */
[----:B-1--4-:R-:W-:Y:S02]  /*32a0*/  IADD3 R26, P5, R59, UR20, RZ ;  /* 0x000000143b1a7c10 */ /* 0x012fe4000ffbe0ff */
        /* <DEDUP_REMOVED lines=13> */
[----:B--23--:R-:W-:Y:S02]  /*3380*/  IADD3 R24, P5, R59, UR18, RZ ;  /* 0x000000123b187c10 */ /* 0x00cfe4000ffbe0ff */
[----:B------:R-:W-:Y:S01]  /*3390*/  PRMT R37, R110, 0x5410, R115 ;  /* 0x000054106e257816 */ /* 0x000fe20000000073 */
[----:B------:R-:W-:Y:S01]  /*33a0*/  IMAD.WIDE.U32 R34, R34, 0x10000, RZ ;  /* 0x0001000022227825 */ /* 0x000fe200078e00ff */
[----:B------:R-:W-:-:S04]  /*33b0*/  IADD3.X R25, R60, UR19, RZ, P5, !PT ;  /* 0x000000133c197c10 */ /* 0x000fc8000affe4ff */
[----:B------:R-:W-:Y:S02]  /*33c0*/  LOP3.LUT R35, R37, R35, RZ, 0xfc, !PT ;  /* 0x0000002325237212 */ /* 0x000fe400078efcff */
[----:B------:R-:W-:-:S05]  /*33d0*/  LOP3.LUT R34, R34, 0xffff, R108, 0xf8, !PT ;  /* 0x0000ffff22227812 */ /* 0x000fca00078ef86c */
[----:B------:R1:W-:Y:S02]  /*33e0*/  STG.E.64 desc[UR6][R24.64], R34 ;  /* 0x0000002218007986 */ /* 0x0003e4000c101b06 */
.L_x_1233:
[----:B------:R4:W-:Y:S01]  /*33f0*/  STG.E.64 desc[UR6][R26.64], R28 ;  /* 0x0000001c1a007986 */ /* 0x0009e2000c101b06 */
[----:B------:R-:W-:Y:S02]  /*3400*/  @P2 PRMT R109, R121, 0x7610, R109 ;  /* 0x00007610796d2816 */ /* 0x000fe4000000006d */
[----:B------:R-:W-:Y:S01]  /*3410*/  @P2 PRMT R110, R138, 0x7610, R110 ;  /* 0x000076108a6e2816 */ /* 0x000fe2000000006e */
[----:B------:R-:W-:Y:S06]  /*3420*/  @!P1 BRA `(.L_x_1234) ;  /* 0x0000000000209947 */ /* 0x000fec0003800000 */
[----:B----4-:R-:W-:Y:S02]  /*3430*/  LOP3.LUT R26, R112, 0xffff, RZ, 0xc0, !PT ;  /* 0x0000ffff701a7812 */ /* 0x010fe400078ec0ff */
[----:B-123--:R-:W-:Y:S02]  /*3440*/  IADD3 R24, P5, R59, R48, RZ ;  /* 0x000000303b187210 */ /* 0x00efe40007fbe0ff */
[----:B------:R-:W-:Y:S01]  /*3450*/  PRMT R29, R113, 0x5410, R114 ;  /* 0x00005410711d7816 */ /* 0x000fe20000000072 */
[----:B------:R-:W-:-:S04]  /*3460*/  IMAD.WIDE.U32 R26, R26, 0x10000, RZ ;  /* 0x000100001a1a7825 */ /* 0x000fc800078e00ff */
[----:B------:R-:W-:Y:S01]  /*3470*/  IMAD.X R25, R60, 0x1, R49, P5 ;  /* 0x000000013c197824 */ /* 0x000fe200028e0631 */
[----:B------:R-:W-:Y:S02]  /*3480*/  LOP3.LUT R27, R29, R27, RZ, 0xfc, !PT ;  /* 0x0000001b1d1b7212 */ /* 0x000fe400078efcff */
[----:B------:R-:W-:-:S05]  /*3490*/  LOP3.LUT R26, R26, 0xffff, R111, 0xf8, !PT ;  /* 0x0000ffff1a1a7812 */ /* 0x000fca00078ef86f */
[----:B------:R1:W-:Y:S02]  /*34a0*/  STG.E.64 desc[UR6][R24.64], R26 ;  /* 0x0000001a18007986 */ /* 0x0003e4000c101b06 */
.L_x_1234:
        /* <DEDUP_REMOVED lines=29> */
.L_x_1235:
[----:B-123--:R-:W-:Y:S02]  /*3680*/  IADD3 R24, P6, R57, UR20, RZ ;  /* 0x0000001439187c10 */ /* 0x00efe4000ffde0ff */
[----:B------:R-:W-:Y:S02]  /*3690*/  @P2 F2FP.BF16.F32.PACK_AB R136, RZ, R136 ;  /* 0x00000088ff88223e */ /* 0x000fe400000010ff */
[----:B------:R-:W-:Y:S02]  /*36a0*/  IADD3.X R25, R58, UR21, RZ, P6, !PT ;  /* 0x000000153a197c10 */ /* 0x000fe4000b7fe4ff */
[----:B------:R-:W-:Y:S02]  /*36b0*/  @P2 F2FP.BF16.F32.PACK_AB R142, RZ, R142 ;  /* 0x0000008eff8e223e */ /* 0x000fe400000010ff */
[----:B------:R-:W-:Y:S01]  /*36c0*/  @P2 F2FP.BF16.F32.PACK_AB R143, RZ, R143 ;  /* 0x0000008fff8f223e */ /* 0x000fe200000010ff */
[----:B------:R1:W-:Y:S01]  /*36d0*/  STG.E.64 desc[UR6][R24.64], R30 ;  /* 0x0000001e18007986 */ /* 0x0003e2000c101b06 */
[----:B----4-:R-:W-:-:S02]  /*36e0*/  IADD3 R26, P6, R55, UR20, RZ ;  /* 0x00000014371a7c10 */ /* 0x010fc4000ffde0ff */
        /* <DEDUP_REMOVED lines=15> */
.L_x_1236:
        /* <DEDUP_REMOVED lines=9> */
.L_x_1237:
        /* <DEDUP_REMOVED lines=17> */
[----:B-12---:R-:W-:Y:S02]  /*3980*/  LOP3.LUT R24, R112, 0xffff, RZ, 0xc0, !PT ;  /* 0x0000ffff70187812 */ /* 0x006fe400078ec0ff */
[----:B------:R-:W-:Y:S02]  /*3990*/  IADD3 R48, P1, R55, R48, RZ ;  /* 0x0000003037307210 */ /* 0x000fe40007f3e0ff */
[----:B------:R-:W-:Y:S01]  /*39a0*/  PRMT R27, R113, 0x5410, R114 ;  /* 0x00005410711b7816 */ /* 0x000fe20000000072 */
[----:B------:R-:W-:Y:S01]  /*39b0*/  IMAD.WIDE.U32 R24, R24, 0x10000, RZ ;  /* 0x0001000018187825 */ /* 0x000fe200078e00ff */
[----:B------:R-:W-:-:S04]  /*39c0*/  IADD3.X R49, R56, R49, RZ, P1, !PT ;  /* 0x0000003138317210 */ /* 0x000fc80000ffe4ff */
[----:B------:R-:W-:Y:S02]  /*39d0*/  LOP3.LUT R25, R27, R25, RZ, 0xfc, !PT ;  /* 0x000000191b197212 */ /* 0x000fe400078efcff */
[----:B------:R-:W-:-:S05]  /*39e0*/  LOP3.LUT R24, R24, 0xffff, R111, 0xf8, !PT ;  /* 0x0000ffff18187812 */ /* 0x000fca00078ef86f */
[----:B------:R3:W-:Y:S02]  /*39f0*/  STG.E.64 desc[UR6][R48.64], R24 ;  /* 0x0000001830007986 */ /* 0x0007e4000c101b06 */
.L_x_1238:
[----:B------:R-:W-:Y:S01]  /*3a00*/  SEL R121, RZ, 0x1, P4 ;  /* 0x00000001ff797807 */ /* 0x000fe20002000000 */
[----:B------:R-:W-:Y:S06]  /*3a10*/  @!P3 BRA `(.L_x_1239) ;  /* 0xffffffc8009cb947 */ /* 0x000fec000383ffff */
        /* <DEDUP_REMOVED lines=38> */
[----:B------:R-:W-:-:S02]  /*3c80*/  IMAD.MOV.U32 R46, RZ, RZ, R105 ;  /* 0x000000ffff2e7224 */ /* 0x000fc400078e0069 */
[----:B------:R-:W-:-:S07]  /*3c90*/  IMAD.MOV.U32 R47, RZ, RZ, R104 ;  /* 0x000000ffff2f7224 */ /* 0x000fce00078e0068 */
.L_x_1226:
        /* <DEDUP_REMOVED lines=21> */
.L_x_1227:
[----:B------:R-:W-:Y:S01]  /*3df0*/  HFMA2.MMA R34, -RZ, RZ, 0, 9.5367431640625e-07 ;  /* 0x00000010ff227435 */ /* 0x000fe200000001ff */
[----:B------:R-:W-:Y:S02]  /*3e00*/  IMAD.MOV.U32 R35, RZ, RZ, R26 ;  /* 0x000000ffff237224 */ /* 0x000fe400078e001a */
[----:B------:R-:W-:Y:S02]  /*3e10*/  IMAD.MOV.U32 R37, RZ, RZ, 0x1f ;  /* 0x0000001fff257424 */ /* 0x000fe400078e00ff */
[----:B------:R-:W-:-:S07]  /*3e20*/  IMAD.MOV.U32 R32, RZ, RZ, -0x1 ;  /* 0xffffffffff207424 */ /* 0x000fce00078e00ff */
[----:B-----5:R-:W-:Y:S05]  /*3e30*/  WARPSYNC.COLLECTIVE R32, `(.L_x_1240) ;  /* 0x0000000020087348 */ /* 0x020fea0003c00000 */
[----:B------:R0:W1:Y:S02]  /*3e40*/  SHFL.DOWN P4, R33, R35, R34, R37 ;  /* 0x0800002223217389 */ /* 0x0000640000080025 */
[----:B01---5:R-:W-:Y:S01]  /*3e50*/  ENDCOLLECTIVE ;  /* 0x000000000000791b */ /* 0x023fe20003800000 */
.L_x_1240:
[----:B------:R-:W-:Y:S01]  /*3e60*/  IMAD.MOV.U32 R35, RZ, RZ, R24 ;  /* 0x000000ffff237224 */ /* 0x000fe200078e0018 */
[----:B------:R-:W-:-:S07]  /*3e70*/  MOV R25, R33 ;  /* 0x0000002100197202 */ /* 0x000fce0000000f00 */
[----:B------:R-:W-:Y:S05]  /*3e80*/  WARPSYNC.COLLECTIVE R32, `(.L_x_1241) ;  /* 0x0000000020087348 */ /* 0x000fea0003c00000 */
[----:B------:R0:W1:Y:S02]  /*3e90*/  SHFL.DOWN P4, R33, R35, R34, R37 ;  /* 0x0800002223217389 */ /* 0x0000640000080025 */
[----:B01----:R-:W-:Y:S01]  /*3ea0*/  ENDCOLLECTIVE ;  /* 0x000000000000791b */ /* 0x003fe20003800000 */
.L_x_1241:
[----:B------:R-:W-:-:S05]  /*3eb0*/  FADD.FTZ R25, R26, R25 ;  /* 0x000000191a197221 */ /* 0x000fca0000010000 */
[----:B------:R-:W-:Y:S01]  /*3ec0*/  MOV R35, R25 ;  /* 0x0000001900237202 */ /* 0x000fe20000000f00 */
[----:B------:R-:W-:Y:S02]  /*3ed0*/  IMAD.MOV.U32 R34, RZ, RZ, 0x8 ;  /* 0x00000008ff227424 */ /* 0x000fe400078e00ff */
[----:B------:R-:W-:-:S07]  /*3ee0*/  IMAD.MOV.U32 R27, RZ, RZ, R33 ;  /* 0x000000ffff1b7224 */ /* 0x000fce00078e0021 */
[----:B------:R-:W-:Y:S05]  /*3ef0*/  WARPSYNC.COLLECTIVE R32, `(.L_x_1242) ;  /* 0x0000000020087348 */ /* 0x000fea0003c00000 */
[----:B------:R0:W1:Y:S02]  /*3f00*/  SHFL.DOWN P4, R33, R35, R34, R37 ;  /* 0x0800002223217389 */ /* 0x0000640000080025 */
[----:B01----:R-:W-:Y:S01]  /*3f10*/  ENDCOLLECTIVE ;  /* 0x000000000000791b */ /* 0x003fe20003800000 */
.L_x_1242:
[----:B------:R-:W-:-:S05]  /*3f20*/  FADD.FTZ R27, R24, R27 ;  /* 0x0000001b181b7221 */ /* 0x000fca0000010000 */
[----:B------:R-:W-:Y:S01]  /*3f30*/  MOV R35, R27 ;  /* 0x0000001b00237202 */ /* 0x000fe20000000f00 */
[----:B------:R-:W-:-:S07]  /*3f40*/  IMAD.MOV.U32 R28, RZ, RZ, R33 ;  /* 0x000000ffff1c7224 */ /* 0x000fce00078e0021 */
[----:B------:R-:W-:Y:S05]  /*3f50*/  WARPSYNC.COLLECTIVE R32, `(.L_x_1243) ;  /* 0x0000000020087348 */ /* 0x000fea0003c00000 */
[----:B------:R0:W1:Y:S02]  /*3f60*/  SHFL.DOWN P4, R33, R35, R34, R37 ;  /* 0x0800002223217389 */ /* 0x0000640000080025 */
[----:B01----:R-:W-:Y:S01]  /*3f70*/  ENDCOLLECTIVE ;  /* 0x000000000000791b */ /* 0x003fe20003800000 */
.L_x_1243:
[----:B------:R-:W-:Y:S01]  /*3f80*/  FADD.FTZ R28, R25, R28 ;  /* 0x0000001c191c7221 */ /* 0x000fe20000010000 */
[----:B------:R-:W-:-:S03]  /*3f90*/  HFMA2.MMA R34, -RZ, RZ, 0, 2.384185791015625e-07 ;  /* 0x00000004ff227435 */ /* 0x000fc600000001ff */
[----:B------:R-:W-:Y:S02]  /*3fa0*/  IMAD.MOV.U32 R35, RZ, RZ, R28 ;  /* 0x000000ffff237224 */ /* 0x000fe400078e001c */
[----:B------:R-:W-:-:S07]  /*3fb0*/  IMAD.MOV.U32 R30, RZ, RZ, R33 ;  /* 0x000000ffff1e7224 */ /* 0x000fce00078e0021 */
[----:B------:R-:W-:Y:S05]  /*3fc0*/  WARPSYNC.COLLECTIVE R32, `(.L_x_1244) ;  /* 0x0000000020087348 */ /* 0x000fea0003c00000 */
[----:B------:R0:W1:Y:S02]  /*3fd0*/  SHFL.DOWN P4, R33, R35, R34, R37 ;  /* 0x0800002223217389 */ /* 0x0000640000080025 */
[----:B01----:R-:W-:Y:S01]  /*3fe0*/  ENDCOLLECTIVE ;  /* 0x000000000000791b */ /* 0x003fe20003800000 */
.L_x_1244:
[----:B------:R-:W-:-:S04]  /*3ff0*/  FADD.FTZ R30, R27, R30 ;  /* 0x0000001e1b1e7221 */ /* 0x000fc80000010000 */
[----:B------:R-:W-:Y:S02]  /*4000*/  IMAD.MOV.U32 R35, RZ, RZ, R30 ;  /* 0x000000ffff237224 */ /* 0x000fe400078e001e */
[----:B------:R-:W-:-:S07]  /*4010*/  IMAD.MOV.U32 R29, RZ, RZ, R33 ;  /* 0x000000ffff1d7224 */ /* 0x000fce00078e0021 */
[----:B------:R-:W-:Y:S05]  /*4020*/  WARPSYNC.COLLECTIVE R32, `(.L_x_1245) ;  /* 0x0000000020087348 */ /* 0x000fea0003c00000 */
[----:B------:R0:W1:Y:S02]  /*4030*/  SHFL.DOWN P4, R33, R35, R34, R37 ;  /* 0x0800002223217389 */ /* 0x0000640000080025 */
[----:B01----:R-:W-:Y:S01]  /*4040*/  ENDCOLLECTIVE ;  /* 0x000000000000791b */ /* 0x003fe20003800000 */
.L_x_1245:
[----:B------:R-:W-:-:S04]  /*4050*/  FADD.FTZ R29, R28, R29 ;  /* 0x0000001d1c1d7221 */ /* 0x000fc80000010000 */
[----:B------:R-:W-:Y:S02]  /*4060*/  IMAD.MOV.U32 R35, RZ, RZ, R29 ;  /* 0x000000ffff237224 */ /* 0x000fe400078e001d */
[----:B------:R-:W-:Y:S01]  /*4070*/  IMAD.MOV.U32 R34, RZ, RZ, 0x2 ;  /* 0x00000002ff227424 */ /* 0x000fe200078e00ff */
[----:B------:R-:W-:-:S07]  /*4080*/  MOV R31, R33 ;  /* 0x00000021001f7202 */ /* 0x000fce0000000f00 */
[----:B------:R-:W-:Y:S05]  /*4090*/  WARPSYNC.COLLECTIVE R32, `(.L_x_1246) ;  /* 0x0000000020087348 */ /* 0x000fea0003c00000 */
[----:B------:R0:W1:Y:S02]  /*40a0*/  SHFL.DOWN P4, R33, R35, R34, R37 ;  /* 0x0800002223217389 */ /* 0x0000640000080025 */
[----:B01----:R-:W-:Y:S01]  /*40b0*/  ENDCOLLECTIVE ;  /* 0x000000000000791b */ /* 0x003fe20003800000 */
.L_x_1246:
[----:B------:R-:W-:-:S04]  /*40c0*/  FADD.FTZ R31, R30, R31 ;  /* 0x0000001f1e1f7221 */ /* 0x000fc80000010000 */
[----:B------:R-:W-:Y:S01]  /*40d0*/  IMAD.MOV.U32 R35, RZ, RZ, R31 ;  /* 0x000000ffff237224 */ /* 0x000fe200078e001f */
[----:B------:R-:W-:-:S07]  /*40e0*/  MOV R24, R33 ;  /* 0x0000002100187202 */ /* 0x000fce0000000f00 */
[----:B------:R-:W-:Y:S05]  /*40f0*/  WARPSYNC.COLLECTIVE R32, `(.L_x_1247) ;  /* 0x0000000020087348 */ /* 0x000fea0003c00000 */
[----:B------:R0:W1:Y:S02]  /*4100*/  SHFL.DOWN P4, R33, R35, R34, R37 ;  /* 0x0800002223217389 */ /* 0x0000640000080025 */
[----:B01----:R-:W-:Y:S01]  /*4110*/  ENDCOLLECTIVE ;  /* 0x000000000000791b */ /* 0x003fe20003800000 */
.L_x_1247:
[----:B------:R-:W-:-:S05]  /*4120*/  FADD.FTZ R24, R29, R24 ;  /* 0x000000181d187221 */ /* 0x000fca0000010000 */
[----:B------:R-:W-:Y:S01]  /*4130*/  MOV R35, R24 ;  /* 0x0000001800237202 */ /* 0x000fe20000000f00 */
[----:B------:R-:W-:Y:S02]  /*4140*/  IMAD.MOV.U32 R34, RZ, RZ, 0x1 ;  /* 0x00000001ff227424 */ /* 0x000fe400078e00ff */
[----:B------:R-:W-:-:S07]  /*4150*/  IMAD.MOV.U32 R26, RZ, RZ, R33 ;  /* 0x000000ffff1a7224 */ /* 0x000fce00078e0021 */
[----:B------:R-:W-:Y:S05]  /*4160*/  WARPSYNC.COLLECTIVE R32, `(.L_x_1248) ;  /* 0x0000000020087348 */ /* 0x000fea0003c00000 */
[----:B------:R0:W1:Y:S02]  /*4170*/  SHFL.DOWN P4, R33, R35, R34, R37 ;  /* 0x0800002223217389 */ /* 0x0000640000080025 */
[----:B01----:R-:W-:Y:S01]  /*4180*/  ENDCOLLECTIVE ;  /* 0x000000000000791b */ /* 0x003fe20003800000 */
.L_x_1248:
[----:B------:R-:W-:-:S05]  /*4190*/  FADD.FTZ R26, R31, R26 ;  /* 0x0000001a1f1a7221 */ /* 0x000fca0000010000 */
[----:B------:R-:W-:Y:S01]  /*41a0*/  MOV R35, R26 ;  /* 0x0000001a00237202 */ /* 0x000fe20000000f00 */
[----:B------:R-:W-:-:S07]  /*41b0*/  IMAD.MOV.U32 R25, RZ, RZ, R33 ;  /* 0x000000ffff197224 */ /* 0x000fce00078e0021 */
[----:B------:R-:W-:Y:S05]  /*41c0*/  WARPSYNC.COLLECTIVE R32, `(.L_x_1249) ;  /* 0x0000000020087348 */ /* 0x000fea0003c00000 */
[----:B------:R0:W1:Y:S02]  /*41d0*/  SHFL.DOWN P4, R33, R35, R34, R37 ;  /* 0x0800002223217389 */ /* 0x0000640000080025 */
[----:B01----:R-:W-:Y:S01]  /*41e0*/  ENDCOLLECTIVE ;  /* 0x000000000000791b */ /* 0x003fe20003800000 */
.L_x_1249:
[----:B------:R-:W-:Y:S01]  /*41f0*/  IMAD.MOV.U32 R27, RZ, RZ, R33 ;  /* 0x000000ffff1b7224 */ /* 0x000fe200078e0021 */
[----:B------:R-:W-:Y:S06]  /*4200*/  BRA `(.L_x_1250) ;  /* 0xffffffd8004c7947 */ /* 0x000fec000383ffff */
.L_x_1251:
        /* <DEDUP_REMOVED lines=15> */
.L_x_3912:


//--------------------- .text._ZN10layer_norm31ln_parallel_residual_bwd_kernelINS_13Kernel_traitsI13__nv_bfloat16S2_fS2_fjLj5120ELj1ELj1ELj8ELj8ENS_18Kernel_traits_baseILj5120ES2_S2_fS2_fjLj256EEEEELb0ELb0ELb0EEEvNS_9BwdParamsE --------------------------
	.section	.text._ZN10layer_norm31ln_parallel_residual_bwd_kernelINS_13Kernel_traitsI13__nv_bfloat16S2_fS2_fjLj5120ELj1ELj1ELj8ELj8ENS_18Kernel_traits_baseILj5120ES2_S2_fS2_fjLj256EEEEELb0ELb0ELb0EEEvNS_9BwdParamsE,"ax",@progbits
	.align	128
        .global         _ZN10layer_norm31ln_parallel_residual_bwd_kernelINS_13Kernel_traitsI13__nv_bfloat16S2_fS2_fjLj5120ELj1ELj1ELj8ELj8ENS_18Kernel_traits_baseILj5120ES2_S2_fS2_fjLj256EEEEELb0ELb0ELb0EEEvNS_9BwdParamsE
        .type           _ZN10layer_norm31ln_parallel_residual_bwd_kernelINS_13Kernel_traitsI13__nv_bfloat16S2_fS2_fjLj5120ELj1ELj1ELj8ELj8ENS_18Kernel_traits_baseILj5120ES2_S2_fS2_fjLj256EEEEELb0ELb0ELb0EEEvNS_9BwdParamsE,@function
        .size           _ZN10layer_norm31ln_parallel_residual_bwd_kernelINS_13Kernel_traitsI13__nv_bfloat16S2_fS2_fjLj5120ELj1ELj1ELj8ELj8ENS_18Kernel_traits_baseILj5120ES2_S2_fS2_fjLj256EEEEELb0ELb0ELb0EEEvNS_9BwdParamsE,(.L_x_3913 - _ZN10layer_norm31ln_parallel_residual_bwd_kernelINS_13Kernel_traitsI13__nv_bfloat16S2_fS2_fjLj5120ELj1ELj1ELj8ELj8ENS_18Kernel_traits_baseILj5120ES2_S2_fS2_fjLj256EEEEELb0ELb0ELb0EEEvNS_9BwdParamsE)
        .other          _ZN10layer_norm31ln_parallel_residual_bwd_kernelINS_13Kernel_traitsI13__nv_bfloat16S2_fS2_fjLj5120ELj1ELj1ELj8ELj8ENS_18Kernel_traits_baseILj5120ES2_S2_fS2_fjLj256EEEEELb0ELb0ELb0EEEvNS_9BwdParamsE,@"STO_CUDA_ENTRY STV_DEFAULT"
_ZN10layer_norm31ln_parallel_residual_bwd_kernelINS_13Kernel_traitsI13__nv_bfloat16S2_fS2_fjLj5120ELj1ELj1ELj8ELj8ENS_18Kernel_traits_baseILj5120ES2_S2_fS2_fjLj256EEEEELb0ELb0ELb0EEEvNS_9BwdParamsE:
.text._ZN10layer_norm31ln_parallel_residual_bwd_kernelINS_13Kernel_traitsI13__nv_bfloat16S2_fS2_fjLj5120ELj1ELj1ELj8ELj8ENS_18Kernel_traits_baseILj5120ES2_S2_fS2_fjLj256EEEEELb0ELb0ELb0EEEvNS_9BwdParamsE:
        /* <DEDUP_REMOVED lines=23> */
[----:B------:R-:W-:-:S05]  /*0170*/  ISETP.GE.U32.AND P1, PT, R0, 0x500, PT ;  /* 0x000005000000780c */ /* 0x000fca0003f26070 */
[----:B------:R-:W0:Y:S08]  /*0180*/  @P5 LDC.64 R2, c[0x0][0x260] ;  /* 0x00009800ff025b82 */ /* 0x000e300000000a00 */
[----:B------:R-:W2:Y:S08]  /*0190*/  @P5 LDC.64 R6, c[0x0][0x268] ;  /* 0x00009a00ff065b82 */ /* 0x000eb00000000a00 */
[----:B------:R-:W3:Y:S08]  /*01a0*/  @P4 LDC.64 R22, c[0x0][0x260] ;  /* 0x00009800ff164b82 */ /* 0x000ef00000000a00 */
[----:B------:R-:W4:Y:S01]  /*01b0*/  @P4 LDC.64 R26, c[0x0][0x268] ;  /* 0x00009a00ff1a4b82 */ /* 0x000f220000000a00 */
[----:B0-----:R-:W-:-:S05]  /*01c0*/  @P5 IMAD.WIDE.U32 R2, R47, 0x8, R2 ;  /* 0x000000082f025825 */ /* 0x001fca00078e0002 */
[----:B------:R-:W5:Y:S02]  /*01d0*/  @P5 LDG.E.64 R4, desc[UR4][R2.64] ;  /* 0x0000000402045981 */ /* 0x000f64000c1e1b00 */
[----:B------:R-:W0:Y:S01]  /*01e0*/  @P3 LDC.64 R34, c[0x0][0x260] ;  /* 0x00009800ff223b82 */ /* 0x000e220000000a00 */
[C---:B--2---:R-:W-:Y:S01]  /*01f0*/  @P5 IMAD.WIDE.U32 R6, R47.reuse, 0x8, R6 ;  /* 0x000000082f065825 */ /* 0x044fe200078e0006 */
[----:B------:R-:W-:-:S04]  /*0200*/  @P5 LOP3.LUT R47, R47, 0x100, RZ, 0xfc, !PT ;  /* 0x000001002f2f5812 */ /* 0x000fc800078efcff */
[----:B------:R-:W5:Y:S02]  /*0210*/  @P5 LDG.E.64 R8, desc[UR4][R6.64] ;  /* 0x0000000406085981 */ /* 0x000f64000c1e1b00 */
[----:B------:R-:W2:Y:S01]  /*0220*/  @P3 LDC.64 R36, c[0x0][0x268] ;  /* 0x00009a00ff243b82 */ /* 0x000ea20000000a00 */
[----:B---3--:R-:W-:-:S05]  /*0230*/  @P4 IMAD.WIDE.U32 R30, R47, 0x8, R22 ;  /* 0x000000082f1e4825 */ /* 0x008fca00078e0016 */
[----:B------:R-:W5:Y:S02]  /*0240*/  @P4 LDG.E.64 R10, desc[UR4][R30.64] ;  /* 0x000000041e0a4981 */ /* 0x000f64000c1e1b00 */
[----:B------:R-:W3:Y:S01]  /*0250*/  @P2 LDC.64 R38, c[0x0][0x260] ;  /* 0x00009800ff262b82 */ /* 0x000ee20000000a00 */
[C---:B----4-:R-:W-:Y:S01]  /*0260*/  @P4 IMAD.WIDE.U32 R32, R47.reuse, 0x8, R26 ;  /* 0x000000082f204825 */ /* 0x050fe200078e001a */
[----:B------:R-:W-:-:S04]  /*0270*/  @P4 IADD3 R47, R47, 0x100, RZ ;  /* 0x000001002f2f4810 */ /* 0x000fc80007ffe0ff */
[----:B------:R-:W5:Y:S02]  /*0280*/  @P4 LDG.E.64 R12, desc[UR4][R32.64] ;  /* 0x00000004200c4981 */ /* 0x000f64000c1e1b00 */
[----:B------:R-:W4:Y:S01]  /*0290*/  @P2 LDC.64 R40, c[0x0][0x268] ;  /* 0x00009a00ff282b82 */ /* 0x000f220000000a00 */
[----:B0-----:R-:W-:-:S05]  /*02a0*/  @P3 IMAD.WIDE.U32 R34, R47, 0x8, R34 ;  /* 0x000000082f223825 */ /* 0x001fca00078e0022 */
[----:B------:R-:W5:Y:S02]  /*02b0*/  @P3 LDG.E.64 R14, desc[UR4][R34.64] ;  /* 0x00000004220e3981 */ /* 0x000f64000c1e1b00 */
[----:B------:R-:W0:Y:S01]  /*02c0*/  @P1 LDC.64 R42, c[0x0][0x260] ;  /* 0x00009800ff2a1b82 */ /* 0x000e220000000a00 */
[C---:B--2---:R-:W-:Y:S01]  /*02d0*/  @P3 IMAD.WIDE.U32 R36, R47.reuse, 0x8, R36 ;  /* 0x000000082f243825 */ /* 0x044fe200078e0024 */
[----:B------:R-:W-:Y:S02]  /*02e0*/  @P3 IADD3 R47, R47, 0x100, RZ ;  /* 0x000001002f2f3810 */ /* 0x000fe40007ffe0ff */
[----:B-1----:R-:W-:Y:S02]  /*02f0*/  LEA.HI R165, R167, UR6, RZ, 0x18 ;  /* 0x00000006a7a57c11 */ /* 0x002fe4000f8fc0ff */
[----:B------:R-:W-:Y:S01]  /*0300*/  CS2R R112, SRZ ;  /* 0x0000000000707805 */ /* 0x000fe2000001ff00 */
[----:B------:R-:W5:Y:S01]  /*0310*/  @P3 LDG.E.64 R16, desc[UR4][R36.64] ;  /* 0x0000000424103981 */ /* 0x000f62000c1e1b00 */
[----:B------:R-:W1:Y:S01]  /*0320*/  @P1 LDC.64 R44, c[0x0][0x268] ;  /* 0x00009a00ff2c1b82 */ /* 0x000e620000000a00 */
[----:B---3--:R-:W-:-:S04]  /*0330*/  @P2 IMAD.WIDE.U32 R38, R47, 0x8, R38 ;  /* 0x000000082f262825 */ /* 0x008fc800078e0026 */
[----:B----4-:R-:W-:Y:S01]  /*0340*/  @P2 IMAD.WIDE.U32 R40, R47, 0x8, R40 ;  /* 0x000000082f282825 */ /* 0x010fe200078e0028 */
[----:B------:R-:W-:Y:S01]  /*0350*/  ISETP.GE.AND P0, PT, R165, UR7, PT ;  /* 0x00000007a5007c0c */ /* 0x000fe2000bf06270 */
[----:B------:R-:W-:Y:S01]  /*0360*/  ULDC.64 UR6, c[0x0][0x300] ;  /* 0x0000c00000067ab9 */ /* 0x000fe20000000a00 */
[----:B------:R-:W5:Y:S01]  /*0370*/  @P2 LDG.E.64 R18, desc[UR4][R38.64] ;  /* 0x0000000426122981 */ /* 0x000f62000c1e1b00 */
[----:B------:R-:W-:Y:S01]  /*0380*/  @P2 VIADD R47, R47, 0x100 ;  /* 0x000001002f2f2836 */ /* 0x000fe20000000000 */
[----:B------:R-:W-:Y:S02]  /*0390*/  CS2R R114, SRZ ;  /* 0x0000000000727805 */ /* 0x000fe4000001ff00 */
[----:B------:R-:W-:Y:S01]  /*03a0*/  CS2R R108, SRZ ;  /* 0x00000000006c7805 */ /* 0x000fe2000001ff00 */
[----:B------:R2:W5:Y:S01]  /*03b0*/  @P2 LDG.E.64 R20, desc[UR4][R40.64] ;  /* 0x0000000428142981 */ /* 0x000562000c1e1b00 */
[----:B0-----:R-:W-:-:S05]  /*03c0*/  @P1 IMAD.WIDE.U32 R22, R47, 0x8, R42 ;  /* 0x000000082f161825 */ /* 0x001fca00078e002a */
[----:B------:R0:W5:Y:S01]  /*03d0*/  @P1 LDG.E.64 R24, desc[UR4][R22.64] ;  /* 0x0000000416181981 */ /* 0x000162000c1e1b00 */
[----:B-1----:R-:W-:-:S05]  /*03e0*/  @P1 IMAD.WIDE.U32 R26, R47, 0x8, R44 ;  /* 0x000000082f1a1825 */ /* 0x002fca00078e002c */
[----:B------:R0:W5:Y:S01]  /*03f0*/  @P1 LDG.E.64 R28, desc[UR4][R26.64] ;  /* 0x000000041a1c1981 */ /* 0x000162000c1e1b00 */
        /* <DEDUP_REMOVED lines=33> */
[----:B--2---:R-:W-:Y:S02]  /*0610*/  CS2R R40, SRZ ;  /* 0x0000000000287805 */ /* 0x004fe4000001ff00 */
[----:B------:R-:W-:Y:S02]  /*0620*/  CS2R R42, SRZ ;  /* 0x00000000002a7805 */ /* 0x000fe4000001ff00 */
[----:B------:R-:W-:-:S02]  /*0630*/  CS2R R36, SRZ ;  /* 0x0000000000247805 */ /* 0x000fc4000001ff00 */
[----:B------:R-:W-:Y:S01]  /*0640*/  CS2R R38, SRZ ;  /* 0x0000000000267805 */ /* 0x000fe2000001ff00 */
[----:B0-----:R-:W-:Y:S06]  /*0650*/  @P0 BRA `(.L_x_1252) ;  /* 0x0000003000ec0947 */ /* 0x001fec0003800000 */
[----:B------:R-:W0:Y:S01]  /*0660*/  LDC.U8 R164, c[0x0][0x2a0] ;  /* 0x0000a800ffa47b82 */ /* 0x000e220000000000 */
[----:B-----5:R-:W-:Y:S01]  /*0670*/  MOV R163, R4 ;  /* 0x0000000400a37202 */ /* 0x020fe20000000f00 */
[----:B------:R-:W-:Y:S01]  /*0680*/  IMAD.MOV.U32 R35, RZ, RZ, R10 ;  /* 0x000000ffff237224 */ /* 0x000fe200078e000a */
[----:B------:R-:W-:Y:S01]  /*0690*/  SHF.R.U64 R162, R4, 0x10, R5 ;  /* 0x0000001004a27819 */ /* 0x000fe20000001205 */
[----:B------:R-:W-:Y:S01]  /*06a0*/  IMAD.MOV.U32 R2, RZ, RZ, R15 ;  /* 0x000000ffff027224 */ /* 0x000fe200078e000f */
[----:B------:R-:W-:Y:S01]  /*06b0*/  MOV R161, R5 ;  /* 0x0000000500a17202 */ /* 0x000fe20000000f00 */
[----:B------:R-:W-:Y:S01]  /*06c0*/  HFMA2.MMA R150, -RZ, RZ, 0, 5.9604644775390625e-08 ;  /* 0x00000001ff967435 */ /* 0x000fe200000001ff */
[----:B------:R-:W-:Y:S01]  /*06d0*/  SHF.R.U32.HI R160, RZ, 0x10, R5 ;  /* 0x00000010ffa07819 */ /* 0x000fe20000011605 */
[----:B------:R-:W-:Y:S01]  /*06e0*/  IMAD.MOV.U32 R5, RZ, RZ, R29 ;  /* 0x000000ffff057224 */ /* 0x000fe200078e001d */
[----:B------:R-:W-:Y:S01]  /*06f0*/  SHF.R.U64 R34, R10, 0x10, R11 ;  /* 0x000000100a227819 */ /* 0x000fe2000000120b */
[----:B------:R-:W-:Y:S01]  /*0700*/  IMAD.U32 R161, R161, 0x10000, RZ ;  /* 0x00010000a1a17824 */ /* 0x000fe200078e00ff */
[----:B------:R-:W-:-:S02]  /*0710*/  SHF.R.U64 R26, R14, 0x10, R15 ;  /* 0x000000100e1a7819 */ /* 0x000fc4000000120f */
[----:B------:R-:W-:Y:S01]  /*0720*/  SHF.R.U32.HI R22, RZ, 0x10, R15 ;  /* 0x00000010ff167819 */ /* 0x000fe2000001160f */
[----:B------:R-:W-:Y:S01]  /*0730*/  IMAD.MOV.U32 R15, RZ, RZ, R20 ;  /* 0x000000ffff0f7224 */ /* 0x000fe200078e0014 */
[----:B------:R-:W-:Y:S01]  /*0740*/  MOV R23, R16 ;  /* 0x0000001000177202 */ /* 0x000fe20000000f00 */
[----:B------:R-:W-:Y:S01]  /*0750*/  IMAD.U32 R26, R26, 0x10000, RZ ;  /* 0x000100001a1a7824 */ /* 0x000fe200078e00ff */
[----:B------:R-:W-:Y:S02]  /*0760*/  SHF.R.U64 R118, R16, 0x10, R17 ;  /* 0x0000001010767819 */ /* 0x000fe40000001211 */
[----:B------:R-:W-:Y:S02]  /*0770*/  MOV R159, R8 ;  /* 0x00000008009f7202 */ /* 0x000fe40000000f00 */
[----:B------:R-:W-:Y:S02]  /*0780*/  SHF.R.U64 R158, R8, 0x10, R9 ;  /* 0x00000010089e7819 */ /* 0x000fe40000001209 */
[----:B------:R-:W-:-:S02]  /*0790*/  MOV R157, R9 ;  /* 0x00000009009d7202 */ /* 0x000fc40000000f00 */
[----:B------:R-:W-:Y:S02]  /*07a0*/  SHF.R.U32.HI R156, RZ, 0x10, R9 ;  /* 0x00000010ff9c7819 */ /* 0x000fe40000011609 */
[----:B------:R-:W-:Y:S02]  /*07b0*/  MOV R33, R11 ;  /* 0x0000000b00217202 */ /* 0x000fe40000000f00 */
[----:B------:R-:W-:Y:S01]  /*07c0*/  SHF.R.U32.HI R32, RZ, 0x10, R11 ;  /* 0x00000010ff207819 */ /* 0x000fe2000001160b */
[----:B------:R-:W-:Y:S01]  /*07d0*/  IMAD.U32 R156, R156, 0x10000, RZ ;  /* 0x000100009c9c7824 */ /* 0x000fe200078e00ff */
[----:B------:R-:W-:Y:S02]  /*07e0*/  MOV R31, R12 ;  /* 0x0000000c001f7202 */ /* 0x000fe40000000f00 */
[--C-:B------:R-:W-:Y:S02]  /*07f0*/  SHF.R.U64 R30, R12, 0x10, R13.reuse ;  /* 0x000000100c1e7819 */ /* 0x100fe4000000120d */
[----:B------:R-:W-:Y:S01]  /*0800*/  MOV R0, R13 ;  /* 0x0000000d00007202 */ /* 0x000fe20000000f00 */
[----:B------:R-:W-:Y:S01]  /*0810*/  IMAD.U32 R31, R31, 0x10000, RZ ;  /* 0x000100001f1f7824 */ /* 0x000fe200078e00ff */
[----:B------:R-:W-:-:S02]  /*0820*/  SHF.R.U32.HI R119, RZ, 0x10, R13 ;  /* 0x00000010ff777819 */ /* 0x000fc4000001160d */
[----:B------:R-:W-:Y:S02]  /*0830*/  MOV R27, R14 ;  /* 0x0000000e001b7202 */ /* 0x000fe40000000f00 */
[----:B------:R-:W-:Y:S02]  /*0840*/  MOV R3, R17 ;  /* 0x0000001100037202 */ /* 0x000fe40000000f00 */
[----:B------:R-:W-:Y:S02]  /*0850*/  SHF.R.U32.HI R117, RZ, 0x10, R17 ;  /* 0x00000010ff757819 */ /* 0x000fe40000011611 */
[----:B------:R-:W-:Y:S02]  /*0860*/  MOV R4, R18 ;  /* 0x0000001200047202 */ /* 0x000fe40000000f00 */
[----:B------:R-:W-:Y:S02]  /*0870*/  SHF.R.U32.HI R16, RZ, 0x10, R19 ;  /* 0x00000010ff107819 */ /* 0x000fe40000011613 */
[----:B------:R-:W-:-:S02]  /*0880*/  SHF.R.U64 R10, R24, 0x10, R25 ;  /* 0x00000010180a7819 */ /* 0x000fc40000001219 */
[----:B------:R-:W-:Y:S01]  /*0890*/  SHF.R.U32.HI R116, RZ, 0x10, R29 ;  /* 0x00000010ff747819 */ /* 0x000fe2000001161d */
[----:B------:R-:W-:Y:S01]  /*08a0*/  IMAD.U32 R16, R16, 0x10000, RZ ;  /* 0x0001000010107824 */ /* 0x000fe200078e00ff */
[----:B------:R-:W-:Y:S01]  /*08b0*/  SHF.R.U64 R18, R18, 0x10, R19 ;  /* 0x0000001012127819 */ /* 0x000fe20000001213 */
[----:B------:R-:W-:Y:S01]  /*08c0*/  IMAD.U32 R10, R10, 0x10000, RZ ;  /* 0x000100000a0a7824 */ /* 0x000fe200078e00ff */
[----:B------:R-:W-:Y:S02]  /*08d0*/  MOV R17, R19 ;  /* 0x0000001300117202 */ /* 0x000fe40000000f00 */
[--C-:B------:R-:W-:Y:S02]  /*08e0*/  SHF.R.U64 R14, R20, 0x10, R21.reuse ;  /* 0x00000010140e7819 */ /* 0x100fe40000001215 */
[----:B------:R-:W-:Y:S02]  /*08f0*/  MOV R13, R21 ;  /* 0x00000015000d7202 */ /* 0x000fe40000000f00 */
[----:B------:R-:W-:Y:S01]  /*0900*/  SHF.R.U32.HI R12, RZ, 0x10, R21 ;  /* 0x00000010ff0c7819 */ /* 0x000fe20000011615 */
[----:B------:R-:W-:Y:S01]  /*0910*/  IMAD.U32 R21, R3, 0x10000, RZ ;  /* 0x0001000003157824 */ /* 0x000fe200078e00ff */
[----:B------:R-:W-:-:S02]  /*0920*/  MOV R11, R24 ;  /* 0x00000018000b7202 */ /* 0x000fc40000000f00 */
[----:B------:R-:W-:Y:S02]  /*0930*/  MOV R9, R25 ;  /* 0x0000001900097202 */ /* 0x000fe40000000f00 */
[----:B------:R-:W-:Y:S02]  /*0940*/  SHF.R.U32.HI R8, RZ, 0x10, R25 ;  /* 0x00000010ff087819 */ /* 0x000fe40000011619 */
[----:B------:R-:W-:Y:S02]  /*0950*/  MOV R7, R28 ;  /* 0x0000001c00077202 */ /* 0x000fe40000000f00 */
[----:B------:R-:W-:Y:S02]  /*0960*/  SHF.R.U64 R6, R28, 0x10, R29 ;  /* 0x000000101c067819 */ /* 0x000fe4000000121d */
[----:B------:R-:W-:Y:S02]  /*0970*/  SHF.L.U32 R24, R22, 0x10, RZ ;  /* 0x0000001016187819 */ /* 0x000fe400000006ff */
[----:B------:R-:W-:Y:S01]  /*0980*/  SHF.L.U32 R19, R4, 0x10, RZ ;  /* 0x0000001004137819 */ /* 0x000fe200000006ff */
[----:B------:R-:W-:Y:S01]  /*0990*/  IMAD.U32 R4, R116, 0x10000, RZ ;  /* 0x0001000074047824 */ /* 0x000fe200078e00ff */
[----:B------:R-:W-:-:S02]  /*09a0*/  MOV R113, RZ ;  /* 0x000000ff00717202 */ /* 0x000fc40000000f00 */
        /* <DEDUP_REMOVED lines=30> */
.L_x_1278:
[----:B01----:R-:W0:Y:S08]  /*0b90*/  LDC.64 R142, c[0x0][0x250] ;  /* 0x00009400ff8e7b82 */ /* 0x003e300000000a00 */
        /* <DEDUP_REMOVED lines=11> */
[----:B------:R-:W-:Y:S02]  /*0c50*/  MOV R155, RZ ;  /* 0x000000ff009b7202 */ /* 0x000fe40000000f00 */
[----:B------:R-:W-:Y:S02]  /*0c60*/  MOV R195, RZ ;  /* 0x000000ff00c37202 */ /* 0x000fe40000000f00 */
[----:B------:R-:W-:Y:S01]  /*0c70*/  MOV R153, R2 ;  /* 0x0000000200997202 */ /* 0x000fe20000000f00 */
[----:B0-----:R-:W-:Y:S06]  /*0c80*/  @!P5 BRA `(.L_x_1254) ;  /* 0x000000040024d947 */ /* 0x001fec0003800000 */
[----:B------:R-:W0:Y:S01]  /*0c90*/  LDC.64 R144, c[0x0][0x2c0] ;  /* 0x0000b000ff907b82 */ /* 0x000e220000000a00 */
[----:B------:R-:W-:-:S04]  /*0ca0*/  LEA R140, P0, R2, UR10, 0x4 ;  /* 0x0000000a028c7c11 */ /* 0x000fc8000f8020ff */
[----:B------:R-:W-:-:S03]  /*0cb0*/  LEA.HI.X R141, R2, UR11, RZ, 0x4, P0 ;  /* 0x0000000b028d7c11 */ /* 0x000fc600080f24ff */
[----:B------:R-:W1:Y:S03]  /*0cc0*/  LDC.64 R146, c[0x0][0x2b8] ;  /* 0x0000ae00ff927b82 */ /* 0x000e660000000a00 */
[----:B------:R-:W2:Y:S01]  /*0cd0*/  LDG.E.128 R140, desc[UR4][R140.64] ;  /* 0x000000048c8c7981 */ /* 0x000ea2000c1e1d00 */
        /* <DEDUP_REMOVED lines=8> */
[----:B------:R0:W5:Y:S01]  /*0d60*/  @P0 LDG.E.128 R116, desc[UR4][R148.64] ;  /* 0x0000000494740981 */ /* 0x000162000c1e1d00 */
[----:B------:R-:W-:-:S04]  /*0d70*/  ISETP.NE.AND P0, PT, R164, RZ, PT ;  /* 0x000000ffa400720c */ /* 0x000fc80003f05270 */
[----:B-----5:R-:W-:-:S05]  /*0d80*/  FSEL R0, R151, RZ, !P0 ;  /* 0x000000ff97007208 */ /* 0x020fca0004000000 */
[C---:B--2---:R-:W-:Y:S01]  /*0d90*/  FADD.FTZ R174, -R0.reuse, R141 ;  /* 0x0000008d00ae7221 */ /* 0x044fe20000010100 */
[C---:B------:R-:W-:Y:S01]  /*0da0*/  FADD.FTZ R152, -R0.reuse, R140 ;  /* 0x0000008c00987221 */ /* 0x040fe20000010100 */
[C---:B------:R-:W-:Y:S01]  /*0db0*/  FADD.FTZ R154, -R0.reuse, R142 ;  /* 0x0000008e009a7221 */ /* 0x040fe20000010100 */
[----:B------:R-:W-:Y:S01]  /*0dc0*/  FADD.FTZ R176, -R0, R143 ;  /* 0x0000008f00b07221 */ /* 0x000fe20000010100 */
[----:B------:R-:W-:Y:S01]  /*0dd0*/  FMUL.FTZ R174, R3, R174 ;  /* 0x000000ae03ae7220 */ /* 0x000fe20000410000 */
[----:B---3--:R-:W-:Y:S02]  /*0de0*/  MOV R141, R144 ;  /* 0x00000090008d7202 */ /* 0x008fe40000000f00 */
[----:B------:R-:W-:Y:S02]  /*0df0*/  SHF.R.U64 R144, R144, 0x10, R145 ;  /* 0x0000001090907819 */ /* 0x000fe40000001291 */
[----:B------:R-:W-:Y:S02]  /*0e00*/  MOV R142, R145 ;  /* 0x00000091008e7202 */ /* 0x000fe40000000f00 */
[----:B----4-:R-:W-:-:S02]  /*0e10*/  MOV R0, R146 ;  /* 0x0000009200007202 */ /* 0x010fc40000000f00 */
[----:B------:R-:W-:Y:S02]  /*0e20*/  SHF.R.U64 R153, R146, 0x10, R147 ;  /* 0x0000001092997819 */ /* 0x000fe40000001293 */
[----:B------:R-:W-:Y:S02]  /*0e30*/  SHF.R.U32.HI R146, RZ, 0x10, R145 ;  /* 0x00000010ff927819 */ /* 0x000fe40000011691 */
[----:B------:R-:W-:Y:S01]  /*0e40*/  SHF.L.U32 R145, R144, 0x10, RZ ;  /* 0x0000001090917819 */ /* 0x000fe200000006ff */
[----:B------:R-:W-:Y:S01]  /*0e50*/  IMAD.U32 R144, R153, 0x10000, RZ ;  /* 0x0001000099907824 */ /* 0x000fe200078e00ff */
[----:B------:R-:W-:-:S03]  /*0e60*/  SHF.L.U32 R143, R141, 0x10, RZ ;  /* 0x000000108d8f7819 */ /* 0x000fc600000006ff */
[----:B------:R-:W-:Y:S01]  /*0e70*/  FMUL.FTZ R175, R158, R145 ;  /* 0x000000919eaf7220 */ /* 0x000fe20000410000 */
[----:B------:R-:W-:Y:S02]  /*0e80*/  IMAD.MOV.U32 R140, RZ, RZ, R147 ;  /* 0x000000ffff8c7224 */ /* 0x000fe400078e0093 */
[----:B------:R-:W-:Y:S01]  /*0e90*/  FADD.FTZ R93, R93, R144 ;  /* 0x000000905d5d7221 */ /* 0x000fe20000010000 */
[-C--:B------:R-:W-:Y:S01]  /*0ea0*/  FFMA.FTZ R113, R174, R144.reuse, R113 ;  /* 0x00000090ae717223 */ /* 0x080fe20000010071 */
[----:B------:R-:W-:Y:S01]  /*0eb0*/  FFMA.FTZ R175, R162, R144, R175 ;  /* 0x00000090a2af7223 */ /* 0x000fe200000100af */
[----:B------:R-:W-:Y:S02]  /*0ec0*/  SHF.L.U32 R144, R142, 0x10, RZ ;  /* 0x000000108e907819 */ /* 0x000fe400000006ff */
[----:B------:R-:W-:Y:S01]  /*0ed0*/  SHF.L.U32 R141, R0, 0x10, RZ ;  /* 0x00000010008d7819 */ /* 0x000fe200000006ff */
[----:B------:R-:W-:Y:S01]  /*0ee0*/  FMUL.FTZ R0, R159, R143 ;  /* 0x0000008f9f007220 */ /* 0x000fe20000410000 */
[C---:B------:R-:W-:Y:S01]  /*0ef0*/  FMUL.FTZ R173, R3.reuse, R152 ;  /* 0x0000009803ad7220 */ /* 0x040fe20000410000 */
[----:B------:R-:W-:Y:S01]  /*0f00*/  SHF.R.U32.HI R147, RZ, 0x10, R147 ;  /* 0x00000010ff937819 */ /* 0x000fe20000011693 */
[----:B------:R-:W-:Y:S01]  /*0f10*/  FMUL.FTZ R177, R3, R154 ;  /* 0x0000009a03b17220 */ /* 0x000fe20000410000 */
[----:B------:R-:W-:Y:S01]  /*0f20*/  SHF.L.U32 R140, R140, 0x10, RZ ;  /* 0x000000108c8c7819 */ /* 0x000fe200000006ff */
[----:B------:R-:W-:Y:S01]  /*0f30*/  FMUL.FTZ R178, R157, R144 ;  /* 0x000000909db27220 */ /* 0x000fe20000410000 */
[----:B------:R-:W-:Y:S01]  /*0f40*/  SHF.L.U32 R146, R146, 0x10, RZ ;  /* 0x0000001092927819 */ /* 0x000fe200000006ff */
[-C--:B------:R-:W-:Y:S01]  /*0f50*/  FFMA.FTZ R0, R163, R141.reuse, R0 ;  /* 0x0000008da3007223 */ /* 0x080fe20000010000 */
[----:B------:R-:W-:Y:S01]  /*0f60*/  FADD.FTZ R92, R92, R141 ;  /* 0x0000008d5c5c7221 */ /* 0x000fe20000010000 */
[----:B------:R-:W-:Y:S01]  /*0f70*/  FFMA.FTZ R112, R173, R141, R112 ;  /* 0x0000008dad707223 */ /* 0x000fe20000010070 */
[----:B------:R-:W-:Y:S01]  /*0f80*/  SHF.L.U32 R141, R147, 0x10, RZ ;  /* 0x00000010938d7819 */ /* 0x000fe200000006ff */
[----:B------:R-:W-:Y:S01]  /*0f90*/  FMUL.FTZ R176, R3, R176 ;  /* 0x000000b003b07220 */ /* 0x000fe20000410000 */
[----:B------:R-:W-:Y:S01]  /*0fa0*/  FMUL.FTZ R179, R156, R146 ;  /* 0x000000929cb37220 */ /* 0x000fe20000410000 */
[----:B------:R-:W-:Y:S01]  /*0fb0*/  FADD.FTZ R94, R94, R140 ;  /* 0x0000008c5e5e7221 */ /* 0x000fe20000010000 */
[-C--:B------:R-:W-:Y:S01]  /*0fc0*/  FFMA.FTZ R178, R161, R140.reuse, R178 ;  /* 0x0000008ca1b27223 */ /* 0x080fe200000100b2 */
[----:B------:R-:W-:Y:S01]  /*0fd0*/  FFMA.FTZ R114, R177, R140, R114 ;  /* 0x0000008cb1727223 */ /* 0x000fe20000010072 */
[----:B------:R-:W-:Y:S01]  /*0fe0*/  FADD.FTZ R140, RZ, R0 ;  /* 0x00000000ff8c7221 */ /* 0x000fe20000010000 */
[----:B------:R-:W-:Y:S01]  /*0ff0*/  FFMA.FTZ R142, R173, R0, RZ ;  /* 0x00000000ad8e7223 */ /* 0x000fe200000100ff */
[----:B------:R-:W-:Y:S01]  /*1000*/  FADD.FTZ R95, R95, R141 ;  /* 0x0000008d5f5f7221 */ /* 0x000fe20000010000 */
[-C--:B------:R-:W-:Y:S01]  /*1010*/  FFMA.FTZ R179, R160, R141.reuse, R179 ;  /* 0x0000008da0b37223 */ /* 0x080fe200000100b3 */
[----:B------:R-:W-:Y:S01]  /*1020*/  FFMA.FTZ R115, R176, R141, R115 ;  /* 0x0000008db0737223 */ /* 0x000fe20000010073 */
[----:B------:R-:W-:Y:S01]  /*1030*/  FADD.FTZ R52, R52, R143 ;  /* 0x0000008f34347221 */ /* 0x000fe20000010000 */
        /* <DEDUP_REMOVED lines=13> */
[----:B0-----:R-:W-:-:S07]  /*1110*/  FFMA.FTZ R195, R176, R179, R142 ;  /* 0x000000b3b0c37223 */ /* 0x001fce000001008e */
.L_x_1254:
[----:B------:R-:W-:Y:S05]  /*1120*/  BSYNC B0 ;  /* 0x0000000000007941 */ /* 0x000fea0003800000 */
.L_x_1253:
[----:B------:R-:W-:Y:S04]  /*1130*/  BSSY B0, `(.L_x_1255) ;  /* 0x000004b000007945 */ /* 0x000fe80003800000 */
[----:B------:R-:W-:Y:S05]  /*1140*/  @!P4 BRA `(.L_x_1256) ;  /* 0x000000040024c947 */ /* 0x000fea0003800000 */
        /* <DEDUP_REMOVED lines=15> */
[----:B-----5:R-:W-:Y:S01]  /*1240*/  FSEL R184, R151, RZ, !P0 ;  /* 0x000000ff97b87208 */ /* 0x020fe20004000000 */
[----:B------:R-:W-:-:S04]  /*1250*/  VIADD R153, R153, 0x100 ;  /* 0x0000010099997836 */ /* 0x000fc80000000000 */
[C---:B--2---:R-:W-:Y:S01]  /*1260*/  FADD.FTZ R154, -R184.reuse, R142 ;  /* 0x0000008eb89a7221 */ /* 0x044fe20000010100 */
[C---:B------:R-:W-:Y:S01]  /*1270*/  FADD.FTZ R152, -R184.reuse, R140 ;  /* 0x0000008cb8987221 */ /* 0x040fe20000010100 */
[C---:B------:R-:W-:Y:S01]  /*1280*/  FADD.FTZ R180, -R184.reuse, R141 ;  /* 0x0000008db8b47221 */ /* 0x040fe20000010100 */
[----:B------:R-:W-:-:S03]  /*1290*/  FADD.FTZ R184, -R184, R143 ;  /* 0x0000008fb8b87221 */ /* 0x000fc60000010100 */
[----:B------:R-:W-:Y:S01]  /*12a0*/  FMUL.FTZ R180, R3, R180 ;  /* 0x000000b403b47220 */ /* 0x000fe20000410000 */
[----:B---3--:R-:W-:Y:S02]  /*12b0*/  MOV R142, R144 ;  /* 0x00000090008e7202 */ /* 0x008fe40000000f00 */
[----:B------:R-:W-:Y:S02]  /*12c0*/  SHF.R.U64 R144, R144, 0x10, R145 ;  /* 0x0000001090907819 */ /* 0x000fe40000001291 */
[----:B------:R-:W-:Y:S02]  /*12d0*/  MOV R143, R145 ;  /* 0x00000091008f7202 */ /* 0x000fe40000000f00 */
[----:B------:R-:W-:Y:S01]  /*12e0*/  SHF.L.U32 R142, R142, 0x10, RZ ;  /* 0x000000108e8e7819 */ /* 0x000fe200000006ff */
[----:B----4-:R-:W-:Y:S01]  /*12f0*/  IMAD.MOV.U32 R140, RZ, RZ, R146 ;  /* 0x000000ffff8c7224 */ /* 0x010fe200078e0092 */
[----:B------:R-:W-:Y:S02]  /*1300*/  SHF.R.U64 R181, R146, 0x10, R147 ;  /* 0x0000001092b57819 */ /* 0x000fe40000001293 */
[----:B------:R-:W-:Y:S01]  /*1310*/  SHF.R.U32.HI R146, RZ, 0x10, R145 ;  /* 0x00000010ff927819 */ /* 0x000fe20000011691 */
[----:B------:R-:W-:Y:S01]  /*1320*/  IMAD.U32 R145, R144, 0x10000, RZ ;  /* 0x0001000090917824 */ /* 0x000fe200078e00ff */
[----:B------:R-:W-:Y:S01]  /*1330*/  SHF.L.U32 R140, R140, 0x10, RZ ;  /* 0x000000108c8c7819 */ /* 0x000fe200000006ff */
[----:B------:R-:W-:Y:S01]  /*1340*/  FMUL.FTZ R182, R31, R142 ;  /* 0x0000008e1fb67220 */ /* 0x000fe20000410000 */
[----:B------:R-:W-:Y:S01]  /*1350*/  SHF.L.U32 R144, R181, 0x10, RZ ;  /* 0x00000010b5907819 */ /* 0x000fe200000006ff */
[----:B------:R-:W-:Y:S01]  /*1360*/  FMUL.FTZ R181, R3, R152 ;  /* 0x0000009803b57220 */ /* 0x000fe20000410000 */
[----:B------:R-:W-:Y:S01]  /*1370*/  MOV R141, R147 ;  /* 0x00000093008d7202 */ /* 0x000fe20000000f00 */
[----:B------:R-:W-:Y:S01]  /*1380*/  FMUL.FTZ R183, R30, R145 ;  /* 0x000000911eb77220 */ /* 0x000fe20000410000 */
[----:B------:R-:W-:-:S02]  /*1390*/  SHF.R.U32.HI R147, RZ, 0x10, R147 ;  /* 0x00000010ff937819 */ /* 0x000fc40000011693 */
[----:B------:R-:W-:Y:S01]  /*13a0*/  SHF.L.U32 R146, R146, 0x10, RZ ;  /* 0x0000001092927819 */ /* 0x000fe200000006ff */
[----:B------:R-:W-:Y:S01]  /*13b0*/  FADD.FTZ R88, R88, R140 ;  /* 0x0000008c58587221 */ /* 0x000fe20000010000 */
[-C--:B------:R-:W-:Y:S01]  /*13c0*/  FFMA.FTZ R182, R35, R140.reuse, R182 ;  /* 0x0000008c23b67223 */ /* 0x080fe200000100b6 */
[----:B------:R-:W-:Y:S01]  /*13d0*/  FFMA.FTZ R108, R181, R140, R108 ;  /* 0x0000008cb56c7223 */ /* 0x000fe2000001006c */
[----:B------:R-:W-:Y:S01]  /*13e0*/  FADD.FTZ R89, R89, R144 ;  /* 0x0000009059597221 */ /* 0x000fe20000010000 */
[-C--:B------:R-:W-:Y:S01]  /*13f0*/  FFMA.FTZ R183, R34, R144.reuse, R183 ;  /* 0x0000009022b77223 */ /* 0x080fe200000100b7 */
[----:B------:R-:W-:Y:S01]  /*1400*/  FFMA.FTZ R109, R180, R144, R109 ;  /* 0x00000090b46d7223 */ /* 0x000fe2000001006d */
[----:B------:R-:W-:Y:S01]  /*1410*/  SHF.L.U32 R144, R143, 0x10, RZ ;  /* 0x000000108f907819 */ /* 0x000fe200000006ff */
[----:B------:R-:W-:Y:S01]  /*1420*/  FMUL.FTZ R184, R3, R184 ;  /* 0x000000b803b87220 */ /* 0x000fe20000410000 */
[----:B------:R-:W-:Y:S01]  /*1430*/  SHF.L.U32 R140, R147, 0x10, RZ ;  /* 0x00000010938c7819 */ /* 0x000fe200000006ff */
[----:B------:R-:W-:Y:S01]  /*1440*/  FMUL.FTZ R187, R28, R146 ;  /* 0x000000921cbb7220 */ /* 0x000fe20000410000 */
[----:B------:R-:W-:Y:S01]  /*1450*/  SHF.L.U32 R141, R141, 0x10, RZ ;  /* 0x000000108d8d7819 */ /* 0x000fe200000006ff */
[----:B------:R-:W-:Y:S01]  /*1460*/  FMUL.FTZ R185, R3, R154 ;  /* 0x0000009a03b97220 */ /* 0x000fe20000410000 */
[----:B------:R-:W-:Y:S01]  /*1470*/  FMUL.FTZ R186, R29, R144 ;  /* 0x000000901dba7220 */ /* 0x000fe20000410000 */
[----:B------:R-:W-:Y:S01]  /*1480*/  FADD.FTZ R91, R91, R140 ;  /* 0x0000008c5b5b7221 */ /* 0x000fe20000010000 */
[-C--:B------:R-:W-:Y:S01]  /*1490*/  FFMA.FTZ R187, R32, R140.reuse, R187 ;  /* 0x0000008c20bb7223 */ /* 0x080fe200000100bb */
[----:B------:R-:W-:Y:S01]  /*14a0*/  FFMA.FTZ R111, R184, R140, R111 ;  /* 0x0000008cb86f7223 */ /* 0x000fe2000001006f */
[----:B------:R-:W-:Y:S01]  /*14b0*/  FADD.FTZ R48, R48, R142 ;  /* 0x0000008e30307221 */ /* 0x000fe20000010000 */
        /* <DEDUP_REMOVED lines=17> */
[----:B0-----:R-:W-:-:S07]  /*15d0*/  FFMA.FTZ R195, R184, R187, R142 ;  /* 0x000000bbb8c37223 */ /* 0x001fce000001008e */
.L_x_1256:
[----:B------:R-:W-:Y:S05]  /*15e0*/  BSYNC B0 ;  /* 0x0000000000007941 */ /* 0x000fea0003800000 */
.L_x_1255:
        /* <DEDUP_REMOVED lines=17> */
[----:B-----5:R-:W-:Y:S02]  /*1700*/  FSEL R192, R151, RZ, !P0 ;  /* 0x000000ff97c07208 */ /* 0x020fe40004000000 */
[----:B------:R-:W-:-:S03]  /*1710*/  IADD3 R153, R153, 0x100, RZ ;  /* 0x0000010099997810 */ /* 0x000fc60007ffe0ff */
        /* <DEDUP_REMOVED lines=8> */
[----:B----4-:R-:W-:Y:S02]  /*17a0*/  MOV R140, R146 ;  /* 0x00000092008c7202 */ /* 0x010fe40000000f00 */
[----:B------:R-:W-:Y:S02]  /*17b0*/  SHF.R.U64 R189, R146, 0x10, R147 ;  /* 0x0000001092bd7819 */ /* 0x000fe40000001293 */
[----:B------:R-:W-:-:S02]  /*17c0*/  SHF.R.U32.HI R146, RZ, 0x10, R145 ;  /* 0x00000010ff927819 */ /* 0x000fc40000011691 */
[----:B------:R-:W-:Y:S02]  /*17d0*/  SHF.L.U32 R145, R144, 0x10, RZ ;  /* 0x0000001090917819 */ /* 0x000fe400000006ff */
[----:B------:R-:W-:Y:S02]  /*17e0*/  SHF.L.U32 R142, R142, 0x10, RZ ;  /* 0x000000108e8e7819 */ /* 0x000fe400000006ff */
[----:B------:R-:W-:Y:S01]  /*17f0*/  SHF.L.U32 R144, R189, 0x10, RZ ;  /* 0x00000010bd907819 */ /* 0x000fe200000006ff */
[----:B------:R-:W-:Y:S01]  /*1800*/  FMUL.FTZ R191, R22, R145 ;  /* 0x0000009116bf7220 */ /* 0x000fe20000410000 */
[----:B------:R-:W-:Y:S01]  /*1810*/  MOV R141, R147 ;  /* 0x00000093008d7202 */ /* 0x000fe20000000f00 */
[----:B------:R-:W-:Y:S01]  /*1820*/  IMAD.U32 R140, R140, 0x10000, RZ ;  /* 0x000100008c8c7824 */ /* 0x000fe200078e00ff */
[----:B------:R-:W-:Y:S01]  /*1830*/  SHF.R.U32.HI R147, RZ, 0x10, R147 ;  /* 0x00000010ff937819 */ /* 0x000fe20000011693 */
        /* <DEDUP_REMOVED lines=10> */
[----:B------:R-:W-:-:S02]  /*18e0*/  IMAD.U32 R140, R147, 0x10000, RZ ;  /* 0x00010000938c7824 */ /* 0x000fc400078e00ff */
[----:B------:R-:W-:Y:S01]  /*18f0*/  FMUL.FTZ R192, R3, R192 ;  /* 0x000000c003c07220 */ /* 0x000fe20000410000 */
        /* <DEDUP_REMOVED lines=26> */
.L_x_1258:
[----:B------:R-:W-:Y:S05]  /*1aa0*/  BSYNC B0 ;  /* 0x0000000000007941 */ /* 0x000fea0003800000 */
.L_x_1257:
        /* <DEDUP_REMOVED lines=22> */
[----:B------:R-:W-:Y:S02]  /*1c10*/  FADD.FTZ R202, -R202, R143 ;  /* 0x0000008fcaca7221 */ /* 0x000fe40000010100 */
[C---:B------:R-:W-:Y:S01]  /*1c20*/  FMUL.FTZ R199, R3.reuse, R152 ;  /* 0x0000009803c77220 */ /* 0x040fe20000410000 */
[----:B------:R-:W-:Y:S01]  /*1c30*/  FMUL.FTZ R198, R3, R198 ;  /* 0x000000c603c67220 */ /* 0x000fe20000410000 */
[----:B---3--:R-:W-:Y:S02]  /*1c40*/  MOV R142, R144 ;  /* 0x00000090008e7202 */ /* 0x008fe40000000f00 */
[----:B------:R-:W-:Y:S02]  /*1c50*/  SHF.R.U64 R144, R144, 0x10, R145 ;  /* 0x0000001090907819 */ /* 0x000fe40000001291 */
[----:B------:R-:W-:Y:S01]  /*1c60*/  MOV R143, R145 ;  /* 0x00000091008f7202 */ /* 0x000fe20000000f00 */
[----:B------:R-:W-:Y:S01]  /*1c70*/  IMAD.U32 R142, R142, 0x10000, RZ ;  /* 0x000100008e8e7824 */ /* 0x000fe200078e00ff */
[----:B----4-:R-:W-:-:S02]  /*1c80*/  MOV R140, R146 ;  /* 0x00000092008c7202 */ /* 0x010fc40000000f00 */
[----:B------:R-:W-:Y:S02]  /*1c90*/  SHF.R.U64 R194, R146, 0x10, R147 ;  /* 0x0000001092c27819 */ /* 0x000fe40000001293 */
[----:B------:R-:W-:Y:S02]  /*1ca0*/  SHF.R.U32.HI R146, RZ, 0x10, R145 ;  /* 0x00000010ff927819 */ /* 0x000fe40000011691 */
[----:B------:R-:W-:Y:S01]  /*1cb0*/  SHF.L.U32 R145, R144, 0x10, RZ ;  /* 0x0000001090917819 */ /* 0x000fe200000006ff */
[----:B------:R-:W-:Y:S01]  /*1cc0*/  FMUL.FTZ R200, R15, R142 ;  /* 0x0000008e0fc87220 */ /* 0x000fe20000410000 */
[----:B------:R-:W-:Y:S02]  /*1cd0*/  SHF.L.U32 R140, R140, 0x10, RZ ;  /* 0x000000108c8c7819 */ /* 0x000fe400000006ff */
        /* <DEDUP_REMOVED lines=40> */
.L_x_1260:
[----:B------:R-:W-:Y:S05]  /*1f60*/  BSYNC B0 ;  /* 0x0000000000007941 */ /* 0x000fea0003800000 */
.L_x_1259:
[----:B------:R-:W-:Y:S04]  /*1f70*/  BSSY B0, `(.L_x_1261) ;  /* 0x000004a000007945 */ /* 0x000fe80003800000 */
[----:B------:R-:W-:Y:S05]  /*1f80*/  @!P1 BRA `(.L_x_1262) ;  /* 0x0000000400209947 */ /* 0x000fea0003800000 */
[----:B------:R-:W0:Y:S01]  /*1f90*/  LDC.64 R146, c[0x0][0x2b8] ;  /* 0x0000ae00ff927b82 */ /* 0x000e220000000a00 */
[----:B------:R-:W-:-:S07]  /*1fa0*/  LEA R140, P0, R153, UR10, 0x4 ;  /* 0x0000000a998c7c11 */ /* 0x000fce000f8020ff */
[----:B------:R-:W1:Y:S01]  /*1fb0*/  LDC.64 R144, c[0x0][0x2c0] ;  /* 0x0000b000ff907b82 */ /* 0x000e620000000a00 */
[----:B------:R-:W-:-:S06]  /*1fc0*/  LEA.HI.X R141, R153, UR11, RZ, 0x4, P0 ;  /* 0x0000000b998d7c11 */ /* 0x000fcc00080f24ff */
        /* <DEDUP_REMOVED lines=13> */
[----:B------:R-:W-:-:S03]  /*20a0*/  FADD.FTZ R208, -R212, R141 ;  /* 0x0000008dd4d07221 */ /* 0x000fc60000010100 */
[----:B------:R-:W-:Y:S01]  /*20b0*/  FMUL.FTZ R207, R3, R140 ;  /* 0x0000008c03cf7220 */ /* 0x000fe20000410000 */
[----:B---3--:R-:W-:Y:S02]  /*20c0*/  MOV R152, R146 ;  /* 0x0000009200987202 */ /* 0x008fe40000000f00 */
[----:B------:R-:W-:Y:S02]  /*20d0*/  SHF.R.U64 R194, R146, 0x10, R147 ;  /* 0x0000001092c27819 */ /* 0x000fe40000001293 */
[----:B----4-:R-:W-:Y:S02]  /*20e0*/  MOV R146, R144 ;  /* 0x0000009000927202 */ /* 0x010fe40000000f00 */
[----:B------:R-:W-:Y:S02]  /*20f0*/  SHF.R.U64 R151, R144, 0x10, R145 ;  /* 0x0000001090977819 */ /* 0x000fe40000001291 */
[----:B------:R-:W-:Y:S01]  /*2100*/  SHF.L.U32 R146, R146, 0x10, RZ ;  /* 0x0000001092927819 */ /* 0x000fe200000006ff */
[----:B------:R-:W-:Y:S01]  /*2110*/  FADD.FTZ R144, -R212, R142 ;  /* 0x0000008ed4907221 */ /* 0x000fe20000010100 */
[----:B------:R-:W-:-:S02]  /*2120*/  MOV R153, R147 ;  /* 0x0000009300997202 */ /* 0x000fc40000000f00 */
[----:B------:R-:W-:Y:S01]  /*2130*/  SHF.R.U32.HI R154, RZ, 0x10, R147 ;  /* 0x00000010ff9a7819 */ /* 0x000fe20000011693 */
[--C-:B------:R-:W-:Y:S01]  /*2140*/  IMAD.MOV.U32 R147, RZ, RZ, R145.reuse ;  /* 0x000000ffff937224 */ /* 0x100fe200078e0091 */
[----:B------:R-:W-:Y:S02]  /*2150*/  SHF.R.U32.HI R145, RZ, 0x10, R145 ;  /* 0x00000010ff917819 */ /* 0x000fe40000011691 */
[----:B------:R-:W-:Y:S01]  /*2160*/  SHF.L.U32 R142, R151, 0x10, RZ ;  /* 0x00000010978e7819 */ /* 0x000fe200000006ff */
[----:B------:R-:W-:Y:S01]  /*2170*/  FMUL.FTZ R206, R7, R146 ;  /* 0x0000009207ce7220 */ /* 0x000fe20000410000 */
[----:B------:R-:W-:Y:S01]  /*2180*/  SHF.L.U32 R152, R152, 0x10, RZ ;  /* 0x0000001098987819 */ /* 0x000fe200000006ff */
[----:B------:R-:W-:Y:S01]  /*2190*/  FADD.FTZ R212, -R212, R143 ;  /* 0x0000008fd4d47221 */ /* 0x000fe20000010100 */
[----:B------:R-:W-:Y:S01]  /*21a0*/  SHF.L.U32 R140, R194, 0x10, RZ ;  /* 0x00000010c28c7819 */ /* 0x000fe200000006ff */
[----:B------:R-:W-:Y:S01]  /*21b0*/  FMUL.FTZ R209, R6, R142 ;  /* 0x0000008e06d17220 */ /* 0x000fe20000410000 */
[----:B------:R-:W-:Y:S01]  /*21c0*/  SHF.L.U32 R143, R145, 0x10, RZ ;  /* 0x00000010918f7819 */ /* 0x000fe200000006ff */
[----:B------:R-:W-:Y:S01]  /*21d0*/  FMUL.FTZ R208, R3, R208 ;  /* 0x000000d003d07220 */ /* 0x000fe20000410000 */
[----:B------:R-:W-:Y:S01]  /*21e0*/  SHF.L.U32 R147, R147, 0x10, RZ ;  /* 0x0000001093937819 */ /* 0x000fe200000006ff */
        /* <DEDUP_REMOVED lines=9> */
[----:B------:R-:W-:Y:S01]  /*2280*/  FADD.FTZ R140, R155, R206 ;  /* 0x000000ce9b8c7221 */ /* 0x000fe20000010000 */
[----:B------:R-:W-:Y:S01]  /*2290*/  FFMA.FTZ R195, R207, R206, R195 ;  /* 0x000000cecfc37223 */ /* 0x000fe200000100c3 */
[----:B------:R-:W-:Y:S01]  /*22a0*/  FADD.FTZ R79, R79, R141 ;  /* 0x0000008d4f4f7221 */ /* 0x000fe20000010000 */
[-C--:B------:R-:W-:Y:S01]  /*22b0*/  FFMA.FTZ R213, R8, R141.reuse, R213 ;  /* 0x0000008d08d57223 */ /* 0x080fe200000100d5 */
        /* <DEDUP_REMOVED lines=20> */
[----:B0-----:R-:W-:-:S07]  /*2400*/  FFMA.FTZ R195, R212, R213, R142 ;  /* 0x000000d5d4c37223 */ /* 0x001fce000001008e */
.L_x_1262:
[----:B------:R-:W-:Y:S05]  /*2410*/  BSYNC B0 ;  /* 0x0000000000007941 */ /* 0x000fea0003800000 */
.L_x_1261:
[----:B------:R-:W-:Y:S01]  /*2420*/  LOP3.LUT P0, RZ, R150, 0xff, RZ, 0xc0, !PT ;  /* 0x000000ff96ff7812 */ /* 0x000fe2000780c0ff */
[----:B------:R-:W-:Y:S01]  /*2430*/  UMOV UR13, 0xffffffff ;  /* 0xffffffff000d7882 */ /* 0x000fe20000000000 */
[----:B------:R-:W-:Y:S02]  /*2440*/  SHF.R.U32.HI R140, RZ, 0x5, R167 ;  /* 0x00000005ff8c7819 */ /* 0x000fe400000116a7 */
[----:B------:R-:W-:Y:S02]  /*2450*/  LOP3.LUT P6, RZ, R167, 0x1f, RZ, 0xc0, !PT ;  /* 0x0000001fa7ff7812 */ /* 0x000fe400078cc0ff */
[----:B------:R-:W-:Y:S02]  /*2460*/  LOP3.LUT R141, R140, 0x7fffff8, RZ, 0xc0, !PT ;  /* 0x07fffff88c8d7812 */ /* 0x000fe400078ec0ff */
[----:B------:R-:W-:-:S05]  /*2470*/  P2R R142, PR, RZ, 0x40 ;  /* 0x00000040ff8e7803 */ /* 0x000fca0000000000 */
        /* <DEDUP_REMOVED lines=20> */
.L_x_1297:
[----:B------:R-:W3:Y:S01]  /*25c0*/  S2R R144, SR_CgaCtaId ;  /* 0x0000000000907919 */ /* 0x000ee20000008800 */
[----:B------:R-:W-:Y:S01]  /*25d0*/  LOP3.LUT P6, RZ, R167, 0x1f, RZ, 0xc0, !PT ;  /* 0x0000001fa7ff7812 */ /* 0x000fe200078cc0ff */
[----:B-1----:R-:W-:Y:S01]  /*25e0*/  FADD.FTZ R194, R147, R194 ;  /* 0x000000c293c27221 */ /* 0x002fe20000010000 */
[----:B------:R-:W-:Y:S01]  /*25f0*/  MOV R143, 0x400 ;  /* 0x00000400008f7802 */ /* 0x000fe20000000f00 */
[----:B--2---:R-:W-:Y:S01]  /*2600*/  FADD.FTZ R195, R149, R142 ;  /* 0x0000008e95c37221 */ /* 0x004fe20000010000 */
[----:B------:R-:W-:Y:S05]  /*2610*/  WARPSYNC.ALL ;  /* 0x0000000000007948 */ /* 0x000fea0003800000 */
[----:B------:R-:W-:Y:S04]  /*2620*/  BSSY B0, `(.L_x_1264) ;  /* 0x0000057000007945 */ /* 0x000fe80003800000 */
[----:B------:R-:W-:-:S04]  /*2630*/  @!P6 LOP3.LUT R140, R140, 0x7, RZ, 0xc0, !PT ;  /* 0x000000078c8ce812 */ /* 0x000fc800078ec0ff */
[----:B------:R-:W-:Y:S02]  /*2640*/  @!P6 IADD3 R140, R141, R140, RZ ;  /* 0x0000008c8d8ce210 */ /* 0x000fe40007ffe0ff */
[----:B---3--:R-:W-:-:S04]  /*2650*/  LEA R143, R144, R143, 0x18 ;  /* 0x0000008f908f7211 */ /* 0x008fc800078ec0ff */
[----:B------:R-:W-:Y:S01]  /*2660*/  @!P6 LEA R214, R140, R143, 0x3 ;  /* 0x0000008f8cd6e211 */ /* 0x000fe200078e18ff */
[----:B------:R-:W-:-:S04]  /*2670*/  IMAD R215, R141, 0x8, R143 ;  /* 0x000000088dd77824 */ /* 0x000fc800078e028f */
[----:B------:R-:W-:Y:S01]  /*2680*/  @!P6 STS.64 [R214+0x5000], R194 ;  /* 0x005000c2d600e388 */ /* 0x000fe20000000a00 */
[----:B------:R-:W-:Y:S01]  /*2690*/  BAR.SYNC.DEFER_BLOCKING 0x0 ;  /* 0x0000000000007b1d */ /* 0x000fe20000010000 */
[----:B------:R-:W-:-:S05]  /*26a0*/  ISETP.NE.AND P6, PT, R164, RZ, PT ;  /* 0x000000ffa400720c */ /* 0x000fca0003fc5270 */
[----:B------:R-:W1:Y:S04]  /*26b0*/  LDS.128 R140, [R215+0x5000] ;  /* 0x00500000d78c7984 */ /* 0x000e680000000c00 */
[----:B0-----:R-:W0:Y:S04]  /*26c0*/  LDS.128 R144, [R215+0x5010] ;  /* 0x00501000d7907984 */ /* 0x001e280000000c00 */
[----:B-----5:R-:W2:Y:S04]  /*26d0*/  LDS.128 R148, [R215+0x5020] ;  /* 0x00502000d7947984 */ /* 0x020ea80000000c00 */
[----:B------:R-:W3:Y:S01]  /*26e0*/  LDS.128 R152, [R215+0x5030] ;  /* 0x00503000d7987984 */ /* 0x000ee20000000c00 */
        /* <DEDUP_REMOVED lines=34> */
[----:B------:R-:W0:Y:S03]  /*2910*/  LDC.64 R140, c[0x0][0x2f8] ;  /* 0x0000be00ff8c7b82 */ /* 0x000e260000000a00 */
[----:B------:R-:W-:Y:S01]  /*2920*/  @P6 FADD.FTZ R149, R116, R149 ;  /* 0x0000009574956221 */ /* 0x000fe20000010000 */
[----:B------:R-:W-:Y:S01]  /*2930*/  @P6 FADD.FTZ R148, R117, R148 ;  /* 0x0000009475946221 */ /* 0x000fe20000010000 */
[----:B------:R-:W-:Y:S01]  /*2940*/  @P6 FADD.FTZ R151, R118, R151 ;  /* 0x0000009776976221 */ /* 0x000fe20000010000 */
[----:B------:R-:W-:Y:S01]  /*2950*/  @P6 FADD.FTZ R150, R119, R150 ;  /* 0x0000009677966221 */ /* 0x000fe20000010000 */
[----:B------:R-:W-:Y:S01]  /*2960*/  ISETP.NE.U32.AND P6, PT, RZ, UR14, PT ;  /* 0x0000000eff007c0c */ /* 0x000fe2000bfc5070 */
[----:B------:R-:W-:Y:S03]  /*2970*/  F2F.BF16.F32 R154, R148 ;  /* 0x00000094009a7304 */ /* 0x000fe60000202000 */
[----:B------:R-:W-:-:S04]  /*2980*/  ISETP.NE.AND.EX P6, PT, RZ, UR15, PT, P6 ;  /* 0x0000000fff007c0c */ /* 0x000fc8000bfc5360 */
[----:B------:R-:W-:Y:S01]  /*2990*/  SEL R136, R149, R136, P6 ;  /* 0x0000008895887207 */ /* 0x000fe20003000000 */
[----:B------:R-:W1:Y:S01]  /*29a0*/  F2F.BF16.F32 R153, R150 ;  /* 0x0000009600997304 */ /* 0x000e620000202000 */
[----:B------:R-:W-:Y:S02]  /*29b0*/  SEL R138, R151, R138, P6 ;  /* 0x0000008a978a7207 */ /* 0x000fe40003000000 */
[----:B------:R-:W-:Y:S02]  /*29c0*/  SEL R137, R148, R137, P6 ;  /* 0x0000008994897207 */ /* 0x000fe40003000000 */
[----:B------:R-:W-:-:S03]  /*29d0*/  SEL R139, R150, R139, P6 ;  /* 0x0000008b968b7207 */ /* 0x000fc60003000000 */
[----:B------:R-:W2:Y:S01]  /*29e0*/  @P6 LDC.64 R142, c[0x0][0x308] ;  /* 0x0000c200ff8e6b82 */ /* 0x000ea20000000a00 */
[----:B------:R1:W3:Y:S01]  /*29f0*/  F2F.BF16.F32 R152, R151 ;  /* 0x0000009700987304 */ /* 0x0002e20000202000 */
[----:B0-----:R-:W-:-:S07]  /*2a00*/  IMAD.WIDE.U32 R140, R2, 0x8, R140 ;  /* 0x00000008028c7825 */ /* 0x001fce00078e008c */
[----:B------:R-:W0:Y:S01]  /*2a10*/  F2F.BF16.F32 R149, R149 ;  /* 0x0000009500957304 */ /* 0x000e220000202000 */
[----:B-1----:R-:W-:Y:S01]  /*2a20*/  SHF.L.U32 R151, R153, 0x10, RZ ;  /* 0x0000001099977819 */ /* 0x002fe200000006ff */
[----:B--2---:R-:W-:-:S04]  /*2a30*/  @P6 IMAD.WIDE.U32 R144, R2, 0x10, R142 ;  /* 0x0000001002906825 */ /* 0x004fc800078e008e */
[----:B------:R-:W-:Y:S01]  /*2a40*/  IMAD.WIDE.U32 R142, R154, 0x10000, RZ ;  /* 0x000100009a8e7825 */ /* 0x000fe200078e00ff */
[----:B------:R1:W-:Y:S01]  /*2a50*/  @P6 STG.E.128 desc[UR4][R144.64], R136 ;  /* 0x0000008890006986 */ /* 0x0003e2000c101d04 */
[----:B------:R-:W-:-:S03]  /*2a60*/  ISETP.NE.U32.AND P6, PT, RZ, UR6, PT ;  /* 0x00000006ff007c0c */ /* 0x000fc6000bfc5070 */
[----:B---3--:R-:W-:Y:S02]  /*2a70*/  LOP3.LUT R143, R143, R151, R152, 0xfe, !PT ;  /* 0x000000978f8f7212 */ /* 0x008fe400078efe98 */
[----:B0-----:R-:W-:Y:S02]  /*2a80*/  LOP3.LUT R142, R142, R149, RZ, 0xfc, !PT ;  /* 0x000000958e8e7212 */ /* 0x001fe400078efcff */
[----:B------:R-:W-:-:S03]  /*2a90*/  ISETP.NE.AND.EX P6, PT, RZ, UR7, PT, P6 ;  /* 0x00000007ff007c0c */ /* 0x000fc6000bfc5360 */
[----:B------:R1:W-:Y:S10]  /*2aa0*/  STG.E.64 desc[UR4][R140.64], R142 ;  /* 0x0000008e8c007986 */ /* 0x0003f4000c101b04 */
[----:B------:R-:W-:-:S02]  /*2ab0*/  @P6 PRMT R169, R149, 0x7610, R169 ;  /* 0x0000761095a96816 */ /* 0x000fc400000000a9 */
[----:B------:R-:W-:Y:S02]  /*2ac0*/  @P6 PRMT R170, R154, 0x7610, R170 ;  /* 0x000076109aaa6816 */ /* 0x000fe400000000aa */
[----:B------:R-:W-:Y:S02]  /*2ad0*/  @P6 PRMT R171, R152, 0x7610, R171 ;  /* 0x0000761098ab6816 */ /* 0x000fe400000000ab */
[----:B------:R-:W-:Y:S01]  /*2ae0*/  @P6 PRMT R172, R153, 0x7610, R172 ;  /* 0x0000761099ac6816 */ /* 0x000fe200000000ac */
[----:B-1----:R-:W-:Y:S06]  /*2af0*/  @!P6 BRA `(.L_x_1266) ;  /* 0x000000000020e947 */ /* 0x002fec0003800000 */
[----:B------:R-:W-:Y:S02]  /*2b00*/  LOP3.LUT R142, R170, 0xffff, RZ, 0xc0, !PT ;  /* 0x0000ffffaa8e7812 */ /* 0x000fe400078ec0ff */
[----:B------:R-:W-:Y:S02]  /*2b10*/  LEA R140, P6, R2, UR6, 0x3 ;  /* 0x00000006028c7c11 */ /* 0x000fe4000f8c18ff */
[----:B------:R-:W-:Y:S01]  /*2b20*/  PRMT R145, R171, 0x5410, R172 ;  /* 0x00005410ab917816 */ /* 0x000fe200000000ac */
[----:B------:R-:W-:Y:S01]  /*2b30*/  IMAD.WIDE.U32 R142, R142, 0x10000, RZ ;  /* 0x000100008e8e7825 */ /* 0x000fe200078e00ff */
[----:B------:R-:W-:-:S04]  /*2b40*/  LEA.HI.X R141, R2, UR7, RZ, 0x3, P6 ;  /* 0x00000007028d7c11 */ /* 0x000fc8000b0f1cff */
[----:B------:R-:W-:Y:S02]  /*2b50*/  LOP3.LUT R143, R145, R143, RZ, 0xfc, !PT ;  /* 0x0000008f918f7212 */ /* 0x000fe400078efcff */
[----:B------:R-:W-:-:S05]  /*2b60*/  LOP3.LUT R142, R142, 0xffff, R169, 0xf8, !PT ;  /* 0x0000ffff8e8e7812 */ /* 0x000fca00078ef8a9 */
[----:B------:R0:W-:Y:S02]  /*2b70*/  STG.E.64 desc[UR4][R140.64], R142 ;  /* 0x0000008e8c007986 */ /* 0x0001e4000c101b04 */
.L_x_1266:
[----:B------:R-:W-:-:S07]  /*2b80*/  IADD3 R2, R2, 0x100, RZ ;  /* 0x0000010002027810 */ /* 0x000fce0007ffe0ff */
.L_x_1265:
[----:B------:R-:W-:Y:S05]  /*2b90*/  BSYNC B0 ;  /* 0x0000000000007941 */ /* 0x000fea0003800000 */
.L_x_1264:
[----:B------:R-:W-:Y:S04]  /*2ba0*/  BSSY B0, `(.L_x_1267) ;  /* 0x0000038000007945 */ /* 0x000fe80003800000 */
[----:B------:R-:W-:Y:S05]  /*2bb0*/  @!P4 BRA `(.L_x_1268) ;  /* 0x0000000000d8c947 */ /* 0x000fea0003800000 */
[----:B------:R-:W-:Y:S01]  /*2bc0*/  ISETP.NE.U32.AND P6, PT, RZ, UR8, PT ;  /* 0x00000008ff007c0c */ /* 0x000fe2000bfc5070 */
[-CC-:B0-----:R-:W-:Y:S01]  /*2bd0*/  FFMA.FTZ R141, R181, R146.reuse, R147.reuse ;  /* 0x00000092b58d7223 */ /* 0x181fe20000010093 */
        /* <DEDUP_REMOVED lines=26> */
[----:B------:R3:W4:Y:S01]  /*2d80*/  F2F.BF16.F32 R150, R143 ;  /* 0x0000008f00967304 */ /* 0x0007220000202000 */
[----:B0-----:R-:W-:Y:S01]  /*2d90*/  IMAD.WIDE.U32 R140, R2, 0x8, R140 ;  /* 0x00000008028c7825 */ /* 0x001fe200078e008c */
[----:B-1----:R-:W-:-:S06]  /*2da0*/  SHF.L.U32 R151, R152, 0x10, RZ ;  /* 0x0000001098977819 */ /* 0x002fcc00000006ff */
[----:B------:R-:W0:Y:S01]  /*2db0*/  F2F.BF16.F32 R149, R149 ;  /* 0x0000009500957304 */ /* 0x000e220000202000 */
[----:B---3--:R-:W-:-:S05]  /*2dc0*/  IMAD.WIDE.U32 R142, R153, 0x10000, RZ ;  /* 0x00010000998e7825 */ /* 0x008fca00078e00ff */
[----:B----4-:R-:W-:Y:S01]  /*2dd0*/  LOP3.LUT R143, R143, R151, R150, 0xfe, !PT ;  /* 0x000000978f8f7212 */ /* 0x010fe200078efe96 */
[----:B--2---:R-:W-:Y:S01]  /*2de0*/  @P6 IMAD.WIDE.U32 R144, R2, 0x10, R144 ;  /* 0x0000001002906825 */ /* 0x004fe200078e0090 */
[----:B0-----:R-:W-:-:S04]  /*2df0*/  LOP3.LUT R142, R142, R149, RZ, 0xfc, !PT ;  /* 0x000000958e8e7212 */ /* 0x001fc800078efcff */
[----:B------:R0:W-:Y:S01]  /*2e00*/  @P6 STG.E.128 desc[UR4][R144.64], R136 ;  /* 0x0000008890006986 */ /* 0x0001e2000c101d04 */
[----:B------:R-:W-:-:S03]  /*2e10*/  ISETP.NE.U32.AND P6, PT, RZ, UR6, PT ;  /* 0x00000006ff007c0c */ /* 0x000fc6000bfc5070 */
[----:B------:R0:W-:Y:S01]  /*2e20*/  STG.E.64 desc[UR4][R140.64], R142 ;  /* 0x0000008e8c007986 */ /* 0x0001e2000c101b04 */
[----:B------:R-:W-:-:S13]  /*2e30*/  ISETP.NE.AND.EX P6, PT, RZ, UR7, PT, P6 ;  /* 0x00000007ff007c0c */ /* 0x000fda000bfc5360 */
[----:B------:R-:W-:Y:S02]  /*2e40*/  @P6 PRMT R169, R149, 0x7610, R169 ;  /* 0x0000761095a96816 */ /* 0x000fe400000000a9 */
[----:B------:R-:W-:Y:S02]  /*2e50*/  @P6 PRMT R170, R153, 0x7610, R170 ;  /* 0x0000761099aa6816 */ /* 0x000fe400000000aa */
[----:B------:R-:W-:Y:S02]  /*2e60*/  @P6 PRMT R171, R150, 0x7610, R171 ;  /* 0x0000761096ab6816 */ /* 0x000fe400000000ab */
[----:B------:R-:W-:Y:S01]  /*2e70*/  @P6 PRMT R172, R152, 0x7610, R172 ;  /* 0x0000761098ac6816 */ /* 0x000fe200000000ac */
[----:B0-----:R-:W-:Y:S06]  /*2e80*/  @!P6 BRA `(.L_x_1269) ;  /* 0x000000000020e947 */ /* 0x001fec0003800000 */
        /* <DEDUP_REMOVED lines=8> */
.L_x_1269:
[----:B------:R-:W-:-:S07]  /*2f10*/  IADD3 R2, R2, 0x100, RZ ;  /* 0x0000010002027810 */ /* 0x000fce0007ffe0ff */
.L_x_1268:
[----:B------:R-:W-:Y:S05]  /*2f20*/  BSYNC B0 ;  /* 0x0000000000007941 */ /* 0x000fea0003800000 */
.L_x_1267:
        /* <DEDUP_REMOVED lines=55> */
.L_x_1272:
[----:B------:R-:W-:-:S07]  /*32a0*/  VIADD R2, R2, 0x100 ;  /* 0x0000010002027836 */ /* 0x000fce0000000000 */
.L_x_1271:
[----:B------:R-:W-:Y:S05]  /*32b0*/  BSYNC B0 ;  /* 0x0000000000007941 */ /* 0x000fea0003800000 */
.L_x_1270:
        /* <DEDUP_REMOVED lines=55> */
.L_x_1275:
[----:B------:R-:W-:-:S07]  /*3630*/  IADD3 R2, R2, 0x100, RZ ;  /* 0x0000010002027810 */ /* 0x000fce0007ffe0ff */
.L_x_1274:
[----:B------:R-:W-:Y:S05]  /*3640*/  BSYNC B0 ;  /* 0x0000000000007941 */ /* 0x000fea0003800000 */
.L_x_1273:
        /* <DEDUP_REMOVED lines=22> */
[----:B------:R-:W1:Y:S03]  /*37b0*/  F2F.BF16.F32 R153, R146 ;  /* 0x0000009200997304 */ /* 0x000e660000202000 */
[----:B------:R-:W-:-:S04]  /*37c0*/  ISETP.NE.AND.EX P6, PT, RZ, UR15, PT, P6 ;  /* 0x0000000fff007c0c */ /* 0x000fc8000bfc5360 */
[----:B------:R-:W-:Y:S01]  /*37d0*/  SEL R136, R147, R136, P6 ;  /* 0x0000008893887207 */ /* 0x000fe20003000000 */
[----:B------:R-:W2:Y:S01]  /*37e0*/  F2F.BF16.F32 R152, R148 ;  /* 0x0000009400987304 */ /* 0x000ea20000202000 */
[----:B------:R-:W-:Y:S02]  /*37f0*/  SEL R137, R146, R137, P6 ;  /* 0x0000008992897207 */ /* 0x000fe40003000000 */
[----:B------:R-:W-:Y:S02]  /*3800*/  SEL R138, R149, R138, P6 ;  /* 0x0000008a958a7207 */ /* 0x000fe40003000000 */
[----:B------:R-:W-:Y:S01]  /*3810*/  SEL R139, R148, R139, P6 ;  /* 0x0000008b948b7207 */ /* 0x000fe20003000000 */
[----:B-1----:R-:W-:Y:S02]  /*3820*/  IMAD.WIDE.U32 R144, R153, 0x10000, RZ ;  /* 0x0001000099907825 */ /* 0x002fe400078e00ff */
[----:B------:R-:W1:Y:S01]  /*3830*/  @P6 LDC.64 R142, c[0x0][0x308] ;  /* 0x0000c200ff8e6b82 */ /* 0x000e620000000a00 */
[----:B------:R-:W3:Y:S01]  /*3840*/  F2F.BF16.F32 R150, R149 ;  /* 0x0000009500967304 */ /* 0x000ee20000202000 */
[----:B0-----:R-:W-:Y:S01]  /*3850*/  IMAD.WIDE.U32 R140, R2, 0x8, R140 ;  /* 0x00000008028c7825 */ /* 0x001fe200078e008c */
[----:B--2---:R-:W-:-:S06]  /*3860*/  SHF.L.U32 R3, R152, 0x10, RZ ;  /* 0x0000001098037819 */ /* 0x004fcc00000006ff */
[----:B------:R-:W0:Y:S01]  /*3870*/  F2F.BF16.F32 R151, R147 ;  /* 0x0000009300977304 */ /* 0x000e220000202000 */
[----:B---3--:R-:W-:Y:S01]  /*3880*/  LOP3.LUT R145, R145, R3, R150, 0xfe, !PT ;  /* 0x0000000391917212 */ /* 0x008fe200078efe96 */
[----:B-1----:R-:W-:Y:S01]  /*3890*/  @P6 IMAD.WIDE.U32 R142, R2, 0x10, R142 ;  /* 0x00000010028e6825 */ /* 0x002fe200078e008e */
        /* <DEDUP_REMOVED lines=18> */
.L_x_1277:
[----:B------:R-:W-:Y:S05]  /*39c0*/  BSYNC B0 ;  /* 0x0000000000007941 */ /* 0x000fea0003800000 */
.L_x_1276:
[----:B------:R-:W-:Y:S02]  /*39d0*/  IADD3 R165, R165, UR16, RZ ;  /* 0x00000010a5a57c10 */ /* 0x000fe4000fffe0ff */
[----:B------:R-:W-:Y:S02]  /*39e0*/  SEL R150, RZ, 0x1, P0 ;  /* 0x00000001ff967807 */ /* 0x000fe40000000000 */
[----:B------:R-:W-:-:S13]  /*39f0*/  ISETP.GE.AND P6, PT, R165, UR17, PT ;  /* 0x00000011a5007c0c */ /* 0x000fda000bfc6270 */
[----:B------:R-:W-:Y:S05]  /*3a00*/  @!P6 BRA `(.L_x_1278) ;  /* 0xffffffd00060e947 */ /* 0x000fea000383ffff */
.L_x_1252:
        /* <DEDUP_REMOVED lines=21> */
.L_x_1280:
[----:B------:R-:W-:Y:S05]  /*3b60*/  BSYNC B0 ;  /* 0x0000000000007941 */ /* 0x000fea0003800000 */
.L_x_1279:
        /* <DEDUP_REMOVED lines=15> */
.L_x_1282:
[----:B------:R-:W-:Y:S05]  /*3c60*/  BSYNC B0 ;  /* 0x0000000000007941 */ /* 0x000fea0003800000 */
.L_x_1281:
        /* <DEDUP_REMOVED lines=15> */
.L_x_1284:
[----:B------:R-:W-:Y:S05]  /*3d60*/  BSYNC B0 ;  /* 0x0000000000007941 */ /* 0x000fea0003800000 */
.L_x_1283:
        /* <DEDUP_REMOVED lines=15> */
.L_x_1286:
[----:B------:R-:W-:Y:S05]  /*3e60*/  BSYNC B0 ;  /* 0x0000000000007941 */ /* 0x000fea0003800000 */
.L_x_1285:
        /* <DEDUP_REMOVED lines=14> */
.L_x_1263:
[----:B------:R-:W-:Y:S01]  /*3f50*/  HFMA2.MMA R152, -RZ, RZ, 0, 9.5367431640625e-07 ;  /* 0x00000010ff987435 */ /* 0x000fe200000001ff */
[----:B------:R-:W-:Y:S01]  /*3f60*/  MOV R153, R155 ;  /* 0x0000009b00997202 */ /* 0x000fe20000000f00 */
[----:B------:R-:W-:Y:S01]  /*3f70*/  IMAD.MOV.U32 R150, RZ, RZ, -0x1 ;  /* 0xffffffffff967424 */ /* 0x000fe200078e00ff */
[----:B------:R-:W-:-:S08]  /*3f80*/  MOV R215, 0x1f ;  /* 0x0000001f00d77802 */ /* 0x000fd00000000f00 */
[----:B-----5:R-:W-:Y:S05]  /*3f90*/  WARPSYNC.COLLECTIVE R150, `(.L_x_1287) ;  /* 0x0000000096087348 */ /* 0x020fea0003c00000 */
[----:B-----5:R0:W1:Y:S02]  /*3fa0*/  SHFL.DOWN P6, R151, R153, R152, R215 ;  /* 0x0800009899977389 */ /* 0x02006400000c00d7 */
[----:B01----:R-:W-:Y:S01]  /*3fb0*/  ENDCOLLECTIVE ;  /* 0x000000000000791b */ /* 0x003fe20003800000 */
.L_x_1287:
[----:B------:R-:W-:Y:S02]  /*3fc0*/  MOV R153, R195 ;  /* 0x000000c300997202 */ /* 0x000fe40000000f00 */
[----:B------:R-:W-:-:S07]  /*3fd0*/  MOV R142, R151 ;  /* 0x00000097008e7202 */ /* 0x000fce0000000f00 */
[----:B------:R-:W-:Y:S05]  /*3fe0*/  WARPSYNC.COLLECTIVE R150, `(.L_x_1288) ;  /* 0x0000000096087348 */ /* 0x000fea0003c00000 */
[----:B------:R0:W1:Y:S02]  /*3ff0*/  SHFL.DOWN P6, R151, R153, R152, R215 ;  /* 0x0800009899977389 */ /* 0x00006400000c00d7 */
[----:B01----:R-:W-:Y:S01]  /*4000*/  ENDCOLLECTIVE ;  /* 0x000000000000791b */ /* 0x003fe20003800000 */
.L_x_1288:
[----:B------:R-:W-:Y:S01]  /*4010*/  FADD.FTZ R142, R142, R155 ;  /* 0x0000009b8e8e7221 */ /* 0x000fe20000010000 */
[----:B------:R-:W-:-:S04]  /*4020*/  HFMA2.MMA R152, -RZ, RZ, 0, 4.76837158203125e-07 ;  /* 0x00000008ff987435 */ /* 0x000fc800000001ff */
[----:B------:R-:W-:Y:S02]  /*4030*/  MOV R153, R142 ;  /* 0x0000008e00997202 */ /* 0x000fe40000000f00 */
[----:B------:R-:W-:-:S07]  /*4040*/  MOV R144, R151 ;  /* 0x0000009700907202 */ /* 0x000fce0000000f00 */
[----:B------:R-:W-:Y:S05]  /*4050*/  WARPSYNC.COLLECTIVE R150, `(.L_x_1289) ;  /* 0x0000000096087348 */ /* 0x000fea0003c00000 */
[----:B------:R0:W1:Y:S02]  /*4060*/  SHFL.DOWN P6, R151, R153, R152, R215 ;  /* 0x0800009899977389 */ /* 0x00006400000c00d7 */
[----:B01----:R-:W-:Y:S01]  /*4070*/  ENDCOLLECTIVE ;  /* 0x000000000000791b */ /* 0x003fe20003800000 */
.L_x_1289:
[----:B------:R-:W-:-:S05]  /*4080*/  FADD.FTZ R144, R144, R195 ;  /* 0x000000c390907221 */ /* 0x000fca0000010000 */
[----:B------:R-:W-:Y:S01]  /*4090*/  MOV R153, R144 ;  /* 0x0000009000997202 */ /* 0x000fe20000000f00 */
[----:B------:R-:W-:-:S07]  /*40a0*/  IMAD.MOV.U32 R143, RZ, RZ, R151 ;  /* 0x000000ffff8f7224 */ /* 0x000fce00078e0097 */
[----:B------:R-:W-:Y:S05]  /*40b0*/  WARPSYNC.COLLECTIVE R150, `(.L_x_1290) ;  /* 0x0000000096087348 */ /* 0x000fea0003c00000 */
[----:B------:R0:W1:Y:S02]  /*40c0*/  SHFL.DOWN P6, R151, R153, R152, R215 ;  /* 0x0800009899977389 */ /* 0x00006400000c00d7 */
[----:B01----:R-:W-:Y:S01]  /*40d0*/  ENDCOLLECTIVE ;  /* 0x000000000000791b */ /* 0x003fe20003800000 */
.L_x_1290:
[----:B------:R-:W-:Y:S01]  /*40e0*/  FADD.FTZ R143, R142, R143 ;  /* 0x0000008f8e8f7221 */ /* 0x000fe20000010000 */
[----:B------:R-:W-:-:S04]  /*40f0*/  HFMA2.MMA R152, -RZ, RZ, 0, 2.384185791015625e-07 ;  /* 0x00000004ff987435 */ /* 0x000fc800000001ff */
[----:B------:R-:W-:Y:S02]  /*4100*/  MOV R153, R143 ;  /* 0x0000008f00997202 */ /* 0x000fe40000000f00 */
[----:B------:R-:W-:-:S07]  /*4110*/  MOV R145, R151 ;  /* 0x0000009700917202 */ /* 0x000fce0000000f00 */
[----:B------:R-:W-:Y:S05]  /*4120*/  WARPSYNC.COLLECTIVE R150, `(.L_x_1291) ;  /* 0x0000000096087348 */ /* 0x000fea0003c00000 */
[----:B------:R0:W1:Y:S02]  /*4130*/  SHFL.DOWN P6, R151, R153, R152, R215 ;  /* 0x0800009899977389 */ /* 0x00006400000c00d7 */
[----:B01----:R-:W-:Y:S01]  /*4140*/  ENDCOLLECTIVE ;  /* 0x000000000000791b */ /* 0x003fe20003800000 */
.L_x_1291:
[----:B------:R-:W-:-:S04]  /*4150*/  FADD.FTZ R145, R144, R145 ;  /* 0x0000009190917221 */ /* 0x000fc80000010000 */
[----:B------:R-:W-:Y:S01]  /*4160*/  IMAD.MOV.U32 R153, RZ, RZ, R145 ;  /* 0x000000ffff997224 */ /* 0x000fe200078e0091 */
[----:B------:R-:W-:-:S07]  /*4170*/  MOV R146, R151 ;  /* 0x0000009700927202 */ /* 0x000fce0000000f00 */
[----:B------:R-:W-:Y:S05]  /*4180*/  WARPSYNC.COLLECTIVE R150, `(.L_x_1292) ;  /* 0x0000000096087348 */ /* 0x000fea0003c00000 */
[----:B------:R0:W1:Y:S02]  /*4190*/  SHFL.DOWN P6, R151, R153, R152, R215 ;  /* 0x0800009899977389 */ /* 0x00006400000c00d7 */
[----:B01----:R-:W-:Y:S01]  /*41a0*/  ENDCOLLECTIVE ;  /* 0x000000000000791b */ /* 0x003fe20003800000 */
.L_x_1292:
[----:B------:R-:W-:Y:S01]  /*41b0*/  FADD.FTZ R146, R143, R146 ;  /* 0x000000928f927221 */ /* 0x000fe20000010000 */
[----:B------:R-:W-:-:S04]  /*41c0*/  HFMA2.MMA R152, -RZ, RZ, 0, 1.1920928955078125e-07 ;  /* 0x00000002ff987435 */ /* 0x000fc800000001ff */
[----:B------:R-:W-:Y:S02]  /*41d0*/  MOV R153, R146 ;  /* 0x0000009200997202 */ /* 0x000fe40000000f00 */
[----:B------:R-:W-:-:S07]  /*41e0*/  MOV R148, R151 ;  /* 0x0000009700947202 */ /* 0x000fce0000000f00 */
[----:B------:R-:W-:Y:S05]  /*41f0*/  WARPSYNC.COLLECTIVE R150, `(.L_x_1293) ;  /* 0x0000000096087348 */ /* 0x000fea0003c00000 */
[----:B------:R0:W1:Y:S02]  /*4200*/  SHFL.DOWN P6, R151, R153, R152, R215 ;  /* 0x0800009899977389 */ /* 0x00006400000c00d7 */
[----:B01----:R-:W-:Y:S01]  /*4210*/  ENDCOLLECTIVE ;  /* 0x000000000000791b */ /* 0x003fe20003800000 */
.L_x_1293:
[----:B------:R-:W-:-:S05]  /*4220*/  FADD.FTZ R148, R145, R148 ;  /* 0x0000009491947221 */ /* 0x000fca0000010000 */
[----:B------:R-:W-:Y:S02]  /*4230*/  MOV R153, R148 ;  /* 0x0000009400997202 */ /* 0x000fe40000000f00 */
[----:B------:R-:W-:-:S07]  /*4240*/  MOV R147, R151 ;  /* 0x0000009700937202 */ /* 0x000fce0000000f00 */
[----:B------:R-:W-:Y:S05]  /*4250*/  WARPSYNC.COLLECTIVE R150, `(.L_x_1294) ;  /* 0x0000000096087348 */ /* 0x000fea0003c00000 */
[----:B------:R0:W1:Y:S02]  /*4260*/  SHFL.DOWN P6, R151, R153, R152, R215 ;  /* 0x0800009899977389 */ /* 0x00006400000c00d7 */
[----:B01----:R-:W-:Y:S01]  /*4270*/  ENDCOLLECTIVE ;  /* 0x000000000000791b */ /* 0x003fe20003800000 */
.L_x_1294:
[----:B------:R-:W-:Y:S01]  /*4280*/  FADD.FTZ R147, R146, R147 ;  /* 0x0000009392937221 */ /* 0x000fe20000010000 */
[----:B------:R-:W-:-:S04]  /*4290*/  HFMA2.MMA R152, -RZ, RZ, 0, 5.9604644775390625e-08 ;  /* 0x00000001ff987435 */ /* 0x000fc800000001ff */
[----:B------:R-:W-:Y:S01]  /*42a0*/  MOV R153, R147 ;  /* 0x0000009300997202 */ /* 0x000fe20000000f00 */
[----:B------:R-:W-:-:S07]  /*42b0*/  IMAD.MOV.U32 R149, RZ, RZ, R151 ;  /* 0x000000ffff957224 */ /* 0x000fce00078e0097 */
[----:B------:R-:W-:Y:S05]  /*42c0*/  WARPSYNC.COLLECTIVE R150, `(.L_x_1295) ;  /* 0x0000000096087348 */ /* 0x000fea0003c00000 */
[----:B------:R0:W1:Y:S02]  /*42d0*/  SHFL.DOWN P6, R151, R153, R152, R215 ;  /* 0x0800009899977389 */ /* 0x00006400000c00d7 */
[----:B01----:R-:W-:Y:S01]  /*42e0*/  ENDCOLLECTIVE ;  /* 0x000000000000791b */ /* 0x003fe20003800000 */
.L_x_1295:
[----:B------:R-:W-:-:S05]  /*42f0*/  FADD.FTZ R149, R148, R149 ;  /* 0x0000009594957221 */ /* 0x000fca0000010000 */
[----:B------:R-:W-:Y:S02]  /*4300*/  MOV R153, R149 ;  /* 0x0000009500997202 */ /* 0x000fe40000000f00 */
[----:B------:R-:W-:-:S07]  /*4310*/  MOV R194, R151 ;  /* 0x0000009700c27202 */ /* 0x000fce0000000f00 */
[----:B------:R-:W-:Y:S05]  /*4320*/  WARPSYNC.COLLECTIVE R150, `(.L_x_1296) ;  /* 0x0000000096087348 */ /* 0x000fea0003c00000 */
[----:B------:R0:W1:Y:S02]  /*4330*/  SHFL.DOWN P6, R151, R153, R152, R215 ;  /* 0x0800009899977389 */ /* 0x00006400000c00d7 */
[----:B01----:R-:W-:Y:S01]  /*4340*/  ENDCOLLECTIVE ;  /* 0x000000000000791b */ /* 0x003fe20003800000 */
.L_x_1296:
[----:B------:R-:W-:Y:S01]  /*4350*/  MOV R142, R151 ;  /* 0x00000097008e7202 */ /* 0x000fe20000000f00 */
[----:B------:R-:W-:Y:S06]  /*4360*/  BRA `(.L_x_1297) ;  /* 0xffffffe000947947 */ /* 0x000fec000383ffff */
.L_x_1298:
        /* <DEDUP_REMOVED lines=9> */
.L_x_3913:


//--------------------- .text._ZN10layer_norm31ln_parallel_residual_bwd_kernelINS_13Kernel_traitsI13__nv_bfloat16S2_fS2_fjLj5120ELj1ELj1ELj8ELj8ENS_18Kernel_traits_baseILj5120ES2_S2_fS2_fjLj256EEEEELb0ELb0ELb1EEEvNS_9BwdParamsE --------------------------
	.section	.text._ZN10layer_norm31ln_parallel_residual_bwd_kernelINS_13Kernel_traitsI13__nv_bfloat16S2_fS2_fjLj5120ELj1ELj1ELj8ELj8ENS_18Kernel_traits_baseILj5120ES2_S2_fS2_fjLj256EEEEELb0ELb0ELb1EEEvNS_9BwdParamsE,"ax",@progbits
	.align	128
        .global         _ZN10layer_norm31ln_parallel_residual_bwd_kernelINS_13Kernel_traitsI13__nv_bfloat16S2_fS2_fjLj5120ELj1ELj1ELj8ELj8ENS_18Kernel_traits_baseILj5120ES2_S2_fS2_fjLj256EEEEELb0ELb0ELb1EEEvNS_9BwdParamsE
        .type           _ZN10layer_norm31ln_parallel_residual_bwd_kernelINS_13Kernel_traitsI13__nv_bfloat16S2_fS2_fjLj5120ELj1ELj1ELj8ELj8ENS_18Kernel_traits_baseILj5120ES2_S2_fS2_fjLj256EEEEELb0ELb0ELb1EEEvNS_9BwdParamsE,@function
        .size           _ZN10layer_norm31ln_parallel_residual_bwd_kernelINS_13Kernel_traitsI13__nv_bfloat16S2_fS2_fjLj5120ELj1ELj1ELj8ELj8ENS_18Kernel_traits_baseILj5120ES2_S2_fS2_fjLj256EEEEELb0ELb0ELb1EEEvNS_9BwdParamsE,(.L_x_3914 - _ZN10layer_norm31ln_parallel_residual_bwd_kernelINS_13Kernel_traitsI13__nv_bfloat16S2_fS2_fjLj5120ELj1ELj1ELj8ELj8ENS_18Kernel_traits_baseILj5120ES2_S2_fS2_fjLj256EEEEELb0ELb0ELb1EEEvNS_9BwdParamsE)
        .other          _ZN10layer_norm31ln_parallel_residual_bwd_kernelINS_13Kernel_traitsI13__nv_bfloat16S2_fS2_fjLj5120ELj1ELj1ELj8ELj8ENS_18Kernel_traits_baseILj5120ES2_S2_fS2_fjLj256EEEEELb0ELb0ELb1EEEvNS_9BwdParamsE,@"STO_CUDA_ENTRY STV_DEFAULT"
_ZN10layer_norm31ln_parallel_residual_bwd_kernelINS_13Kernel_traitsI13__nv_bfloat16S2_fS2_fjLj5120ELj1ELj1ELj8ELj8ENS_18Kernel_traits_baseILj5120ES2_S2_fS2_fjLj256EEEEELb0ELb0ELb1EEEvNS_9BwdParamsE:
.text._ZN10layer_norm31ln_parallel_residual_bwd_kernelINS_13Kernel_traitsI13__nv_bfloat16S2_fS2_fjLj5120ELj1ELj1ELj8ELj8ENS_18Kernel_traits_baseILj5120ES2_S2_fS2_fjLj256EEEEELb0ELb0ELb1EEEvNS_9BwdParamsE:
        /* <DEDUP_REMOVED lines=56> */
.L_x_1299:
        /* <DEDUP_REMOVED lines=15> */
[----:B------:R0:W5:Y:S04]  /*0470*/  LDG.E.64 R22, desc[UR6][R2.64+0x2000] ;  /* 0x0020000602167981 */ /* 0x000168000c1e1b00 */
[----:B------:R-:W5:Y:S04]  /*0480*/  LDG.E.64 R8, desc[UR6][R4.64] ;  /* 0x0000000604087981 */ /* 0x000f68000c1e1b00 */
[----:B------:R-:W5:Y:S04]  /*0490*/  LDG.E.64 R16, desc[UR6][R4.64+0x1000] ;  /* 0x0010000604107981 */ /* 0x000f68000c1e1b00 */
[----:B------:R1:W5:Y:S01]  /*04a0*/  LDG.E.64 R24, desc[UR6][R4.64+0x2000] ;  /* 0x0020000604187981 */ /* 0x000362000c1e1b00 */
[----:B------:R-:W-:Y:S01]  /*04b0*/  ISETP.NE.U32.AND P0, PT, RZ, UR4, PT ;  /* 0x00000004ff007c0c */ /* 0x000fe2000bf05070 */
[----:B------:R-:W-:Y:S01]  /*04c0*/  ULDC.U8 UR4, c[0x0][0x2a0] ;  /* 0x0000a80000047ab9 */ /* 0x000fe20000000000 */
[----:B------:R-:W-:Y:S01]  /*04d0*/  HFMA2.MMA R210, -RZ, RZ, 0, 5.9604644775390625e-08 ;  /* 0x00000001ffd27435 */ /* 0x000fe200000001ff */
[----:B0-----:R-:W-:-:S02]  /*04e0*/  CS2R R2, SRZ ;  /* 0x0000000000027805 */ /* 0x001fc4000001ff00 */
[----:B------:R-:W-:Y:S02]  /*04f0*/  ISETP.NE.AND.EX P0, PT, RZ, UR5, PT, P0 ;  /* 0x00000005ff007c0c */ /* 0x000fe4000bf05300 */
[----:B------:R-:W-:Y:S02]  /*0500*/  CS2R R118, SRZ ;  /* 0x0000000000767805 */ /* 0x000fe4000001ff00 */
[----:B------:R-:W-:Y:S02]  /*0510*/  CS2R R122, SRZ ;  /* 0x00000000007a7805 */ /* 0x000fe4000001ff00 */
[----:B------:R-:W-:Y:S02]  /*0520*/  CS2R R110, SRZ ;  /* 0x00000000006e7805 */ /* 0x000fe4000001ff00 */
[----:B------:R-:W-:Y:S02]  /*0530*/  CS2R R114, SRZ ;  /* 0x0000000000727805 */ /* 0x000fe4000001ff00 */
[----:B-1----:R-:W-:-:S02]  /*0540*/  CS2R R4, SRZ ;  /* 0x0000000000047805 */ /* 0x002fc4000001ff00 */
        /* <DEDUP_REMOVED lines=20> */
[----:B------:R-:W-:Y:S02]  /*0690*/  CS2R R42, SRZ ;  /* 0x00000000002a7805 */ /* 0x000fe4000001ff00 */
[----:B------:R-:W-:Y:S02]  /*06a0*/  CS2R R44, SRZ ;  /* 0x00000000002c7805 */ /* 0x000fe4000001ff00 */
[----:B------:R-:W-:Y:S02]  /*06b0*/  CS2R R46, SRZ ;  /* 0x00000000002e7805 */ /* 0x000fe4000001ff00 */
[----:B------:R-:W-:Y:S02]  /*06c0*/  CS2R R48, SRZ ;  /* 0x0000000000307805 */ /* 0x000fe4000001ff00 */
[----:B------:R-:W-:-:S02]  /*06d0*/  MOV R177, RZ ;  /* 0x000000ff00b17202 */ /* 0x000fc40000000f00 */
[----:B------:R-:W-:Y:S02]  /*06e0*/  LOP3.LUT R181, R0, 0xff, RZ, 0xc0, !PT ;  /* 0x000000ff00b57812 */ /* 0x000fe400078ec0ff */
[----:B------:R-:W-:Y:S02]  /*06f0*/  MOV R208, UR4 ;  /* 0x0000000400d07c02 */ /* 0x000fe40008000f00 */
[--C-:B--2---:R-:W-:Y:S02]  /*0700*/  SHF.R.U64 R184, R10, 0x10, R11.reuse ;  /* 0x000000100ab87819 */ /* 0x104fe4000000120b */
[----:B------:R-:W-:Y:S02]  /*0710*/  SHF.R.U32.HI R185, RZ, 0x10, R11 ;  /* 0x00000010ffb97819 */ /* 0x000fe4000001160b */
[--C-:B---3--:R-:W-:Y:S02]  /*0720*/  SHF.R.U32.HI R189, RZ, 0x10, R19.reuse ;  /* 0x00000010ffbd7819 */ /* 0x108fe40000011613 */
[----:B------:R-:W-:-:S02]  /*0730*/  SHF.R.U64 R188, R18, 0x10, R19 ;  /* 0x0000001012bc7819 */ /* 0x000fc40000001213 */
[--C-:B----4-:R-:W-:Y:S02]  /*0740*/  SHF.R.U64 R194, R12, 0x10, R13.reuse ;  /* 0x000000100cc27819 */ /* 0x110fe4000000120d */
[----:B------:R-:W-:Y:S02]  /*0750*/  SHF.R.U32.HI R195, RZ, 0x10, R13 ;  /* 0x00000010ffc37819 */ /* 0x000fe4000001160d */
[--C-:B-----5:R-:W-:Y:S02]  /*0760*/  SHF.R.U32.HI R199, RZ, 0x10, R21.reuse ;  /* 0x00000010ffc77819 */ /* 0x120fe40000011615 */
[----:B------:R-:W-:Y:S02]  /*0770*/  SHF.R.U64 R198, R20, 0x10, R21 ;  /* 0x0000001014c67819 */ /* 0x000fe40000001215 */
[--C-:B------:R-:W-:Y:S02]  /*0780*/  SHF.R.U64 R182, R6, 0x10, R7.reuse ;  /* 0x0000001006b67819 */ /* 0x100fe40000001207 */
[----:B------:R-:W-:-:S02]  /*0790*/  SHF.R.U32.HI R183, RZ, 0x10, R7 ;  /* 0x00000010ffb77819 */ /* 0x000fc40000011607 */
[--C-:B------:R-:W-:Y:S02]  /*07a0*/  SHF.R.U64 R186, R14, 0x10, R15.reuse ;  /* 0x000000100eba7819 */ /* 0x100fe4000000120f */
[----:B------:R-:W-:Y:S02]  /*07b0*/  SHF.R.U32.HI R187, RZ, 0x10, R15 ;  /* 0x00000010ffbb7819 */ /* 0x000fe4000001160f */
[--C-:B------:R-:W-:Y:S02]  /*07c0*/  SHF.R.U64 R190, R22, 0x10, R23.reuse ;  /* 0x0000001016be7819 */ /* 0x100fe40000001217 */
[----:B------:R-:W-:Y:S02]  /*07d0*/  SHF.R.U32.HI R191, RZ, 0x10, R23 ;  /* 0x00000010ffbf7819 */ /* 0x000fe40000011617 */
[--C-:B------:R-:W-:Y:S02]  /*07e0*/  SHF.R.U64 R192, R8, 0x10, R9.reuse ;  /* 0x0000001008c07819 */ /* 0x100fe40000001209 */
[----:B------:R-:W-:-:S02]  /*07f0*/  SHF.R.U32.HI R193, RZ, 0x10, R9 ;  /* 0x00000010ffc17819 */ /* 0x000fc40000011609 */
[--C-:B------:R-:W-:Y:S02]  /*0800*/  SHF.R.U64 R196, R16, 0x10, R17.reuse ;  /* 0x0000001010c47819 */ /* 0x100fe40000001211 */
        /* <DEDUP_REMOVED lines=11> */
[----:B------:R-:W-:Y:S02]  /*08c0*/  CS2R R6, SRZ ;  /* 0x0000000000067805 */ /* 0x000fe4000001ff00 */
[----:B------:R-:W-:Y:S02]  /*08d0*/  SHF.L.U32 R132, R15, 0x10, RZ ;  /* 0x000000100f847819 */ /* 0x000fe400000006ff */
[----:B------:R-:W-:Y:S02]  /*08e0*/  CS2R R10, SRZ ;  /* 0x00000000000a7805 */ /* 0x000fe4000001ff00 */
[----:B------:R-:W-:Y:S02]  /*08f0*/  SHF.L.U32 R164, R19, 0x10, RZ ;  /* 0x0000001013a47819 */ /* 0x000fe400000006ff */
[----:B------:R-:W-:Y:S02]  /*0900*/  CS2R R14, SRZ ;  /* 0x00000000000e7805 */ /* 0x000fe4000001ff00 */
[----:B------:R-:W-:-:S02]  /*0910*/  SHF.L.U32 R165, R22, 0x10, RZ ;  /* 0x0000001016a57819 */ /* 0x000fc400000006ff */
[----:B------:R-:W-:Y:S02]  /*0920*/  CS2R R18, SRZ ;  /* 0x0000000000127805 */ /* 0x000fe4000001ff00 */
[----:B------:R-:W-:Y:S02]  /*0930*/  SHF.L.U32 R166, R23, 0x10, RZ ;  /* 0x0000001017a67819 */ /* 0x000fe400000006ff */
[----:B------:R-:W-:Y:S02]  /*0940*/  CS2R R22, SRZ ;  /* 0x0000000000167805 */ /* 0x000fe4000001ff00 */
[----:B------:R-:W-:Y:S02]  /*0950*/  SHF.L.U32 R167, R8, 0x10, RZ ;  /* 0x0000001008a77819 */ /* 0x000fe400000006ff */
[----:B------:R-:W-:Y:S02]  /*0960*/  CS2R R8, SRZ ;  /* 0x0000000000087805 */ /* 0x000fe4000001ff00 */
[----:B------:R-:W-:Y:S01]  /*0970*/  SHF.L.U32 R169, R12, 0x10, RZ ;  /* 0x000000100ca97819 */ /* 0x000fe200000006ff */
[----:B------:R-:W-:Y:S01]  /*0980*/  IMAD.U32 R184, R184, 0x10000, RZ ;  /* 0x00010000b8b87824 */ /* 0x000fe200078e00ff */
[----:B------:R-:W-:-:S02]  /*0990*/  SHF.L.U32 R170, R13, 0x10, RZ ;  /* 0x000000100daa7819 */ /* 0x000fc400000006ff */
[----:B------:R-:W-:Y:S02]  /*09a0*/  CS2R R12, SRZ ;  /* 0x00000000000c7805 */ /* 0x000fe4000001ff00 */
[----:B------:R-:W-:Y:S01]  /*09b0*/  SHF.L.U32 R171, R16, 0x10, RZ ;  /* 0x0000001010ab7819 */ /* 0x000fe200000006ff */
[----:B------:R-:W-:Y:S01]  /*09c0*/  IMAD.U32 R189, R189, 0x10000, RZ ;  /* 0x00010000bdbd7824 */ /* 0x000fe200078e00ff */
[----:B------:R-:W-:Y:S02]  /*09d0*/  SHF.L.U32 R172, R17, 0x10, RZ ;  /* 0x0000001011ac7819 */ /* 0x000fe400000006ff */
[----:B------:R-:W-:Y:S02]  /*09e0*/  CS2R R16, SRZ ;  /* 0x0000000000107805 */ /* 0x000fe4000001ff00 */
[----:B------:R-:W-:Y:S02]  /*09f0*/  SHF.L.U32 R174, R21, 0x10, RZ ;  /* 0x0000001015ae7819 */ /* 0x000fe400000006ff */
[----:B------:R-:W-:-:S02]  /*0a00*/  CS2R R20, SRZ ;  /* 0x0000000000147805 */ /* 0x000fc4000001ff00 */
[----:B------:R-:W-:Y:S01]  /*0a10*/  SHF.L.U32 R175, R24, 0x10, RZ ;  /* 0x0000001018af7819 */ /* 0x000fe200000006ff */
[----:B------:R-:W-:Y:S01]  /*0a20*/  IMAD.U32 R194, R194, 0x10000, RZ ;  /* 0x00010000c2c27824 */ /* 0x000fe200078e00ff */
[----:B------:R-:W-:Y:S02]  /*0a30*/  SHF.L.U32 R176, R25, 0x10, RZ ;  /* 0x0000001019b07819 */ /* 0x000fe400000006ff */
[----:B------:R-:W-:Y:S02]  /*0a40*/  CS2R R24, SRZ ;  /* 0x0000000000187805 */ /* 0x000fe4000001ff00 */
[----:B------:R-:W-:Y:S01]  /*0a50*/  SHF.L.U32 R182, R182, 0x10, RZ ;  /* 0x00000010b6b67819 */ /* 0x000fe200000006ff */
[----:B------:R-:W-:Y:S01]  /*0a60*/  IMAD.U32 R199, R199, 0x10000, RZ ;  /* 0x00010000c7c77824 */ /* 0x000fe200078e00ff */
        /* <DEDUP_REMOVED lines=14> */
[----:B------:R-:W-:-:S07]  /*0b50*/  SHF.L.U32 R201, R201, 0x10, RZ ;  /* 0x00000010c9c97819 */ /* 0x000fce00000006ff */
.L_x_1308:
[----:B0-2---:R-:W0:Y:S01]  /*0b60*/  LDC.64 R82, c[0x0][0x250] ;  /* 0x00009400ff527b82 */ /* 0x005e220000000a00 */
[----:B-1-3--:R-:W-:-:S05]  /*0b70*/  IMAD R76, R202, UR8, RZ ;  /* 0x00000008ca4c7c24 */ /* 0x00afca000f8e02ff */
[----:B------:R-:W-:Y:S02]  /*0b80*/  SHF.R.S32.HI R77, RZ, 0x1f, R76 ;  /* 0x0000001fff4d7819 */ /* 0x000fe4000001144c */
[----:B------:R-:W1:Y:S02]  /*0b90*/  LDC.64 R92, c[0x0][0x238] ;  /* 0x00008e00ff5c7b82 */ /* 0x000e640000000a00 */
[----:B------:R-:W-:-:S04]  /*0ba0*/  LEA.HI R76, R77, R76, RZ, 0x2 ;  /* 0x0000004c4d4c7211 */ /* 0x000fc800078f10ff */
[----:B------:R-:W-:Y:S02]  /*0bb0*/  LEA.HI.SX32 R209, R76, R181, 0x1e ;  /* 0x000000b54cd17211 */ /* 0x000fe400078ff2ff */
[----:B------:R-:W2:Y:S08]  /*0bc0*/  LDC.64 R150, c[0x0][0x2c0] ;  /* 0x0000b000ff967b82 */ /* 0x000eb00000000a00 */
[----:B------:R-:W3:Y:S01]  /*0bd0*/  LDC.64 R152, c[0x0][0x2b8] ;  /* 0x0000ae00ff987b82 */ /* 0x000ee20000000a00 */
[----:B0-----:R-:W-:-:S05]  /*0be0*/  IMAD.WIDE R82, R202, 0x4, R82 ;  /* 0x00000004ca527825 */ /* 0x001fca00078e0252 */
[----:B------:R-:W4:Y:S02]  /*0bf0*/  LDG.E R206, desc[UR6][R82.64] ;  /* 0x0000000652ce7981 */ /* 0x000f24000c1e1900 */
[----:B------:R-:W0:Y:S01]  /*0c00*/  LDC.64 R86, c[0x0][0x258] ;  /* 0x00009600ff567b82 */ /* 0x000e220000000a00 */
[----:B-1----:R-:W-:-:S06]  /*0c10*/  IMAD.WIDE.U32 R76, R209, 0x10, R92 ;  /* 0x00000010d14c7825 */ /* 0x002fcc00078e005c */
[----:B------:R-:W4:Y:S01]  /*0c20*/  LDG.E.128 R76, desc[UR6][R76.64] ;  /* 0x000000064c4c7981 */ /* 0x000f22000c1e1d00 */
[C---:B--2---:R-:W-:Y:S01]  /*0c30*/  IMAD.WIDE.U32 R136, R209.reuse, 0x8, R150 ;  /* 0x00000008d1887825 */ /* 0x044fe200078e0096 */
[----:B------:R-:W1:Y:S05]  /*0c40*/  @P0 LDC.64 R154, c[0x0][0x2c8] ;  /* 0x0000b200ff9a0b82 */ /* 0x000e6a0000000a00 */
[----:B------:R-:W2:Y:S01]  /*0c50*/  LDG.E.64 R136, desc[UR6][R136.64] ;  /* 0x0000000688887981 */ /* 0x000ea2000c1e1b00 */
[----:B---3--:R-:W-:Y:S02]  /*0c60*/  IMAD.WIDE.U32 R134, R209, 0x8, R152 ;  /* 0x00000008d1867825 */ /* 0x008fe400078e0098 */
[----:B------:R-:W3:Y:S04]  /*0c70*/  @P0 LDC.64 R158, c[0x0][0x2c8] ;  /* 0x0000b200ff9e0b82 */ /* 0x000ee80000000a00 */
[----:B------:R-:W2:Y:S01]  /*0c80*/  LDG.E.64 R134, desc[UR6][R134.64] ;  /* 0x0000000686867981 */ /* 0x000ea2000c1e1b00 */
[----:B0-----:R-:W-:-:S03]  /*0c90*/  IMAD.WIDE R86, R202, 0x4, R86 ;  /* 0x00000004ca567825 */ /* 0x001fc600078e0256 */
[----:B------:R-:W0:Y:S02]  /*0ca0*/  @P0 LDC.64 R156, c[0x0][0x2c8] ;  /* 0x0000b200ff9c0b82 */ /* 0x000e240000000a00 */
[----:B------:R-:W2:Y:S01]  /*0cb0*/  LDG.E R204, desc[UR6][R86.64] ;  /* 0x0000000656cc7981 */ /* 0x000ea2000c1e1900 */
[----:B------:R-:W-:-:S05]  /*0cc0*/  IADD3 R207, R209, 0x100, RZ ;  /* 0x00000100d1cf7810 */ /* 0x000fca0007ffe0ff */
[----:B------:R-:W0:Y:S01]  /*0cd0*/  @P0 LDC.64 R162, c[0x0][0x2c8] ;  /* 0x0000b200ffa20b82 */ /* 0x000e220000000a00 */
[----:B------:R-:W-:-:S04]  /*0ce0*/  IMAD.WIDE.U32 R140, R207, 0x8, R150 ;  /* 0x00000008cf8c7825 */ /* 0x000fc800078e0096 */
[C---:B------:R-:W-:Y:S02]  /*0cf0*/  IMAD.WIDE.U32 R138, R207.reuse, 0x8, R152 ;  /* 0x00000008cf8a7825 */ /* 0x040fe400078e0098 */
[----:B------:R-:W2:Y:S01]  /*0d00*/  LDG.E.64 R140, desc[UR6][R140.64] ;  /* 0x000000068c8c7981 */ /* 0x000ea2000c1e1b00 */
[----:B------:R-:W0:Y:S01]  /*0d10*/  @P0 LDC.64 R160, c[0x0][0x2c8] ;  /* 0x0000b200ffa00b82 */ /* 0x000e220000000a00 */
[----:B------:R-:W-:Y:S02]  /*0d20*/  IMAD.WIDE.U32 R80, R207, 0x10, R92 ;  /* 0x00000010cf507825 */ /* 0x000fe400078e005c */
[----:B------:R-:W2:Y:S01]  /*0d30*/  LDG.E.64 R138, desc[UR6][R138.64] ;  /* 0x000000068a8a7981 */ /* 0x000ea2000c1e1b00 */
[----:B------:R-:W-:-:S03]  /*0d40*/  IADD3 R205, R209, 0x200, RZ ;  /* 0x00000200d1cd7810 */ /* 0x000fc60007ffe0ff */
[----:B------:R-:W2:Y:S02]  /*0d50*/  LDG.E.128 R80, desc[UR6][R80.64] ;  /* 0x0000000650507981 */ /* 0x000ea4000c1e1d00 */
[----:B------:R-:W-:-:S04]  /*0d60*/  IMAD.WIDE.U32 R144, R205, 0x8, R150 ;  /* 0x00000008cd907825 */ /* 0x000fc800078e0096 */
[C---:B------:R-:W-:Y:S02]  /*0d70*/  IMAD.WIDE.U32 R84, R205.reuse, 0x10, R92 ;  /* 0x00000010cd547825 */ /* 0x040fe400078e005c */
[----:B------:R-:W2:Y:S02]  /*0d80*/  LDG.E.64 R144, desc[UR6][R144.64] ;  /* 0x0000000690907981 */ /* 0x000ea4000c1e1b00 */
[----:B------:R-:W-:Y:S02]  /*0d90*/  IMAD.WIDE.U32 R142, R205, 0x8, R152 ;  /* 0x00000008cd8e7825 */ /* 0x000fe400078e0098 */
[----:B------:R-:W2:Y:S04]  /*0da0*/  LDG.E.128 R84, desc[UR6][R84.64] ;  /* 0x0000000654547981 */ /* 0x000ea8000c1e1d00 */
[----:B------:R-:W2:Y:S01]  /*0db0*/  LDG.E.64 R142, desc[UR6][R142.64] ;  /* 0x000000068e8e7981 */ /* 0x000ea2000c1e1b00 */
[----:B------:R-:W-:-:S04]  /*0dc0*/  VIADD R126, R209, 0x300 ;  /* 0x00000300d17e7836 */ /* 0x000fc80000000000 */
[----:B------:R-:W-:-:S04]  /*0dd0*/  IMAD.WIDE.U32 R148, R126, 0x8, R150 ;  /* 0x000000087e947825 */ /* 0x000fc800078e0096 */
[C---:B------:R-:W-:Y:S02]  /*0de0*/  IMAD.WIDE.U32 R146, R126.reuse, 0x8, R152 ;  /* 0x000000087e927825 */ /* 0x040fe400078e0098 */
[----:B------:R-:W2:Y:S02]  /*0df0*/  LDG.E.64 R148, desc[UR6][R148.64] ;  /* 0x0000000694947981 */ /* 0x000ea4000c1e1b00 */
[----:B------:R-:W-:Y:S02]  /*0e00*/  IMAD.WIDE.U32 R88, R126, 0x10, R92 ;  /* 0x000000107e587825 */ /* 0x000fe400078e005c */
[----:B------:R-:W2:Y:S04]  /*0e10*/  LDG.E.64 R146, desc[UR6][R146.64] ;  /* 0x0000000692927981 */ /* 0x000ea8000c1e1b00 */
[----:B------:R-:W2:Y:S01]  /*0e20*/  LDG.E.128 R88, desc[UR6][R88.64] ;  /* 0x0000000658587981 */ /* 0x000ea2000c1e1d00 */
[----:B------:R-:W-:-:S05]  /*0e30*/  IADD3 R125, R209, 0x400, RZ ;  /* 0x00000400d17d7810 */ /* 0x000fca0007ffe0ff */
[----:B------:R-:W-:-:S06]  /*0e40*/  IMAD.WIDE.U32 R150, R125, 0x8, R150 ;  /* 0x000000087d967825 */ /* 0x000fcc00078e0096 */
[----:B------:R-:W2:Y:S01]  /*0e50*/  LDG.E.64 R150, desc[UR6][R150.64] ;  /* 0x0000000696967981 */ /* 0x000ea2000c1e1b00 */
[----:B------:R-:W-:-:S04]  /*0e60*/  IMAD.WIDE.U32 R152, R125, 0x8, R152 ;  /* 0x000000087d987825 */ /* 0x000fc800078e0098 */
[----:B------:R-:W-:Y:S02]  /*0e70*/  IMAD.WIDE.U32 R92, R125, 0x10, R92 ;  /* 0x000000107d5c7825 */ /* 0x000fe400078e005c */
[----:B------:R-:W2:Y:S04]  /*0e80*/  LDG.E.64 R152, desc[UR6][R152.64] ;  /* 0x0000000698987981 */ /* 0x000ea8000c1e1b00 */
[----:B------:R-:W2:Y:S01]  /*0e90*/  LDG.E.128 R92, desc[UR6][R92.64] ;  /* 0x000000065c5c7981 */ /* 0x000ea2000c1e1d00 */
[----:B------:R-:W-:Y:S01]  /*0ea0*/  ISETP.NE.AND P2, PT, R208, RZ, PT ;  /* 0x000000ffd000720c */ /* 0x000fe20003f45270 */
[----:B-1----:R-:W-:-:S04]  /*0eb0*/  @P0 IMAD.WIDE.U32 R154, R209, 0x10, R154 ;  /* 0x00000010d19a0825 */ /* 0x002fc800078e009a */
[----:B---3--:R-:W-:Y:S01]  /*0ec0*/  @P0 IMAD.WIDE.U32 R158, R207, 0x10, R158 ;  /* 0x00000010cf9e0825 */ /* 0x008fe200078e009e */
[----:B------:R1:W5:Y:S04]  /*0ed0*/  @P0 LDG.E.128 R52, desc[UR6][R154.64] ;  /* 0x000000069a340981 */ /* 0x000368000c1e1d00 */
[----:B------:R3:W5:Y:S01]  /*0ee0*/  @P0 LDG.E.128 R56, desc[UR6][R158.64] ;  /* 0x000000069e380981 */ /* 0x000762000c1e1d00 */
[----:B0-----:R-:W-:-:S04]  /*0ef0*/  @P0 IMAD.WIDE.U32 R156, R125, 0x10, R156 ;  /* 0x000000107d9c0825 */ /* 0x001fc800078e009c */
[----:B------:R-:W-:Y:S01]  /*0f00*/  @P0 IMAD.WIDE.U32 R162, R205, 0x10, R162 ;  /* 0x00000010cda20825 */ /* 0x000fe200078e00a2 */
[----:B------:R0:W5:Y:S03]  /*0f10*/  @P0 LDG.E.128 R68, desc[UR6][R156.64] ;  /* 0x000000069c440981 */ /* 0x000166000c1e1d00 */
[----:B------:R-:W-:Y:S01]  /*0f20*/  @P0 IMAD.WIDE.U32 R160, R126, 0x10, R160 ;  /* 0x000000107ea00825 */ /* 0x000fe200078e00a0 */
[----:B------:R0:W5:Y:S04]  /*0f30*/  @P0 LDG.E.128 R60, desc[UR6][R162.64] ;  /* 0x00000006a23c0981 */ /* 0x000168000c1e1d00 */
[----:B------:R0:W5:Y:S01]  /*0f40*/  @P0 LDG.E.128 R64, desc[UR6][R160.64] ;  /* 0x00000006a0400981 */ /* 0x000162000c1e1d00 */
[----:B----4-:R-:W-:-:S05]  /*0f50*/  FSEL R212, R206, RZ, !P2 ;  /* 0x000000ffced47208 */ /* 0x010fca0005000000 */
[C---:B------:R-:W-:Y:S01]  /*0f60*/  FADD.FTZ R215, -R212.reuse, R78 ;  /* 0x0000004ed4d77221 */ /* 0x040fe20000010100 */
[C---:B------:R-:W-:Y:S01]  /*0f70*/  FADD.FTZ R211, -R212.reuse, R76 ;  /* 0x0000004cd4d37221 */ /* 0x040fe20000010100 */
[----:B------:R-:W-:Y:S01]  /*0f80*/  FADD.FTZ R213, -R212, R77 ;  /* 0x0000004dd4d57221 */ /* 0x000fe20000010100 */
[----:B--2---:R-:W-:-:S04]  /*0f90*/  MOV R78, R136 ;  /* 0x00000088004e7202 */ /* 0x004fc80000000f00 */
[----:B------:R-:W-:Y:S02]  /*0fa0*/  SHF.L.U32 R78, R78, 0x10, RZ ;  /* 0x000000104e4e7819 */ /* 0x000fe400000006ff */
[--C-:B-1----:R-:W-:Y:S02]  /*0fb0*/  SHF.R.U64 R154, R134, 0x10, R135.reuse ;  /* 0x00000010869a7819 */ /* 0x102fe40000001287 */
[----:B------:R-:W-:Y:S02]  /*0fc0*/  MOV R77, R135 ;  /* 0x00000087004d7202 */ /* 0x000fe40000000f00 */
[----:B---3--:R-:W-:Y:S02]  /*0fd0*/  SHF.R.U32.HI R159, RZ, 0x10, R135 ;  /* 0x00000010ff9f7819 */ /* 0x008fe40000011687 */
[----:B------:R-:W-:Y:S01]  /*0fe0*/  MOV R76, R134 ;  /* 0x00000086004c7202 */ /* 0x000fe20000000f00 */
[----:B------:R-:W-:Y:S01]  /*0ff0*/  FMUL.FTZ R134, R204, R211 ;  /* 0x000000d3cc867220 */ /* 0x000fe20000410000 */
[----:B------:R-:W-:Y:S01]  /*1000*/  SHF.R.U64 R135, R136, 0x10, R137 ;  /* 0x0000001088877819 */ /* 0x000fe20000001289 */
[----:B------:R-:W-:Y:S01]  /*1010*/  FMUL.FTZ R158, R204, R213 ;  /* 0x000000d5cc9e7220 */ /* 0x000fe20000410000 */
[----:B------:R-:W-:Y:S01]  /*1020*/  SHF.L.U32 R76, R76, 0x10, RZ ;  /* 0x000000104c4c7819 */ /* 0x000fe200000006ff */
[-C--:B------:R-:W-:Y:S01]  /*1030*/  FFMA.FTZ R123, R134, R78.reuse, R123 ;  /* 0x0000004e867b7223 */ /* 0x080fe2000001007b */
[----:B------:R-:W-:Y:S01]  /*1040*/  SHF.L.U32 R135, R135, 0x10, RZ ;  /* 0x0000001087877819 */ /* 0x000fe200000006ff */
[----:B------:R-:W-:Y:S01]  /*1050*/  FADD.FTZ R122, R78, R122 ;  /* 0x0000007a4e7a7221 */ /* 0x000fe20000010000 */
[----:B------:R-:W-:Y:S01]  /*1060*/  FADD.FTZ R217, -R212, R79 ;  /* 0x0000004fd4d97221 */ /* 0x000fe20000010100 */
[----:B------:R-:W-:Y:S01]  /*1070*/  FMUL.FTZ R78, R167, R78 ;  /* 0x0000004ea74e7220 */ /* 0x000fe20000410000 */
[--C-:B------:R-:W-:Y:S01]  /*1080*/  IMAD.MOV.U32 R79, RZ, RZ, R137.reuse ;  /* 0x000000ffff4f7224 */ /* 0x100fe200078e0089 */
[----:B------:R-:W-:Y:S01]  /*1090*/  SHF.R.U32.HI R136, RZ, 0x10, R137 ;  /* 0x00000010ff887819 */ /* 0x000fe20000011689 */
[-C--:B------:R-:W-:Y:S01]  /*10a0*/  FFMA.FTZ R119, R158, R135.reuse, R119 ;  /* 0x000000879e777223 */ /* 0x080fe20000010077 */
[----:B------:R-:W-:Y:S01]  /*10b0*/  SHF.L.U32 R137, R154, 0x10, RZ ;  /* 0x000000109a897819 */ /* 0x000fe200000006ff */
[----:B------:R-:W-:Y:S01]  /*10c0*/  FADD.FTZ R118, R135, R118 ;  /* 0x0000007687767221 */ /* 0x000fe20000010000 */
[-C--:B------:R-:W-:Y:S01]  /*10d0*/  FFMA.FTZ R177, R134, R76.reuse, R177 ;  /* 0x0000004c86b17223 */ /* 0x080fe200000100b1 */
[----:B------:R-:W-:Y:S01]  /*10e0*/  FADD.FTZ R124, R76, R124 ;  /* 0x0000007c4c7c7221 */ /* 0x000fe20000010000 */
[----:B------:R-:W-:Y:S01]  /*10f0*/  FMUL.FTZ R135, R192, R135 ;  /* 0x00000087c0877220 */ /* 0x000fe20000410000 */
[----:B------:R-:W-:Y:S01]  /*1100*/  FFMA.FTZ R155, R127, R76, R78 ;  /* 0x0000004c7f9b7223 */ /* 0x000fe2000001004e */
[----:B------:R-:W-:Y:S01]  /*1110*/  SHF.L.U32 R76, R136, 0x10, RZ ;  /* 0x00000010884c7819 */ /* 0x000fe200000006ff */
[----:B------:R-:W-:Y:S01]  /*1120*/  FMUL.FTZ R154, R204, R217 ;  /* 0x000000d9cc9a7220 */ /* 0x000fe20000410000 */
[-C--:B------:R-:W-:Y:S01]  /*1130*/  FFMA.FTZ R121, R158, R137.reuse, R121 ;  /* 0x000000899e797223 */ /* 0x080fe20000010079 */
[----:B------:R-:W-:Y:S01]  /*1140*/  FADD.FTZ R120, R137, R120 ;  /* 0x0000007889787221 */ /* 0x000fe20000010000 */
[----:B------:R-:W-:Y:S01]  /*1150*/  FFMA.FTZ R137, R182, R137, R135 ;  /* 0x00000089b6897223 */ /* 0x000fe20000010087 */
[----:B------:R-:W-:Y:S01]  /*1160*/  SHF.L.U32 R135, R159, 0x10, RZ ;  /* 0x000000109f877819 */ /* 0x000fe200000006ff */
[-C--:B------:R-:W-:Y:S01]  /*1170*/  FFMA.FTZ R111, R154, R76.reuse, R111 ;  /* 0x0000004c9a6f7223 */ /* 0x080fe2000001006f */
[----:B------:R-:W-:Y:S01]  /*1180*/  FADD.FTZ R110, R76, R110 ;  /* 0x0000006e4c6e7221 */ /* 0x000fe20000010000 */
[----:B------:R-:W-:Y:S01]  /*1190*/  FMUL.FTZ R76, R193, R76 ;  /* 0x0000004cc14c7220 */ /* 0x000fe20000410000 */
[----:B------:R-:W-:Y:S01]  /*11a0*/  MOV R78, R140 ;  /* 0x0000008c004e7202 */ /* 0x000fe20000000f00 */
[----:B0-----:R-:W-:Y:S01]  /*11b0*/  FMUL.FTZ R156, R204, R215 ;  /* 0x000000d7cc9c7220 */ /* 0x001fe20000410000 */
[----:B------:R-:W-:Y:S01]  /*11c0*/  SHF.L.U32 R79, R79, 0x10, RZ ;  /* 0x000000104f4f7819 */ /* 0x000fe200000006ff */
[-C--:B------:R-:W-:Y:S01]  /*11d0*/  FFMA.FTZ R113, R154, R135.reuse, R113 ;  /* 0x000000879a717223 */ /* 0x080fe20000010071 */
[----:B------:R-:W-:Y:S01]  /*11e0*/  FADD.FTZ R112, R135, R112 ;  /* 0x0000007087707221 */ /* 0x000fe20000010000 */
[----:B------:R-:W-:Y:S01]  /*11f0*/  FFMA.FTZ R135, R183, R135, R76 ;  /* 0x00000087b7877223 */ /* 0x000fe2000001004c */
[----:B------:R-:W-:Y:S01]  /*1200*/  MOV R76, R138 ;  /* 0x0000008a004c7202 */ /* 0x000fe20000000f00 */
[----:B------:R-:W-:Y:S01]  /*1210*/  FADD.FTZ R157, -R212, R80 ;  /* 0x00000050d49d7221 */ /* 0x000fe20000010100 */
[----:B------:R-:W-:Y:S01]  /*1220*/  SHF.L.U32 R78, R78, 0x10, RZ ;  /* 0x000000104e4e7819 */ /* 0x000fe200000006ff */
[----:B------:R-:W-:Y:S01]  /*1230*/  FFMA.FTZ R115, R156, R79, R115 ;  /* 0x0000004f9c737223 */ /* 0x000fe20000010073 */
[----:B------:R-:W-:Y:S01]  /*1240*/  FADD.FTZ R114, R79, R114 ;  /* 0x000000724f727221 */ /* 0x000fe20000010000 */
[----:B------:R-:W-:-:S02]  /*1250*/  IMAD.U32 R77, R77, 0x10000, RZ ;  /* 0x000100004d4d7824 */ /* 0x000fc400078e00ff */
[----:B------:R-:W-:Y:S01]  /*1260*/  FMUL.FTZ R79, R168, R79 ;  /* 0x0000004fa84f7220 */ /* 0x000fe20000410000 */
[----:B------:R-:W-:Y:S01]  /*1270*/  SHF.R.U64 R163, R138, 0x10, R139 ;  /* 0x000000108aa37819 */ /* 0x000fe2000000128b */
[----:B------:R-:W-:Y:S01]  /*1280*/  FMUL.FTZ R138, R204, R157 ;  /* 0x0000009dcc8a7220 */ /* 0x000fe20000410000 */
[----:B------:R-:W-:Y:S01]  /*1290*/  SHF.L.U32 R76, R76, 0x10, RZ ;  /* 0x000000104c4c7819 */ /* 0x000fe200000006ff */
[----:B------:R-:W-:Y:S01]  /*12a0*/  FMUL.FTZ R206, R169, R78 ;  /* 0x0000004ea9ce7220 */ /* 0x000fe20000410000 */
[----:B------:R-:W-:Y:S01]  /*12b0*/  SHF.R.U32.HI R80, RZ, 0x10, R141 ;  /* 0x00000010ff507819 */ /* 0x000fe2000001168d */
[----:B------:R-:W-:Y:S01]  /*12c0*/  FADD.FTZ R83, -R212, R83 ;  /* 0x00000053d4537221 */ /* 0x000fe20000010100 */
[-C--:B------:R-:W-:Y:S01]  /*12d0*/  FFMA.FTZ R117, R156, R77.reuse, R117 ;  /* 0x0000004d9c757223 */ /* 0x080fe20000010075 */
[----:B------:R-:W-:Y:S01]  /*12e0*/  FADD.FTZ R116, R77, R116 ;  /* 0x000000744d747221 */ /* 0x000fe20000010000 */
[----:B------:R-:W-:Y:S01]  /*12f0*/  FFMA.FTZ R136, R128, R77, R79 ;  /* 0x0000004d80887223 */ /* 0x000fe2000001004f */
[--C-:B------:R-:W-:Y:S01]  /*1300*/  IMAD.MOV.U32 R77, RZ, RZ, R139.reuse ;  /* 0x000000ffff4d7224 */ /* 0x100fe200078e008b */
[----:B------:R-:W-:Y:S01]  /*1310*/  SHF.R.U32.HI R139, RZ, 0x10, R139 ;  /* 0x00000010ff8b7819 */ /* 0x000fe2000001168b */
[-C--:B------:R-:W-:Y:S01]  /*1320*/  FFMA.FTZ R109, R138, R76.reuse, R109 ;  /* 0x0000004c8a6d7223 */ /* 0x080fe2000001006d */
[----:B------:R-:W-:Y:S01]  /*1330*/  FADD.FTZ R108, R76, R108 ;  /* 0x0000006c4c6c7221 */ /* 0x000fe20000010000 */
[----:B------:R-:W-:Y:S01]  /*1340*/  FFMA.FTZ R206, R129, R76, R206 ;  /* 0x0000004c81ce7223 */ /* 0x000fe200000100ce */
[----:B------:R-:W-:Y:S01]  /*1350*/  FMUL.FTZ R160, R204, R83 ;  /* 0x00000053cca07220 */ /* 0x000fe20000410000 */
[----:B------:R-:W-:Y:S01]  /*1360*/  IMAD.U32 R76, R80, 0x10000, RZ ;  /* 0x00010000504c7824 */ /* 0x000fe200078e00ff */
[----:B------:R-:W-:Y:S01]  /*1370*/  SHF.L.U32 R139, R139, 0x10, RZ ;  /* 0x000000108b8b7819 */ /* 0x000fe200000006ff */
[C---:B------:R-:W-:Y:S01]  /*1380*/  FADD.FTZ R81, -R212.reuse, R81 ;  /* 0x00000051d4517221 */ /* 0x040fe20000010100 */
[----:B------:R-:W-:Y:S01]  /*1390*/  FADD.FTZ R159, -R212, R82 ;  /* 0x00000052d49f7221 */ /* 0x000fe20000010100 */
[----:B------:R-:W-:Y:S01]  /*13a0*/  FFMA.FTZ R107, R138, R78, R107 ;  /* 0x0000004e8a6b7223 */ /* 0x000fe2000001006b */
[----:B------:R-:W-:Y:S01]  /*13b0*/  FADD.FTZ R106, R78, R106 ;  /* 0x0000006a4e6a7221 */ /* 0x000fe20000010000 */
[-C--:B------:R-:W-:Y:S01]  /*13c0*/  FFMA.FTZ R51, R160, R76.reuse, R51 ;  /* 0x0000004ca0337223 */ /* 0x080fe20000010033 */
[----:B------:R-:W-:Y:S01]  /*13d0*/  FADD.FTZ R50, R76, R50 ;  /* 0x000000324c327221 */ /* 0x000fe20000010000 */
[----:B------:R-:W-:Y:S01]  /*13e0*/  SHF.R.U64 R82, R140, 0x10, R141 ;  /* 0x000000108c527819 */ /* 0x000fe2000000128d */
[----:B------:R-:W-:Y:S01]  /*13f0*/  FMUL.FTZ R76, R195, R76 ;  /* 0x0000004cc34c7220 */ /* 0x000fe20000410000 */
[----:B------:R-:W-:Y:S01]  /*1400*/  MOV R78, R144 ;  /* 0x00000090004e7202 */ /* 0x000fe20000000f00 */
[----:B------:R-:W-:Y:S01]  /*1410*/  FADD.FTZ R213, -R212, R84 ;  /* 0x00000054d4d57221 */ /* 0x000fe20000010100 */
[----:B------:R-:W-:Y:S01]  /*1420*/  FMUL.FTZ R208, R204, R81 ;  /* 0x00000051ccd07220 */ /* 0x000fe20000410000 */
[-C--:B------:R-:W-:Y:S01]  /*1430*/  FFMA.FTZ R97, R160, R139.reuse, R97 ;  /* 0x0000008ba0617223 */ /* 0x080fe20000010061 */
[----:B------:R-:W-:Y:S01]  /*1440*/  FADD.FTZ R96, R139, R96 ;  /* 0x000000608b607221 */ /* 0x000fe20000010000 */
[----:B------:R-:W-:Y:S01]  /*1450*/  SHF.L.U32 R81, R82, 0x10, RZ ;  /* 0x0000001052517819 */ /* 0x000fe200000006ff */
[----:B------:R-:W-:Y:S01]  /*1460*/  FFMA.FTZ R139, R185, R139, R76 ;  /* 0x0000008bb98b7223 */ /* 0x000fe2000001004c */
[----:B------:R-:W-:Y:S01]  /*1470*/  SHF.L.U32 R78, R78, 0x10, RZ ;  /* 0x000000104e4e7819 */ /* 0x000fe200000006ff */
[----:B------:R-:W-:Y:S01]  /*1480*/  FMUL.FTZ R213, R204, R213 ;  /* 0x000000d5ccd57220 */ /* 0x000fe20000410000 */
[----:B------:R-:W-:-:S02]  /*1490*/  MOV R79, R141 ;  /* 0x0000008d004f7202 */ /* 0x000fc40000000f00 */
[----:B------:R-:W-:Y:S01]  /*14a0*/  MOV R76, R142 ;  /* 0x0000008e004c7202 */ /* 0x000fe20000000f00 */
[----:B------:R-:W-:Y:S02]  /*14b0*/  IMAD.U32 R163, R163, 0x10000, RZ ;  /* 0x00010000a3a37824 */ /* 0x000fe400078e00ff */
[-C--:B------:R-:W-:Y:S01]  /*14c0*/  FFMA.FTZ R103, R208, R81.reuse, R103 ;  /* 0x00000051d0677223 */ /* 0x080fe20000010067 */
[----:B------:R-:W-:Y:S01]  /*14d0*/  FADD.FTZ R102, R81, R102 ;  /* 0x0000006651667221 */ /* 0x000fe20000010000 */
[----:B------:R-:W-:Y:S01]  /*14e0*/  SHF.L.U32 R79, R79, 0x10, RZ ;  /* 0x000000104f4f7819 */ /* 0x000fe200000006ff */
[----:B------:R-:W-:Y:S01]  /*14f0*/  FFMA.FTZ R24, R213, R78, R24 ;  /* 0x0000004ed5187223 */ /* 0x000fe20000010018 */
[----:B------:R-:W-:Y:S01]  /*1500*/  FADD.FTZ R13, R78, R13 ;  /* 0x0000000d4e0d7221 */ /* 0x000fe20000010000 */
[----:B------:R-:W-:Y:S01]  /*1510*/  FMUL.FTZ R81, R194, R81 ;  /* 0x00000051c2517220 */ /* 0x000fe20000410000 */
[----:B------:R-:W-:Y:S01]  /*1520*/  FMUL.FTZ R162, R204, R159 ;  /* 0x0000009fcca27220 */ /* 0x000fe20000410000 */
[----:B------:R-:W-:-:S02]  /*1530*/  IMAD.U32 R76, R76, 0x10000, RZ ;  /* 0x000100004c4c7824 */ /* 0x000fc400078e00ff */
[----:B------:R-:W-:Y:S01]  /*1540*/  FMUL.FTZ R78, R171, R78 ;  /* 0x0000004eab4e7220 */ /* 0x000fe20000410000 */
[----:B------:R-:W-:Y:S01]  /*1550*/  SHF.R.U32.HI R80, RZ, 0x10, R145 ;  /* 0x00000010ff507819 */ /* 0x000fe20000011691 */
[----:B------:R-:W-:Y:S01]  /*1560*/  FADD.FTZ R87, -R212, R87 ;  /* 0x00000057d4577221 */ /* 0x000fe20000010100 */
[-C--:B------:R-:W-:Y:S01]  /*1570*/  FFMA.FTZ R105, R208, R163.reuse, R105 ;  /* 0x000000a3d0697223 */ /* 0x080fe20000010069 */
[----:B------:R-:W-:Y:S01]  /*1580*/  FADD.FTZ R104, R163, R104 ;  /* 0x00000068a3687221 */ /* 0x000fe20000010000 */
[----:B------:R-:W-:Y:S01]  /*1590*/  FFMA.FTZ R163, R184, R163, R81 ;  /* 0x000000a3b8a37223 */ /* 0x000fe20000010051 */
[-C--:B------:R-:W-:Y:S01]  /*15a0*/  FFMA.FTZ R99, R162, R79.reuse, R99 ;  /* 0x0000004fa2637223 */ /* 0x080fe20000010063 */
[----:B------:R-:W-:Y:S01]  /*15b0*/  FADD.FTZ R98, R79, R98 ;  /* 0x000000624f627221 */ /* 0x000fe20000010000 */
[----:B------:R-:W-:Y:S01]  /*15c0*/  FMUL.FTZ R157, R170, R79 ;  /* 0x0000004faa9d7220 */ /* 0x000fe20000410000 */
[----:B------:R-:W-:Y:S01]  /*15d0*/  FFMA.FTZ R211, R131, R76, R78 ;  /* 0x0000004c83d37223 */ /* 0x000fe2000001004e */
[----:B------:R-:W-:-:S02]  /*15e0*/  SHF.R.U32.HI R140, RZ, 0x10, R143 ;  /* 0x00000010ff8c7819 */ /* 0x000fc4000001168f */
[----:B------:R-:W-:Y:S02]  /*15f0*/  SHF.R.U64 R81, R144, 0x10, R145 ;  /* 0x0000001090517819 */ /* 0x000fe40000001291 */
[----:B------:R-:W-:Y:S01]  /*1600*/  MOV R79, R145 ;  /* 0x00000091004f7202 */ /* 0x000fe20000000f00 */
[----:B------:R-:W-:Y:S01]  /*1610*/  FMUL.FTZ R145, R204, R87 ;  /* 0x00000057cc917220 */ /* 0x000fe20000410000 */
[----:B------:R-:W-:Y:S02]  /*1620*/  SHF.L.U32 R78, R80, 0x10, RZ ;  /* 0x00000010504e7819 */ /* 0x000fe400000006ff */
[----:B------:R-:W-:Y:S01]  /*1630*/  SHF.L.U32 R140, R140, 0x10, RZ ;  /* 0x000000108c8c7819 */ /* 0x000fe200000006ff */
[----:B------:R-:W-:Y:S02]  /*1640*/  FADD.FTZ R85, -R212, R85 ;  /* 0x00000055d4557221 */ /* 0x000fe40000010100 */
[-C--:B------:R-:W-:Y:S01]  /*1650*/  FFMA.FTZ R2, R145, R78.reuse, R2 ;  /* 0x0000004e91027223 */ /* 0x080fe20000010002 */
[----:B------:R-:W-:Y:S01]  /*1660*/  FADD.FTZ R14, R78, R14 ;  /* 0x0000000e4e0e7221 */ /* 0x000fe20000010000 */
[----:B------:R-:W-:Y:S01]  /*1670*/  FMUL.FTZ R78, R197, R78 ;  /* 0x0000004ec54e7220 */ /* 0x000fe20000410000 */
[----:B------:R-:W-:Y:S01]  /*1680*/  FADD.FTZ R159, -R212, R86 ;  /* 0x00000056d49f7221 */ /* 0x000fe20000010100 */
[----:B------:R-:W-:Y:S01]  /*1690*/  SHF.L.U32 R77, R77, 0x10, RZ ;  /* 0x000000104d4d7819 */ /* 0x000fe200000006ff */
[----:B------:R-:W-:Y:S01]  /*16a0*/  FFMA.FTZ R47, R145, R140, R47 ;  /* 0x0000008c912f7223 */ /* 0x000fe2000001002f */
[----:B------:R-:W-:Y:S01]  /*16b0*/  SHF.R.U64 R161, R142, 0x10, R143 ;  /* 0x000000108ea17819 */ /* 0x000fe2000000128f */
[----:B------:R-:W-:Y:S01]  /*16c0*/  FADD.FTZ R35, R140, R35 ;  /* 0x000000238c237221 */ /* 0x000fe20000010000 */
[----:B------:R-:W-:Y:S01]  /*16d0*/  SHF.L.U32 R81, R81, 0x10, RZ ;  /* 0x0000001051517819 */ /* 0x000fe200000006ff */
[----:B------:R-:W-:Y:S01]  /*16e0*/  FMUL.FTZ R214, R204, R85 ;  /* 0x00000055ccd67220 */ /* 0x000fe20000410000 */
[----:B------:R-:W-:Y:S01]  /*16f0*/  FFMA.FTZ R48, R213, R76, R48 ;  /* 0x0000004cd5307223 */ /* 0x000fe20000010030 */
[----:B------:R-:W-:Y:S01]  /*1700*/  FADD.FTZ R36, R76, R36 ;  /* 0x000000244c247221 */ /* 0x000fe20000010000 */
[----:B------:R-:W-:Y:S01]  /*1710*/  FFMA.FTZ R140, R187, R140, R78 ;  /* 0x0000008cbb8c7223 */ /* 0x000fe2000001004e */
[----:B------:R-:W-:Y:S01]  /*1720*/  FMUL.FTZ R159, R204, R159 ;  /* 0x0000009fcc9f7220 */ /* 0x000fe20000410000 */
[----:B------:R-:W-:-:S02]  /*1730*/  IMAD.U32 R76, R79, 0x10000, RZ ;  /* 0x000100004f4c7824 */ /* 0x000fc400078e00ff */
[----:B------:R-:W-:Y:S02]  /*1740*/  IMAD.MOV.U32 R78, RZ, RZ, R148 ;  /* 0x000000ffff4e7224 */ /* 0x000fe400078e0094 */
[-C--:B------:R-:W-:Y:S01]  /*1750*/  FFMA.FTZ R101, R162, R77.reuse, R101 ;  /* 0x0000004da2657223 */ /* 0x080fe20000010065 */
[----:B------:R-:W-:Y:S01]  /*1760*/  FADD.FTZ R100, R77, R100 ;  /* 0x000000644d647221 */ /* 0x000fe20000010000 */
[----:B------:R-:W-:Y:S01]  /*1770*/  FFMA.FTZ R157, R130, R77, R157 ;  /* 0x0000004d829d7223 */ /* 0x000fe2000001009d */
[----:B------:R-:W-:Y:S01]  /*1780*/  SHF.L.U32 R161, R161, 0x10, RZ ;  /* 0x00000010a1a17819 */ /* 0x000fe200000006ff */
[----:B------:R-:W-:Y:S01]  /*1790*/  FFMA.FTZ R25, R214, R81, R25 ;  /* 0x00000051d6197223 */ /* 0x000fe20000010019 */
[----:B------:R-:W-:Y:S01]  /*17a0*/  MOV R77, R143 ;  /* 0x0000008f004d7202 */ /* 0x000fe20000000f00 */
[----:B------:R-:W-:Y:S01]  /*17b0*/  FADD.FTZ R12, R81, R12 ;  /* 0x0000000c510c7221 */ /* 0x000fe20000010000 */
[----:B------:R-:W-:Y:S01]  /*17c0*/  FMUL.FTZ R81, R196, R81 ;  /* 0x00000051c4517220 */ /* 0x000fe20000410000 */
[-C--:B------:R-:W-:Y:S01]  /*17d0*/  FFMA.FTZ R3, R159, R76.reuse, R3 ;  /* 0x0000004c9f037223 */ /* 0x080fe20000010003 */
[----:B------:R-:W-:Y:S01]  /*17e0*/  FADD.FTZ R15, R76, R15 ;  /* 0x0000000f4c0f7221 */ /* 0x000fe20000010000 */
[----:B------:R-:W-:Y:S01]  /*17f0*/  FMUL.FTZ R143, R172, R76 ;  /* 0x0000004cac8f7220 */ /* 0x000fe20000410000 */
[----:B------:R-:W-:Y:S01]  /*1800*/  MOV R76, R146 ;  /* 0x00000092004c7202 */ /* 0x000fe20000000f00 */
[----:B------:R-:W-:Y:S01]  /*1810*/  FADD.FTZ R221, -R212, R88 ;  /* 0x00000058d4dd7221 */ /* 0x000fe20000010100 */
[----:B------:R-:W-:Y:S01]  /*1820*/  SHF.L.U32 R78, R78, 0x10, RZ ;  /* 0x000000104e4e7819 */ /* 0x000fe200000006ff */
[-C--:B------:R-:W-:Y:S01]  /*1830*/  FFMA.FTZ R49, R214, R161.reuse, R49 ;  /* 0x000000a1d6317223 */ /* 0x080fe20000010031 */
[----:B------:R-:W-:Y:S01]  /*1840*/  FADD.FTZ R37, R161, R37 ;  /* 0x00000025a1257221 */ /* 0x000fe20000010000 */
[----:B------:R-:W-:Y:S01]  /*1850*/  FFMA.FTZ R161, R186, R161, R81 ;  /* 0x000000a1baa17223 */ /* 0x000fe20000010051 */
[----:B------:R-:W-:Y:S01]  /*1860*/  SHF.L.U32 R77, R77, 0x10, RZ ;  /* 0x000000104d4d7819 */ /* 0x000fe200000006ff */
[----:B------:R-:W-:Y:S01]  /*1870*/  FMUL.FTZ R221, R204, R221 ;  /* 0x000000ddccdd7220 */ /* 0x000fe20000410000 */
[----:B------:R-:W-:Y:S01]  /*1880*/  SHF.R.U64 R81, R148, 0x10, R149 ;  /* 0x0000001094517819 */ /* 0x000fe20000001295 */
[----:B------:R-:W-:Y:S01]  /*1890*/  FMUL.FTZ R148, R173, R78 ;  /* 0x0000004ead947220 */ /* 0x000fe20000410000 */
[----:B------:R-:W-:Y:S01]  /*18a0*/  SHF.L.U32 R76, R76, 0x10, RZ ;  /* 0x000000104c4c7819 */ /* 0x000fe200000006ff */
[----:B------:R-:W-:Y:S01]  /*18b0*/  FADD.FTZ R89, -R212, R89 ;  /* 0x00000059d4597221 */ /* 0x000fe20000010100 */
[----:B------:R-:W-:Y:S01]  /*18c0*/  MOV R79, R149 ;  /* 0x00000095004f7202 */ /* 0x000fe20000000f00 */
[-C--:B------:R-:W-:Y:S01]  /*18d0*/  FFMA.FTZ R46, R159, R77.reuse, R46 ;  /* 0x0000004d9f2e7223 */ /* 0x080fe2000001002e */
[----:B------:R-:W-:Y:S01]  /*18e0*/  FADD.FTZ R34, R77, R34 ;  /* 0x000000224d227221 */ /* 0x000fe20000010000 */
[----:B------:R-:W-:Y:S01]  /*18f0*/  FFMA.FTZ R143, R132, R77, R143 ;  /* 0x0000004d848f7223 */ /* 0x000fe2000001008f */
[----:B------:R-:W-:Y:S01]  /*1900*/  SHF.R.U64 R146, R146, 0x10, R147 ;  /* 0x0000001092927819 */ /* 0x000fe20000001293 */
[-C--:B------:R-:W-:Y:S01]  /*1910*/  FFMA.FTZ R44, R221, R76.reuse, R44 ;  /* 0x0000004cdd2c7223 */ /* 0x080fe2000001002c */
[----:B------:R-:W-:Y:S01]  /*1920*/  SHF.R.U32.HI R80, RZ, 0x10, R149 ;  /* 0x00000010ff507819 */ /* 0x000fe20000011695 */
[----:B------:R-:W-:Y:S01]  /*1930*/  FADD.FTZ R32, R76, R32 ;  /* 0x000000204c207221 */ /* 0x000fe20000010000 */
[----:B------:R-:W-:Y:S01]  /*1940*/  FFMA.FTZ R148, R133, R76, R148 ;  /* 0x0000004c85947223 */ /* 0x000fe20000010094 */
[----:B------:R-:W-:Y:S01]  /*1950*/  MOV R77, R147 ;  /* 0x00000093004d7202 */ /* 0x000fe20000000f00 */
[----:B------:R-:W-:Y:S01]  /*1960*/  FMUL.FTZ R149, R204, R89 ;  /* 0x00000059cc957220 */ /* 0x000fe20000410000 */
[----:B------:R-:W-:Y:S01]  /*1970*/  IMAD.U32 R81, R81, 0x10000, RZ ;  /* 0x0001000051517824 */ /* 0x000fe200078e00ff */
[----:B------:R-:W-:-:S02]  /*1980*/  SHF.L.U32 R76, R79, 0x10, RZ ;  /* 0x000000104f4c7819 */ /* 0x000fc400000006ff */
[----:B------:R-:W-:Y:S01]  /*1990*/  SHF.L.U32 R146, R146, 0x10, RZ ;  /* 0x0000001092927819 */ /* 0x000fe200000006ff */
[-C--:B------:R-:W-:Y:S01]  /*19a0*/  FFMA.FTZ R4, R149, R81.reuse, R4 ;  /* 0x0000005195047223 */ /* 0x080fe20000010004 */
[----:B------:R-:W-:Y:S01]  /*19b0*/  FADD.FTZ R16, R81, R16 ;  /* 0x0000001051107221 */ /* 0x000fe20000010000 */
[----:B------:R-:W-:Y:S01]  /*19c0*/  SHF.L.U32 R77, R77, 0x10, RZ ;  /* 0x000000104d4d7819 */ /* 0x000fe200000006ff */
[----:B------:R-:W-:Y:S01]  /*19d0*/  FMUL.FTZ R81, R198, R81 ;  /* 0x00000051c6517220 */ /* 0x000fe20000410000 */
[----:B------:R-:W-:Y:S01]  /*19e0*/  FMUL.FTZ R79, R174, R76 ;  /* 0x0000004cae4f7220 */ /* 0x000fe20000410000 */
[----:B------:R-:W-:Y:S01]  /*19f0*/  FADD.FTZ R83, -R212, R90 ;  /* 0x0000005ad4537221 */ /* 0x000fe20000010100 */
[-C--:B------:R-:W-:Y:S01]  /*1a00*/  FFMA.FTZ R45, R149, R146.reuse, R45 ;  /* 0x00000092952d7223 */ /* 0x080fe2000001002d */
[----:B------:R-:W-:Y:S01]  /*1a10*/  FADD.FTZ R33, R146, R33 ;  /* 0x0000002192217221 */ /* 0x000fe20000010000 */
[----:B------:R-:W-:Y:S01]  /*1a20*/  SHF.R.U32.HI R82, RZ, 0x10, R147 ;  /* 0x00000010ff527819 */ /* 0x000fe20000011693 */
[----:B------:R-:W-:Y:S01]  /*1a30*/  FFMA.FTZ R146, R188, R146, R81 ;  /* 0x00000092bc927223 */ /* 0x000fe20000010051 */
[----:B------:R-:W-:Y:S01]  /*1a40*/  FFMA.FTZ R142, R164, R77, R79 ;  /* 0x0000004da48e7223 */ /* 0x000fe2000001004f */
[----:B------:R-:W-:Y:S01]  /*1a50*/  FMUL.FTZ R147, R204, R83 ;  /* 0x00000053cc937220 */ /* 0x000fe20000410000 */
[----:B------:R-:W-:-:S02]  /*1a60*/  SHF.L.U32 R81, R80, 0x10, RZ ;  /* 0x0000001050517819 */ /* 0x000fc400000006ff */
[----:B------:R-:W-:Y:S01]  /*1a70*/  MOV R79, R150 ;  /* 0x00000096004f7202 */ /* 0x000fe20000000f00 */
[----:B------:R-:W-:Y:S01]  /*1a80*/  FADD.FTZ R91, -R212, R91 ;  /* 0x0000005bd45b7221 */ /* 0x000fe20000010100 */
[----:B------:R-:W-:Y:S01]  /*1a90*/  FFMA.FTZ R5, R221, R78, R5 ;  /* 0x0000004edd057223 */ /* 0x000fe20000010005 */
[----:B------:R-:W-:Y:S01]  /*1aa0*/  FADD.FTZ R17, R78, R17 ;  /* 0x000000114e117221 */ /* 0x000fe20000010000 */
[----:B------:R-:W-:Y:S01]  /*1ab0*/  SHF.L.U32 R78, R82, 0x10, RZ ;  /* 0x00000010524e7819 */ /* 0x000fe200000006ff */
[----:B------:R-:W-:Y:S01]  /*1ac0*/  FFMA.FTZ R7, R147, R76, R7 ;  /* 0x0000004c93077223 */ /* 0x000fe20000010007 */
[----:B------:R-:W-:Y:S01]  /*1ad0*/  FADD.FTZ R19, R76, R19 ;  /* 0x000000134c137221 */ /* 0x000fe20000010000 */
[----:B------:R-:W-:Y:S01]  /*1ae0*/  SHF.L.U32 R82, R79, 0x10, RZ ;  /* 0x000000104f527819 */ /* 0x000fe200000006ff */
[----:B------:R-:W-:Y:S01]  /*1af0*/  FADD.FTZ R84, RZ, R155 ;  /* 0x0000009bff547221 */ /* 0x000fe20000010000 */
[----:B------:R-:W-:Y:S01]  /*1b00*/  FMUL.FTZ R76, R199, R81 ;  /* 0x00000051c74c7220 */ /* 0x000fe20000410000 */
[----:B------:R-:W-:Y:S01]  /*1b10*/  FFMA.FTZ R79, R134, R155, RZ ;  /* 0x0000009b864f7223 */ /* 0x000fe200000100ff */
[----:B------:R-:W-:Y:S01]  /*1b20*/  FMUL.FTZ R144, R204, R91 ;  /* 0x0000005bcc907220 */ /* 0x000fe20000410000 */
[----:B------:R-:W-:Y:S01]  /*1b30*/  FADD.FTZ R83, R137, R84 ;  /* 0x0000005489537221 */ /* 0x000fe20000010000 */
[-C--:B------:R-:W-:Y:S01]  /*1b40*/  FFMA.FTZ R141, R189, R78.reuse, R76 ;  /* 0x0000004ebd8d7223 */ /* 0x080fe2000001004c */
[----:B------:R-:W-:Y:S01]  /*1b50*/  FFMA.FTZ R79, R158, R137, R79 ;  /* 0x000000899e4f7223 */ /* 0x000fe2000001004f */
[----:B------:R-:W-:Y:S01]  /*1b60*/  FFMA.FTZ R43, R144, R78, R43 ;  /* 0x0000004e902b7223 */ /* 0x000fe2000001002b */
[----:B------:R-:W-:Y:S01]  /*1b70*/  FADD.FTZ R31, R78, R31 ;  /* 0x0000001f4e1f7221 */ /* 0x000fe20000010000 */
[----:B------:R-:W-:Y:S01]  /*1b80*/  SHF.R.U64 R86, R152, 0x10, R153 ;  /* 0x0000001098567819 */ /* 0x000fe20000001299 */
[----:B------:R-:W-:Y:S01]  /*1b90*/  IMAD.MOV.U32 R78, RZ, RZ, R152 ;  /* 0x000000ffff4e7224 */ /* 0x000fe200078e0098 */
[----:B------:R-:W-:-:S02]  /*1ba0*/  MOV R80, R153 ;  /* 0x0000009900507202 */ /* 0x000fc40000000f00 */
[----:B------:R-:W-:Y:S01]  /*1bb0*/  SHF.R.U32.HI R76, RZ, 0x10, R153 ;  /* 0x00000010ff4c7819 */ /* 0x000fe20000011699 */
[----:B------:R-:W-:Y:S01]  /*1bc0*/  FADD.FTZ R153, -R212, R92 ;  /* 0x0000005cd4997221 */ /* 0x000fe20000010100 */
[----:B------:R-:W-:Y:S01]  /*1bd0*/  FFMA.FTZ R42, R147, R77, R42 ;  /* 0x0000004d932a7223 */ /* 0x000fe2000001002a */
[----:B------:R-:W-:Y:S01]  /*1be0*/  FADD.FTZ R30, R77, R30 ;  /* 0x0000001e4d1e7221 */ /* 0x000fe20000010000 */
[----:B------:R-:W-:Y:S01]  /*1bf0*/  FFMA.FTZ R6, R144, R81, R6 ;  /* 0x0000005190067223 */ /* 0x000fe20000010006 */
[----:B------:R-:W-:Y:S01]  /*1c00*/  FADD.FTZ R18, R81, R18 ;  /* 0x0000001251127221 */ /* 0x000fe20000010000 */
[----:B------:R-:W-:Y:S01]  /*1c10*/  FADD.FTZ R84, R136, R83 ;  /* 0x0000005388547221 */ /* 0x000fe20000010000 */
[----:B------:R-:W-:Y:S01]  /*1c20*/  SHF.R.U64 R85, R150, 0x10, R151 ;  /* 0x0000001096557819 */ /* 0x000fe20000001297 */
[----:B------:R-:W-:Y:S01]  /*1c30*/  FFMA.FTZ R79, R156, R136, R79 ;  /* 0x000000889c4f7223 */ /* 0x000fe2000001004f */
[----:B------:R-:W-:Y:S02]  /*1c40*/  MOV R81, R151 ;  /* 0x0000009700517202 */ /* 0x000fe40000000f00 */
[----:B------:R-:W-:Y:S01]  /*1c50*/  SHF.R.U32.HI R77, RZ, 0x10, R151 ;  /* 0x00000010ff4d7819 */ /* 0x000fe20000011697 */
[----:B------:R-:W-:Y:S01]  /*1c60*/  FADD.FTZ R151, -R212, R94 ;  /* 0x0000005ed4977221 */ /* 0x000fe20000010100 */
        /* <DEDUP_REMOVED lines=12> */
[----:B------:R-:W-:Y:S02]  /*1d30*/  FADD.FTZ R93, -R212, R93 ;  /* 0x0000005dd45d7221 */ /* 0x000fe40000010100 */
[----:B------:R-:W-:Y:S01]  /*1d40*/  FADD.FTZ R78, R157, R78 ;  /* 0x0000004e9d4e7221 */ /* 0x000fe20000010000 */
[----:B------:R-:W-:Y:S01]  /*1d50*/  FFMA.FTZ R79, R162, R157, R79 ;  /* 0x0000009da24f7223 */ /* 0x000fe2000001004f */
[----:B------:R-:W-:Y:S01]  /*1d60*/  SHF.L.U32 R83, R85, 0x10, RZ ;  /* 0x0000001055537819 */ /* 0x000fe200000006ff */
[----:B------:R-:W-:Y:S01]  /*1d70*/  FADD.FTZ R21, R82, R21 ;  /* 0x0000001552157221 */ /* 0x000fe20000010000 */
[----:B------:R-:W-:Y:S01]  /*1d80*/  FADD.FTZ R78, R139, R78 ;  /* 0x0000004e8b4e7221 */ /* 0x000fe20000010000 */
[----:B------:R-:W-:Y:S01]  /*1d90*/  FFMA.FTZ R9, R153, R82, R9 ;  /* 0x0000005299097223 */ /* 0x000fe20000010009 */
[----:B------:R-:W-:Y:S01]  /*1da0*/  FFMA.FTZ R84, R160, R139, R79 ;  /* 0x0000008ba0547223 */ /* 0x000fe2000001004f */
[----:B------:R-:W-:Y:S01]  /*1db0*/  SHF.L.U32 R82, R86, 0x10, RZ ;  /* 0x0000001056527819 */ /* 0x000fe200000006ff */
        /* <DEDUP_REMOVED lines=11> */
[----:B------:R-:W-:Y:S02]  /*1e70*/  SHF.L.U32 R84, R81, 0x10, RZ ;  /* 0x0000001051547819 */ /* 0x000fe400000006ff */
[----:B------:R-:W-:Y:S01]  /*1e80*/  FADD.FTZ R79, R140, R79 ;  /* 0x0000004f8c4f7221 */ /* 0x000fe20000010000 */
[----:B------:R-:W-:Y:S01]  /*1e90*/  FFMA.FTZ R78, R145, R140, R78 ;  /* 0x0000008c914e7223 */ /* 0x000fe2000001004e */
[----:B------:R-:W-:Y:S01]  /*1ea0*/  FADD.FTZ R20, R83, R20 ;  /* 0x0000001453147221 */ /* 0x000fe20000010000 */
        /* <DEDUP_REMOVED lines=10> */
[----:B------:R-:W-:Y:S01]  /*1f50*/  SHF.L.U32 R81, R77, 0x10, RZ ;  /* 0x000000104d517819 */ /* 0x000fe200000006ff */
[----:B------:R-:W-:Y:S01]  /*1f60*/  FFMA.FTZ R78, R149, R146, R78 ;  /* 0x00000092954e7223 */ /* 0x000fe2000001004e */
[----:B------:R-:W-:Y:S01]  /*1f70*/  FADD.FTZ R95, -R212, R95 ;  /* 0x0000005fd45f7221 */ /* 0x000fe20000010100 */
[----:B------:R-:W-:-:S02]  /*1f80*/  IMAD.U32 R80, R76, 0x10000, RZ ;  /* 0x000100004c507824 */ /* 0x000fc400078e00ff */
[----:B------:R-:W-:Y:S01]  /*1f90*/  FADD.FTZ R76, R142, R79 ;  /* 0x0000004f8e4c7221 */ /* 0x000fe20000010000 */
[----:B------:R-:W-:Y:S01]  /*1fa0*/  FFMA.FTZ R77, R147, R142, R78 ;  /* 0x0000008e934d7223 */ /* 0x000fe2000001004e */
[----:B------:R-:W-:Y:S01]  /*1fb0*/  FMUL.FTZ R82, R201, R81 ;  /* 0x00000051c9527220 */ /* 0x000fe20000410000 */
[----:B------:R-:W-:Y:S01]  /*1fc0*/  FMUL.FTZ R152, R204, R95 ;  /* 0x0000005fcc987220 */ /* 0x000fe20000410000 */
[----:B------:R-:W-:Y:S01]  /*1fd0*/  FADD.FTZ R79, R80, R27 ;  /* 0x0000001b504f7221 */ /* 0x000fe20000010000 */
[----:B------:R-:W-:Y:S01]  /*1fe0*/  FADD.FTZ R27, R141, R76 ;  /* 0x0000004c8d1b7221 */ /* 0x000fe20000010000 */
[----:B------:R-:W-:Y:S01]  /*1ff0*/  FFMA.FTZ R78, R144, R141, R77 ;  /* 0x0000008d904e7223 */ /* 0x000fe2000001004d */
[-C--:B------:R-:W-:Y:S01]  /*2000*/  FFMA.FTZ R95, R191, R80.reuse, R82 ;  /* 0x00000050bf5f7223 */ /* 0x080fe20000010052 */
[----:B------:R-:W-:Y:S01]  /*2010*/  FFMA.FTZ R80, R152, R80, R39 ;  /* 0x0000005098507223 */ /* 0x000fe20000010027 */
[----:B------:R-:W-:Y:S01]  /*2020*/  FADD.FTZ R39, R84, R23 ;  /* 0x0000001754277221 */ /* 0x000fe20000010000 */
[----:B------:R-:W-:Y:S01]  /*2030*/  FADD.FTZ R76, R94, R27 ;  /* 0x0000001b5e4c7221 */ /* 0x000fe20000010000 */
[----:B------:R-:W-:Y:S01]  /*2040*/  FFMA.FTZ R23, R153, R94, R78 ;  /* 0x0000005e99177223 */ /* 0x000fe2000001004e */
[----:B------:R-:W-:-:S02]  /*2050*/  FFMA.FTZ R84, R151, R84, R11 ;  /* 0x0000005497547223 */ /* 0x000fc4000001000b */
[----:B------:R-:W-:Y:S01]  /*2060*/  FADD.FTZ R11, R76, R93 ;  /* 0x0000005d4c0b7221 */ /* 0x000fe20000010000 */
[----:B------:R-:W-:Y:S01]  /*2070*/  FFMA.FTZ R76, R150, R93, R23 ;  /* 0x0000005d964c7223 */ /* 0x000fe20000010017 */
[----:B------:R-:W-:Y:S01]  /*2080*/  UMOV UR4, 0xffffffff ;  /* 0xffffffff00047882 */ /* 0x000fe20000000000 */
[----:B------:R-:W-:Y:S01]  /*2090*/  IADD3 R202, R202, UR10, RZ ;  /* 0x0000000acaca7c10 */ /* 0x000fe2000fffe0ff */
        /* <DEDUP_REMOVED lines=18> */
[----:B------:R-:W0:Y:S01]  /*21c0*/  SHFL.DOWN PT, R27, R82, 0x4, 0x1f ;  /* 0x08801f00521b7f89 */ /* 0x000e2200000e0000 */
[----:B------:R-:W-:Y:S02]  /*21d0*/  MOV R23, R39 ;  /* 0x0000002700177202 */ /* 0x000fe40000000f00 */
[----:B------:R-:W-:Y:S01]  /*21e0*/  MOV R39, R80 ;  /* 0x0000005000277202 */ /* 0x000fe20000000f00 */
        /* <DEDUP_REMOVED lines=10> */
.L_x_1319:
[----:B------:R-:W-:Y:S01]  /*2290*/  LOP3.LUT P6, RZ, R210, 0xff, RZ, 0xc0, !PT ;  /* 0x000000ffd2ff7812 */ /* 0x000fe200078cc0ff */
[----:B01----:R-:W-:Y:S01]  /*22a0*/  FADD.FTZ R76, R76, R81 ;  /* 0x000000514c4c7221 */ /* 0x003fe20000010000 */
[----:B--2---:R-:W-:Y:S01]  /*22b0*/  FADD.FTZ R77, R78, R83 ;  /* 0x000000534e4d7221 */ /* 0x004fe20000010000 */
        /* <DEDUP_REMOVED lines=10> */
.L_x_1302:
[----:B------:R-:W-:Y:S05]  /*2360*/  WARPSYNC.ALL ;  /* 0x0000000000007948 */ /* 0x000fea0003800000 */
[----:B------:R-:W1:Y:S08]  /*2370*/  S2UR UR5, SR_CgaCtaId ;  /* 0x00000000000579c3 */ /* 0x000e700000008800 */
[----:B------:R-:W-:Y:S01]  /*2380*/  BAR.SYNC.DEFER_BLOCKING 0x0 ;  /* 0x0000000000007b1d */ /* 0x000fe20000010000 */
[----:B0-----:R-:W-:-:S02]  /*2390*/  SHF.R.U32.HI R76, RZ, 0x5, R0 ;  /* 0x00000005ff4c7819 */ /* 0x001fc40000011600 */
[----:B------:R-:W-:Y:S02]  /*23a0*/  ISETP.NE.U32.AND P1, PT, RZ, UR18, PT ;  /* 0x00000012ff007c0c */ /* 0x000fe4000bf25070 */
[----:B------:R-:W-:Y:S01]  /*23b0*/  LOP3.LUT R76, R76, 0x7fffff8, RZ, 0xc0, !PT ;  /* 0x07fffff84c4c7812 */ /* 0x000fe200078ec0ff */
[----:B------:R-:W-:Y:S01]  /*23c0*/  UMOV UR4, 0x400 ;  /* 0x0000040000047882 */ /* 0x000fe20000000000 */
[----:B------:R-:W-:Y:S02]  /*23d0*/  ISETP.NE.AND.EX P1, PT, RZ, UR19, PT, P1 ;  /* 0x00000013ff007c0c */ /* 0x000fe4000bf25310 */
[----:B------:R-:W-:Y:S02]  /*23e0*/  @!P6 IADD3 R76, R76, 0x8, RZ ;  /* 0x000000084c4ce810 */ /* 0x000fe40007ffe0ff */
[----:B------:R-:W-:Y:S02]  /*23f0*/  ISETP.NE.U32.AND P3, PT, RZ, UR14, PT ;  /* 0x0000000eff007c0c */ /* 0x000fe4000bf65070 */
[----:B------:R-:W-:-:S02]  /*2400*/  ISETP.NE.U32.AND P4, PT, RZ, UR14, PT ;  /* 0x0000000eff007c0c */ /* 0x000fc4000bf85070 */
[----:B------:R-:W-:Y:S02]  /*2410*/  ISETP.NE.AND.EX P3, PT, RZ, UR15, PT, P3 ;  /* 0x0000000fff007c0c */ /* 0x000fe4000bf65330 */
[----:B------:R-:W-:Y:S01]  /*2420*/  ISETP.NE.AND.EX P4, PT, RZ, UR15, PT, P4 ;  /* 0x0000000fff007c0c */ /* 0x000fe2000bf85340 */
        /* <DEDUP_REMOVED lines=19> */
[----:B------:R-:W-:Y:S02]  /*2560*/  FADD.FTZ R76, R76, R89 ;  /* 0x000000594c4c7221 */ /* 0x000fe40000010000 */
[----:B------:R-:W0:Y:S01]  /*2570*/  @P3 LDC.64 R88, c[0x0][0x308] ;  /* 0x0000c200ff583b82 */ /* 0x000e220000000a00 */
[----:B------:R-:W-:Y:S01]  /*2580*/  FADD.FTZ R90, R90, R215 ;  /* 0x000000d75a5a7221 */ /* 0x000fe20000010000 */
[----:B------:R-:W-:-:S03]  /*2590*/  FADD.FTZ R76, R91, R76 ;  /* 0x0000004c5b4c7221 */ /* 0x000fc60000010000 */
[----:B------:R-:W-:Y:S01]  /*25a0*/  FMUL.FTZ R77, R90, UR9 ;  /* 0x000000095a4d7c20 */ /* 0x000fe20008410000 */
[----:B------:R-:W-:-:S04]  /*25b0*/  FMUL.FTZ R76, R76, UR9 ;  /* 0x000000094c4c7c20 */ /* 0x000fc80008410000 */
[----:B------:R-:W-:Y:S02]  /*25c0*/  FSEL R77, R77, RZ, !P2 ;  /* 0x000000ff4d4d7208 */ /* 0x000fe40005000000 */
[----:B------:R-:W-:-:S03]  /*25d0*/  ISETP.NE.U32.AND P2, PT, RZ, UR12, PT ;  /* 0x0000000cff007c0c */ /* 0x000fc6000bf45070 */
[-CC-:B------:R-:W-:Y:S01]  /*25e0*/  FFMA.FTZ R79, R156, R76.reuse, R77.reuse ;  /* 0x0000004c9c4f7223 */ /* 0x180fe2000001004d */
[-CC-:B------:R-:W-:Y:S01]  /*25f0*/  FFMA.FTZ R208, R208, R76.reuse, R77.reuse ;  /* 0x0000004cd0d07223 */ /* 0x180fe2000001004d */
[-CC-:B------:R-:W-:Y:S01]  /*2600*/  FFMA.FTZ R158, R158, R76.reuse, R77.reuse ;  /* 0x0000004c9e9e7223 */ /* 0x180fe2000001004d */
[-C--:B------:R-:W-:Y:S01]  /*2610*/  FFMA.FTZ R160, R160, R76.reuse, R77 ;  /* 0x0000004ca0a07223 */ /* 0x080fe2000001004d */
[----:B------:R-:W-:Y:S01]  /*2620*/  FADD.FTZ R79, R136, -R79 ;  /* 0x8000004f884f7221 */ /* 0x000fe20000010000 */
[----:B------:R-:W-:Y:S01]  /*2630*/  FADD.FTZ R163, R163, -R208 ;  /* 0x800000d0a3a37221 */ /* 0x000fe20000010000 */
[----:B------:R-:W-:Y:S01]  /*2640*/  FADD.FTZ R137, R137, -R158 ;  /* 0x8000009e89897221 */ /* 0x000fe20000010000 */
[-CC-:B------:R-:W-:Y:S01]  /*2650*/  FFMA.FTZ R162, R162, R76.reuse, R77.reuse ;  /* 0x0000004ca2a27223 */ /* 0x180fe2000001004d */
[----:B------:R-:W-:Y:S01]  /*2660*/  FMUL.FTZ R87, R204, R79 ;  /* 0x0000004fcc577220 */ /* 0x000fe20000410000 */
[----:B------:R-:W-:Y:S01]  /*2670*/  FADD.FTZ R139, R139, -R160 ;  /* 0x800000a08b8b7221 */ /* 0x000fe20000010000 */
[-CC-:B------:R-:W-:Y:S01]  /*2680*/  FFMA.FTZ R79, R138, R76.reuse, R77.reuse ;  /* 0x0000004c8a4f7223 */ /* 0x180fe2000001004d */
[-CC-:B------:R-:W-:Y:S01]  /*2690*/  FFMA.FTZ R134, R134, R76.reuse, R77.reuse ;  /* 0x0000004c86867223 */ /* 0x180fe2000001004d */
[-CC-:B------:R-:W-:Y:S01]  /*26a0*/  FFMA.FTZ R82, R213, R76.reuse, R77.reuse ;  /* 0x0000004cd5527223 */ /* 0x180fe2000001004d */
[-CC-:B------:R-:W-:Y:S01]  /*26b0*/  FFMA.FTZ R214, R214, R76.reuse, R77.reuse ;  /* 0x0000004cd6d67223 */ /* 0x180fe2000001004d */
[-CC-:B------:R-:W-:Y:S01]  /*26c0*/  FFMA.FTZ R154, R154, R76.reuse, R77.reuse ;  /* 0x0000004c9a9a7223 */ /* 0x180fe2000001004d */
[C---:B------:R-:W-:Y:S01]  /*26d0*/  FMUL.FTZ R210, R204.reuse, R163 ;  /* 0x000000a3ccd27220 */ /* 0x040fe20000410000 */
[-CC-:B------:R-:W-:Y:S01]  /*26e0*/  FFMA.FTZ R145, R145, R76.reuse, R77.reuse ;  /* 0x0000004c91917223 */ /* 0x180fe2000001004d */
[C---:B------:R-:W-:Y:S01]  /*26f0*/  FMUL.FTZ R84, R204.reuse, R137 ;  /* 0x00000089cc547220 */ /* 0x040fe20000410000 */
[----:B------:R-:W-:Y:S01]  /*2700*/  FADD.FTZ R157, R157, -R162 ;  /* 0x800000a29d9d7221 */ /* 0x000fe20000010000 */
[----:B------:R-:W-:Y:S01]  /*2710*/  FMUL.FTZ R212, R204, R139 ;  /* 0x0000008bccd47220 */ /* 0x000fe20000410000 */
[-C--:B------:R-:W-:Y:S01]  /*2720*/  FFMA.FTZ R149, R149, R76.reuse, R77 ;  /* 0x0000004c95957223 */ /* 0x080fe2000001004d */
[----:B------:R-:W-:Y:S01]  /*2730*/  FADD.FTZ R79, R206, -R79 ;  /* 0x8000004fce4f7221 */ /* 0x000fe20000010000 */
[-CC-:B------:R-:W-:Y:S01]  /*2740*/  FFMA.FTZ R144, R144, R76.reuse, R77.reuse ;  /* 0x0000004c90907223 */ /* 0x180fe2000001004d */
[----:B------:R-:W-:Y:S01]  /*2750*/  FADD.FTZ R85, R155, -R134 ;  /* 0x800000869b557221 */ /* 0x000fe20000010000 */
[----:B------:R-:W-:Y:S01]  /*2760*/  FADD.FTZ R163, R211, -R82 ;  /* 0x80000052d3a37221 */ /* 0x000fe20000010000 */
[----:B------:R-:W-:Y:S01]  /*2770*/  FADD.FTZ R161, R161, -R214 ;  /* 0x800000d6a1a17221 */ /* 0x000fe20000010000 */
[----:B------:R-:W-:Y:S01]  /*2780*/  FADD.FTZ R135, R135, -R154 ;  /* 0x8000009a87877221 */ /* 0x000fe20000010000 */
[----:B-----5:R-:W-:Y:S01]  /*2790*/  @P1 FADD.FTZ R210, R57, R210 ;  /* 0x000000d239d21221 */ /* 0x020fe20000010000 */
[-C--:B------:R-:W-:Y:S01]  /*27a0*/  FFMA.FTZ R82, R159, R76.reuse, R77 ;  /* 0x0000004c9f527223 */ /* 0x080fe2000001004d */
[----:B------:R-:W-:Y:S01]  /*27b0*/  FADD.FTZ R145, R140, -R145 ;  /* 0x800000918c917221 */ /* 0x000fe20000010000 */
[----:B------:R-:W-:Y:S01]  /*27c0*/  @P1 FADD.FTZ R84, R53, R84 ;  /* 0x0000005435541221 */ /* 0x000fe20000010000 */
[----:B------:R-:W-:Y:S01]  /*27d0*/  FMUL.FTZ R217, R204, R157 ;  /* 0x0000009dccd97220 */ /* 0x000fe20000410000 */
[----:B------:R-:W-:Y:S01]  /*27e0*/  @P1 FADD.FTZ R212, R59, R212 ;  /* 0x000000d43bd41221 */ /* 0x000fe20000010000 */
[-C--:B------:R-:W-:Y:S01]  /*27f0*/  FFMA.FTZ R221, R221, R76.reuse, R77 ;  /* 0x0000004cdddd7223 */ /* 0x080fe2000001004d */
[----:B------:R-:W-:Y:S01]  /*2800*/  FADD.FTZ R149, R146, -R149 ;  /* 0x8000009592957221 */ /* 0x000fe20000010000 */
[C---:B------:R-:W-:Y:S01]  /*2810*/  FMUL.FTZ R215, R204.reuse, R79 ;  /* 0x0000004fccd77220 */ /* 0x040fe20000410000 */
[-C--:B------:R-:W-:Y:S01]  /*2820*/  FFMA.FTZ R147, R147, R76.reuse, R77 ;  /* 0x0000004c93937223 */ /* 0x080fe2000001004d */
[----:B------:R-:W-:Y:S01]  /*2830*/  FADD.FTZ R141, R141, -R144 ;  /* 0x800000908d8d7221 */ /* 0x000fe20000010000 */
[C---:B------:R-:W-:Y:S01]  /*2840*/  FMUL.FTZ R85, R204.reuse, R85 ;  /* 0x00000055cc557220 */ /* 0x040fe20000410000 */
[C---:B------:R-:W-:Y:S01]  /*2850*/  FMUL.FTZ R162, R204.reuse, R161 ;  /* 0x000000a1cca27220 */ /* 0x040fe20000410000 */
[C---:B------:R-:W-:Y:S01]  /*2860*/  FMUL.FTZ R138, R204.reuse, R135 ;  /* 0x00000087cc8a7220 */ /* 0x040fe20000410000 */
[----:B------:R-:W1:Y:S01]  /*2870*/  F2F.BF16.F32 R208, R210 ;  /* 0x000000d200d07304 */ /* 0x000e620000202000 */
[----:B------:R-:W-:Y:S01]  /*2880*/  FADD.FTZ R143, R143, -R82 ;  /* 0x800000528f8f7221 */ /* 0x000fe20000010000 */
[----:B------:R-:W-:Y:S01]  /*2890*/  FMUL.FTZ R160, R204, R145 ;  /* 0x00000091cca07220 */ /* 0x000fe20000410000 */
[----:B------:R-:W-:Y:S01]  /*28a0*/  @P1 FADD.FTZ R217, R58, R217 ;  /* 0x000000d93ad91221 */ /* 0x000fe20000010000 */
[----:B------:R-:W-:Y:S01]  /*28b0*/  FADD.FTZ R221, R148, -R221 ;  /* 0x800000dd94dd7221 */ /* 0x000fe20000010000 */
[----:B------:R-:W-:Y:S01]  /*28c0*/  FMUL.FTZ R154, R204, R149 ;  /* 0x00000095cc9a7220 */ /* 0x000fe20000410000 */
[----:B------:R-:W-:Y:S01]  /*28d0*/  @P1 FADD.FTZ R215, R56, R215 ;  /* 0x000000d738d71221 */ /* 0x000fe20000010000 */
[----:B------:R-:W-:Y:S01]  /*28e0*/  FADD.FTZ R147, R142, -R147 ;  /* 0x800000938e937221 */ /* 0x000fe20000010000 */
[----:B------:R-:W2:Y:S01]  /*28f0*/  F2F.BF16.F32 R78, R84 ;  /* 0x00000054004e7304 */ /* 0x000ea20000202000 */
[----:B------:R-:W-:Y:S01]  /*2900*/  FMUL.FTZ R148, R204, R141 ;  /* 0x0000008dcc947220 */ /* 0x000fe20000410000 */
[----:B------:R-:W-:Y:S01]  /*2910*/  @P1 FADD.FTZ R85, R52, R85 ;  /* 0x0000005534551221 */ /* 0x000fe20000010000 */
[----:B------:R-:W-:Y:S01]  /*2920*/  @P1 FADD.FTZ R162, R61, R162 ;  /* 0x000000a23da21221 */ /* 0x000fe20000010000 */
[----:B------:R-:W-:Y:S01]  /*2930*/  ISETP.NE.AND.EX P2, PT, RZ, UR13, PT, P2 ;  /* 0x0000000dff007c0c */ /* 0x000fe2000bf45320 */
[----:B------:R-:W-:Y:S01]  /*2940*/  @P1 FADD.FTZ R138, R55, R138 ;  /* 0x0000008a378a1221 */ /* 0x000fe20000010000 */
[C---:B------:R-:W-:Y:S01]  /*2950*/  FMUL.FTZ R161, R204.reuse, R143 ;  /* 0x0000008fcca17220 */ /* 0x040fe20000410000 */
[----:B------:R-:W-:Y:S01]  /*2960*/  @P1 FADD.FTZ R160, R63, R160 ;  /* 0x000000a03fa01221 */ /* 0x000fe20000010000 */
[----:B------:R-:W3:Y:S01]  /*2970*/  F2F.BF16.F32 R206, R212 ;  /* 0x000000d400ce7304 */ /* 0x000ee20000202000 */
[C---:B------:R-:W-:Y:S01]  /*2980*/  FMUL.FTZ R163, R204.reuse, R163 ;  /* 0x000000a3cca37220 */ /* 0x040fe20000410000 */
[----:B------:R-:W-:Y:S01]  /*2990*/  @P1 FADD.FTZ R154, R65, R154 ;  /* 0x0000009a419a1221 */ /* 0x000fe20000010000 */
[----:B------:R-:W4:Y:S01]  /*29a0*/  @P3 LDC.64 R140, c[0x0][0x308] ;  /* 0x0000c200ff8c3b82 */ /* 0x000f220000000a00 */
[----:B------:R-:W-:Y:S01]  /*29b0*/  FMUL.FTZ R155, R204, R147 ;  /* 0x00000093cc9b7220 */ /* 0x000fe20000410000 */
[----:B------:R-:W-:Y:S01]  /*29c0*/  @P1 FADD.FTZ R148, R67, R148 ;  /* 0x0000009443941221 */ /* 0x000fe20000010000 */
[----:B------:R-:W-:Y:S01]  /*29d0*/  @P1 FADD.FTZ R87, R54, R87 ;  /* 0x0000005736571221 */ /* 0x000fe20000010000 */
[----:B------:R-:W-:Y:S01]  /*29e0*/  @P1 FADD.FTZ R161, R62, R161 ;  /* 0x000000a13ea11221 */ /* 0x000fe20000010000 */
[----:B------:R-:W0:Y:S01]  /*29f0*/  F2F.BF16.F32 R213, R217 ;  /* 0x000000d900d57304 */ /* 0x000e220000202000 */
[----:B------:R-:W-:Y:S01]  /*2a00*/  @P1 FADD.FTZ R163, R60, R163 ;  /* 0x000000a33ca31221 */ /* 0x000fe20000010000 */
[-CC-:B------:R-:W-:Y:S01]  /*2a10*/  FFMA.FTZ R153, R153, R76.reuse, R77.reuse ;  /* 0x0000004c99997223 */ /* 0x180fe2000001004d */
[----:B------:R-:W4:Y:S01]  /*2a20*/  LDC.64 R82, c[0x0][0x2f8] ;  /* 0x0000be00ff527b82 */ /* 0x000f220000000a00 */
[-CC-:B------:R-:W-:Y:S01]  /*2a30*/  FFMA.FTZ R150, R150, R76.reuse, R77.reuse ;  /* 0x0000004c96967223 */ /* 0x180fe2000001004d */
[-C--:B------:R-:W-:Y:S01]  /*2a40*/  FFMA.FTZ R151, R151, R76.reuse, R77 ;  /* 0x0000004c97977223 */ /* 0x080fe2000001004d */
[----:B------:R-:W-:Y:S01]  /*2a50*/  @P1 FADD.FTZ R155, R66, R155 ;  /* 0x0000009b429b1221 */ /* 0x000fe20000010000 */
[----:B------:R-:W-:Y:S01]  /*2a60*/  FFMA.FTZ R76, R152, R76, R77 ;  /* 0x0000004c984c7223 */ /* 0x000fe2000001004d */
[----:B------:R-:W0:Y:S01]  /*2a70*/  F2F.BF16.F32 R219, R215 ;  /* 0x000000d700db7304 */ /* 0x000e220000202000 */
[----:B------:R-:W-:Y:S01]  /*2a80*/  FADD.FTZ R153, R94, -R153 ;  /* 0x800000995e997221 */ /* 0x000fe20000010000 */
[----:B------:R-:W-:Y:S01]  /*2a90*/  FADD.FTZ R93, R93, -R150 ;  /* 0x800000965d5d7221 */ /* 0x000fe20000010000 */
[----:B------:R-:W-:Y:S01]  /*2aa0*/  FADD.FTZ R151, R92, -R151 ;  /* 0x800000975c977221 */ /* 0x000fe20000010000 */
[----:B------:R-:W-:Y:S01]  /*2ab0*/  FADD.FTZ R95, R95, -R76 ;  /* 0x8000004c5f5f7221 */ /* 0x000fe20000010000 */
[----:B-1----:R-:W-:Y:S01]  /*2ac0*/  IMAD.WIDE.U32 R76, R208, 0x10000, RZ ;  /* 0x00010000d04c7825 */ /* 0x002fe200078e00ff */
[----:B--2---:R-:W-:-:S03]  /*2ad0*/  @P2 PRMT R179, R78, 0x7610, R179 ;  /* 0x000076104eb32816 */ /* 0x004fc600000000b3 */
[----:B------:R-:W-:Y:S01]  /*2ae0*/  FMUL.FTZ R157, R204, R221 ;  /* 0x000000ddcc9d7220 */ /* 0x000fe20000410000 */
[----:B------:R-:W1:Y:S01]  /*2af0*/  F2F.BF16.F32 R81, R85 ;  /* 0x0000005500517304 */ /* 0x000e620000202000 */
[----:B---3--:R-:W-:Y:S01]  /*2b00*/  SHF.L.U32 R94, R206, 0x10, RZ ;  /* 0x00000010ce5e7819 */ /* 0x008fe200000006ff */
[----:B------:R-:W-:-:S04]  /*2b10*/  IMAD.WIDE.U32 R78, R78, 0x10000, RZ ;  /* 0x000100004e4e7825 */ /* 0x000fc800078e00ff */
[C---:B------:R-:W-:Y:S01]  /*2b20*/  FMUL.FTZ R147, R204.reuse, R153 ;  /* 0x00000099cc937220 */ /* 0x040fe20000410000 */
[C---:B------:R-:W-:Y:S01]  /*2b30*/  FMUL.FTZ R146, R204.reuse, R93 ;  /* 0x0000005dcc927220 */ /* 0x040fe20000410000 */
[C---:B------:R-:W-:Y:S01]  /*2b40*/  FMUL.FTZ R149, R204.reuse, R151 ;  /* 0x00000097cc957220 */ /* 0x040fe20000410000 */
[----:B------:R-:W-:Y:S01]  /*2b50*/  FMUL.FTZ R204, R204, R95 ;  /* 0x0000005fcccc7220 */ /* 0x000fe20000410000 */
[----:B0-----:R-:W-:Y:S01]  /*2b60*/  LOP3.LUT R95, R77, R94, R213, 0xfe, !PT ;  /* 0x0000005e4d5f7212 */ /* 0x001fe200078efed5 */
[----:B------:R-:W0:Y:S01]  /*2b70*/  F2F.BF16.F32 R158, R162 ;  /* 0x000000a2009e7304 */ /* 0x000e220000202000 */
[----:B------:R-:W-:Y:S01]  /*2b80*/  LOP3.LUT R94, R76, R219, RZ, 0xfc, !PT ;  /* 0x000000db4c5e7212 */ /* 0x000fe200078efcff */
[----:B----4-:R-:W-:-:S04]  /*2b90*/  @P3 IMAD.WIDE.U32 R140, R209, 0x10, R140 ;  /* 0x00000010d18c3825 */ /* 0x010fc800078e008c */
[----:B------:R-:W-:Y:S01]  /*2ba0*/  @P1 FADD.FTZ R146, R69, R146 ;  /* 0x0000009245921221 */ /* 0x000fe20000010000 */
[----:B------:R-:W-:Y:S01]  /*2bb0*/  @P1 FADD.FTZ R204, R71, R204 ;  /* 0x000000cc47cc1221 */ /* 0x000fe20000010000 */
[----:B------:R-:W2:Y:S01]  /*2bc0*/  @P3 LDC.64 R134, c[0x0][0x308] ;  /* 0x0000c200ff863b82 */ /* 0x000ea20000000a00 */
[----:B------:R-:W-:Y:S01]  /*2bd0*/  @P1 FADD.FTZ R157, R64, R157 ;  /* 0x0000009d409d1221 */ /* 0x000fe20000010000 */
[----:B-1----:R-:W-:Y:S01]  /*2be0*/  LOP3.LUT R136, R78, R81, RZ, 0xfc, !PT ;  /* 0x000000514e887212 */ /* 0x002fe200078efcff */
[----:B------:R-:W1:Y:S01]  /*2bf0*/  F2F.BF16.F32 R80, R138 ;  /* 0x0000008a00507304 */ /* 0x000e620000202000 */
[----:B------:R-:W-:Y:S01]  /*2c00*/  SEL R78, R87, R74, P4 ;  /* 0x0000004a574e7207 */ /* 0x000fe20002000000 */
[----:B------:R-:W-:Y:S01]  /*2c10*/  @P1 FADD.FTZ R147, R68, R147 ;  /* 0x0000009344931221 */ /* 0x000fe20000010000 */
[----:B------:R-:W-:Y:S01]  /*2c20*/  @P2 PRMT R178, R81, 0x7610, R178 ;  /* 0x0000761051b22816 */ /* 0x000fe200000000b2 */
[----:B------:R-:W-:Y:S01]  /*2c30*/  @P1 FADD.FTZ R149, R70, R149 ;  /* 0x0000009546951221 */ /* 0x000fe20000010000 */
[----:B------:R-:W3:Y:S01]  /*2c40*/  @P3 LDC.64 R92, c[0x0][0x308] ;  /* 0x0000c200ff5c3b82 */ /* 0x000ee20000000a00 */
[----:B0-----:R-:W-:-:S02]  /*2c50*/  IMAD.WIDE.U32 R76, R158, 0x10000, RZ ;  /* 0x000100009e4c7825 */ /* 0x001fc400078e00ff */
[----:B------:R-:W0:Y:S01]  /*2c60*/  F2F.BF16.F32 R156, R160 ;  /* 0x000000a0009c7304 */ /* 0x000e220000202000 */
[----:B-1----:R-:W-:-:S07]  /*2c70*/  @P2 PRMT R203, R80, 0x7610, R203 ;  /* 0x0000761050cb2816 */ /* 0x002fce00000000cb */
[----:B------:R-:W-:Y:S01]  /*2c80*/  F2F.BF16.F32 R142, R154 ;  /* 0x0000009a008e7304 */ /* 0x000fe20000202000 */
[----:B------:R-:W-:Y:S02]  /*2c90*/  SHF.L.U32 R80, R80, 0x10, RZ ;  /* 0x0000001050507819 */ /* 0x000fe400000006ff */
[----:B0-----:R-:W-:-:S05]  /*2ca0*/  SHF.L.U32 R90, R156, 0x10, RZ ;  /* 0x000000109c5a7819 */ /* 0x001fca00000006ff */
[----:B------:R-:W0:Y:S08]  /*2cb0*/  F2F.BF16.F32 R144, R148 ;  /* 0x0000009400907304 */ /* 0x000e300000202000 */
[----:B------:R1:W4:Y:S01]  /*2cc0*/  F2F.BF16.F32 R137, R87 ;  /* 0x0000005700897304 */ /* 0x0003220000202000 */
[----:B0-----:R-:W-:-:S07]  /*2cd0*/  SHF.L.U32 R139, R144, 0x10, RZ ;  /* 0x00000010908b7819 */ /* 0x001fce00000006ff */
[----:B------:R-:W0:Y:S01]  /*2ce0*/  F2F.BF16.F32 R159, R161 ;  /* 0x000000a1009f7304 */ /* 0x000e220000202000 */
[----:B-1----:R-:W-:Y:S01]  /*2cf0*/  IMAD.WIDE.U32 R86, R142, 0x10000, RZ ;  /* 0x000100008e567825 */ /* 0x002fe200078e00ff */
[----:B----4-:R-:W-:-:S06]  /*2d00*/  @P2 PRMT R180, R137, 0x7610, R180 ;  /* 0x0000761089b42816 */ /* 0x010fcc00000000b4 */
[----:B------:R-:W1:Y:S01]  /*2d10*/  F2F.BF16.F32 R211, R163 ;  /* 0x000000a300d37304 */ /* 0x000e620000202000 */
[----:B------:R-:W-:Y:S02]  /*2d20*/  LOP3.LUT R137, R79, R80, R137, 0xfe, !PT ;  /* 0x000000504f897212 */ /* 0x000fe400078efe89 */
[----:B------:R-:W-:Y:S01]  /*2d30*/  SEL R79, R138, R75, P4 ;  /* 0x0000004b8a4f7207 */ /* 0x000fe20002000000 */
[----:B------:R-:W4:Y:S01]  /*2d40*/  @P3 LDC.64 R80, c[0x0][0x308] ;  /* 0x0000c200ff503b82 */ /* 0x000f220000000a00 */
[----:B0-----:R-:W-:-:S03]  /*2d50*/  LOP3.LUT R91, R77, R90, R159, 0xfe, !PT ;  /* 0x0000005a4d5b7212 */ /* 0x001fc600078efe9f */
[----:B------:R-:W0:Y:S01]  /*2d60*/  F2F.BF16.F32 R145, R155 ;  /* 0x0000009b00917304 */ /* 0x000e220000202000 */
[----:B------:R-:W-:Y:S02]  /*2d70*/  SEL R77, R84, R73, P4 ;  /* 0x00000049544d7207 */ /* 0x000fe40002000000 */
[----:B-1----:R-:W-:-:S05]  /*2d80*/  LOP3.LUT R90, R76, R211, RZ, 0xfc, !PT ;  /* 0x000000d34c5a7212 */ /* 0x002fca00078efcff */
[----:B------:R-:W1:Y:S01]  /*2d90*/  F2F.BF16.F32 R150, R146 ;  /* 0x0000009200967304 */ /* 0x000e620000202000 */
[----:B------:R-:W-:-:S05]  /*2da0*/  SEL R76, R85, R72, P4 ;  /* 0x00000048554c7207 */ /* 0x000fca0002000000 */
[----:B------:R2:W-:Y:S01]  /*2db0*/  @P3 STG.E.128 desc[UR6][R140.64], R76 ;  /* 0x0000004c8c003986 */ /* 0x0005e2000c101d06 */
[----:B0-----:R-:W-:Y:S01]  /*2dc0*/  LOP3.LUT R87, R87, R139, R145, 0xfe, !PT ;  /* 0x0000008b57577212 */ /* 0x001fe200078efe91 */
[----:B------:R-:W-:Y:S01]  /*2dd0*/  IMAD.WIDE.U32 R138, R209, 0x8, R82 ;  /* 0x00000008d18a7825 */ /* 0x000fe200078e0052 */
[----:B------:R-:W0:Y:S04]  /*2de0*/  F2F.BF16.F32 R152, R204 ;  /* 0x000000cc00987304 */ /* 0x000e280000202000 */
[----:B------:R2:W-:Y:S01]  /*2df0*/  STG.E.64 desc[UR6][R138.64], R136 ;  /* 0x000000888a007986 */ /* 0x0005e2000c101b06 */
[----:B-1----:R-:W-:-:S03]  /*2e00*/  IMAD.WIDE.U32 R84, R150, 0x10000, RZ ;  /* 0x0001000096547825 */ /* 0x002fc600078e00ff */
[----:B------:R-:W1:Y:S01]  /*2e10*/  F2F.BF16.F32 R143, R157 ;  /* 0x0000009d008f7304 */ /* 0x000e620000202000 */
[----:B0-----:R-:W-:-:S07]  /*2e20*/  IMAD.U32 R214, R152, 0x10000, RZ ;  /* 0x0001000098d67824 */ /* 0x001fce00078e00ff */
[----:B------:R-:W0:Y:S01]  /*2e30*/  F2F.BF16.F32 R151, R147 ;  /* 0x0000009300977304 */ /* 0x000e220000202000 */
[----:B-1----:R-:W-:-:S07]  /*2e40*/  LOP3.LUT R86, R86, R143, RZ, 0xfc, !PT ;  /* 0x0000008f56567212 */ /* 0x002fce00078efcff */
[----:B------:R-:W1:Y:S01]  /*2e50*/  F2F.BF16.F32 R153, R149 ;  /* 0x0000009500997304 */ /* 0x000e620000202000 */
[----:B0-----:R-:W-:Y:S02]  /*2e60*/  LOP3.LUT R84, R84, R151, RZ, 0xfc, !PT ;  /* 0x0000009754547212 */ /* 0x001fe400078efcff */
[----:B-1----:R-:W-:Y:S01]  /*2e70*/  LOP3.LUT R85, R85, R214, R153, 0xfe, !PT ;  /* 0x000000d655557212 */ /* 0x002fe200078efe99 */
[----:B--234-:R-:W-:Y:S06]  /*2e80*/  @!P2 BRA `(.L_x_1303) ;  /* 0x000000000020a947 */ /* 0x01cfec0003800000 */
        /* <DEDUP_REMOVED lines=8> */
.L_x_1303:
[----:B------:R-:W-:Y:S01]  /*2f10*/  @P3 IMAD.WIDE.U32 R136, R207, 0x10, R134 ;  /* 0x00000010cf883825 */ /* 0x000fe200078e0086 */
[----:B0-----:R-:W-:Y:S02]  /*2f20*/  SEL R76, R215, R72, P4 ;  /* 0x00000048d74c7207 */ /* 0x001fe40002000000 */
[----:B------:R-:W-:Y:S01]  /*2f30*/  SEL R77, R210, R73, P4 ;  /* 0x00000049d24d7207 */ /* 0x000fe20002000000 */
[----:B------:R-:W-:Y:S01]  /*2f40*/  IMAD.WIDE.U32 R134, R207, 0x8, R82 ;  /* 0x00000008cf867825 */ /* 0x000fe200078e0052 */
[----:B------:R-:W-:Y:S02]  /*2f50*/  SEL R78, R217, R74, P4 ;  /* 0x0000004ad94e7207 */ /* 0x000fe40002000000 */
[----:B------:R-:W-:Y:S02]  /*2f60*/  SEL R79, R212, R75, P4 ;  /* 0x0000004bd44f7207 */ /* 0x000fe40002000000 */
[----:B------:R-:W-:Y:S02]  /*2f70*/  @P2 PRMT R178, R219, 0x7610, R178 ;  /* 0x00007610dbb22816 */ /* 0x000fe400000000b2 */
[----:B------:R-:W-:Y:S01]  /*2f80*/  @P2 PRMT R179, R208, 0x7610, R179 ;  /* 0x00007610d0b32816 */ /* 0x000fe200000000b3 */
[----:B------:R0:W-:Y:S01]  /*2f90*/  @P3 STG.E.128 desc[UR6][R136.64], R76 ;  /* 0x0000004c88003986 */ /* 0x0001e2000c101d06 */
[----:B------:R-:W-:-:S02]  /*2fa0*/  @P2 PRMT R180, R213, 0x7610, R180 ;  /* 0x00007610d5b42816 */ /* 0x000fc400000000b4 */
[----:B------:R-:W-:Y:S01]  /*2fb0*/  @P2 PRMT R203, R206, 0x7610, R203 ;  /* 0x00007610cecb2816 */ /* 0x000fe200000000cb */
[----:B------:R0:W-:Y:S01]  /*2fc0*/  STG.E.64 desc[UR6][R134.64], R94 ;  /* 0x0000005e86007986 */ /* 0x0001e2000c101b06 */
[----:B------:R-:W-:Y:S05]  /*2fd0*/  @!P2 BRA `(.L_x_1304) ;  /* 0x000000000020a947 */ /* 0x000fea0003800000 */
        /* <DEDUP_REMOVED lines=8> */
.L_x_1304:
[----:B0-----:R-:W-:Y:S01]  /*3060*/  @P3 IMAD.WIDE.U32 R94, R205, 0x10, R92 ;  /* 0x00000010cd5e3825 */ /* 0x001fe200078e005c */
[----:B-1----:R-:W-:Y:S02]  /*3070*/  SEL R76, R163, R72, P4 ;  /* 0x00000048a34c7207 */ /* 0x002fe40002000000 */
        /* <DEDUP_REMOVED lines=19> */
.L_x_1305:
[----:B------:R-:W-:Y:S01]  /*31b0*/  @P3 IMAD.WIDE.U32 R88, R126, 0x10, R88 ;  /* 0x000000107e583825 */ /* 0x000fe200078e0058 */
[----:B01----:R-:W-:Y:S02]  /*31c0*/  SEL R76, R157, R72, P4 ;  /* 0x000000489d4c7207 */ /* 0x003fe40002000000 */
[----:B------:R-:W-:Y:S01]  /*31d0*/  SEL R77, R154, R73, P4 ;  /* 0x000000499a4d7207 */ /* 0x000fe20002000000 */
[--C-:B------:R-:W-:Y:S01]  /*31e0*/  IMAD.WIDE.U32 R90, R126, 0x8, R82.reuse ;  /* 0x000000087e5a7825 */ /* 0x100fe200078e0052 */
[----:B------:R-:W-:Y:S02]  /*31f0*/  SEL R78, R155, R74, P4 ;  /* 0x0000004a9b4e7207 */ /* 0x000fe40002000000 */
[----:B------:R-:W-:Y:S01]  /*3200*/  SEL R79, R148, R75, P4 ;  /* 0x0000004b944f7207 */ /* 0x000fe20002000000 */
[----:B------:R-:W-:Y:S01]  /*3210*/  IMAD.WIDE.U32 R82, R125, 0x8, R82 ;  /* 0x000000087d527825 */ /* 0x000fe200078e0052 */
[----:B------:R-:W-:Y:S02]  /*3220*/  @P2 PRMT R178, R143, 0x7610, R178 ;  /* 0x000076108fb22816 */ /* 0x000fe400000000b2 */
[----:B------:R-:W-:Y:S01]  /*3230*/  @P2 PRMT R179, R142, 0x7610, R179 ;  /* 0x000076108eb32816 */ /* 0x000fe200000000b3 */
[----:B------:R0:W-:Y:S01]  /*3240*/  @P3 STG.E.128 desc[UR6][R88.64], R76 ;  /* 0x0000004c58003986 */ /* 0x0001e2000c101d06 */
[----:B------:R-:W-:Y:S01]  /*3250*/  @P2 PRMT R180, R145, 0x7610, R180 ;  /* 0x0000761091b42816 */ /* 0x000fe200000000b4 */
[----:B------:R-:W-:Y:S01]  /*3260*/  @P3 IMAD.WIDE.U32 R80, R125, 0x10, R80 ;  /* 0x000000107d503825 */ /* 0x000fe200078e0050 */
[----:B------:R-:W-:Y:S01]  /*3270*/  @P2 PRMT R203, R144, 0x7610, R203 ;  /* 0x0000761090cb2816 */ /* 0x000fe200000000cb */
[----:B------:R0:W-:Y:S01]  /*3280*/  STG.E.64 desc[UR6][R90.64], R86 ;  /* 0x000000565a007986 */ /* 0x0001e2000c101b06 */
[----:B------:R-:W-:-:S02]  /*3290*/  SEL R72, R147, R72, P4 ;  /* 0x0000004893487207 */ /* 0x000fc40002000000 */
[----:B------:R-:W-:Y:S02]  /*32a0*/  SEL R73, R146, R73, P4 ;  /* 0x0000004992497207 */ /* 0x000fe40002000000 */
[----:B------:R-:W-:Y:S02]  /*32b0*/  SEL R74, R149, R74, P4 ;  /* 0x0000004a954a7207 */ /* 0x000fe40002000000 */
[----:B------:R-:W-:Y:S01]  /*32c0*/  SEL R75, R204, R75, P4 ;  /* 0x0000004bcc4b7207 */ /* 0x000fe20002000000 */
        /* <DEDUP_REMOVED lines=9> */
.L_x_1306:
[----:B------:R2:W-:Y:S01]  /*3360*/  @P3 STG.E.128 desc[UR6][R80.64], R72 ;  /* 0x0000004850003986 */ /* 0x0005e2000c101d06 */
[----:B------:R-:W-:Y:S02]  /*3370*/  @P2 PRMT R178, R151, 0x7610, R178 ;  /* 0x0000761097b22816 */ /* 0x000fe400000000b2 */
[----:B------:R-:W-:Y:S01]  /*3380*/  @P2 PRMT R179, R150, 0x7610, R179 ;  /* 0x0000761096b32816 */ /* 0x000fe200000000b3 */
[----:B------:R2:W-:Y:S01]  /*3390*/  STG.E.64 desc[UR6][R82.64], R84 ;  /* 0x0000005452007986 */ /* 0x0005e2000c101b06 */
[----:B------:R-:W-:Y:S02]  /*33a0*/  @P2 PRMT R180, R153, 0x7610, R180 ;  /* 0x0000761099b42816 */ /* 0x000fe400000000b4 */
[----:B------:R-:W-:Y:S02]  /*33b0*/  @P2 PRMT R203, R152, 0x7610, R203 ;  /* 0x0000761098cb2816 */ /* 0x000fe400000000cb */
[----:B------:R-:W-:Y:S01]  /*33c0*/  MOV R208, UR16 ;  /* 0x0000001000d07c02 */ /* 0x000fe20008000f00 */
[----:B------:R-:W-:Y:S06]  /*33d0*/  @!P2 BRA `(.L_x_1307) ;  /* 0x000000000020a947 */ /* 0x000fec0003800000 */
[----:B01----:R-:W0:Y:S01]  /*33e0*/  LDC.64 R78, c[0x0][0x300] ;  /* 0x0000c000ff4e7b82 */ /* 0x003e220000000a00 */
[----:B------:R-:W-:Y:S02]  /*33f0*/  LOP3.LUT R76, R179, 0xffff, RZ, 0xc0, !PT ;  /* 0x0000ffffb34c7812 */ /* 0x000fe400078ec0ff */
[----:B--2---:R-:W-:-:S03]  /*3400*/  PRMT R81, R180, 0x5410, R203 ;  /* 0x00005410b4517816 */ /* 0x004fc600000000cb */
[----:B------:R-:W-:-:S05]  /*3410*/  IMAD.WIDE.U32 R76, R76, 0x10000, RZ ;  /* 0x000100004c4c7825 */ /* 0x000fca00078e00ff */
[----:B------:R-:W-:Y:S02]  /*3420*/  LOP3.LUT R77, R81, R77, RZ, 0xfc, !PT ;  /* 0x0000004d514d7212 */ /* 0x000fe400078efcff */
[----:B------:R-:W-:Y:S01]  /*3430*/  LOP3.LUT R76, R76, 0xffff, R178, 0xf8, !PT ;  /* 0x0000ffff4c4c7812 */ /* 0x000fe200078ef8b2 */
[----:B0-----:R-:W-:-:S05]  /*3440*/  IMAD.WIDE.U32 R78, R125, 0x8, R78 ;  /* 0x000000087d4e7825 */ /* 0x001fca00078e004e */
[----:B------:R3:W-:Y:S02]  /*3450*/  STG.E.64 desc[UR6][R78.64], R76 ;  /* 0x0000004c4e007986 */ /* 0x0007e4000c101b06 */
.L_x_1307:
[----:B------:R-:W-:Y:S01]  /*3460*/  SEL R210, RZ, 0x1, P6 ;  /* 0x00000001ffd27807 */ /* 0x000fe20003000000 */
[----:B------:R-:W-:Y:S06]  /*3470*/  @!P5 BRA `(.L_x_1308) ;  /* 0xffffffd400b8d947 */ /* 0x000fec000383ffff */
[----:B--2---:R-:W-:Y:S01]  /*3480*/  MOV R74, R99 ;  /* 0x00000063004a7202 */ /* 0x004fe20000000f00 */
[----:B------:R-:W-:Y:S01]  /*3490*/  IMAD.MOV.U32 R59, RZ, RZ, R97 ;  /* 0x000000ffff3b7224 */ /* 0x000fe200078e0061 */
[----:B01-3--:R-:W-:Y:S01]  /*34a0*/  MOV R78, R98 ;  /* 0x00000062004e7202 */ /* 0x00bfe20000000f00 */
        /* <DEDUP_REMOVED lines=21> */
[----:B------:R-:W-:Y:S01]  /*3600*/  MOV R95, R14 ;  /* 0x0000000e005f7202 */ /* 0x000fe20000000f00 */
[----:B------:R-:W-:Y:S01]  /*3610*/  IMAD.MOV.U32 R14, RZ, RZ, R7 ;  /* 0x000000ffff0e7224 */ /* 0x000fe200078e0007 */
[----:B------:R-:W-:Y:S01]  /*3620*/  MOV R96, R17 ;  /* 0x0000001100607202 */ /* 0x000fe20000000f00 */
[----:B------:R-:W-:Y:S01]  /*3630*/  IMAD.MOV.U32 R17, RZ, RZ, R8 ;  /* 0x000000ffff117224 */ /* 0x000fe200078e0008 */
        /* <DEDUP_REMOVED lines=42> */
.L_x_1300:
        /* <DEDUP_REMOVED lines=35> */
.L_x_1301:
[----:B------:R-:W-:Y:S01]  /*3b10*/  HFMA2.MMA R87, -RZ, RZ, 0, 9.5367431640625e-07 ;  /* 0x00000010ff577435 */ /* 0x000fe200000001ff */
[----:B------:R-:W-:Y:S01]  /*3b20*/  IMAD.MOV.U32 R88, RZ, RZ, R78 ;  /* 0x000000ffff587224 */ /* 0x000fe200078e004e */
[----:B------:R-:W-:Y:S02]  /*3b30*/  MOV R90, 0x1f ;  /* 0x0000001f005a7802 */ /* 0x000fe40000000f00 */
[----:B------:R-:W-:-:S07]  /*3b40*/  MOV R85, 0xffffffff ;  /* 0xffffffff00557802 */ /* 0x000fce0000000f00 */
[----:B-----5:R-:W-:Y:S05]  /*3b50*/  WARPSYNC.COLLECTIVE R85, `(.L_x_1309) ;  /* 0x0000000055087348 */ /* 0x020fea0003c00000 */
[----:B------:R0:W1:Y:S02]  /*3b60*/  SHFL.DOWN P3, R83, R88, R87, R90 ;  /* 0x0800005758537389 */ /* 0x000064000006005a */
[----:B01---5:R-:W-:Y:S01]  /*3b70*/  ENDCOLLECTIVE ;  /* 0x000000000000791b */ /* 0x023fe20003800000 */
.L_x_1309:
[----:B------:R-:W-:Y:S02]  /*3b80*/  MOV R88, R76 ;  /* 0x0000004c00587202 */ /* 0x000fe40000000f00 */
[----:B------:R-:W-:-:S07]  /*3b90*/  MOV R11, R83 ;  /* 0x00000053000b7202 */ /* 0x000fce0000000f00 */
[----:B------:R-:W-:Y:S05]  /*3ba0*/  WARPSYNC.COLLECTIVE R85, `(.L_x_1310) ;  /* 0x0000000055087348 */ /* 0x000fea0003c00000 */
[----:B------:R0:W1:Y:S02]  /*3bb0*/  SHFL.DOWN P3, R83, R88, R87, R90 ;  /* 0x0800005758537389 */ /* 0x000064000006005a */
[----:B01----:R-:W-:Y:S01]  /*3bc0*/  ENDCOLLECTIVE ;  /* 0x000000000000791b */ /* 0x003fe20003800000 */
.L_x_1310:
[----:B------:R-:W-:Y:S01]  /*3bd0*/  FADD.FTZ R11, R78, R11 ;  /* 0x0000000b4e0b7221 */ /* 0x000fe20000010000 */
[----:B------:R-:W-:-:S04]  /*3be0*/  HFMA2.MMA R87, -RZ, RZ, 0, 4.76837158203125e-07 ;  /* 0x00000008ff577435 */ /* 0x000fc800000001ff */
[----:B------:R-:W-:Y:S01]  /*3bf0*/  MOV R88, R11 ;  /* 0x0000000b00587202 */ /* 0x000fe20000000f00 */
[----:B------:R-:W-:-:S07]  /*3c00*/  IMAD.MOV.U32 R23, RZ, RZ, R83 ;  /* 0x000000ffff177224 */ /* 0x000fce00078e0053 */
[----:B------:R-:W-:Y:S05]  /*3c10*/  WARPSYNC.COLLECTIVE R85, `(.L_x_1311) ;  /* 0x0000000055087348 */ /* 0x000fea0003c00000 */
[----:B------:R0:W1:Y:S02]  /*3c20*/  SHFL.DOWN P3, R83, R88, R87, R90 ;  /* 0x0800005758537389 */ /* 0x000064000006005a */
[----:B01----:R-:W-:Y:S01]  /*3c30*/  ENDCOLLECTIVE ;  /* 0x000000000000791b */ /* 0x003fe20003800000 */
.L_x_1311:
[----:B------:R-:W-:-:S05]  /*3c40*/  FADD.FTZ R23, R76, R23 ;  /* 0x000000174c177221 */ /* 0x000fca0000010000 */
[----:B------:R-:W-:Y:S02]  /*3c50*/  MOV R88, R23 ;  /* 0x0000001700587202 */ /* 0x000fe40000000f00 */
[----:B------:R-:W-:-:S07]  /*3c60*/  MOV R82, R83 ;  /* 0x0000005300527202 */ /* 0x000fce0000000f00 */
[----:B------:R-:W-:Y:S05]  /*3c70*/  WARPSYNC.COLLECTIVE R85, `(.L_x_1312) ;  /* 0x0000000055087348 */ /* 0x000fea0003c00000 */
[----:B------:R0:W1:Y:S02]  /*3c80*/  SHFL.DOWN P3, R83, R88, R87, R90 ;  /* 0x0800005758537389 */ /* 0x000064000006005a */
[----:B01----:R-:W-:Y:S01]  /*3c90*/  ENDCOLLECTIVE ;  /* 0x000000000000791b */ /* 0x003fe20003800000 */
.L_x_1312:
        /* <DEDUP_REMOVED lines=8> */
.L_x_1313:
[----:B------:R-:W-:Y:S01]  /*3d20*/  FADD.FTZ R86, R23, R86 ;  /* 0x0000005617567221 */ /* 0x000fe20000010000 */
[----:B------:R-:W-:Y:S02]  /*3d30*/  MOV R23, R39 ;  /* 0x0000002700177202 */ /* 0x000fe40000000f00 */
[----:B------:R-:W-:Y:S02]  /*3d40*/  MOV R39, R80 ;  /* 0x0000005000277202 */ /* 0x000fe40000000f00 */
[----:B------:R-:W-:Y:S02]  /*3d50*/  MOV R88, R86 ;  /* 0x0000005600587202 */ /* 0x000fe40000000f00 */
[----:B------:R-:W-:-:S07]  /*3d60*/  MOV R27, R83 ;  /* 0x00000053001b7202 */ /* 0x000fce0000000f00 */
[----:B------:R-:W-:Y:S05]  /*3d70*/  WARPSYNC.COLLECTIVE R85, `(.L_x_1314) ;  /* 0x0000000055087348 */ /* 0x000fea0003c00000 */
[----:B------:R0:W1:Y:S02]  /*3d80*/  SHFL.DOWN P3, R83, R88, R87, R90 ;  /* 0x0800005758537389 */ /* 0x000064000006005a */
[----:B01----:R-:W-:Y:S01]  /*3d90*/  ENDCOLLECTIVE ;  /* 0x000000000000791b */ /* 0x003fe20003800000 */
.L_x_1314:
[----:B------:R-:W-:-:S05]  /*3da0*/  FADD.FTZ R27, R82, R27 ;  /* 0x0000001b521b7221 */ /* 0x000fca0000010000 */
[----:B------:R-:W-:Y:S01]  /*3db0*/  MOV R88, R27 ;  /* 0x0000001b00587202 */ /* 0x000fe20000000f00 */
[----:B------:R-:W-:Y:S01]  /*3dc0*/  IMAD.MOV.U32 R87, RZ, RZ, 0x2 ;  /* 0x00000002ff577424 */ /* 0x000fe200078e00ff */
[----:B------:R-:W-:-:S07]  /*3dd0*/  MOV R77, R83 ;  /* 0x00000053004d7202 */ /* 0x000fce0000000f00 */
[----:B------:R-:W-:Y:S05]  /*3de0*/  WARPSYNC.COLLECTIVE R85, `(.L_x_1315) ;  /* 0x0000000055087348 */ /* 0x000fea0003c00000 */
[----:B------:R0:W1:Y:S02]  /*3df0*/  SHFL.DOWN P3, R83, R88, R87, R90 ;  /* 0x0800005758537389 */ /* 0x000064000006005a */
[----:B01----:R-:W-:Y:S01]  /*3e00*/  ENDCOLLECTIVE ;  /* 0x000000000000791b */ /* 0x003fe20003800000 */
.L_x_1315:
[----:B------:R-:W-:-:S05]  /*3e10*/  FADD.FTZ R77, R86, R77 ;  /* 0x0000004d564d7221 */ /* 0x000fca0000010000 */
[----:B------:R-:W-:Y:S02]  /*3e20*/  MOV R88, R77 ;  /* 0x0000004d00587202 */ /* 0x000fe40000000f00 */
[----:B------:R-:W-:-:S07]  /*3e30*/  MOV R76, R83 ;  /* 0x00000053004c7202 */ /* 0x000fce0000000f00 */
[----:B------:R-:W-:Y:S05]  /*3e40*/  WARPSYNC.COLLECTIVE R85, `(.L_x_1316) ;  /* 0x0000000055087348 */ /* 0x000fea0003c00000 */
[----:B------:R0:W1:Y:S02]  /*3e50*/  SHFL.DOWN P3, R83, R88, R87, R90 ;  /* 0x0800005758537389 */ /* 0x000064000006005a */
[----:B01----:R-:W-:Y:S01]  /*3e60*/  ENDCOLLECTIVE ;  /* 0x000000000000791b */ /* 0x003fe20003800000 */
.L_x_1316:
        /* <DEDUP_REMOVED lines=8> */
.L_x_1317:
[----:B------:R-:W-:-:S05]  /*3ef0*/  FADD.FTZ R78, R77, R78 ;  /* 0x0000004e4d4e7221 */ /* 0x000fca0000010000 */
[----:B------:R-:W-:Y:S01]  /*3f00*/  MOV R88, R78 ;  /* 0x0000004e00587202 */ /* 0x000fe20000000f00 */
[----:B------:R-:W-:-:S07]  /*3f10*/  IMAD.MOV.U32 R81, RZ, RZ, R83 ;  /* 0x000000ffff517224 */ /* 0x000fce00078e0053 */
[----:B------:R-:W-:Y:S05]  /*3f20*/  WARPSYNC.COLLECTIVE R85, `(.L_x_1318) ;  /* 0x0000000055087348 */ /* 0x000fea0003c00000 */
[----:B------:R0:W1:Y:S02]  /*3f30*/  SHFL.DOWN P3, R83, R88, R87, R90 ;  /* 0x0800005758537389 */ /* 0x000064000006005a */
[----:B01----:R-:W-:Y:S01]  /*3f40*/  ENDCOLLECTIVE ;  /* 0x000000000000791b */ /* 0x003fe20003800000 */
.L_x_1318:
[----:B------:R-:W-:Y:S05]  /*3f50*/  BRA `(.L_x_1319) ;  /* 0xffffffe000cc7947 */ /* 0x000fea000383ffff */
.L_x_1320:
        /* <DEDUP_REMOVED lines=10> */
.L_x_3914:


//--------------------- .text._ZN10layer_norm31ln_parallel_residual_bwd_kernelINS_13Kernel_traitsI13__nv_bfloat16S2_fS2_fjLj5120ELj1ELj1ELj8ELj8ENS_18Kernel_traits_baseILj5120ES2_S2_fS2_fjLj256EEEEELb0ELb1ELb0EEEvNS_9BwdParamsE --------------------------
	.section	.text._ZN10layer_norm31ln_parallel_residual_bwd_kernelINS_13Kernel_traitsI13__nv_bfloat16S2_fS2_fjLj5120ELj1ELj1ELj8ELj8ENS_18Kernel_traits_baseILj5120ES2_S2_fS2_fjLj256EEEEELb0ELb1ELb0EEEvNS_9BwdParamsE,"ax",@progbits
	.align	128
        .global         _ZN10layer_norm31ln_parallel_residual_bwd_kernelINS_13Kernel_traitsI13__nv_bfloat16S2_fS2_fjLj5120ELj1ELj1ELj8ELj8ENS_18Kernel_traits_baseILj5120ES2_S2_fS2_fjLj256EEEEELb0ELb1ELb0EEEvNS_9BwdParamsE
        .type           _ZN10layer_norm31ln_parallel_residual_bwd_kernelINS_13Kernel_traitsI13__nv_bfloat16S2_fS2_fjLj5120ELj1ELj1ELj8ELj8ENS_18Kernel_traits_baseILj5120ES2_S2_fS2_fjLj256EEEEELb0ELb1ELb0EEEvNS_9BwdParamsE,@function
        .size           _ZN10layer_norm31ln_parallel_residual_bwd_kernelINS_13Kernel_traitsI13__nv_bfloat16S2_fS2_fjLj5120ELj1ELj1ELj8ELj8ENS_18Kernel_traits_baseILj5120ES2_S2_fS2_fjLj256EEEEELb0ELb1ELb0EEEvNS_9BwdParamsE,(.L_x_3915 - _ZN10layer_norm31ln_parallel_residual_bwd_kernelINS_13Kernel_traitsI13__nv_bfloat16S2_fS2_fjLj5120ELj1ELj1ELj8ELj8ENS_18Kernel_traits_baseILj5120ES2_S2_fS2_fjLj256EEEEELb0ELb1ELb0EEEvNS_9BwdParamsE)
        .other          _ZN10layer_norm31ln_parallel_residual_bwd_kernelINS_13Kernel_traitsI13__nv_bfloat16S2_fS2_fjLj5120ELj1ELj1ELj8ELj8ENS_18Kernel_traits_baseILj5120ES2_S2_fS2_fjLj256EEEEELb0ELb1ELb0EEEvNS_9BwdParamsE,@"STO_CUDA_ENTRY STV_DEFAULT"
_ZN10layer_norm31ln_parallel_residual_bwd_kernelINS_13Kernel_traitsI13__nv_bfloat16S2_fS2_fjLj5120ELj1ELj1ELj8ELj8ENS_18Kernel_traits_baseILj5120ES2_S2_fS2_fjLj256EEEEELb0ELb1ELb0EEEvNS_9BwdParamsE:
.text._ZN10layer_norm31ln_parallel_residual_bwd_kernelINS_13Kernel_traitsI13__nv_bfloat16S2_fS2_fjLj5120ELj1ELj1ELj8ELj8ENS_18Kernel_traits_baseILj5120ES2_S2_fS2_fjLj256EEEEELb0ELb1ELb0EEEvNS_9BwdParamsE:
        /* <DEDUP_REMOVED lines=28> */
[----:B------:R-:W-:-:S05]  /*01c0*/  P2R R151, PR, RZ, 0x10 ;  /* 0x00000010ff977803 */ /* 0x000fca0000000000 */
[----:B------:R-:W1:Y:S08]  /*01d0*/  @P2 LDC.64 R14, c[0x0][0x260] ;  /* 0x00009800ff0e2b82 */ /* 0x000e700000000a00 */
[----:B------:R-:W2:Y:S01]  /*01e0*/  @P1 LDC.64 R20, c[0x0][0x260] ;  /* 0x00009800ff141b82 */ /* 0x000ea20000000a00 */
[C---:B0-----:R-:W-:Y:S01]  /*01f0*/  @P3 IMAD.WIDE.U32 R4, R3.reuse, 0x8, R4 ;  /* 0x0000000803043825 */ /* 0x041fe200078e0004 */
[----:B------:R-:W-:-:S06]  /*0200*/  @P3 LOP3.LUT R3, R3, 0x100, RZ, 0xfc, !PT ;  /* 0x0000010003033812 */ /* 0x000fcc00078efcff */
[----:B------:R-:W0:Y:S01]  /*0210*/  @P0 LDC.64 R22, c[0x0][0x260] ;  /* 0x00009800ff160b82 */ /* 0x000e220000000a00 */
[----:B------:R-:W5:Y:S01]  /*0220*/  @P3 LDG.E.64 R6, desc[UR4][R4.64] ;  /* 0x0000000404063981 */ /* 0x000f62000c1e1b00 */
[C---:B-1----:R-:W-:Y:S01]  /*0230*/  @P2 IMAD.WIDE.U32 R18, R3.reuse, 0x8, R14 ;  /* 0x0000000803122825 */ /* 0x042fe200078e000e */
[----:B------:R-:W-:-:S05]  /*0240*/  @P2 IADD3 R3, R3, 0x100, RZ ;  /* 0x0000010003032810 */ /* 0x000fca0007ffe0ff */
[----:B------:R-:W1:Y:S01]  /*0250*/  @P4 LDC.64 R24, c[0x0][0x260] ;  /* 0x00009800ff184b82 */ /* 0x000e620000000a00 */
[----:B------:R-:W5:Y:S01]  /*0260*/  @P2 LDG.E.64 R8, desc[UR4][R18.64] ;  /* 0x0000000412082981 */ /* 0x000f62000c1e1b00 */
[C---:B--2---:R-:W-:Y:S01]  /*0270*/  @P1 IMAD.WIDE.U32 R20, R3.reuse, 0x8, R20 ;  /* 0x0000000803141825 */ /* 0x044fe200078e0014 */
[----:B------:R-:W-:Y:S02]  /*0280*/  @P1 IADD3 R3, R3, 0x100, RZ ;  /* 0x0000010003031810 */ /* 0x000fe40007ffe0ff */
[----:B------:R-:W-:Y:S02]  /*0290*/  CS2R R56, SRZ ;  /* 0x0000000000387805 */ /* 0x000fe4000001ff00 */
[----:B------:R-:W-:Y:S02]  /*02a0*/  CS2R R58, SRZ ;  /* 0x00000000003a7805 */ /* 0x000fe4000001ff00 */
[----:B------:R-:W-:Y:S01]  /*02b0*/  CS2R R52, SRZ ;  /* 0x0000000000347805 */ /* 0x000fe2000001ff00 */
[----:B------:R2:W5:Y:S01]  /*02c0*/  @P1 LDG.E.64 R10, desc[UR4][R20.64] ;  /* 0x00000004140a1981 */ /* 0x000562000c1e1b00 */
[C---:B0-----:R-:W-:Y:S01]  /*02d0*/  @P0 IMAD.WIDE.U32 R22, R3.reuse, 0x8, R22 ;  /* 0x0000000803160825 */ /* 0x041fe200078e0016 */
[----:B------:R-:W-:-:S02]  /*02e0*/  @P0 IADD3 R3, R3, 0x100, RZ ;  /* 0x0000010003030810 */ /* 0x000fc40007ffe0ff */
[----:B------:R-:W-:Y:S02]  /*02f0*/  CS2R R54, SRZ ;  /* 0x0000000000367805 */ /* 0x000fe4000001ff00 */
[----:B------:R-:W-:Y:S02]  /*0300*/  CS2R R48, SRZ ;  /* 0x0000000000307805 */ /* 0x000fe4000001ff00 */
[----:B------:R-:W-:Y:S01]  /*0310*/  CS2R R50, SRZ ;  /* 0x0000000000327805 */ /* 0x000fe2000001ff00 */
[----:B------:R0:W5:Y:S01]  /*0320*/  @P0 LDG.E.64 R12, desc[UR4][R22.64] ;  /* 0x00000004160c0981 */ /* 0x000162000c1e1b00 */
[----:B-1----:R-:W-:-:S05]  /*0330*/  @P4 IMAD.WIDE.U32 R14, R3, 0x8, R24 ;  /* 0x00000008030e4825 */ /* 0x002fca00078e0018 */
[----:B------:R1:W5:Y:S01]  /*0340*/  @P4 LDG.E.64 R16, desc[UR4][R14.64] ;  /* 0x000000040e104981 */ /* 0x000362000c1e1b00 */
[----:B------:R-:W-:Y:S02]  /*0350*/  ISETP.GE.AND P4, PT, R85, UR7, PT ;  /* 0x0000000755007c0c */ /* 0x000fe4000bf86270 */
        /* <DEDUP_REMOVED lines=12> */
[----:B--2---:R-:W-:Y:S02]  /*0420*/  CS2R R20, SRZ ;  /* 0x0000000000147805 */ /* 0x004fe4000001ff00 */
[----:B0-----:R-:W-:Y:S01]  /*0430*/  CS2R R22, SRZ ;  /* 0x0000000000167805 */ /* 0x001fe2000001ff00 */
[----:B-1----:R-:W-:Y:S06]  /*0440*/  @P4 BRA `(.L_x_1321) ;  /* 0x0000002800644947 */ /* 0x002fec0003800000 */
[----:B------:R-:W-:Y:S01]  /*0450*/  ULDC.U8 UR6, c[0x0][0x2a0] ;  /* 0x0000a80000067ab9 */ /* 0x000fe20000000000 */
[----:B-----5:R-:W-:Y:S01]  /*0460*/  MOV R91, R9 ;  /* 0x00000009005b7202 */ /* 0x020fe20000000f00 */
[----:B------:R-:W-:Y:S01]  /*0470*/  UISETP.NE.AND UP0, UPT, UR6, URZ, UPT ;  /* 0x0000003f0600728c */ /* 0x000fe2000bf05270 */
[----:B------:R-:W-:Y:S01]  /*0480*/  MOV R103, R17 ;  /* 0x0000001100677202 */ /* 0x000fe20000000f00 */
[----:B------:R-:W-:Y:S01]  /*0490*/  IMAD.MOV.U32 R84, RZ, RZ, R6 ;  /* 0x000000ffff547224 */ /* 0x000fe200078e0006 */
[--C-:B------:R-:W-:Y:S01]  /*04a0*/  SHF.R.U64 R86, R6, 0x10, R7.reuse ;  /* 0x0000001006567819 */ /* 0x100fe20000001207 */
[----:B------:R-:W-:Y:S01]  /*04b0*/  IMAD.MOV.U32 R97, RZ, RZ, R12 ;  /* 0x000000ffff617224 */ /* 0x000fe200078e000c */
[----:B------:R-:W-:Y:S01]  /*04c0*/  MOV R87, R7 ;  /* 0x0000000700577202 */ /* 0x000fe20000000f00 */
[----:B------:R-:W-:Y:S01]  /*04d0*/  HFMA2.MMA R72, -RZ, RZ, 0, 5.9604644775390625e-08 ;  /* 0x00000001ff487435 */ /* 0x000fe200000001ff */
[----:B------:R-:W-:Y:S01]  /*04e0*/  SHF.R.U32.HI R88, RZ, 0x10, R7 ;  /* 0x00000010ff587819 */ /* 0x000fe20000011607 */
[----:B------:R-:W-:Y:S01]  /*04f0*/  IMAD.U32 R84, R84, 0x10000, RZ ;  /* 0x0001000054547824 */ /* 0x000fe200078e00ff */
[----:B------:R-:W-:Y:S01]  /*0500*/  MOV R89, R8 ;  /* 0x0000000800597202 */ /* 0x000fe20000000f00 */
[----:B------:R-:W-:Y:S01]  /*0510*/  IMAD.U32 R91, R91, 0x10000, RZ ;  /* 0x000100005b5b7824 */ /* 0x000fe200078e00ff */
[--C-:B------:R-:W-:Y:S01]  /*0520*/  SHF.R.U64 R90, R8, 0x10, R9.reuse ;  /* 0x00000010085a7819 */ /* 0x100fe20000001209 */
[----:B------:R-:W-:Y:S01]  /*0530*/  IMAD.U32 R97, R97, 0x10000, RZ ;  /* 0x0001000061617824 */ /* 0x000fe200078e00ff */
[----:B------:R-:W-:Y:S01]  /*0540*/  SHF.R.U32.HI R92, RZ, 0x10, R9 ;  /* 0x00000010ff5c7819 */ /* 0x000fe20000011609 */
[----:B------:R-:W-:Y:S01]  /*0550*/  IMAD.U32 R103, R103, 0x10000, RZ ;  /* 0x0001000067677824 */ /* 0x000fe200078e00ff */
[----:B------:R-:W-:-:S02]  /*0560*/  MOV R93, R10 ;  /* 0x0000000a005d7202 */ /* 0x000fc40000000f00 */
[--C-:B------:R-:W-:Y:S02]  /*0570*/  SHF.R.U64 R94, R10, 0x10, R11.reuse ;  /* 0x000000100a5e7819 */ /* 0x100fe4000000120b */
[----:B------:R-:W-:Y:S02]  /*0580*/  MOV R95, R11 ;  /* 0x0000000b005f7202 */ /* 0x000fe40000000f00 */
[----:B------:R-:W-:Y:S02]  /*0590*/  SHF.R.U32.HI R96, RZ, 0x10, R11 ;  /* 0x00000010ff607819 */ /* 0x000fe4000001160b */
[--C-:B------:R-:W-:Y:S02]  /*05a0*/  SHF.R.U64 R98, R12, 0x10, R13.reuse ;  /* 0x000000100c627819 */ /* 0x100fe4000000120d */
[----:B------:R-:W-:Y:S02]  /*05b0*/  MOV R99, R13 ;  /* 0x0000000d00637202 */ /* 0x000fe40000000f00 */
[----:B------:R-:W-:-:S02]  /*05c0*/  SHF.R.U32.HI R100, RZ, 0x10, R13 ;  /* 0x00000010ff647819 */ /* 0x000fc4000001160d */
[----:B------:R-:W-:Y:S02]  /*05d0*/  MOV R101, R16 ;  /* 0x0000001000657202 */ /* 0x000fe40000000f00 */
[--C-:B------:R-:W-:Y:S02]  /*05e0*/  SHF.R.U64 R102, R16, 0x10, R17.reuse ;  /* 0x0000001010667819 */ /* 0x100fe40000001211 */
[----:B------:R-:W-:Y:S02]  /*05f0*/  SHF.R.U32.HI R104, RZ, 0x10, R17 ;  /* 0x00000010ff687819 */ /* 0x000fe40000011611 */
[----:B------:R-:W-:Y:S02]  /*0600*/  MOV R57, RZ ;  /* 0x000000ff00397202 */ /* 0x000fe40000000f00 */
        /* <DEDUP_REMOVED lines=12> */
[----:B------:R-:W-:Y:S02]  /*06d0*/  PLOP3.LUT P5, PT, PT, PT, UP0, 0x80, 0x0 ;  /* 0x000000000000781c */ /* 0x000fe40003faf008 */
[----:B------:R-:W-:-:S02]  /*06e0*/  SHF.L.U32 R100, R100, 0x10, RZ ;  /* 0x0000001064647819 */ /* 0x000fc400000006ff */
[----:B------:R-:W-:Y:S02]  /*06f0*/  SHF.L.U32 R101, R101, 0x10, RZ ;  /* 0x0000001065657819 */ /* 0x000fe400000006ff */
[----:B------:R-:W-:Y:S02]  /*0700*/  SHF.L.U32 R102, R102, 0x10, RZ ;  /* 0x0000001066667819 */ /* 0x000fe400000006ff */
[----:B------:R-:W-:-:S07]  /*0710*/  SHF.L.U32 R104, R104, 0x10, RZ ;  /* 0x0000001068687819 */ /* 0x000fce00000006ff */
.L_x_1347:
[----:B--2---:R-:W0:Y:S08]  /*0720*/  LDC.64 R68, c[0x0][0x250] ;  /* 0x00009400ff447b82 */ /* 0x004e300000000a00 */
        /* <DEDUP_REMOVED lines=11> */
[----:B------:R-:W-:-:S04]  /*07e0*/  LEA.HI.SX32 R109, R73, R0, 0x1e ;  /* 0x00000000496d7211 */ /* 0x000fc800078ff2ff */
[----:B------:R-:W-:Y:S02]  /*07f0*/  MOV R81, R109 ;  /* 0x0000006d00517202 */ /* 0x000fe40000000f00 */
[----:B--2---:R-:W-:Y:S01]  /*0800*/  FSEL R73, R68, RZ, !P5 ;  /* 0x000000ff44497208 */ /* 0x004fe20006800000 */
[----:B0-----:R-:W-:Y:S06]  /*0810*/  @!P3 BRA `(.L_x_1323) ;  /* 0x0000000000c0b947 */ /* 0x001fec0003800000 */
[----:B------:R-:W0:Y:S01]  /*0820*/  LDC.64 R74, c[0x0][0x2b8] ;  /* 0x0000ae00ff4a7b82 */ /* 0x000e220000000a00 */
[----:B------:R-:W-:-:S04]  /*0830*/  LEA R68, P4, R109, UR10, 0x4 ;  /* 0x0000000a6d447c11 */ /* 0x000fc8000f8820ff */
[----:B------:R-:W-:Y:S02]  /*0840*/  LEA.HI.X R69, R109, UR11, RZ, 0x4, P4 ;  /* 0x0000000b6d457c11 */ /* 0x000fe4000a0f24ff */
[----:B------:R-:W-:-:S04]  /*0850*/  ISETP.NE.U32.AND P4, PT, RZ, UR8, PT ;  /* 0x00000008ff007c0c */ /* 0x000fc8000bf85070 */
[----:B------:R-:W2:Y:S01]  /*0860*/  LDG.E.128 R68, desc[UR4][R68.64] ;  /* 0x0000000444447981 */ /* 0x000ea2000c1e1d00 */
[----:B0-----:R-:W-:-:S06]  /*0870*/  IMAD.WIDE.U32 R74, R109, 0x8, R74 ;  /* 0x000000086d4a7825 */ /* 0x001fcc00078e004a */
[----:B------:R-:W3:Y:S01]  /*0880*/  LDG.E.64 R74, desc[UR4][R74.64] ;  /* 0x000000044a4a7981 */ /* 0x000ee2000c1e1b00 */
[----:B------:R-:W-:-:S13]  /*0890*/  ISETP.NE.AND.EX P4, PT, RZ, UR9, PT, P4 ;  /* 0x00000009ff007c0c */ /* 0x000fda000bf85340 */
[----:B------:R-:W-:-:S04]  /*08a0*/  @P4 LEA R76, P5, R109, UR8, 0x4 ;  /* 0x000000086d4c4c11 */ /* 0x000fc8000f8a20ff */
[----:B------:R-:W-:-:S05]  /*08b0*/  @P4 LEA.HI.X R77, R109, UR9, RZ, 0x4, P5 ;  /* 0x000000096d4d4c11 */ /* 0x000fca000a8f24ff */
[----:B------:R0:W5:Y:S01]  /*08c0*/  @P4 LDG.E.128 R16, desc[UR4][R76.64] ;  /* 0x000000044c104981 */ /* 0x000162000c1e1d00 */
[----:B------:R-:W-:Y:S01]  /*08d0*/  IADD3 R81, R109, 0x100, RZ ;  /* 0x000001006d517810 */ /* 0x000fe20007ffe0ff */
[----:B--2---:R-:W-:-:S04]  /*08e0*/  FADD.FTZ R144, -R73, R69 ;  /* 0x0000004549907221 */ /* 0x004fc80000010100 */
[----:B-----5:R-:W-:Y:S01]  /*08f0*/  FMUL.FTZ R144, R147, R144 ;  /* 0x0000009093907220 */ /* 0x020fe20000410000 */
[C---:B------:R-:W-:Y:S01]  /*0900*/  FADD.FTZ R70, -R73.reuse, R70 ;  /* 0x0000004649467221 */ /* 0x040fe20000010100 */
[----:B---3--:R-:W-:Y:S02]  /*0910*/  MOV R3, R74 ;  /* 0x0000004a00037202 */ /* 0x008fe40000000f00 */
[--C-:B------:R-:W-:Y:S01]  /*0920*/  SHF.R.U64 R141, R74, 0x10, R75.reuse ;  /* 0x000000104a8d7819 */ /* 0x100fe2000000124b */
[----:B------:R-:W-:Y:S02]  /*0930*/  FADD.FTZ R74, -R73, R68 ;  /* 0x00000044494a7221 */ /* 0x000fe40000010100 */
[----:B------:R-:W-:Y:S01]  /*0940*/  IMAD.U32 R69, R3, 0x10000, RZ ;  /* 0x0001000003457824 */ /* 0x000fe200078e00ff */
[----:B------:R-:W-:Y:S01]  /*0950*/  SHF.L.U32 R141, R141, 0x10, RZ ;  /* 0x000000108d8d7819 */ /* 0x000fe200000006ff */
[----:B------:R-:W-:Y:S01]  /*0960*/  FMUL.FTZ R3, R147, R74 ;  /* 0x0000004a93037220 */ /* 0x000fe20000410000 */
[----:B------:R-:W-:Y:S01]  /*0970*/  MOV R78, R75 ;  /* 0x0000004b004e7202 */ /* 0x000fe20000000f00 */
[----:B------:R-:W-:Y:S01]  /*0980*/  FMUL.FTZ R146, R84, R69 ;  /* 0x0000004554927220 */ /* 0x000fe20000410000 */
[----:B------:R-:W-:Y:S01]  /*0990*/  SHF.R.U32.HI R79, RZ, 0x10, R75 ;  /* 0x00000010ff4f7819 */ /* 0x000fe2000001164b */
[----:B------:R-:W-:Y:S01]  /*09a0*/  FADD.FTZ R37, R37, R141 ;  /* 0x0000008d25257221 */ /* 0x000fe20000010000 */
[----:B------:R-:W-:Y:S01]  /*09b0*/  FFMA.FTZ R57, R144, R141, R57 ;  /* 0x0000008d90397223 */ /* 0x000fe20000010039 */
[----:B------:R-:W-:Y:S01]  /*09c0*/  SHF.L.U32 R78, R78, 0x10, RZ ;  /* 0x000000104e4e7819 */ /* 0x000fe200000006ff */
[----:B------:R-:W-:Y:S01]  /*09d0*/  FADD.FTZ R36, R36, R69 ;  /* 0x0000004524247221 */ /* 0x000fe20000010000 */
[C---:B------:R-:W-:Y:S01]  /*09e0*/  FFMA.FTZ R56, R3.reuse, R69, R56 ;  /* 0x0000004503387223 */ /* 0x040fe20000010038 */
[----:B------:R-:W-:Y:S01]  /*09f0*/  FMUL.FTZ R141, R86, R141 ;  /* 0x0000008d568d7220 */ /* 0x000fe20000410000 */
[----:B------:R-:W-:Y:S01]  /*0a00*/  FADD.FTZ R68, RZ, R146 ;  /* 0x00000092ff447221 */ /* 0x000fe20000010000 */
[----:B------:R-:W-:Y:S01]  /*0a10*/  FFMA.FTZ R69, R3, R146, RZ ;  /* 0x0000009203457223 */ /* 0x000fe200000100ff */
[----:B------:R-:W-:Y:S01]  /*0a20*/  FADD.FTZ R150, -R73, R71 ;  /* 0x0000004749967221 */ /* 0x000fe20000010100 */
[----:B------:R-:W-:Y:S01]  /*0a30*/  SHF.L.U32 R74, R79, 0x10, RZ ;  /* 0x000000104f4a7819 */ /* 0x000fe200000006ff */
[----:B------:R-:W-:Y:S01]  /*0a40*/  FADD.FTZ R71, R68, R141 ;  /* 0x0000008d44477221 */ /* 0x000fe20000010000 */
[----:B------:R-:W-:Y:S01]  /*0a50*/  FMUL.FTZ R143, R147, R70 ;  /* 0x00000046938f7220 */ /* 0x000fe20000410000 */
        /* <DEDUP_REMOVED lines=12> */
.L_x_1323:
[----:B------:R-:W-:Y:S05]  /*0b20*/  BSYNC B0 ;  /* 0x0000000000007941 */ /* 0x000fea0003800000 */
.L_x_1322:
[----:B------:R-:W-:Y:S04]  /*0b30*/  BSSY B0, `(.L_x_1324) ;  /* 0x0000032000007945 */ /* 0x000fe80003800000 */
[----:B------:R-:W-:Y:S05]  /*0b40*/  @!P2 BRA `(.L_x_1325) ;  /* 0x0000000000c0a947 */ /* 0x000fea0003800000 */
        /* <DEDUP_REMOVED lines=25> */
[-C--:B------:R-:W-:Y:S01]  /*0ce0*/  FFMA.FTZ R53, R136, R135.reuse, R53 ;  /* 0x0000008788357223 */ /* 0x080fe20000010035 */
[----:B------:R-:W-:Y:S01]  /*0cf0*/  SHF.L.U32 R82, R82, 0x10, RZ ;  /* 0x0000001052527819 */ /* 0x000fe200000006ff */
[----:B------:R-:W-:Y:S01]  /*0d00*/  FMUL.FTZ R135, R90, R135 ;  /* 0x000000875a877220 */ /* 0x000fe20000410000 */
[----:B------:R-:W-:Y:S01]  /*0d10*/  FADD.FTZ R68, R75, R138 ;  /* 0x0000008a4b447221 */ /* 0x000fe20000010000 */
[----:B------:R-:W-:Y:S01]  /*0d20*/  FFMA.FTZ R69, R133, R138, R74 ;  /* 0x0000008a85457223 */ /* 0x000fe2000001004a */
        /* <DEDUP_REMOVED lines=18> */
.L_x_1325:
[----:B------:R-:W-:Y:S05]  /*0e50*/  BSYNC B0 ;  /* 0x0000000000007941 */ /* 0x000fea0003800000 */
.L_x_1324:
[----:B------:R-:W-:Y:S04]  /*0e60*/  BSSY B0, `(.L_x_1326) ;  /* 0x0000032000007945 */ /* 0x000fe80003800000 */
[----:B------:R-:W-:Y:S05]  /*0e70*/  @!P1 BRA `(.L_x_1327) ;  /* 0x0000000000c09947 */ /* 0x000fea0003800000 */
[----:B------:R-:W0:Y:S01]  /*0e80*/  LDC.64 R70, c[0x0][0x2b8] ;  /* 0x0000ae00ff467b82 */ /* 0x000e220000000a00 */
[----:B------:R-:W-:-:S04]  /*0e90*/  LEA R68, P4, R81, UR10, 0x4 ;  /* 0x0000000a51447c11 */ /* 0x000fc8000f8820ff */
[C---:B------:R-:W-:Y:S01]  /*0ea0*/  LEA.HI.X R69, R81.reuse, UR11, RZ, 0x4, P4 ;  /* 0x0000000b51457c11 */ /* 0x040fe2000a0f24ff */
[----:B0-----:R-:W-:-:S05]  /*0eb0*/  IMAD.WIDE.U32 R78, R81, 0x8, R70 ;  /* 0x00000008514e7825 */ /* 0x001fca00078e0046 */
[----:B------:R-:W2:Y:S04]  /*0ec0*/  LDG.E.128 R68, desc[UR4][R68.64] ;  /* 0x0000000444447981 */ /* 0x000ea8000c1e1d00 */
[----:B------:R-:W3:Y:S01]  /*0ed0*/  LDG.E.64 R78, desc[UR4][R78.64] ;  /* 0x000000044e4e7981 */ /* 0x000ee2000c1e1b00 */
[----:B------:R-:W-:-:S04]  /*0ee0*/  ISETP.NE.U32.AND P4, PT, RZ, UR8, PT ;  /* 0x00000008ff007c0c */ /* 0x000fc8000bf85070 */
[----:B------:R-:W-:-:S13]  /*0ef0*/  ISETP.NE.AND.EX P4, PT, RZ, UR9, PT, P4 ;  /* 0x00000009ff007c0c */ /* 0x000fda000bf85340 */
[----:B------:R-:W-:-:S04]  /*0f00*/  @P4 LEA R76, P5, R81, UR8, 0x4 ;  /* 0x00000008514c4c11 */ /* 0x000fc8000f8a20ff */
[----:B------:R-:W-:-:S05]  /*0f10*/  @P4 LEA.HI.X R77, R81, UR9, RZ, 0x4, P5 ;  /* 0x00000009514d4c11 */ /* 0x000fca000a8f24ff */
[----:B------:R0:W5:Y:S01]  /*0f20*/  @P4 LDG.E.128 R8, desc[UR4][R76.64] ;  /* 0x000000044c084981 */ /* 0x000162000c1e1d00 */
[----:B------:R-:W-:Y:S01]  /*0f30*/  IADD3 R81, R81, 0x100, RZ ;  /* 0x0000010051517810 */ /* 0x000fe20007ffe0ff */
[C---:B--2---:R-:W-:Y:S01]  /*0f40*/  FADD.FTZ R110, -R73.reuse, R69 ;  /* 0x00000045496e7221 */ /* 0x044fe20000010100 */
[----:B---3--:R-:W-:Y:S02]  /*0f50*/  MOV R80, R78 ;  /* 0x0000004e00507202 */ /* 0x008fe40000000f00 */
[----:B------:R-:W-:Y:S01]  /*0f60*/  SHF.R.U64 R113, R78, 0x10, R79 ;  /* 0x000000104e717819 */ /* 0x000fe2000000124f */
[----:B------:R-:W-:Y:S02]  /*0f70*/  FADD.FTZ R78, -R73, R68 ;  /* 0x00000044494e7221 */ /* 0x000fe40000010100 */
[----:B------:R-:W-:Y:S01]  /*0f80*/  IMAD.U32 R80, R80, 0x10000, RZ ;  /* 0x0001000050507824 */ /* 0x000fe200078e00ff */
[----:B------:R-:W-:Y:S01]  /*0f90*/  SHF.L.U32 R113, R113, 0x10, RZ ;  /* 0x0000001071717819 */ /* 0x000fe200000006ff */
[----:B-----5:R-:W-:Y:S01]  /*0fa0*/  FMUL.FTZ R110, R147, R110 ;  /* 0x0000006e936e7220 */ /* 0x020fe20000410000 */
[----:B------:R-:W-:Y:S01]  /*0fb0*/  MOV R82, R79 ;  /* 0x0000004f00527202 */ /* 0x000fe20000000f00 */
[----:B------:R-:W-:Y:S01]  /*0fc0*/  FMUL.FTZ R112, R93, R80 ;  /* 0x000000505d707220 */ /* 0x000fe20000410000 */
[----:B------:R-:W-:Y:S01]  /*0fd0*/  FMUL.FTZ R111, R147, R78 ;  /* 0x0000004e936f7220 */ /* 0x000fe20000410000 */
[----:B------:R-:W-:Y:S01]  /*0fe0*/  FADD.FTZ R29, R29, R113 ;  /* 0x000000711d1d7221 */ /* 0x000fe20000010000 */
[-C--:B------:R-:W-:Y:S01]  /*0ff0*/  FFMA.FTZ R49, R110, R113.reuse, R49 ;  /* 0x000000716e317223 */ /* 0x080fe20000010031 */
[----:B------:R-:W-:Y:S01]  /*1000*/  SHF.R.U32.HI R83, RZ, 0x10, R79 ;  /* 0x00000010ff537819 */ /* 0x000fe2000001164f */
[----:B------:R-:W-:Y:S01]  /*1010*/  FMUL.FTZ R113, R94, R113 ;  /* 0x000000715e717220 */ /* 0x000fe20000410000 */
[----:B------:R-:W-:Y:S01]  /*1020*/  SHF.L.U32 R82, R82, 0x10, RZ ;  /* 0x0000001052527819 */ /* 0x000fe200000006ff */
[----:B------:R-:W-:Y:S01]  /*1030*/  FADD.FTZ R68, R75, R112 ;  /* 0x000000704b447221 */ /* 0x000fe20000010000 */
[----:B------:R-:W-:Y:S01]  /*1040*/  FADD.FTZ R70, -R73, R70 ;  /* 0x0000004649467221 */ /* 0x000fe20000010100 */
[----:B------:R-:W-:Y:S01]  /*1050*/  FFMA.FTZ R69, R111, R112, R74 ;  /* 0x000000706f457223 */ /* 0x000fe2000001004a */
[----:B------:R-:W-:Y:S01]  /*1060*/  FADD.FTZ R118, -R73, R71 ;  /* 0x0000004749767221 */ /* 0x000fe20000010100 */
[----:B0-----:R-:W-:Y:S01]  /*1070*/  SHF.L.U32 R76, R83, 0x10, RZ ;  /* 0x00000010534c7819 */ /* 0x001fe200000006ff */
        /* <DEDUP_REMOVED lines=16> */
.L_x_1327:
[----:B------:R-:W-:Y:S05]  /*1180*/  BSYNC B0 ;  /* 0x0000000000007941 */ /* 0x000fea0003800000 */
.L_x_1326:
        /* <DEDUP_REMOVED lines=50> */
.L_x_1329:
[----:B------:R-:W-:Y:S05]  /*14b0*/  BSYNC B0 ;  /* 0x0000000000007941 */ /* 0x000fea0003800000 */
.L_x_1328:
[----:B------:R-:W-:Y:S01]  /*14c0*/  ISETP.NE.AND P4, PT, R151, RZ, PT ;  /* 0x000000ff9700720c */ /* 0x000fe20003f85270 */
[----:B------:R-:W-:-:S12]  /*14d0*/  BSSY B0, `(.L_x_1330) ;  /* 0x0000031000007945 */ /* 0x000fd80003800000 */
        /* <DEDUP_REMOVED lines=48> */
.L_x_1331:
[----:B------:R-:W-:Y:S05]  /*17e0*/  BSYNC B0 ;  /* 0x0000000000007941 */ /* 0x000fea0003800000 */
.L_x_1330:
        /* <DEDUP_REMOVED lines=25> */
.L_x_1358:
[----:B------:R-:W3:Y:S01]  /*1980*/  S2R R73, SR_CgaCtaId ;  /* 0x0000000000497919 */ /* 0x000ee20000008800 */
[----:B------:R-:W-:Y:S01]  /*1990*/  MOV R72, 0x400 ;  /* 0x0000040000487802 */ /* 0x000fe20000000f00 */
[----:B-1----:R-:W-:Y:S01]  /*19a0*/  FADD.FTZ R156, R75, R70 ;  /* 0x000000464b9c7221 */ /* 0x002fe20000010000 */
[----:B------:R-:W-:Y:S01]  /*19b0*/  @!P5 LOP3.LUT R68, R68, 0x7, RZ, 0xc0, !PT ;  /* 0x000000074444d812 */ /* 0x000fe200078ec0ff */
[----:B--2---:R-:W-:Y:S01]  /*19c0*/  FADD.FTZ R157, R74, R71 ;  /* 0x000000474a9d7221 */ /* 0x004fe20000010000 */
[----:B------:R-:W-:Y:S02]  /*19d0*/  UISETP.NE.AND UP0, UPT, UR13, URZ, UPT ;  /* 0x0000003f0d00728c */ /* 0x000fe4000bf05270 */
[----:B------:R-:W-:Y:S02]  /*19e0*/  @!P5 IADD3 R68, R69, R68, RZ ;  /* 0x000000444544d210 */ /* 0x000fe40007ffe0ff */
[----:B---3--:R-:W-:-:S04]  /*19f0*/  LEA R72, R73, R72, 0x18 ;  /* 0x0000004849487211 */ /* 0x008fc800078ec0ff */
[----:B------:R-:W-:Y:S01]  /*1a00*/  @!P5 LEA R152, R68, R72, 0x3 ;  /* 0x000000484498d211 */ /* 0x000fe200078e18ff */
[----:B------:R-:W-:-:S04]  /*1a10*/  IMAD R153, R69, 0x8, R72 ;  /* 0x0000000845997824 */ /* 0x000fc800078e0248 */
[----:B------:R-:W-:Y:S01]  /*1a20*/  @!P5 STS.64 [R152+0x5000], R156 ;  /* 0x0050009c9800d388 */ /* 0x000fe20000000a00 */
[----:B------:R-:W-:Y:S01]  /*1a30*/  PLOP3.LUT P5, PT, PT, PT, UP0, 0x80, 0x0 ;  /* 0x000000000000781c */ /* 0x000fe20003faf008 */
[----:B------:R-:W-:Y:S05]  /*1a40*/  WARPSYNC.ALL ;  /* 0x0000000000007948 */ /* 0x000fea0003800000 */
[----:B------:R-:W-:Y:S06]  /*1a50*/  BAR.SYNC.DEFER_BLOCKING 0x0 ;  /* 0x0000000000007b1d */ /* 0x000fec0000010000 */
[----:B------:R-:W-:Y:S01]  /*1a60*/  BSSY B0, `(.L_x_1333) ;  /* 0x000004f000007945 */ /* 0x000fe20003800000 */
        /* <DEDUP_REMOVED lines=43> */
[----:B------:R-:W-:-:S04]  /*1d20*/  ISETP.NE.U32.AND P6, PT, RZ, UR14, PT ;  /* 0x0000000eff007c0c */ /* 0x000fc8000bfc5070 */
[----:B------:R-:W-:-:S04]  /*1d30*/  ISETP.NE.AND.EX P6, PT, RZ, UR15, PT, P6 ;  /* 0x0000000fff007c0c */ /* 0x000fc8000bfc5360 */
[----:B------:R-:W-:Y:S02]  /*1d40*/  SEL R65, R76, R65, P6 ;  /* 0x000000414c417207 */ /* 0x000fe40003000000 */
[----:B------:R-:W-:Y:S01]  /*1d50*/  SEL R67, R78, R67, P6 ;  /* 0x000000434e437207 */ /* 0x000fe20003000000 */
[----:B------:R-:W1:Y:S01]  /*1d60*/  F2F.BF16.F32 R76, R76 ;  /* 0x0000004c004c7304 */ /* 0x000e620000202000 */
[----:B------:R-:W-:Y:S02]  /*1d70*/  SEL R64, R77, R64, P6 ;  /* 0x000000404d407207 */ /* 0x000fe40003000000 */
[----:B------:R-:W-:-:S03]  /*1d80*/  SEL R66, R79, R66, P6 ;  /* 0x000000424f427207 */ /* 0x000fc60003000000 */
[----:B------:R-:W2:Y:S02]  /*1d90*/  @P6 LDC.64 R70, c[0x0][0x308] ;  /* 0x0000c200ff466b82 */ /* 0x000ea40000000a00 */
[----:B------:R-:W3:Y:S01]  /*1da0*/  F2F.BF16.F32 R78, R78 ;  /* 0x0000004e004e7304 */ /* 0x000ee20000202000 */
[----:B-1----:R-:W-:-:S07]  /*1db0*/  IMAD.WIDE.U32 R72, R76, 0x10000, RZ ;  /* 0x000100004c487825 */ /* 0x002fce00078e00ff */
[----:B------:R-:W1:Y:S01]  /*1dc0*/  F2F.BF16.F32 R79, R79 ;  /* 0x0000004f004f7304 */ /* 0x000e620000202000 */
[----:B---3--:R-:W-:-:S07]  /*1dd0*/  SHF.L.U32 R81, R78, 0x10, RZ ;  /* 0x000000104e517819 */ /* 0x008fce00000006ff */
[----:B------:R-:W3:Y:S01]  /*1de0*/  F2F.BF16.F32 R77, R77 ;  /* 0x0000004d004d7304 */ /* 0x000ee20000202000 */
[----:B--2---:R-:W-:Y:S01]  /*1df0*/  @P6 IMAD.WIDE.U32 R70, R109, 0x10, R70 ;  /* 0x000000106d466825 */ /* 0x004fe200078e0046 */
[----:B-1----:R-:W-:-:S04]  /*1e00*/  LOP3.LUT R73, R73, R81, R79, 0xfe, !PT ;  /* 0x0000005149497212 */ /* 0x002fc800078efe4f */
[----:B------:R0:W-:Y:S01]  /*1e10*/  @P6 STG.E.128 desc[UR4][R70.64], R64 ;  /* 0x0000004046006986 */ /* 0x0001e2000c101d04 */
[----:B------:R-:W-:Y:S02]  /*1e20*/  ISETP.NE.U32.AND P6, PT, RZ, UR16, PT ;  /* 0x00000010ff007c0c */ /* 0x000fe4000bfc5070 */
[----:B---3--:R-:W-:Y:S02]  /*1e30*/  LOP3.LUT R72, R72, R77, RZ, 0xfc, !PT ;  /* 0x0000004d48487212 */ /* 0x008fe400078efcff */
[----:B------:R-:W-:Y:S01]  /*1e40*/  ISETP.NE.AND.EX P6, PT, RZ, UR17, PT, P6 ;  /* 0x00000011ff007c0c */ /* 0x000fe2000bfc5360 */
[----:B0-----:R-:W-:-:S12]  /*1e50*/  IMAD.WIDE.U32 R70, R109, 0x8, R74 ;  /* 0x000000086d467825 */ /* 0x001fd800078e004a */
[----:B------:R-:W-:Y:S02]  /*1e60*/  @P6 PRMT R105, R77, 0x7610, R105 ;  /* 0x000076104d696816 */ /* 0x000fe40000000069 */
[----:B------:R-:W-:Y:S01]  /*1e70*/  @P6 PRMT R106, R76, 0x7610, R106 ;  /* 0x000076104c6a6816 */ /* 0x000fe2000000006a */
[----:B------:R0:W-:Y:S01]  /*1e80*/  STG.E.64 desc[UR4][R70.64], R72 ;  /* 0x0000004846007986 */ /* 0x0001e2000c101b04 */
[----:B------:R-:W-:Y:S02]  /*1e90*/  @P6 PRMT R107, R79, 0x7610, R107 ;  /* 0x000076104f6b6816 */ /* 0x000fe4000000006b */
[----:B------:R-:W-:Y:S01]  /*1ea0*/  @P6 PRMT R108, R78, 0x7610, R108 ;  /* 0x000076104e6c6816 */ /* 0x000fe2000000006c */
[----:B------:R-:W-:Y:S06]  /*1eb0*/  @!P6 BRA `(.L_x_1335) ;  /* 0x000000000020e947 */ /* 0x000fec0003800000 */
        /* <DEDUP_REMOVED lines=8> */
.L_x_1335:
[----:B------:R-:W-:-:S07]  /*1f40*/  IADD3 R109, R109, 0x100, RZ ;  /* 0x000001006d6d7810 */ /* 0x000fce0007ffe0ff */
.L_x_1334:
[----:B------:R-:W-:Y:S05]  /*1f50*/  BSYNC B0 ;  /* 0x0000000000007941 */ /* 0x000fea0003800000 */
.L_x_1333:
[----:B------:R-:W-:Y:S04]  /*1f60*/  BSSY B0, `(.L_x_1336) ;  /* 0x0000038000007945 */ /* 0x000fe80003800000 */
[----:B------:R-:W-:Y:S05]  /*1f70*/  @!P2 BRA `(.L_x_1337) ;  /* 0x0000000000d8a947 */ /* 0x000fea0003800000 */
[----:B------:R-:W-:Y:S01]  /*1f80*/  ISETP.NE.U32.AND P6, PT, RZ, UR8, PT ;  /* 0x00000008ff007c0c */ /* 0x000fe2000bfc5070 */
[-CC-:B01----:R-:W-:Y:S01]  /*1f90*/  FFMA.FTZ R71, R133, R68.reuse, R69.reuse ;  /* 0x0000004485477223 */ /* 0x183fe20000010045 */
        /* <DEDUP_REMOVED lines=21> */
[----:B------:R-:W-:Y:S01]  /*20f0*/  F2F.BF16.F32 R76, R76 ;  /* 0x0000004c004c7304 */ /* 0x000fe20000202000 */
[----:B------:R-:W-:Y:S02]  /*2100*/  SEL R64, R77, R64, P6 ;  /* 0x000000404d407207 */ /* 0x000fe40003000000 */
[----:B------:R-:W-:-:S03]  /*2110*/  SEL R66, R79, R66, P6 ;  /* 0x000000424f427207 */ /* 0x000fc60003000000 */
[----:B------:R-:W1:Y:S01]  /*2120*/  @P6 LDC.64 R70, c[0x0][0x308] ;  /* 0x0000c200ff466b82 */ /* 0x000e620000000a00 */
[----:B0-----:R-:W-:Y:S01]  /*2130*/  IMAD.WIDE.U32 R74, R109, 0x8, R74 ;  /* 0x000000086d4a7825 */ /* 0x001fe200078e004a */
[----:B------:R-:W0:Y:S08]  /*2140*/  F2F.BF16.F32 R78, R78 ;  /* 0x0000004e004e7304 */ /* 0x000e300000202000 */
[----:B------:R-:W2:Y:S01]  /*2150*/  F2F.BF16.F32 R79, R79 ;  /* 0x0000004f004f7304 */ /* 0x000ea20000202000 */
[----:B0-----:R-:W-:-:S07]  /*2160*/  SHF.L.U32 R81, R78, 0x10, RZ ;  /* 0x000000104e517819 */ /* 0x001fce00000006ff */
[----:B------:R-:W0:Y:S01]  /*2170*/  F2F.BF16.F32 R77, R77 ;  /* 0x0000004d004d7304 */ /* 0x000e220000202000 */
[----:B-1----:R-:W-:-:S04]  /*2180*/  @P6 IMAD.WIDE.U32 R72, R109, 0x10, R70 ;  /* 0x000000106d486825 */ /* 0x002fc800078e0046 */
[----:B------:R-:W-:Y:S01]  /*2190*/  IMAD.WIDE.U32 R70, R76, 0x10000, RZ ;  /* 0x000100004c467825 */ /* 0x000fe200078e00ff */
[----:B------:R1:W-:Y:S01]  /*21a0*/  @P6 STG.E.128 desc[UR4][R72.64], R64 ;  /* 0x0000004048006986 */ /* 0x0003e2000c101d04 */
[----:B------:R-:W-:-:S03]  /*21b0*/  ISETP.NE.U32.AND P6, PT, RZ, UR16, PT ;  /* 0x00000010ff007c0c */ /* 0x000fc6000bfc5070 */
[----:B--2---:R-:W-:Y:S02]  /*21c0*/  LOP3.LUT R71, R71, R81, R79, 0xfe, !PT ;  /* 0x0000005147477212 */ /* 0x004fe400078efe4f */
        /* <DEDUP_REMOVED lines=16> */
.L_x_1338:
[----:B------:R-:W-:-:S07]  /*22d0*/  IADD3 R109, R109, 0x100, RZ ;  /* 0x000001006d6d7810 */ /* 0x000fce0007ffe0ff */
.L_x_1337:
[----:B------:R-:W-:Y:S05]  /*22e0*/  BSYNC B0 ;  /* 0x0000000000007941 */ /* 0x000fea0003800000 */
.L_x_1336:
        /* <DEDUP_REMOVED lines=55> */
.L_x_1341:
[----:B------:R-:W-:-:S07]  /*2660*/  IADD3 R109, R109, 0x100, RZ ;  /* 0x000001006d6d7810 */ /* 0x000fce0007ffe0ff */
.L_x_1340:
[----:B------:R-:W-:Y:S05]  /*2670*/  BSYNC B0 ;  /* 0x0000000000007941 */ /* 0x000fea0003800000 */
.L_x_1339:
        /* <DEDUP_REMOVED lines=32> */
[----:B0-----:R-:W-:-:S07]  /*2880*/  IMAD.U32 R81, R78, 0x10000, RZ ;  /* 0x000100004e517824 */ /* 0x001fce00078e00ff */
        /* <DEDUP_REMOVED lines=22> */
.L_x_1344:
[----:B------:R-:W-:-:S07]  /*29f0*/  IADD3 R109, R109, 0x100, RZ ;  /* 0x000001006d6d7810 */ /* 0x000fce0007ffe0ff */
.L_x_1343:
[----:B------:R-:W-:Y:S05]  /*2a00*/  BSYNC B0 ;  /* 0x0000000000007941 */ /* 0x000fea0003800000 */
.L_x_1342:
[----:B------:R-:W-:Y:S01]  /*2a10*/  ISETP.NE.AND P6, PT, R151, RZ, PT ;  /* 0x000000ff9700720c */ /* 0x000fe20003fc5270 */
[----:B------:R-:W-:-:S12]  /*2a20*/  BSSY B0, `(.L_x_1345) ;  /* 0x0000037000007945 */ /* 0x000fd80003800000 */
        /* <DEDUP_REMOVED lines=14> */
[----:B------:R-:W-:-:S02]  /*2b10*/  FMUL.FTZ R78, R147, R74 ;  /* 0x0000004a934e7220 */ /* 0x000fc40000410000 */
[----:B------:R-:W0:Y:S02]  /*2b20*/  LDC.64 R74, c[0x0][0x2f8] ;  /* 0x0000be00ff4a7b82 */ /* 0x000e240000000a00 */
        /* <DEDUP_REMOVED lines=21> */
[----:B---3--:R-:W-:Y:S01]  /*2c80*/  LOP3.LUT R72, R70, R77, RZ, 0xfc, !PT ;  /* 0x0000004d46487212 */ /* 0x008fe200078efcff */
[----:B0-----:R-:W-:Y:S01]  /*2c90*/  IMAD.WIDE.U32 R70, R109, 0x8, R74 ;  /* 0x000000086d467825 */ /* 0x001fe200078e004a */
[----:B------:R-:W-:-:S04]  /*2ca0*/  ISETP.NE.AND.EX P6, PT, RZ, UR17, PT, P6 ;  /* 0x00000011ff007c0c */ /* 0x000fc8000bfc5360 */
[----:B------:R2:W-:Y:S09]  /*2cb0*/  STG.E.64 desc[UR4][R70.64], R72 ;  /* 0x0000004846007986 */ /* 0x0005f2000c101b04 */
[----:B------:R-:W-:Y:S02]  /*2cc0*/  @P6 PRMT R105, R77, 0x7610, R105 ;  /* 0x000076104d696816 */ /* 0x000fe40000000069 */
[----:B------:R-:W-:-:S02]  /*2cd0*/  @P6 PRMT R106, R76, 0x7610, R106 ;  /* 0x000076104c6a6816 */ /* 0x000fc4000000006a */
[----:B------:R-:W-:Y:S02]  /*2ce0*/  @P6 PRMT R107, R79, 0x7610, R107 ;  /* 0x000076104f6b6816 */ /* 0x000fe4000000006b */
[----:B------:R-:W-:Y:S01]  /*2cf0*/  @P6 PRMT R108, R78, 0x7610, R108 ;  /* 0x000076104e6c6816 */ /* 0x000fe2000000006c */
[----:B--2---:R-:W-:Y:S06]  /*2d00*/  @!P6 BRA `(.L_x_1346) ;  /* 0x000000000020e947 */ /* 0x004fec0003800000 */
        /* <DEDUP_REMOVED lines=8> */
.L_x_1346:
[----:B------:R-:W-:Y:S05]  /*2d90*/  BSYNC B0 ;  /* 0x0000000000007941 */ /* 0x000fea0003800000 */
.L_x_1345:
[----:B------:R-:W-:Y:S02]  /*2da0*/  IADD3 R85, R85, UR18, RZ ;  /* 0x0000001255557c10 */ /* 0x000fe4000fffe0ff */
[----:B01----:R-:W-:Y:S02]  /*2db0*/  SEL R72, RZ, 0x1, P4 ;  /* 0x00000001ff487807 */ /* 0x003fe40002000000 */
[----:B------:R-:W-:-:S13]  /*2dc0*/  ISETP.GE.AND P4, PT, R85, UR19, PT ;  /* 0x0000001355007c0c */ /* 0x000fda000bf86270 */
[----:B------:R-:W-:Y:S05]  /*2dd0*/  @!P4 BRA `(.L_x_1347) ;  /* 0xffffffd80050c947 */ /* 0x000fea000383ffff */
.L_x_1321:
[----:B------:R-:W0:Y:S01]  /*2de0*/  S2R R0, SR_TID.X ;  /* 0x0000000000007919 */ /* 0x000e220000002100 */
[----:B------:R-:W0:Y:S01]  /*2df0*/  S2UR UR6, SR_CTAID.X ;  /* 0x00000000000679c3 */ /* 0x000e220000002500 */
[----:B------:R-:W-:-:S07]  /*2e00*/  ISETP.NE.AND P4, PT, R151, RZ, PT ;  /* 0x000000ff9700720c */ /* 0x000fce0003f85270 */
[----:B------:R-:W1:Y:S08]  /*2e10*/  @P3 LDC.64 R4, c[0x0][0x2d0] ;  /* 0x0000b400ff043b82 */ /* 0x000e700000000a00 */
[----:B-----5:R-:W3:Y:S08]  /*2e20*/  @P3 LDC.64 R6, c[0x0][0x2d8] ;  /* 0x0000b600ff063b82 */ /* 0x020ef00000000a00 */
[----:B------:R-:W4:Y:S01]  /*2e30*/  @P2 LDC.64 R8, c[0x0][0x2d0] ;  /* 0x0000b400ff082b82 */ /* 0x000f220000000a00 */
[----:B0-----:R-:W-:-:S07]  /*2e40*/  LEA.HI R3, R0, UR6, RZ, 0x18 ;  /* 0x0000000600037c11 */ /* 0x001fce000f8fc0ff */
[----:B------:R-:W0:Y:S01]  /*2e50*/  @P2 LDC.64 R10, c[0x0][0x2d8] ;  /* 0x0000b600ff0a2b82 */ /* 0x000e220000000a00 */
[----:B------:R-:W-:Y:S01]  /*2e60*/  LOP3.LUT R61, R0, 0xff, RZ, 0xc0, !PT ;  /* 0x000000ff003d7812 */ /* 0x000fe200078ec0ff */
[----:B------:R-:W-:-:S06]  /*2e70*/  IMAD R2, R3, R2, RZ ;  /* 0x0000000203027224 */ /* 0x000fcc00078e02ff */
[----:B------:R-:W2:Y:S01]  /*2e80*/  @P1 LDC.64 R12, c[0x0][0x2d0] ;  /* 0x0000b400ff0c1b82 */ /* 0x000ea20000000a00 */
[----:B------:R-:W-:-:S05]  /*2e90*/  LEA.HI R61, R2, R61, RZ, 0x1e ;  /* 0x0000003d023d7211 */ /* 0x000fca00078ff0ff */
[C---:B-1----:R-:W-:Y:S02]  /*2ea0*/  @P3 IMAD.WIDE.U32 R2, R61.reuse, 0x10, R4 ;  /* 0x000000103d023825 */ /* 0x042fe400078e0004 */
[----:B------:R-:W1:Y:S02]  /*2eb0*/  @P1 LDC.64 R14, c[0x0][0x2d8] ;  /* 0x0000b600ff0e1b82 */ /* 0x000e640000000a00 */
[C---:B---3--:R-:W-:Y:S01]  /*2ec0*/  @P3 IMAD.WIDE.U32 R4, R61.reuse, 0x10, R6 ;  /* 0x000000103d043825 */ /* 0x048fe200078e0006 */
[----:B------:R-:W-:Y:S01]  /*2ed0*/  @P3 IADD3 R61, R61, 0x100, RZ ;  /* 0x000001003d3d3810 */ /* 0x000fe20007ffe0ff */
[----:B------:R3:W-:Y:S04]  /*2ee0*/  @P3 STG.E.128 desc[UR4][R2.64], R36 ;  /* 0x0000002402003986 */ /* 0x0007e8000c101d04 */
[----:B------:R-:W3:Y:S01]  /*2ef0*/  @P0 LDC.64 R16, c[0x0][0x2d0] ;  /* 0x0000b400ff100b82 */ /* 0x000ee20000000a00 */
[C---:B----4-:R-:W-:Y:S01]  /*2f00*/  @P2 IMAD.WIDE.U32 R8, R61.reuse, 0x10, R8 ;  /* 0x000000103d082825 */ /* 0x050fe200078e0008 */
[----:B------:R4:W-:Y:S03]  /*2f10*/  @P3 STG.E.128 desc[UR4][R4.64], R56 ;  /* 0x0000003804003986 */ /* 0x0009e6000c101d04 */
[C---:B0-----:R-:W-:Y:S01]  /*2f20*/  @P2 IMAD.WIDE.U32 R10, R61.reuse, 0x10, R10 ;  /* 0x000000103d0a2825 */ /* 0x041fe200078e000a */
[----:B------:R-:W-:Y:S01]  /*2f30*/  @P2 IADD3 R61, R61, 0x100, RZ ;  /* 0x000001003d3d2810 */ /* 0x000fe20007ffe0ff */
[----:B------:R4:W-:Y:S01]  /*2f40*/  @P2 STG.E.128 desc[UR4][R8.64], R32 ;  /* 0x0000002008002986 */ /* 0x0009e2000c101d04 */
[----:B------:R-:W0:Y:S03]  /*2f50*/  @P0 LDC.64 R18, c[0x0][0x2d8] ;  /* 0x0000b600ff120b82 */ /* 0x000e260000000a00 */
[C---:B--2---:R-:W-:Y:S01]  /*2f60*/  @P1 IMAD.WIDE.U32 R12, R61.reuse, 0x10, R12 ;  /* 0x000000103d0c1825 */ /* 0x044fe200078e000c */
[----:B------:R4:W-:Y:S03]  /*2f70*/  @P2 STG.E.128 desc[UR4][R10.64], R52 ;  /* 0x000000340a002986 */ /* 0x0009e6000c101d04 */
[C---:B-1----:R-:W-:Y:S01]  /*2f80*/  @P1 IMAD.WIDE.U32 R14, R61.reuse, 0x10, R14 ;  /* 0x000000103d0e1825 */ /* 0x042fe200078e000e */
        /* <DEDUP_REMOVED lines=16> */
.L_x_1332:
[----:B------:R-:W-:Y:S01]  /*3090*/  HFMA2.MMA R80, -RZ, RZ, 0, 9.5367431640625e-07 ;  /* 0x00000010ff507435 */ /* 0x000fe200000001ff */
[----:B------:R-:W-:Y:S02]  /*30a0*/  MOV R81, R75 ;  /* 0x0000004b00517202 */ /* 0x000fe40000000f00 */
[----:B------:R-:W-:Y:S02]  /*30b0*/  MOV R83, 0x1f ;  /* 0x0000001f00537802 */ /* 0x000fe40000000f00 */
[----:B------:R-:W-:-:S07]  /*30c0*/  MOV R78, 0xffffffff ;  /* 0xffffffff004e7802 */ /* 0x000fce0000000f00 */
[----:B-----5:R-:W-:Y:S05]  /*30d0*/  WARPSYNC.COLLECTIVE R78, `(.L_x_1348) ;  /* 0x000000004e087348 */ /* 0x020fea0003c00000 */
[----:B------:R0:W1:Y:S02]  /*30e0*/  SHFL.DOWN P6, R79, R81, R80, R83 ;  /* 0x08000050514f7389 */ /* 0x00006400000c0053 */
[----:B01---5:R-:W-:Y:S01]  /*30f0*/  ENDCOLLECTIVE ;  /* 0x000000000000791b */ /* 0x023fe20003800000 */
.L_x_1348:
[----:B------:R-:W-:Y:S02]  /*3100*/  MOV R81, R74 ;  /* 0x0000004a00517202 */ /* 0x000fe40000000f00 */
[----:B------:R-:W-:-:S07]  /*3110*/  MOV R70, R79 ;  /* 0x0000004f00467202 */ /* 0x000fce0000000f00 */
[----:B------:R-:W-:Y:S05]  /*3120*/  WARPSYNC.COLLECTIVE R78, `(.L_x_1349) ;  /* 0x000000004e087348 */ /* 0x000fea0003c00000 */
[----:B------:R0:W1:Y:S02]  /*3130*/  SHFL.DOWN P6, R79, R81, R80, R83 ;  /* 0x08000050514f7389 */ /* 0x00006400000c0053 */
[----:B01----:R-:W-:Y:S01]  /*3140*/  ENDCOLLECTIVE ;  /* 0x000000000000791b */ /* 0x003fe20003800000 */
.L_x_1349:
[----:B------:R-:W-:Y:S01]  /*3150*/  FADD.FTZ R70, R70, R75 ;  /* 0x0000004b46467221 */ /* 0x000fe20000010000 */
[----:B------:R-:W-:-:S04]  /*3160*/  HFMA2.MMA R80, -RZ, RZ, 0, 4.76837158203125e-07 ;  /* 0x00000008ff507435 */ /* 0x000fc800000001ff */
[----:B------:R-:W-:Y:S01]  /*3170*/  MOV R81, R70 ;  /* 0x0000004600517202 */ /* 0x000fe20000000f00 */
[----:B------:R-:W-:-:S07]  /*3180*/  IMAD.MOV.U32 R71, RZ, RZ, R79 ;  /* 0x000000ffff477224 */ /* 0x000fce00078e004f */
[----:B------:R-:W-:Y:S05]  /*3190*/  WARPSYNC.COLLECTIVE R78, `(.L_x_1350) ;  /* 0x000000004e087348 */ /* 0x000fea0003c00000 */
[----:B------:R0:W1:Y:S02]  /*31a0*/  SHFL.DOWN P6, R79, R81, R80, R83 ;  /* 0x08000050514f7389 */ /* 0x00006400000c0053 */
[----:B01----:R-:W-:Y:S01]  /*31b0*/  ENDCOLLECTIVE ;  /* 0x000000000000791b */ /* 0x003fe20003800000 */
.L_x_1350:
[----:B------:R-:W-:-:S05]  /*31c0*/  FADD.FTZ R71, R71, R74 ;  /* 0x0000004a47477221 */ /* 0x000fca0000010000 */
[----:B------:R-:W-:Y:S02]  /*31d0*/  MOV R81, R71 ;  /* 0x0000004700517202 */ /* 0x000fe40000000f00 */
[----:B------:R-:W-:-:S07]  /*31e0*/  MOV R73, R79 ;  /* 0x0000004f00497202 */ /* 0x000fce0000000f00 */
[----:B------:R-:W-:Y:S05]  /*31f0*/  WARPSYNC.COLLECTIVE R78, `(.L_x_1351) ;  /* 0x000000004e087348 */ /* 0x000fea0003c00000 */
[----:B------:R0:W1:Y:S02]  /*3200*/  SHFL.DOWN P6, R79, R81, R80, R83 ;  /* 0x08000050514f7389 */ /* 0x00006400000c0053 */
[----:B01----:R-:W-:Y:S01]  /*3210*/  ENDCOLLECTIVE ;  /* 0x000000000000791b */ /* 0x003fe20003800000 */
.L_x_1351:
[----:B------:R-:W-:-:S05]  /*3220*/  FADD.FTZ R73, R70, R73 ;  /* 0x0000004946497221 */ /* 0x000fca0000010000 */
[----:B------:R-:W-:Y:S01]  /*3230*/  MOV R81, R73 ;  /* 0x0000004900517202 */ /* 0x000fe20000000f00 */
[----:B------:R-:W-:Y:S01]  /*3240*/  IMAD.MOV.U32 R80, RZ, RZ, 0x4 ;  /* 0x00000004ff507424 */ /* 0x000fe200078e00ff */
[----:B------:R-:W-:-:S07]  /*3250*/  MOV R72, R79 ;  /* 0x0000004f00487202 */ /* 0x000fce0000000f00 */
[----:B------:R-:W-:Y:S05]  /*3260*/  WARPSYNC.COLLECTIVE R78, `(.L_x_1352) ;  /* 0x000000004e087348 */ /* 0x000fea0003c00000 */
[----:B------:R0:W1:Y:S02]  /*3270*/  SHFL.DOWN P6, R79, R81, R80, R83 ;  /* 0x08000050514f7389 */ /* 0x00006400000c0053 */
[----:B01----:R-:W-:Y:S01]  /*3280*/  ENDCOLLECTIVE ;  /* 0x000000000000791b */ /* 0x003fe20003800000 */
.L_x_1352:
[----:B------:R-:W-:-:S05]  /*3290*/  FADD.FTZ R72, R71, R72 ;  /* 0x0000004847487221 */ /* 0x000fca0000010000 */
[----:B------:R-:W-:Y:S02]  /*32a0*/  MOV R81, R72 ;  /* 0x0000004800517202 */ /* 0x000fe40000000f00 */
[----:B------:R-:W-:-:S07]  /*32b0*/  MOV R76, R79 ;  /* 0x0000004f004c7202 */ /* 0x000fce0000000f00 */
[----:B------:R-:W-:Y:S05]  /*32c0*/  WARPSYNC.COLLECTIVE R78, `(.L_x_1353) ;  /* 0x000000004e087348 */ /* 0x000fea0003c00000 */
[----:B------:R0:W1:Y:S02]  /*32d0*/  SHFL.DOWN P6, R79, R81, R80, R83 ;  /* 0x08000050514f7389 */ /* 0x00006400000c0053 */
[----:B01----:R-:W-:Y:S01]  /*32e0*/  ENDCOLLECTIVE ;  /* 0x000000000000791b */ /* 0x003fe20003800000 */
.L_x_1353:
[----:B------:R-:W-:Y:S01]  /*32f0*/  FADD.FTZ R76, R73, R76 ;  /* 0x0000004c494c7221 */ /* 0x000fe20000010000 */
[----:B------:R-:W-:-:S04]  /*3300*/  HFMA2.MMA R80, -RZ, RZ, 0, 1.1920928955078125e-07 ;  /* 0x00000002ff507435 */ /* 0x000fc800000001ff */
[----:B------:R-:W-:Y:S02]  /*3310*/  MOV R81, R76 ;  /* 0x0000004c00517202 */ /* 0x000fe40000000f00 */
[----:B------:R-:W-:-:S07]  /*3320*/  MOV R77, R79 ;  /* 0x0000004f004d7202 */ /* 0x000fce0000000f00 */
[----:B------:R-:W-:Y:S05]  /*3330*/  WARPSYNC.COLLECTIVE R78, `(.L_x_1354) ;  /* 0x000000004e087348 */ /* 0x000fea0003c00000 */
[----:B------:R0:W1:Y:S02]  /*3340*/  SHFL.DOWN P6, R79, R81, R80, R83 ;  /* 0x08000050514f7389 */ /* 0x00006400000c0053 */
[----:B01----:R-:W-:Y:S01]  /*3350*/  ENDCOLLECTIVE ;  /* 0x000000000000791b */ /* 0x003fe20003800000 */
.L_x_1354:
[----:B------:R-:W-:-:S04]  /*3360*/  FADD.FTZ R77, R72, R77 ;  /* 0x0000004d484d7221 */ /* 0x000fc80000010000 */
[----:B------:R-:W-:Y:S01]  /*3370*/  IMAD.MOV.U32 R81, RZ, RZ, R77 ;  /* 0x000000ffff517224 */ /* 0x000fe200078e004d */
[----:B------:R-:W-:-:S07]  /*3380*/  MOV R75, R79 ;  /* 0x0000004f004b7202 */ /* 0x000fce0000000f00 */
[----:B------:R-:W-:Y:S05]  /*3390*/  WARPSYNC.COLLECTIVE R78, `(.L_x_1355) ;  /* 0x000000004e087348 */ /* 0x000fea0003c00000 */
[----:B------:R0:W1:Y:S02]  /*33a0*/  SHFL.DOWN P6, R79, R81, R80, R83 ;  /* 0x08000050514f7389 */ /* 0x00006400000c0053 */
[----:B01----:R-:W-:Y:S01]  /*33b0*/  ENDCOLLECTIVE ;  /* 0x000000000000791b */ /* 0x003fe20003800000 */
.L_x_1355:
[----:B------:R-:W-:Y:S01]  /*33c0*/  FADD.FTZ R75, R76, R75 ;  /* 0x0000004b4c4b7221 */ /* 0x000fe20000010000 */
[----:B------:R-:W-:-:S04]  /*33d0*/  HFMA2.MMA R80, -RZ, RZ, 0, 5.9604644775390625e-08 ;  /* 0x00000001ff507435 */ /* 0x000fc800000001ff */
[----:B------:R-:W-:Y:S02]  /*33e0*/  MOV R81, R75 ;  /* 0x0000004b00517202 */ /* 0x000fe40000000f00 */
[----:B------:R-:W-:-:S07]  /*33f0*/  MOV R74, R79 ;  /* 0x0000004f004a7202 */ /* 0x000fce0000000f00 */
[----:B------:R-:W-:Y:S05]  /*3400*/  WARPSYNC.COLLECTIVE R78, `(.L_x_1356) ;  /* 0x000000004e087348 */ /* 0x000fea0003c00000 */
[----:B------:R0:W1:Y:S02]  /*3410*/  SHFL.DOWN P6, R79, R81, R80, R83 ;  /* 0x08000050514f7389 */ /* 0x00006400000c0053 */
[----:B01----:R-:W-:Y:S01]  /*3420*/  ENDCOLLECTIVE ;  /* 0x000000000000791b */ /* 0x003fe20003800000 */
.L_x_1356:
[----:B------:R-:W-:-:S05]  /*3430*/  FADD.FTZ R74, R77, R74 ;  /* 0x0000004a4d4a7221 */ /* 0x000fca0000010000 */
[----:B------:R-:W-:Y:S02]  /*3440*/  MOV R81, R74 ;  /* 0x0000004a00517202 */ /* 0x000fe40000000f00 */
[----:B------:R-:W-:-:S07]  /*3450*/  MOV R70, R79 ;  /* 0x0000004f00467202 */ /* 0x000fce0000000f00 */
[----:B------:R-:W-:Y:S05]  /*3460*/  WARPSYNC.COLLECTIVE R78, `(.L_x_1357) ;  /* 0x000000004e087348 */ /* 0x000fea0003c00000 */
[----:B------:R0:W1:Y:S02]  /*3470*/  SHFL.DOWN P6, R79, R81, R80, R83 ;  /* 0x08000050514f7389 */ /* 0x00006400000c0053 */
[----:B01----:R-:W-:Y:S01]  /*3480*/  ENDCOLLECTIVE ;  /* 0x000000000000791b */ /* 0x003fe20003800000 */
.L_x_1357:
[----:B------:R-:W-:Y:S01]  /*3490*/  MOV R71, R79 ;  /* 0x0000004f00477202 */ /* 0x000fe20000000f00 */
[----:B------:R-:W-:Y:S06]  /*34a0*/  BRA `(.L_x_1358) ;  /* 0xffffffe400347947 */ /* 0x000fec000383ffff */
.L_x_1359:
        /* <DEDUP_REMOVED lines=13> */
.L_x_3915:


//--------------------- .text._ZN10layer_norm31ln_parallel_residual_bwd_kernelINS_13Kernel_traitsI13__nv_bfloat16S2_fS2_fjLj5120ELj1ELj1ELj8ELj8ENS_18Kernel_traits_baseILj5120ES2_S2_fS2_fjLj256EEEEELb0ELb1ELb1EEEvNS_9BwdParamsE --------------------------
	.section	.text._ZN10layer_norm31ln_parallel_residual_bwd_kernelINS_13Kernel_traitsI13__nv_bfloat16S2_fS2_fjLj5120ELj1ELj1ELj8ELj8ENS_18Kernel_traits_baseILj5120ES2_S2_fS2_fjLj256EEEEELb0ELb1ELb1EEEvNS_9BwdParamsE,"ax",@progbits
	.align	128
        .global         _ZN10layer_norm31ln_parallel_residual_bwd_kernelINS_13Kernel_traitsI13__nv_bfloat16S2_fS2_fjLj5120ELj1ELj1ELj8ELj8ENS_18Kernel_traits_baseILj5120ES2_S2_fS2_fjLj256EEEEELb0ELb1ELb1EEEvNS_9BwdParamsE
        .type           _ZN10layer_norm31ln_parallel_residual_bwd_kernelINS_13Kernel_traitsI13__nv_bfloat16S2_fS2_fjLj5120ELj1ELj1ELj8ELj8ENS_18Kernel_traits_baseILj5120ES2_S2_fS2_fjLj256EEEEELb0ELb1ELb1EEEvNS_9BwdParamsE,@function
        .size           _ZN10layer_norm31ln_parallel_residual_bwd_kernelINS_13Kernel_traitsI13__nv_bfloat16S2_fS2_fjLj5120ELj1ELj1ELj8ELj8ENS_18Kernel_traits_baseILj5120ES2_S2_fS2_fjLj256EEEEELb0ELb1ELb1EEEvNS_9BwdParamsE,(.L_x_3916 - _ZN10layer_norm31ln_parallel_residual_bwd_kernelINS_13Kernel_traitsI13__nv_bfloat16S2_fS2_fjLj5120ELj1ELj1ELj8ELj8ENS_18Kernel_traits_baseILj5120ES2_S2_fS2_fjLj256EEEEELb0ELb1ELb1EEEvNS_9BwdParamsE)
        .other          _ZN10layer_norm31ln_parallel_residual_bwd_kernelINS_13Kernel_traitsI13__nv_bfloat16S2_fS2_fjLj5120ELj1ELj1ELj8ELj8ENS_18Kernel_traits_baseILj5120ES2_S2_fS2_fjLj256EEEEELb0ELb1ELb1EEEvNS_9BwdParamsE,@"STO_CUDA_ENTRY STV_DEFAULT"
_ZN10layer_norm31ln_parallel_residual_bwd_kernelINS_13Kernel_traitsI13__nv_bfloat16S2_fS2_fjLj5120ELj1ELj1ELj8ELj8ENS_18Kernel_traits_baseILj5120ES2_S2_fS2_fjLj256EEEEELb0ELb1ELb1EEEvNS_9BwdParamsE:
.text._ZN10layer_norm31ln_parallel_residual_bwd_kernelINS_13Kernel_traitsI13__nv_bfloat16S2_fS2_fjLj5120ELj1ELj1ELj8ELj8ENS_18Kernel_traits_baseILj5120ES2_S2_fS2_fjLj256EEEEELb0ELb1ELb1EEEvNS_9BwdParamsE:
[----:B------:R-:W-:Y:S01]  /*0000*/  LDC R1, c[0x0][0x28] ;  /* 0x00000a00ff017b82 */ /* 0x000fe20000000800 */
[----:B------:R-:W0:Y:S07]  /*0010*/  S2R R48, SR_TID.X ;  /* 0x0000000000307919 */ /* 0x000e2e0000002100 */
[----:B------:R-:W1:Y:S01]  /*0020*/  S2UR UR4, SR_CTAID.X ;  /* 0x00000000000479c3 */ /* 0x000e620000002500 */
[----:B------:R-:W-:Y:S01]  /*0030*/  ULDC UR6, c[0x0][0x214] ;  /* 0x0000850000067ab9 */ /* 0x000fe20000000800 */
        /* <DEDUP_REMOVED lines=8> */
[----:B0-----:R-:W-:-:S04]  /*00c0*/  SHF.R.U32.HI R61, RZ, 0x8, R48 ;  /* 0x00000008ff3d7819 */ /* 0x001fc80000011630 */
[----:B-1----:R-:W-:Y:S01]  /*00d0*/  IADD3 R49, R61, UR4, RZ ;  /* 0x000000043d317c10 */ /* 0x002fe2000fffe0ff */
[----:B------:R-:W-:-:S03]  /*00e0*/  ULDC.64 UR4, c[0x0][0x208] ;  /* 0x0000820000047ab9 */ /* 0x000fc60000000a00 */
        /* <DEDUP_REMOVED lines=23> */
.L_x_1360:
[----:B------:R-:W-:Y:S01]  /*0260*/  SHF.L.U32 R0, R48, 0x3, RZ ;  /* 0x0000000330007819 */ /* 0x000fe200000006ff */
[----:B------:R-:W-:-:S03]  /*0270*/  ULDC.64 UR6, c[0x0][0x260] ;  /* 0x0000980000067ab9 */ /* 0x000fc60000000a00 */
        /* <DEDUP_REMOVED lines=12> */
[----:B------:R-:W-:Y:S02]  /*0340*/  HFMA2.MMA R0, -RZ, RZ, 0, 5.9604644775390625e-08 ;  /* 0x00000001ff007435 */ /* 0x000fe400000001ff */
[----:B------:R-:W-:Y:S02]  /*0350*/  HFMA2.MMA R67, -RZ, RZ, 0, 0 ;  /* 0x00000000ff437435 */ /* 0x000fe400000001ff */
[----:B------:R-:W-:Y:S01]  /*0360*/  HFMA2.MMA R110, -RZ, RZ, 0, 0 ;  /* 0x00000000ff6e7435 */ /* 0x000fe200000001ff */
[----:B------:R-:W-:Y:S02]  /*0370*/  ISETP.NE.AND.EX P0, PT, RZ, UR7, PT, P0 ;  /* 0x00000007ff007c0c */ /* 0x000fe4000bf05300 */
[----:B------:R-:W-:Y:S02]  /*0380*/  CS2R R72, SRZ ;  /* 0x0000000000487805 */ /* 0x000fe4000001ff00 */
[----:B------:R-:W-:Y:S01]  /*0390*/  LEA R61, R61, 0x8, 0x3 ;  /* 0x000000083d3d7811 */ /* 0x000fe200078e18ff */
[----:B------:R-:W-:Y:S01]  /*03a0*/  IMAD.MOV.U32 R86, RZ, RZ, RZ ;  /* 0x000000ffff567224 */ /* 0x000fe200078e00ff */
[----:B------:R-:W-:-:S02]  /*03b0*/  CS2R R70, SRZ ;  /* 0x0000000000467805 */ /* 0x000fc4000001ff00 */
[----:B------:R-:W-:Y:S02]  /*03c0*/  CS2R R100, SRZ ;  /* 0x0000000000647805 */ /* 0x000fe4000001ff00 */
[----:B------:R-:W-:Y:S02]  /*03d0*/  CS2R R68, SRZ ;  /* 0x0000000000447805 */ /* 0x000fe4000001ff00 */
[----:B------:R-:W-:Y:S02]  /*03e0*/  CS2R R78, SRZ ;  /* 0x00000000004e7805 */ /* 0x000fe4000001ff00 */
[----:B------:R-:W-:Y:S02]  /*03f0*/  MOV R99, RZ ;  /* 0x000000ff00637202 */ /* 0x000fe40000000f00 */
        /* <DEDUP_REMOVED lines=9> */
[----:B------:R-:W-:-:S02]  /*0490*/  CS2R R62, SRZ ;  /* 0x00000000003e7805 */ /* 0x000fc4000001ff00 */
[----:B------:R-:W-:Y:S02]  /*04a0*/  CS2R R64, SRZ ;  /* 0x0000000000407805 */ /* 0x000fe4000001ff00 */
[----:B------:R-:W-:Y:S02]  /*04b0*/  CS2R R74, SRZ ;  /* 0x00000000004a7805 */ /* 0x000fe4000001ff00 */
[----:B------:R-:W-:Y:S02]  /*04c0*/  CS2R R102, SRZ ;  /* 0x0000000000667805 */ /* 0x000fe4000001ff00 */
[----:B------:R-:W-:Y:S02]  /*04d0*/  MOV R50, RZ ;  /* 0x000000ff00327202 */ /* 0x000fe40000000f00 */
[----:B------:R-:W-:Y:S02]  /*04e0*/  LOP3.LUT R88, R48, 0xff, RZ, 0xc0, !PT ;  /* 0x000000ff30587812 */ /* 0x000fe400078ec0ff */
[----:B------:R-:W-:-:S02]  /*04f0*/  PLOP3.LUT P1, PT, PT, PT, UP0, 0x80, 0x0 ;  /* 0x000000000000781c */ /* 0x000fc40003f2f008 */
[--C-:B--2---:R-:W-:Y:S02]  /*0500*/  SHF.R.U64 R89, R4, 0x10, R5.reuse ;  /* 0x0000001004597819 */ /* 0x104fe40000001205 */
[----:B------:R-:W-:Y:S02]  /*0510*/  SHF.R.U32.HI R90, RZ, 0x10, R5 ;  /* 0x00000010ff5a7819 */ /* 0x000fe40000011605 */
[--C-:B---3--:R-:W-:Y:S02]  /*0520*/  SHF.R.U32.HI R92, RZ, 0x10, R7.reuse ;  /* 0x00000010ff5c7819 */ /* 0x108fe40000011607 */
[----:B------:R-:W-:Y:S02]  /*0530*/  SHF.R.U64 R91, R6, 0x10, R7 ;  /* 0x00000010065b7819 */ /* 0x000fe40000001207 */
[--C-:B----4-:R-:W-:Y:S02]  /*0540*/  SHF.R.U64 R95, R10, 0x10, R11.reuse ;  /* 0x000000100a5f7819 */ /* 0x110fe4000000120b */
[----:B------:R-:W-:-:S02]  /*0550*/  SHF.R.U32.HI R96, RZ, 0x10, R11 ;  /* 0x00000010ff607819 */ /* 0x000fc4000001160b */
[--C-:B-----5:R-:W-:Y:S02]  /*0560*/  SHF.R.U32.HI R98, RZ, 0x10, R13.reuse ;  /* 0x00000010ff627819 */ /* 0x120fe4000001160d */
[----:B------:R-:W-:Y:S02]  /*0570*/  SHF.R.U64 R97, R12, 0x10, R13 ;  /* 0x000000100c617819 */ /* 0x000fe4000000120d */
        /* <DEDUP_REMOVED lines=22> */
.L_x_1368:
[----:B0-2---:R-:W-:Y:S01]  /*06e0*/  IMAD R28, R49, UR8, RZ ;  /* 0x00000008311c7c24 */ /* 0x005fe2000f8e02ff */
[----:B-1----:R-:W0:Y:S04]  /*06f0*/  LDC.64 R2, c[0x0][0x250] ;  /* 0x00009400ff027b82 */ /* 0x002e280000000a00 */
[----:B------:R-:W-:-:S04]  /*0700*/  SHF.R.S32.HI R29, RZ, 0x1f, R28 ;  /* 0x0000001fff1d7819 */ /* 0x000fc8000001141c */
[----:B------:R-:W1:Y:S01]  /*0710*/  LDC.64 R128, c[0x0][0x2b8] ;  /* 0x0000ae00ff807b82 */ /* 0x000e620000000a00 */
[----:B------:R-:W-:-:S04]  /*0720*/  LEA.HI R29, R29, R28, RZ, 0x2 ;  /* 0x0000001c1d1d7211 */ /* 0x000fc800078f10ff */
[----:B------:R-:W-:-:S03]  /*0730*/  LEA.HI.SX32 R124, R29, R88, 0x1e ;  /* 0x000000581d7c7211 */ /* 0x000fc600078ff2ff */
[----:B------:R-:W2:Y:S01]  /*0740*/  LDC.64 R130, c[0x0][0x258] ;  /* 0x00009600ff827b82 */ /* 0x000ea20000000a00 */
[C---:B------:R-:W-:Y:S02]  /*0750*/  LEA R28, P2, R124.reuse, UR12, 0x4 ;  /* 0x0000000c7c1c7c11 */ /* 0x040fe4000f8420ff */
[C---:B------:R-:W-:Y:S02]  /*0760*/  IADD3 R117, R124.reuse, 0x100, RZ ;  /* 0x000001007c757810 */ /* 0x040fe40007ffe0ff */
[C---:B------:R-:W-:Y:S02]  /*0770*/  LEA.HI.X R29, R124.reuse, UR13, RZ, 0x4, P2 ;  /* 0x0000000d7c1d7c11 */ /* 0x040fe400090f24ff */
[----:B------:R-:W-:Y:S01]  /*0780*/  LEA R32, P2, R117, UR12, 0x4 ;  /* 0x0000000c75207c11 */ /* 0x000fe2000f8420ff */
[----:B0-----:R-:W-:Y:S01]  /*0790*/  IMAD.WIDE R2, R49, 0x4, R2 ;  /* 0x0000000431027825 */ /* 0x001fe200078e0202 */
[C---:B------:R-:W-:Y:S02]  /*07a0*/  IADD3 R119, R124.reuse, 0x200, RZ ;  /* 0x000002007c777810 */ /* 0x040fe40007ffe0ff */
[----:B------:R-:W-:Y:S01]  /*07b0*/  LEA.HI.X R33, R117, UR13, RZ, 0x4, P2 ;  /* 0x0000000d75217c11 */ /* 0x000fe200090f24ff */
[C---:B------:R-:W-:Y:S01]  /*07c0*/  VIADD R118, R124.reuse, 0x300 ;  /* 0x000003007c767836 */ /* 0x040fe20000000000 */
[C---:B------:R-:W-:Y:S01]  /*07d0*/  LEA R38, P2, R119.reuse, UR12, 0x4 ;  /* 0x0000000c77267c11 */ /* 0x040fe2000f8420ff */
[----:B------:R0:W3:Y:S01]  /*07e0*/  LDG.E R144, desc[UR4][R2.64] ;  /* 0x0000000402907981 */ /* 0x0000e2000c1e1900 */
[C---:B------:R-:W-:Y:S01]  /*07f0*/  IADD3 R116, R124.reuse, 0x400, RZ ;  /* 0x000004007c747810 */ /* 0x040fe20007ffe0ff */
[----:B-1----:R-:W-:Y:S01]  /*0800*/  IMAD.WIDE.U32 R36, R124, 0x8, R128 ;  /* 0x000000087c247825 */ /* 0x002fe200078e0080 */
[----:B------:R-:W-:Y:S01]  /*0810*/  LEA.HI.X R39, R119, UR13, RZ, 0x4, P2 ;  /* 0x0000000d77277c11 */ /* 0x000fe200090f24ff */
[----:B------:R-:W4:Y:S01]  /*0820*/  LDG.E.128 R28, desc[UR4][R28.64] ;  /* 0x000000041c1c7981 */ /* 0x000f22000c1e1d00 */
[----:B------:R-:W-:-:S02]  /*0830*/  LEA R44, P3, R116, UR12, 0x4 ;  /* 0x0000000c742c7c11 */ /* 0x000fc4000f8620ff */
[----:B------:R-:W-:Y:S01]  /*0840*/  LEA R40, P2, R118, UR12, 0x4 ;  /* 0x0000000c76287c11 */ /* 0x000fe2000f8420ff */
[--C-:B------:R-:W-:Y:S01]  /*0850*/  IMAD.WIDE.U32 R120, R117, 0x8, R128.reuse ;  /* 0x0000000875787825 */ /* 0x100fe200078e0080 */
[----:B------:R-:W4:Y:S01]  /*0860*/  LDG.E.64 R142, desc[UR4][R36.64] ;  /* 0x00000004248e7981 */ /* 0x000f22000c1e1b00 */
[----:B------:R-:W-:Y:S01]  /*0870*/  LEA.HI.X R45, R116, UR13, RZ, 0x4, P3 ;  /* 0x0000000d742d7c11 */ /* 0x000fe200098f24ff */
[----:B0-----:R-:W0:Y:S01]  /*0880*/  LDC.64 R2, c[0x0][0x2c8] ;  /* 0x0000b200ff027b82 */ /* 0x001e220000000a00 */
[--C-:B------:R-:W-:Y:S01]  /*0890*/  IMAD.WIDE.U32 R122, R119, 0x8, R128.reuse ;  /* 0x00000008777a7825 */ /* 0x100fe200078e0080 */
[C---:B------:R-:W-:Y:S01]  /*08a0*/  LEA.HI.X R41, R118.reuse, UR13, RZ, 0x4, P2 ;  /* 0x0000000d76297c11 */ /* 0x040fe200090f24ff */
[----:B------:R-:W4:Y:S02]  /*08b0*/  LDG.E.64 R120, desc[UR4][R120.64] ;  /* 0x0000000478787981 */ /* 0x000f24000c1e1b00 */
[----:B------:R-:W-:Y:S02]  /*08c0*/  IMAD.WIDE.U32 R126, R118, 0x8, R128 ;  /* 0x00000008767e7825 */ /* 0x000fe400078e0080 */
[----:B------:R-:W4:Y:S02]  /*08d0*/  LDG.E.128 R32, desc[UR4][R32.64] ;  /* 0x0000000420207981 */ /* 0x000f24000c1e1d00 */
[----:B--2---:R-:W-:-:S02]  /*08e0*/  IMAD.WIDE R130, R49, 0x4, R130 ;  /* 0x0000000431827825 */ /* 0x004fc400078e0282 */
[----:B------:R-:W2:Y:S02]  /*08f0*/  LDG.E.128 R36, desc[UR4][R38.64] ;  /* 0x0000000426247981 */ /* 0x000ea4000c1e1d00 */
[----:B------:R-:W-:Y:S02]  /*0900*/  IMAD.WIDE.U32 R128, R116, 0x8, R128 ;  /* 0x0000000874807825 */ /* 0x000fe400078e0080 */
[----:B------:R-:W2:Y:S04]  /*0910*/  LDG.E.128 R44, desc[UR4][R44.64] ;  /* 0x000000042c2c7981 */ /* 0x000ea8000c1e1d00 */
[----:B------:R-:W2:Y:S04]  /*0920*/  LDG.E.64 R122, desc[UR4][R122.64] ;  /* 0x000000047a7a7981 */ /* 0x000ea8000c1e1b00 */
[----:B------:R-:W2:Y:S04]  /*0930*/  LDG.E.64 R126, desc[UR4][R126.64] ;  /* 0x000000047e7e7981 */ /* 0x000ea8000c1e1b00 */
[----:B------:R-:W2:Y:S04]  /*0940*/  LDG.E.128 R40, desc[UR4][R40.64] ;  /* 0x0000000428287981 */ /* 0x000ea8000c1e1d00 */
[----:B------:R-:W2:Y:S04]  /*0950*/  LDG.E R125, desc[UR4][R130.64] ;  /* 0x00000004827d7981 */ /* 0x000ea8000c1e1900 */
[----:B------:R-:W2:Y:S01]  /*0960*/  LDG.E.64 R128, desc[UR4][R128.64] ;  /* 0x0000000480807981 */ /* 0x000ea2000c1e1b00 */
[----:B0-----:R-:W-:-:S04]  /*0970*/  @P0 LEA R132, P2, R124, R2, 0x4 ;  /* 0x000000027c840211 */ /* 0x001fc800078420ff */
[-C--:B------:R-:W-:Y:S02]  /*0980*/  @P0 LEA.HI.X R133, R124, R3.reuse, RZ, 0x4, P2 ;  /* 0x000000037c850211 */ /* 0x080fe400010f24ff */
[-C--:B------:R-:W-:Y:S02]  /*0990*/  @P0 LEA R134, P2, R117, R2.reuse, 0x4 ;  /* 0x0000000275860211 */ /* 0x080fe400078420ff */
[-C--:B------:R-:W-:Y:S01]  /*09a0*/  @P0 LEA R136, P3, R119, R2.reuse, 0x4 ;  /* 0x0000000277880211 */ /* 0x080fe200078620ff */
[----:B------:R4:W5:Y:S01]  /*09b0*/  @P0 LDG.E.128 R4, desc[UR4][R132.64] ;  /* 0x0000000484040981 */ /* 0x000962000c1e1d00 */
[-C--:B------:R-:W-:Y:S02]  /*09c0*/  @P0 LEA.HI.X R135, R117, R3.reuse, RZ, 0x4, P2 ;  /* 0x0000000375870211 */ /* 0x080fe400010f24ff */
[-C--:B------:R-:W-:Y:S02]  /*09d0*/  @P0 LEA R140, P2, R116, R2.reuse, 0x4 ;  /* 0x00000002748c0211 */ /* 0x080fe400078420ff */
[----:B------:R-:W-:Y:S01]  /*09e0*/  @P0 LEA R138, P4, R118, R2, 0x4 ;  /* 0x00000002768a0211 */ /* 0x000fe200078820ff */
[----:B------:R0:W5:Y:S01]  /*09f0*/  @P0 LDG.E.128 R8, desc[UR4][R134.64] ;  /* 0x0000000486080981 */ /* 0x000162000c1e1d00 */
[----:B------:R-:W-:-:S02]  /*0a00*/  @P0 LEA.HI.X R137, R119, R3, RZ, 0x4, P3 ;  /* 0x0000000377890211 */ /* 0x000fc400018f24ff */
[-C--:B------:R-:W-:Y:S02]  /*0a10*/  @P0 LEA.HI.X R141, R116, R3.reuse, RZ, 0x4, P2 ;  /* 0x00000003748d0211 */ /* 0x080fe400010f24ff */
[----:B------:R-:W-:Y:S01]  /*0a20*/  LOP3.LUT P2, RZ, R0, 0xff, RZ, 0xc0, !PT ;  /* 0x000000ff00ff7812 */ /* 0x000fe2000784c0ff */
[----:B------:R1:W5:Y:S01]  /*0a30*/  @P0 LDG.E.128 R12, desc[UR4][R136.64] ;  /* 0x00000004880c0981 */ /* 0x000362000c1e1d00 */
[----:B------:R-:W-:-:S03]  /*0a40*/  @P0 LEA.HI.X R139, R118, R3, RZ, 0x4, P4 ;  /* 0x00000003768b0211 */ /* 0x000fc600020f24ff */
[----:B------:R-:W5:Y:S04]  /*0a50*/  @P0 LDG.E.128 R20, desc[UR4][R140.64] ;  /* 0x000000048c140981 */ /* 0x000f68000c1e1d00 */
[----:B------:R2:W5:Y:S01]  /*0a60*/  @P0 LDG.E.128 R16, desc[UR4][R138.64] ;  /* 0x000000048a100981 */ /* 0x000562000c1e1d00 */
[----:B------:R-:W-:Y:S01]  /*0a70*/  VIADD R49, R49, UR10 ;  /* 0x0000000a31317c36 */ /* 0x000fe20008000000 */
[----:B------:R-:W-:Y:S01]  /*0a80*/  UMOV UR6, 0xffffffff ;  /* 0xffffffff00067882 */ /* 0x000fe20000000000 */
[----:B------:R-:W-:Y:S02]  /*0a90*/  LOP3.LUT P3, RZ, R48, 0x1f, RZ, 0xc0, !PT ;  /* 0x0000001f30ff7812 */ /* 0x000fe4000786c0ff */
[----:B---3--:R-:W-:-:S05]  /*0aa0*/  FSEL R162, R144, RZ, !P1 ;  /* 0x000000ff90a27208 */ /* 0x008fca0004800000 */
[C---:B----4-:R-:W-:Y:S01]  /*0ab0*/  FADD.FTZ R132, -R162.reuse, R29 ;  /* 0x0000001da2847221 */ /* 0x050fe20000010100 */
[C---:B0-----:R-:W-:Y:S01]  /*0ac0*/  FADD.FTZ R134, -R162.reuse, R30 ;  /* 0x0000001ea2867221 */ /* 0x041fe20000010100 */
[----:B------:R-:W-:Y:S01]  /*0ad0*/  MOV R0, R142 ;  /* 0x0000008e00007202 */ /* 0x000fe20000000f00 */
[----:B-1----:R-:W-:Y:S01]  /*0ae0*/  FADD.FTZ R136, -R162, R31 ;  /* 0x0000001fa2887221 */ /* 0x002fe20000010100 */
[--C-:B------:R-:W-:Y:S02]  /*0af0*/  SHF.R.U64 R131, R142, 0x10, R143.reuse ;  /* 0x000000108e837819 */ /* 0x100fe4000000128f */
[----:B------:R-:W-:Y:S02]  /*0b00*/  SHF.R.U32.HI R29, RZ, 0x8, R48 ;  /* 0x00000008ff1d7819 */ /* 0x000fe40000011630 */
[--C-:B------:R-:W-:Y:S02]  /*0b10*/  SHF.R.U32.HI R145, RZ, 0x10, R143.reuse ;  /* 0x00000010ff917819 */ /* 0x100fe4000001168f */
[----:B------:R-:W-:Y:S01]  /*0b20*/  SHF.L.U32 R30, R0, 0x10, RZ ;  /* 0x00000010001e7819 */ /* 0x000fe200000006ff */
[----:B------:R-:W-:Y:S01]  /*0b30*/  IMAD.MOV.U32 R130, RZ, RZ, R143 ;  /* 0x000000ffff827224 */ /* 0x000fe200078e008f */
[----:B------:R-:W-:Y:S01]  /*0b40*/  MOV R31, R120 ;  /* 0x00000078001f7202 */ /* 0x000fe20000000f00 */
[----:B------:R-:W-:Y:S01]  /*0b50*/  FADD.FTZ R28, -R162, R28 ;  /* 0x0000001ca21c7221 */ /* 0x000fe20000010100 */
[----:B------:R-:W-:Y:S01]  /*0b60*/  SHF.R.U64 R135, R120, 0x10, R121 ;  /* 0x0000001078877819 */ /* 0x000fe20000001279 */
[C---:B------:R-:W-:Y:S01]  /*0b70*/  FADD.FTZ R120, -R162.reuse, R33 ;  /* 0x00000021a2787221 */ /* 0x040fe20000010100 */
[C---:B--2---:R-:W-:Y:S01]  /*0b80*/  FADD.FTZ R142, -R162.reuse, R39 ;  /* 0x00000027a28e7221 */ /* 0x044fe20000010100 */
[C---:B------:R-:W-:Y:S01]  /*0b90*/  FADD.FTZ R32, -R162.reuse, R32 ;  /* 0x00000020a2207221 */ /* 0x040fe20000010100 */
[C---:B------:R-:W-:Y:S01]  /*0ba0*/  FADD.FTZ R34, -R162.reuse, R34 ;  /* 0x00000022a2227221 */ /* 0x040fe20000010100 */
[C---:B------:R-:W-:Y:S01]  /*0bb0*/  FADD.FTZ R150, -R162.reuse, R44 ;  /* 0x0000002ca2967221 */ /* 0x040fe20000010100 */
[C---:B------:R-:W-:Y:S01]  /*0bc0*/  FADD.FTZ R138, -R162.reuse, R35 ;  /* 0x00000023a28a7221 */ /* 0x040fe20000010100 */
[C---:B------:R-:W-:Y:S01]  /*0bd0*/  FADD.FTZ R36, -R162.reuse, R36 ;  /* 0x00000024a2247221 */ /* 0x040fe20000010100 */
[----:B------:R-:W-:Y:S01]  /*0be0*/  FADD.FTZ R140, -R162, R37 ;  /* 0x00000025a28c7221 */ /* 0x000fe20000010100 */
[----:B------:R-:W-:Y:S01]  /*0bf0*/  IMAD.MOV.U32 R33, RZ, RZ, R122 ;  /* 0x000000ffff217224 */ /* 0x000fe200078e007a */
[----:B------:R-:W-:Y:S01]  /*0c00*/  SHF.R.U64 R137, R122, 0x10, R123 ;  /* 0x000000107a897819 */ /* 0x000fe2000000127b */
[C---:B------:R-:W-:Y:S01]  /*0c10*/  FADD.FTZ R38, -R162.reuse, R38 ;  /* 0x00000026a2267221 */ /* 0x040fe20000010100 */
[----:B------:R-:W-:Y:S01]  /*0c20*/  FADD.FTZ R154, -R162, R45 ;  /* 0x0000002da29a7221 */ /* 0x000fe20000010100 */
[--C-:B------:R-:W-:Y:S01]  /*0c30*/  SHF.R.U64 R147, R126, 0x10, R127.reuse ;  /* 0x000000107e937819 */ /* 0x100fe2000000127f */
[--C-:B------:R-:W-:Y:S01]  /*0c40*/  IMAD.MOV.U32 R39, RZ, RZ, R127.reuse ;  /* 0x000000ffff277224 */ /* 0x100fe200078e007f */
[----:B------:R-:W-:Y:S01]  /*0c50*/  SHF.R.U32.HI R151, RZ, 0x10, R127 ;  /* 0x00000010ff977819 */ /* 0x000fe2000001167f */
[C---:B------:R-:W-:Y:S01]  /*0c60*/  FADD.FTZ R158, -R162.reuse, R46 ;  /* 0x0000002ea29e7221 */ /* 0x040fe20000010100 */
[C---:B------:R-:W-:Y:S01]  /*0c70*/  FADD.FTZ R40, -R162.reuse, R40 ;  /* 0x00000028a2287221 */ /* 0x040fe20000010100 */
[C---:B------:R-:W-:Y:S01]  /*0c80*/  FADD.FTZ R144, -R162.reuse, R41 ;  /* 0x00000029a2907221 */ /* 0x040fe20000010100 */
[C---:B------:R-:W-:Y:S01]  /*0c90*/  FADD.FTZ R42, -R162.reuse, R42 ;  /* 0x0000002aa22a7221 */ /* 0x040fe20000010100 */
[C---:B------:R-:W-:Y:S01]  /*0ca0*/  FADD.FTZ R148, -R162.reuse, R43 ;  /* 0x0000002ba2947221 */ /* 0x040fe20000010100 */
[----:B------:R-:W-:Y:S01]  /*0cb0*/  SHF.L.U32 R44, R29, 0x3, RZ ;  /* 0x000000031d2c7819 */ /* 0x000fe200000006ff */
[----:B------:R-:W-:Y:S01]  /*0cc0*/  FADD.FTZ R162, -R162, R47 ;  /* 0x0000002fa2a27221 */ /* 0x000fe20000010100 */
[----:B------:R-:W-:Y:S01]  /*0cd0*/  MOV R35, R123 ;  /* 0x0000007b00237202 */ /* 0x000fe20000000f00 */
[----:B------:R-:W-:Y:S01]  /*0ce0*/  IMAD.U32 R127, R131, 0x10000, RZ ;  /* 0x00010000837f7824 */ /* 0x000fe200078e00ff */
[----:B------:R-:W-:Y:S01]  /*0cf0*/  SHF.R.U32.HI R143, RZ, 0x10, R123 ;  /* 0x00000010ff8f7819 */ /* 0x000fe2000001167b */
[----:B------:R-:W-:Y:S01]  /*0d00*/  FMUL.FTZ R122, R125, R132 ;  /* 0x000000847d7a7220 */ /* 0x000fe20000410000 */
[----:B------:R-:W-:Y:S01]  /*0d10*/  SHF.L.U32 R29, R145, 0x10, RZ ;  /* 0x00000010911d7819 */ /* 0x000fe200000006ff */
[----:B------:R-:W-:Y:S01]  /*0d20*/  FMUL.FTZ R123, R51, R30 ;  /* 0x0000001e337b7220 */ /* 0x000fe20000410000 */
[----:B------:R-:W-:Y:S01]  /*0d30*/  MOV R133, R121 ;  /* 0x0000007900857202 */ /* 0x000fe20000000f00 */
[C---:B------:R-:W-:Y:S01]  /*0d40*/  FMUL.FTZ R47, R125.reuse, R136 ;  /* 0x000000887d2f7220 */ /* 0x040fe20000410000 */
[----:B------:R-:W-:Y:S01]  /*0d50*/  SHF.R.U32.HI R139, RZ, 0x10, R121 ;  /* 0x00000010ff8b7819 */ /* 0x000fe20000011679 */
[----:B------:R-:W-:Y:S01]  /*0d60*/  FMUL.FTZ R0, R125, R28 ;  /* 0x0000001c7d007220 */ /* 0x000fe20000410000 */
[----:B------:R-:W-:Y:S01]  /*0d70*/  MOV R121, R128 ;  /* 0x0000008000797202 */ /* 0x000fe20000000f00 */
[----:B------:R-:W-:Y:S01]  /*0d80*/  FADD.FTZ R104, R127, R104 ;  /* 0x000000687f687221 */ /* 0x000fe20000010000 */
[----:B------:R-:W-:Y:S01]  /*0d90*/  SHF.L.U32 R131, R130, 0x10, RZ ;  /* 0x0000001082837819 */ /* 0x000fe200000006ff */
[----:B------:R-:W-:Y:S01]  /*0da0*/  FMUL.FTZ R130, R125, R134 ;  /* 0x000000867d827220 */ /* 0x000fe20000410000 */
[-C--:B------:R-:W-:Y:S01]  /*0db0*/  FFMA.FTZ R105, R122, R127.reuse, R105 ;  /* 0x0000007f7a697223 */ /* 0x080fe20000010069 */
[----:B------:R-:W-:Y:S01]  /*0dc0*/  FMUL.FTZ R127, R89, R127 ;  /* 0x0000007f597f7220 */ /* 0x000fe20000410000 */
[----:B------:R-:W-:Y:S01]  /*0dd0*/  FADD.FTZ R108, R29, R108 ;  /* 0x0000006c1d6c7221 */ /* 0x000fe20000010000 */
[-C--:B------:R-:W-:Y:S01]  /*0de0*/  FFMA.FTZ R74, R47, R29.reuse, R74 ;  /* 0x0000001d2f4a7223 */ /* 0x080fe2000001004a */
[----:B------:R-:W-:Y:S01]  /*0df0*/  FMUL.FTZ R46, R90, R29 ;  /* 0x0000001d5a2e7220 */ /* 0x000fe20000410000 */
[----:B------:R-:W-:Y:S01]  /*0e00*/  FADD.FTZ R28, RZ, R123 ;  /* 0x0000007bff1c7221 */ /* 0x000fe20000010000 */
[----:B------:R-:W-:Y:S01]  /*0e10*/  MOV R37, R126 ;  /* 0x0000007e00257202 */ /* 0x000fe20000000f00 */
[----:B------:R-:W-:Y:S01]  /*0e20*/  FFMA.FTZ R29, R0, R123, RZ ;  /* 0x0000007b001d7223 */ /* 0x000fe200000100ff */
[----:B------:R-:W-:Y:S01]  /*0e30*/  MOV R126, R129 ;  /* 0x00000081007e7202 */ /* 0x000fe20000000f00 */
[----:B------:R-:W-:-:S02]  /*0e40*/  IMAD.U32 R152, R121, 0x10000, RZ ;  /* 0x0001000079987824 */ /* 0x000fc400078e00ff */
[----:B------:R-:W-:Y:S01]  /*0e50*/  FADD.FTZ R106, R131, R106 ;  /* 0x0000006a836a7221 */ /* 0x000fe20000010000 */
[-C--:B------:R-:W-:Y:S01]  /*0e60*/  FFMA.FTZ R107, R130, R131.reuse, R107 ;  /* 0x00000083826b7223 */ /* 0x080fe2000001006b */
[----:B------:R-:W-:Y:S02]  /*0e70*/  IMAD.U32 R31, R31, 0x10000, RZ ;  /* 0x000100001f1f7824 */ /* 0x000fe400078e00ff */
        /* <DEDUP_REMOVED lines=8> */
[----:B------:R-:W-:Y:S01]  /*0f00*/  SHF.R.U64 R156, R128, 0x10, R129 ;  /* 0x00000010809c7819 */ /* 0x000fe20000001281 */
[----:B------:R-:W-:Y:S01]  /*0f10*/  FADD.FTZ R31, R28, R131 ;  /* 0x000000831c1f7221 */ /* 0x000fe20000010000 */
[----:B------:R-:W-:Y:S01]  /*0f20*/  SHF.R.U32.HI R128, RZ, 0x10, R129 ;  /* 0x00000010ff807819 */ /* 0x000fe20000011681 */
[----:B------:R-:W-:Y:S01]  /*0f30*/  FFMA.FTZ R28, R130, R131, R29 ;  /* 0x00000083821c7223 */ /* 0x000fe2000001001d */
[----:B------:R-:W-:Y:S01]  /*0f40*/  SHF.L.U32 R129, R135, 0x10, RZ ;  /* 0x0000001087817819 */ /* 0x000fe200000006ff */
[----:B------:R-:W-:Y:S01]  /*0f50*/  FMUL.FTZ R120, R125, R120 ;  /* 0x000000787d787220 */ /* 0x000fe20000410000 */
[----:B------:R-:W-:Y:S01]  /*0f60*/  FADD.FTZ R85, R30, R85 ;  /* 0x000000551e557221 */ /* 0x000fe20000010000 */
[----:B------:R-:W-:Y:S01]  /*0f70*/  FFMA.FTZ R103, R0, R30, R103 ;  /* 0x0000001e00677223 */ /* 0x000fe20000010067 */
[----:B------:R-:W-:Y:S01]  /*0f80*/  FADD.FTZ R31, R31, R46 ;  /* 0x0000002e1f1f7221 */ /* 0x000fe20000010000 */
[----:B------:R-:W-:Y:S01]  /*0f90*/  SHF.L.U32 R30, R37, 0x10, RZ ;  /* 0x00000010251e7819 */ /* 0x000fe200000006ff */
[----:B------:R-:W-:Y:S01]  /*0fa0*/  FFMA.FTZ R32, R47, R46, R28 ;  /* 0x0000002e2f207223 */ /* 0x000fe2000001001c */
[----:B------:R-:W-:Y:S01]  /*0fb0*/  SHF.L.U32 R135, R133, 0x10, RZ ;  /* 0x0000001085877819 */ /* 0x000fe200000006ff */
[----:B------:R-:W-:-:S02]  /*0fc0*/  IMAD.U32 R37, R128, 0x10000, RZ ;  /* 0x0001000080257824 */ /* 0x000fc400078e00ff */
[----:B------:R-:W-:Y:S01]  /*0fd0*/  FADD.FTZ R112, R129, R112 ;  /* 0x0000007081707221 */ /* 0x000fe20000010000 */
[----:B------:R-:W-:Y:S01]  /*0fe0*/  FMUL.FTZ R128, R125, R34 ;  /* 0x000000227d807220 */ /* 0x000fe20000410000 */
[-C--:B------:R-:W-:Y:S01]  /*0ff0*/  FFMA.FTZ R113, R120, R129.reuse, R113 ;  /* 0x0000008178717223 */ /* 0x080fe20000010071 */
[----:B------:R-:W-:Y:S01]  /*1000*/  FMUL.FTZ R129, R91, R129 ;  /* 0x000000815b817220 */ /* 0x000fe20000410000 */
[----:B------:R-:W-:Y:S01]  /*1010*/  FADD.FTZ R28, R31, R126 ;  /* 0x0000007e1f1c7221 */ /* 0x000fe20000010000 */
[----:B------:R-:W-:Y:S01]  /*1020*/  FFMA.FTZ R29, R121, R126, R32 ;  /* 0x0000007e791d7223 */ /* 0x000fe20000010020 */
[----:B------:R-:W-:Y:S02]  /*1030*/  IMAD.U32 R134, R139, 0x10000, RZ ;  /* 0x000100008b867824 */ /* 0x000fe400078e00ff */
[----:B------:R-:W-:Y:S01]  /*1040*/  FADD.FTZ R114, R135, R114 ;  /* 0x0000007287727221 */ /* 0x000fe20000010000 */
[----:B------:R-:W-:Y:S01]  /*1050*/  FMUL.FTZ R133, R125, R138 ;  /* 0x0000008a7d857220 */ /* 0x000fe20000410000 */
        /* <DEDUP_REMOVED lines=8> */
[----:B------:R-:W-:Y:S01]  /*10e0*/  SHF.L.U32 R136, R137, 0x10, RZ ;  /* 0x0000001089887819 */ /* 0x000fe200000006ff */
[----:B------:R-:W-:Y:S01]  /*10f0*/  FMUL.FTZ R134, R92, R134 ;  /* 0x000000865c867220 */ /* 0x000fe20000410000 */
[----:B------:R-:W-:Y:S01]  /*1100*/  FADD.FTZ R31, R28, R135 ;  /* 0x000000871c1f7221 */ /* 0x000fe20000010000 */
[C---:B------:R-:W-:Y:S01]  /*1110*/  FMUL.FTZ R137, R125.reuse, R140 ;  /* 0x0000008c7d897220 */ /* 0x040fe20000410000 */
[----:B------:R-:W-:Y:S01]  /*1120*/  FFMA.FTZ R28, R128, R135, R29 ;  /* 0x00000087801c7223 */ /* 0x000fe2000001001d */
[----:B------:R-:W-:Y:S01]  /*1130*/  FMUL.FTZ R140, R125, R142 ;  /* 0x0000008e7d8c7220 */ /* 0x000fe20000410000 */
[----:B------:R-:W-:Y:S01]  /*1140*/  FADD.FTZ R99, R30, R99 ;  /* 0x000000631e637221 */ /* 0x000fe20000010000 */
[-C--:B------:R-:W-:Y:S01]  /*1150*/  FFMA.FTZ R64, R145, R30.reuse, R64 ;  /* 0x0000001e91407223 */ /* 0x080fe20000010040 */
        /* <DEDUP_REMOVED lines=21> */
[----:B------:R-:W-:-:S02]  /*12b0*/  IMAD.U32 R147, R147, 0x10000, RZ ;  /* 0x0001000093937824 */ /* 0x000fc400078e00ff */
[----:B------:R-:W-:Y:S01]  /*12c0*/  FMUL.FTZ R144, R125, R144 ;  /* 0x000000907d907220 */ /* 0x000fe20000410000 */
[----:B------:R-:W-:Y:S01]  /*12d0*/  FADD.FTZ R31, R30, R143 ;  /* 0x0000008f1e1f7221 */ /* 0x000fe20000010000 */
[----:B------:R-:W-:Y:S01]  /*12e0*/  FFMA.FTZ R30, R140, R143, R29 ;  /* 0x0000008f8c1e7223 */ /* 0x000fe2000001001d */
[----:B------:R-:W-:Y:S01]  /*12f0*/  SHF.L.U32 R39, R39, 0x10, RZ ;  /* 0x0000001027277819 */ /* 0x000fe200000006ff */
[----:B------:R-:W-:Y:S01]  /*1300*/  FADD.FTZ R100, R147, R100 ;  /* 0x0000006493647221 */ /* 0x000fe20000010000 */
[-C--:B------:R-:W-:Y:S01]  /*1310*/  FFMA.FTZ R65, R144, R147.reuse, R65 ;  /* 0x0000009390417223 */ /* 0x080fe20000010041 */
[----:B------:R-:W-:Y:S01]  /*1320*/  FMUL.FTZ R147, R95, R147 ;  /* 0x000000935f937220 */ /* 0x000fe20000410000 */
[----:B------:R-:W-:Y:S01]  /*1330*/  FADD.FTZ R28, R31, R142 ;  /* 0x0000008e1f1c7221 */ /* 0x000fe20000010000 */
[----:B------:R-:W-:Y:S01]  /*1340*/  FFMA.FTZ R29, R145, R142, R30 ;  /* 0x0000008e911d7223 */ /* 0x000fe2000001001e */
[----:B------:R-:W-:Y:S01]  /*1350*/  SHF.L.U32 R151, R151, 0x10, RZ ;  /* 0x0000001097977819 */ /* 0x000fe200000006ff */
        /* <DEDUP_REMOVED lines=11> */
[----:B------:R-:W-:Y:S01]  /*1410*/  FMUL.FTZ R150, R125, R150 ;  /* 0x000000967d967220 */ /* 0x000fe20000410000 */
[-C--:B------:R-:W-:Y:S01]  /*1420*/  FMUL.FTZ R153, R59, R152.reuse ;  /* 0x000000983b997220 */ /* 0x080fe20000410000 */
[----:B------:R-:W-:Y:S01]  /*1430*/  FADD.FTZ R30, R30, R151 ;  /* 0x000000971e1e7221 */ /* 0x000fe20000010000 */
[----:B------:R-:W-:Y:S01]  /*1440*/  FFMA.FTZ R31, R148, R151, R29 ;  /* 0x00000097941f7223 */ /* 0x000fe2000001001d */
[----:B------:R-:W-:Y:S01]  /*1450*/  FADD.FTZ R71, R152, R71 ;  /* 0x0000004798477221 */ /* 0x000fe20000010000 */
[----:B------:R-:W-:Y:S01]  /*1460*/  FFMA.FTZ R77, R150, R152, R77 ;  /* 0x00000098964d7223 */ /* 0x000fe2000001004d */
[----:B------:R-:W-:Y:S01]  /*1470*/  FMUL.FTZ R155, R125, R154 ;  /* 0x0000009a7d9b7220 */ /* 0x000fe20000410000 */
[----:B------:R-:W-:Y:S01]  /*1480*/  FMUL.FTZ R152, R97, R156 ;  /* 0x0000009c61987220 */ /* 0x000fe20000410000 */
[----:B------:R-:W-:Y:S01]  /*1490*/  FMUL.FTZ R154, R125, R158 ;  /* 0x0000009e7d9a7220 */ /* 0x000fe20000410000 */
[----:B------:R-:W-:Y:S01]  /*14a0*/  FADD.FTZ R29, R30, R153 ;  /* 0x000000991e1d7221 */ /* 0x000fe20000010000 */
[----:B------:R-:W-:Y:S01]  /*14b0*/  FFMA.FTZ R28, R150, R153, R31 ;  /* 0x00000099961c7223 */ /* 0x000fe2000001001f */
[----:B------:R-:W-:Y:S01]  /*14c0*/  FADD.FTZ R73, R157, R73 ;  /* 0x000000499d497221 */ /* 0x000fe20000010000 */
[-C--:B------:R-:W-:Y:S01]  /*14d0*/  FFMA.FTZ R69, R154, R157.reuse, R69 ;  /* 0x0000009d9a457223 */ /* 0x080fe20000010045 */
[----:B------:R-:W-:Y:S01]  /*14e0*/  FADD.FTZ R30, R29, R152 ;  /* 0x000000981d1e7221 */ /* 0x000fe20000010000 */
[----:B------:R-:W-:Y:S01]  /*14f0*/  FMUL.FTZ R157, R60, R157 ;  /* 0x0000009d3c9d7220 */ /* 0x000fe20000410000 */
[C---:B------:R-:W-:Y:S01]  /*1500*/  FFMA.FTZ R29, R155.reuse, R152, R28 ;  /* 0x000000989b1d7223 */ /* 0x040fe2000001001c */
[----:B------:R-:W-:Y:S01]  /*1510*/  FADD.FTZ R101, R156, R101 ;  /* 0x000000659c657221 */ /* 0x000fe20000010000 */
[----:B------:R-:W-:Y:S01]  /*1520*/  FFMA.FTZ R70, R155, R156, R70 ;  /* 0x0000009c9b467223 */ /* 0x000fe20000010046 */
[----:B------:R-:W-:Y:S01]  /*1530*/  ISETP.GE.AND P1, PT, R49, UR11, PT ;  /* 0x0000000b31007c0c */ /* 0x000fe2000bf26270 */
[----:B------:R-:W-:Y:S01]  /*1540*/  FMUL.FTZ R159, R125, R162 ;  /* 0x000000a27d9f7220 */ /* 0x000fe20000410000 */
[----:B------:R-:W-:Y:S01]  /*1550*/  FMUL.FTZ R156, R98, R37 ;  /* 0x00000025629c7220 */ /* 0x000fe20000410000 */
[----:B------:R-:W-:Y:S01]  /*1560*/  FADD.FTZ R31, R30, R157 ;  /* 0x0000009d1e1f7221 */ /* 0x000fe20000010000 */
[----:B------:R-:W-:Y:S01]  /*1570*/  FFMA.FTZ R29, R154, R157, R29 ;  /* 0x0000009d9a1d7223 */ /* 0x000fe2000001001d */
[----:B------:R-:W-:Y:S01]  /*1580*/  P2R R160, PR, RZ, 0x2 ;  /* 0x00000002ffa07803 */ /* 0x000fe20000000000 */
        /* <DEDUP_REMOVED lines=8> */
[----:B------:R-:W-:Y:S01]  /*1610*/  SEL R161, R61, R44, !P2 ;  /* 0x0000002c3da17207 */ /* 0x000fe20005000000 */
        /* <DEDUP_REMOVED lines=21> */
.L_x_1379:
[----:B------:R-:W3:Y:S01]  /*1770*/  S2R R33, SR_CgaCtaId ;  /* 0x0000000000217919 */ /* 0x000ee20000008800 */
[----:B------:R-:W-:Y:S01]  /*1780*/  @!P3 SHF.R.U32.HI R30, RZ, 0x5, R48 ;  /* 0x00000005ff1eb819 */ /* 0x000fe20000011630 */
[----:B------:R-:W-:Y:S01]  /*1790*/  UISETP.NE.AND UP0, UPT, UR20, URZ, UPT ;  /* 0x0000003f1400728c */ /* 0x000fe2000bf05270 */
[----:B------:R-:W-:Y:S01]  /*17a0*/  MOV R32, 0x400 ;  /* 0x0000040000207802 */ /* 0x000fe20000000f00 */
[----:B--2---:R-:W-:Y:S01]  /*17b0*/  FADD.FTZ R45, R31, R28 ;  /* 0x0000001c1f2d7221 */ /* 0x004fe20000010000 */
[----:B------:R-:W-:Y:S01]  /*17c0*/  @!P3 LOP3.LUT R30, R30, 0x7, RZ, 0xc0, !PT ;  /* 0x000000071e1eb812 */ /* 0x000fe200078ec0ff */
[----:B-1----:R-:W-:Y:S01]  /*17d0*/  FADD.FTZ R44, R29, R44 ;  /* 0x0000002c1d2c7221 */ /* 0x002fe20000010000 */
[----:B------:R-:W-:Y:S02]  /*17e0*/  ISETP.NE.U32.AND P5, PT, R2, RZ, PT ;  /* 0x000000ff0200720c */ /* 0x000fe40003fa5070 */
[----:B------:R-:W-:Y:S02]  /*17f0*/  @!P3 IADD3 R30, R161, R30, RZ ;  /* 0x0000001ea11eb210 */ /* 0x000fe40007ffe0ff */
[----:B------:R-:W-:Y:S01]  /*1800*/  PLOP3.LUT P1, PT, PT, PT, UP0, 0x80, 0x0 ;  /* 0x000000000000781c */ /* 0x000fe20003f2f008 */
[----:B------:R-:W-:Y:S05]  /*1810*/  WARPSYNC.ALL ;  /* 0x0000000000007948 */ /* 0x000fea0003800000 */
[----:B------:R-:W-:-:S02]  /*1820*/  SHF.R.U32.HI R166, RZ, 0x1d, R124 ;  /* 0x0000001dffa67819 */ /* 0x000fc4000001167c */
[----:B------:R-:W-:Y:S02]  /*1830*/  ISETP.NE.AND.EX P5, PT, R3, RZ, PT, P5 ;  /* 0x000000ff0300720c */ /* 0x000fe40003fa5350 */
[----:B------:R-:W-:Y:S02]  /*1840*/  SHF.R.U32.HI R162, RZ, 0x1d, R117 ;  /* 0x0000001dffa27819 */ /* 0x000fe40000011675 */
[----:B---3--:R-:W-:-:S04]  /*1850*/  LEA R33, R33, R32, 0x18 ;  /* 0x0000002021217211 */ /* 0x008fc800078ec0ff */
[----:B------:R-:W-:Y:S01]  /*1860*/  LEA R161, R161, R33, 0x3 ;  /* 0x00000021a1a17211 */ /* 0x000fe200078e18ff */
[----:B------:R-:W-:-:S05]  /*1870*/  @!P3 IMAD R158, R30, 0x8, R33 ;  /* 0x000000081e9eb824 */ /* 0x000fca00078e0221 */
[----:B------:R1:W-:Y:S01]  /*1880*/  @!P3 STS.64 [R158+0x5000], R44 ;  /* 0x0050002c9e00b388 */ /* 0x0003e20000000a00 */
[----:B------:R-:W-:Y:S01]  /*1890*/  BAR.SYNC.DEFER_BLOCKING 0x0 ;  /* 0x0000000000007b1d */ /* 0x000fe20000010000 */
[----:B------:R-:W-:-:S04]  /*18a0*/  ISETP.NE.U32.AND P3, PT, RZ, UR16, PT ;  /* 0x00000010ff007c0c */ /* 0x000fc8000bf65070 */
[----:B------:R-:W-:Y:S02]  /*18b0*/  ISETP.NE.AND.EX P3, PT, RZ, UR17, PT, P3 ;  /* 0x00000011ff007c0c */ /* 0x000fe4000bf65330 */
[----:B-1----:R-:W-:Y:S01]  /*18c0*/  SHF.L.U32 R158, R124, 0x3, RZ ;  /* 0x000000037c9e7819 */ /* 0x002fe200000006ff */
[----:B------:R-:W1:Y:S04]  /*18d0*/  LDS.128 R32, [R161+0x5000] ;  /* 0x00500000a1207984 */ /* 0x000e680000000c00 */
[----:B------:R-:W2:Y:S04]  /*18e0*/  LDS.128 R36, [R161+0x5010] ;  /* 0x00501000a1247984 */ /* 0x000ea80000000c00 */
[----:B------:R-:W3:Y:S04]  /*18f0*/  LDS.128 R40, [R161+0x5020] ;  /* 0x00502000a1287984 */ /* 0x000ee80000000c00 */
[----:B0-----:R0:W4:Y:S02]  /*1900*/  LDS.128 R28, [R161+0x5030] ;  /* 0x00503000a11c7984 */ /* 0x0011240000000c00 */
[----:B0-----:R-:W-:Y:S01]  /*1910*/  SHF.R.U32.HI R161, RZ, 0x1d, R119 ;  /* 0x0000001dffa17819 */ /* 0x001fe20000011677 */
        /* <DEDUP_REMOVED lines=13> */
[----:B------:R-:W-:Y:S01]  /*19f0*/  FADD.FTZ R2, R32, R29 ;  /* 0x0000001d20027221 */ /* 0x000fe20000010000 */
[----:B------:R-:W-:Y:S02]  /*1a00*/  @P3 LEA R32, P4, R124, UR16, 0x4 ;  /* 0x000000107c203c11 */ /* 0x000fe4000f8820ff */
[----:B------:R-:W-:Y:S01]  /*1a10*/  FADD.FTZ R30, R30, R163 ;  /* 0x000000a31e1e7221 */ /* 0x000fe20000010000 */
[----:B------:R-:W-:Y:S01]  /*1a20*/  FADD.FTZ R31, R31, R2 ;  /* 0x000000021f1f7221 */ /* 0x000fe20000010000 */
[----:B------:R-:W-:Y:S02]  /*1a30*/  @P3 LEA.HI.X R33, R124, UR17, RZ, 0x4, P4 ;  /* 0x000000117c213c11 */ /* 0x000fe4000a0f24ff */
[----:B------:R-:W-:Y:S01]  /*1a40*/  IADD3 R34, P4, R158, UR18, RZ ;  /* 0x000000129e227c10 */ /* 0x000fe2000ff9e0ff */
[----:B------:R-:W-:Y:S01]  /*1a50*/  FMUL.FTZ R30, R30, UR9 ;  /* 0x000000091e1e7c20 */ /* 0x000fe20008410000 */
[----:B------:R-:W-:Y:S01]  /*1a60*/  SHF.L.U32 R124, R117, 0x3, RZ ;  /* 0x00000003757c7819 */ /* 0x000fe200000006ff */
[----:B------:R-:W-:Y:S01]  /*1a70*/  FMUL.FTZ R163, R31, UR9 ;  /* 0x000000091fa37c20 */ /* 0x000fe20008410000 */
[----:B------:R-:W-:-:S02]  /*1a80*/  IADD3.X R35, R166, UR19, RZ, P4, !PT ;  /* 0x00000013a6237c10 */ /* 0x000fc4000a7fe4ff */
[C---:B------:R-:W-:Y:S02]  /*1a90*/  @P3 LEA R2, P4, R117.reuse, UR16, 0x4 ;  /* 0x0000001075023c11 */ /* 0x040fe4000f8820ff */
[----:B------:R-:W-:Y:S02]  /*1aa0*/  FSEL R164, R30, RZ, !P1 ;  /* 0x000000ff1ea47208 */ /* 0x000fe40004800000 */
[----:B------:R-:W-:Y:S01]  /*1ab0*/  @P3 LEA.HI.X R3, R117, UR17, RZ, 0x4, P4 ;  /* 0x0000001175033c11 */ /* 0x000fe2000a0f24ff */
[----:B------:R-:W-:Y:S01]  /*1ac0*/  IMAD.SHL.U32 R117, R119, 0x8, RZ ;  /* 0x0000000877757824 */ /* 0x000fe200078e00ff */
[----:B------:R-:W-:Y:S01]  /*1ad0*/  IADD3 R36, P4, R124, UR18, RZ ;  /* 0x000000127c247c10 */ /* 0x000fe2000ff9e0ff */
[-CC-:B------:R-:W-:Y:S01]  /*1ae0*/  FFMA.FTZ R0, R0, R163.reuse, R164.reuse ;  /* 0x000000a300007223 */ /* 0x180fe200000100a4 */
[-CC-:B------:R-:W-:Y:S01]  /*1af0*/  FFMA.FTZ R130, R130, R163.reuse, R164.reuse ;  /* 0x000000a382827223 */ /* 0x180fe200000100a4 */
[-C--:B------:R-:W-:Y:S01]  /*1b00*/  FFMA.FTZ R47, R47, R163.reuse, R164 ;  /* 0x000000a32f2f7223 */ /* 0x080fe200000100a4 */
[----:B------:R-:W-:Y:S01]  /*1b10*/  IADD3.X R37, R162, UR19, RZ, P4, !PT ;  /* 0x00000013a2257c10 */ /* 0x000fe2000a7fe4ff */
[----:B------:R-:W-:Y:S01]  /*1b20*/  FADD.FTZ R28, R123, -R0 ;  /* 0x800000007b1c7221 */ /* 0x000fe20000010000 */
[----:B------:R-:W-:Y:S01]  /*1b30*/  @P3 LEA R42, P4, R119, UR16, 0x4 ;  /* 0x00000010772a3c11 */ /* 0x000fe2000f8820ff */
[----:B------:R-:W-:Y:S01]  /*1b40*/  FADD.FTZ R130, R131, -R130 ;  /* 0x8000008283827221 */ /* 0x000fe20000010000 */
[----:B------:R-:W-:Y:S01]  /*1b50*/  SHF.L.U32 R0, R118, 0x3, RZ ;  /* 0x0000000376007819 */ /* 0x000fe200000006ff */
[-C--:B------:R-:W-:Y:S01]  /*1b60*/  FFMA.FTZ R122, R122, R163.reuse, R164 ;  /* 0x000000a37a7a7223 */ /* 0x080fe200000100a4 */
[----:B------:R-:W-:Y:S01]  /*1b70*/  @P3 LEA.HI.X R43, R119, UR17, RZ, 0x4, P4 ;  /* 0x00000011772b3c11 */ /* 0x000fe2000a0f24ff */
[----:B------:R-:W-:Y:S01]  /*1b80*/  FADD.FTZ R46, R46, -R47 ;  /* 0x8000002f2e2e7221 */ /* 0x000fe20000010000 */
[----:B------:R-:W-:Y:S01]  /*1b90*/  IADD3 R38, P4, R117, UR18, RZ ;  /* 0x0000001275267c10 */ /* 0x000fe2000ff9e0ff */
[----:B------:R-:W-:Y:S01]  /*1ba0*/  FMUL.FTZ R47, R125, R28 ;  /* 0x0000001c7d2f7220 */ /* 0x000fe20000410000 */
[----:B------:R-:W-:Y:S01]  /*1bb0*/  SHF.R.U32.HI R131, RZ, 0x1d, R118 ;  /* 0x0000001dff837819 */ /* 0x000fe20000011676 */
[-CC-:B------:R-:W-:Y:S01]  /*1bc0*/  FFMA.FTZ R121, R121, R163.reuse, R164.reuse ;  /* 0x000000a379797223 */ /* 0x180fe200000100a4 */
[----:B------:R-:W-:Y:S01]  /*1bd0*/  IADD3.X R39, R161, UR19, RZ, P4, !PT ;  /* 0x00000013a1277c10 */ /* 0x000fe2000a7fe4ff */
[-CC-:B------:R-:W-:Y:S01]  /*1be0*/  FFMA.FTZ R120, R120, R163.reuse, R164.reuse ;  /* 0x000000a378787223 */ /* 0x180fe200000100a4 */
[----:B------:R-:W-:Y:S01]  /*1bf0*/  @P3 LEA R40, P4, R118, UR16, 0x4 ;  /* 0x0000001076283c11 */ /* 0x000fe2000f8820ff */
[-CC-:B------:R-:W-:Y:S01]  /*1c00*/  FFMA.FTZ R128, R128, R163.reuse, R164.reuse ;  /* 0x000000a380807223 */ /* 0x180fe200000100a4 */
[-CC-:B------:R-:W-:Y:S01]  /*1c10*/  FFMA.FTZ R133, R133, R163.reuse, R164.reuse ;  /* 0x000000a385857223 */ /* 0x180fe200000100a4 */
[-CC-:B------:R-:W-:Y:S01]  /*1c20*/  FFMA.FTZ R132, R132, R163.reuse, R164.reuse ;  /* 0x000000a384847223 */ /* 0x180fe200000100a4 */
[----:B------:R-:W-:Y:S01]  /*1c30*/  @P3 LEA.HI.X R41, R118, UR17, RZ, 0x4, P4 ;  /* 0x0000001176293c11 */ /* 0x000fe2000a0f24ff */
[-CC-:B------:R-:W-:Y:S01]  /*1c40*/  FFMA.FTZ R137, R137, R163.reuse, R164.reuse ;  /* 0x000000a389897223 */ /* 0x180fe200000100a4 */
[----:B------:R-:W-:Y:S01]  /*1c50*/  IADD3 R44, P4, R0, UR18, RZ ;  /* 0x00000012002c7c10 */ /* 0x000fe2000ff9e0ff */
[-CC-:B------:R-:W-:Y:S01]  /*1c60*/  FFMA.FTZ R141, R141, R163.reuse, R164.reuse ;  /* 0x000000a38d8d7223 */ /* 0x180fe200000100a4 */
[-CC-:B------:R-:W-:Y:S01]  /*1c70*/  FFMA.FTZ R140, R140, R163.reuse, R164.reuse ;  /* 0x000000a38c8c7223 */ /* 0x180fe200000100a4 */
[-CC-:B------:R-:W-:Y:S01]  /*1c80*/  FFMA.FTZ R145, R145, R163.reuse, R164.reuse ;  /* 0x000000a391917223 */ /* 0x180fe200000100a4 */
[----:B------:R-:W-:Y:S01]  /*1c90*/  IADD3.X R45, R131, UR19, RZ, P4, !PT ;  /* 0x00000013832d7c10 */ /* 0x000fe2000a7fe4ff */
[-CC-:B------:R-:W-:Y:S01]  /*1ca0*/  FFMA.FTZ R144, R144, R163.reuse, R164.reuse ;  /* 0x000000a390907223 */ /* 0x180fe200000100a4 */
[----:B------:R-:W-:Y:S01]  /*1cb0*/  ISETP.NE.U32.AND P4, PT, RZ, UR16, PT ;  /* 0x00000010ff007c0c */ /* 0x000fe2000bf85070 */
[-CC-:B------:R-:W-:Y:S01]  /*1cc0*/  FFMA.FTZ R149, R149, R163.reuse, R164.reuse ;  /* 0x000000a395957223 */ /* 0x180fe200000100a4 */
[-CC-:B------:R-:W-:Y:S01]  /*1cd0*/  FFMA.FTZ R148, R148, R163.reuse, R164.reuse ;  /* 0x000000a394947223 */ /* 0x180fe200000100a4 */
[-CC-:B------:R-:W-:Y:S01]  /*1ce0*/  FFMA.FTZ R150, R150, R163.reuse, R164.reuse ;  /* 0x000000a396967223 */ /* 0x180fe200000100a4 */
[-CC-:B------:R-:W-:Y:S01]  /*1cf0*/  FFMA.FTZ R155, R155, R163.reuse, R164.reuse ;  /* 0x000000a39b9b7223 */ /* 0x180fe200000100a4 */
[-CC-:B------:R-:W-:Y:S01]  /*1d00*/  FFMA.FTZ R154, R154, R163.reuse, R164.reuse ;  /* 0x000000a39a9a7223 */ /* 0x180fe200000100a4 */
[----:B------:R-:W-:Y:S01]  /*1d10*/  FFMA.FTZ R159, R159, R163, R164 ;  /* 0x000000a39f9f7223 */ /* 0x000fe200000100a4 */
[----:B------:R-:W-:Y:S01]  /*1d20*/  FADD.FTZ R122, R127, -R122 ;  /* 0x8000007a7f7a7221 */ /* 0x000fe20000010000 */
[----:B-----5:R-:W-:Y:S01]  /*1d30*/  @P5 FADD.FTZ R47, R4, R47 ;  /* 0x0000002f042f5221 */ /* 0x020fe20000010000 */
[----:B------:R-:W-:Y:S01]  /*1d40*/  ISETP.NE.AND.EX P4, PT, RZ, UR17, PT, P4 ;  /* 0x00000011ff007c0c */ /* 0x000fe2000bf85340 */
[----:B------:R-:W-:Y:S01]  /*1d50*/  FADD.FTZ R126, R126, -R121 ;  /* 0x800000797e7e7221 */ /* 0x000fe20000010000 */
        /* <DEDUP_REMOVED lines=15> */
[C---:B------:R-:W-:Y:S01]  /*1e50*/  FMUL.FTZ R122, R125.reuse, R122 ;  /* 0x0000007a7d7a7220 */ /* 0x040fe20000410000 */
[----:B------:R-:W-:Y:S01]  /*1e60*/  FMUL.FTZ R46, R125, R46 ;  /* 0x0000002e7d2e7220 */ /* 0x000fe20000410000 */
[----:B------:R-:W-:Y:S01]  /*1e70*/  SEL R28, R47, R24, P4 ;  /* 0x000000182f1c7207 */ /* 0x000fe20002000000 */
[----:B------:R0:W1:Y:S01]  /*1e80*/  F2F.BF16.F32 R165, R47 ;  /* 0x0000002f00a57304 */ /* 0x0000620000202000 */
[C---:B------:R-:W-:Y:S01]  /*1e90*/  FMUL.FTZ R119, R125.reuse, R130 ;  /* 0x000000827d777220 */ /* 0x040fe20000410000 */
[C---:B------:R-:W-:Y:S01]  /*1ea0*/  FMUL.FTZ R120, R125.reuse, R120 ;  /* 0x000000787d787220 */ /* 0x040fe20000410000 */
[C---:B------:R-:W-:Y:S01]  /*1eb0*/  FMUL.FTZ R121, R125.reuse, R128 ;  /* 0x000000807d797220 */ /* 0x040fe20000410000 */
[C---:B------:R-:W-:Y:S01]  /*1ec0*/  FMUL.FTZ R134, R125.reuse, R134 ;  /* 0x000000867d867220 */ /* 0x040fe20000410000 */
[C---:B------:R-:W-:Y:S01]  /*1ed0*/  FMUL.FTZ R123, R125.reuse, R132 ;  /* 0x000000847d7b7220 */ /* 0x040fe20000410000 */
[C---:B------:R-:W-:Y:S01]  /*1ee0*/  FMUL.FTZ R136, R125.reuse, R136 ;  /* 0x000000887d887220 */ /* 0x040fe20000410000 */
[C---:B------:R-:W-:Y:S01]  /*1ef0*/  FMUL.FTZ R127, R125.reuse, R138 ;  /* 0x0000008a7d7f7220 */ /* 0x040fe20000410000 */
[C---:B------:R-:W-:Y:S01]  /*1f00*/  FMUL.FTZ R140, R125.reuse, R140 ;  /* 0x0000008c7d8c7220 */ /* 0x040fe20000410000 */
[C---:B0-----:R-:W-:Y:S01]  /*1f10*/  FMUL.FTZ R47, R125.reuse, R126 ;  /* 0x0000007e7d2f7220 */ /* 0x041fe20000410000 */
[C---:B------:R-:W-:Y:S01]  /*1f20*/  FMUL.FTZ R129, R125.reuse, R142 ;  /* 0x0000008e7d817220 */ /* 0x040fe20000410000 */
[C---:B------:R-:W-:Y:S01]  /*1f30*/  FMUL.FTZ R144, R125.reuse, R144 ;  /* 0x000000907d907220 */ /* 0x040fe20000410000 */
[C---:B------:R-:W-:Y:S01]  /*1f40*/  FMUL.FTZ R133, R125.reuse, R146 ;  /* 0x000000927d857220 */ /* 0x040fe20000410000 */
[C---:B------:R-:W-:Y:S01]  /*1f50*/  FMUL.FTZ R148, R125.reuse, R148 ;  /* 0x000000947d947220 */ /* 0x040fe20000410000 */
[C---:B------:R-:W-:Y:S01]  /*1f60*/  FMUL.FTZ R135, R125.reuse, R150 ;  /* 0x000000967d877220 */ /* 0x040fe20000410000 */
[C---:B------:R-:W-:Y:S01]  /*1f70*/  FMUL.FTZ R152, R125.reuse, R152 ;  /* 0x000000987d987220 */ /* 0x040fe20000410000 */
[C---:B------:R-:W-:Y:S01]  /*1f80*/  FMUL.FTZ R137, R125.reuse, R154 ;  /* 0x0000009a7d897220 */ /* 0x040fe20000410000 */
[----:B------:R-:W-:Y:S01]  /*1f90*/  FMUL.FTZ R156, R125, R156 ;  /* 0x0000009c7d9c7220 */ /* 0x000fe20000410000 */
[----:B------:R-:W-:Y:S01]  /*1fa0*/  @P5 FADD.FTZ R122, R5, R122 ;  /* 0x0000007a057a5221 */ /* 0x000fe20000010000 */
        /* <DEDUP_REMOVED lines=18> */
[----:B------:R-:W-:Y:S01]  /*20d0*/  ISETP.NE.U32.AND P5, PT, RZ, UR14, PT ;  /* 0x0000000eff007c0c */ /* 0x000fe2000bfa5070 */
[----:B------:R-:W-:Y:S01]  /*20e0*/  F2F.BF16.F32 R126, R120 ;  /* 0x00000078007e7304 */ /* 0x000fe20000202000 */
[----:B------:R-:W-:-:S02]  /*20f0*/  SEL R29, R122, R25, P4 ;  /* 0x000000197a1d7207 */ /* 0x000fc40002000000 */
[----:B------:R-:W-:Y:S02]  /*2100*/  SEL R31, R46, R27, P4 ;  /* 0x0000001b2e1f7207 */ /* 0x000fe40002000000 */
[----:B------:R-:W-:Y:S02]  /*2110*/  ISETP.NE.AND.EX P5, PT, RZ, UR15, PT, P5 ;  /* 0x0000000fff007c0c */ /* 0x000fe4000bfa5350 */
[----:B------:R-:W-:Y:S01]  /*2120*/  SEL R30, R119, R26, P4 ;  /* 0x0000001a771e7207 */ /* 0x000fe20002000000 */
[----:B------:R-:W0:Y:S04]  /*2130*/  F2F.BF16.F32 R122, R122 ;  /* 0x0000007a007a7304 */ /* 0x000e280000202000 */
[----:B------:R2:W-:Y:S04]  /*2140*/  @P3 STG.E.128 desc[UR4][R32.64], R28 ;  /* 0x0000001c20003986 */ /* 0x0005e8000c101d04 */
[----:B------:R-:W3:Y:S02]  /*2150*/  F2F.BF16.F32 R46, R46 ;  /* 0x0000002e002e7304 */ /* 0x000ee40000202000 */
[----:B-1----:R-:W-:-:S02]  /*2160*/  @P5 PRMT R81, R165, 0x7610, R81 ;  /* 0x00007610a5515816 */ /* 0x002fc40000000051 */
[----:B0-----:R-:W-:-:S04]  /*2170*/  @P5 PRMT R87, R122, 0x7610, R87 ;  /* 0x000076107a575816 */ /* 0x001fc80000000057 */
[----:B------:R-:W0:Y:S01]  /*2180*/  F2F.BF16.F32 R119, R119 ;  /* 0x0000007700777304 */ /* 0x000e220000202000 */
[----:B--2---:R-:W-:Y:S01]  /*2190*/  IMAD.WIDE.U32 R28, R122, 0x10000, RZ ;  /* 0x000100007a1c7825 */ /* 0x004fe200078e00ff */
[----:B---3--:R-:W-:-:S06]  /*21a0*/  SHF.L.U32 R31, R46, 0x10, RZ ;  /* 0x000000102e1f7819 */ /* 0x008fcc00000006ff */
[----:B------:R-:W1:Y:S01]  /*21b0*/  F2F.BF16.F32 R130, R134 ;  /* 0x0000008600827304 */ /* 0x000e620000202000 */
[----:B------:R-:W-:Y:S02]  /*21c0*/  @P5 PRMT R66, R46, 0x7610, R66 ;  /* 0x000076102e425816 */ /* 0x000fe40000000042 */
[----:B------:R-:W-:Y:S02]  /*21d0*/  LOP3.LUT R30, R28, R165, RZ, 0xfc, !PT ;  /* 0x000000a51c1e7212 */ /* 0x000fe400078efcff */
[----:B0-----:R-:W-:-:S03]  /*21e0*/  LOP3.LUT R31, R29, R31, R119, 0xfe, !PT ;  /* 0x0000001f1d1f7212 */ /* 0x001fc600078efe77 */
[----:B------:R-:W0:Y:S01]  /*21f0*/  F2F.BF16.F32 R163, R47 ;  /* 0x0000002f00a37304 */ /* 0x000e220000202000 */
[----:B------:R-:W-:Y:S01]  /*2200*/  IMAD.WIDE.U32 R28, R126, 0x10000, RZ ;  /* 0x000100007e1c7825 */ /* 0x000fe200078e00ff */
[----:B------:R-:W-:Y:S01]  /*2210*/  @P5 PRMT R111, R119, 0x7610, R111 ;  /* 0x00007610776f5816 */ /* 0x000fe2000000006f */
[----:B------:R2:W-:Y:S02]  /*2220*/  STG.E.64 desc[UR4][R34.64], R30 ;  /* 0x0000001e22007986 */ /* 0x0005e4000c101b04 */
[----:B-1----:R-:W-:-:S03]  /*2230*/  IMAD.U32 R33, R130, 0x10000, RZ ;  /* 0x0001000082217824 */ /* 0x002fc600078e00ff */
[----:B------:R-:W1:Y:S01]  /*2240*/  F2F.BF16.F32 R128, R121 ;  /* 0x0000007900807304 */ /* 0x000e620000202000 */
[----:B0-----:R-:W-:-:S07]  /*2250*/  LOP3.LUT R32, R28, R163, RZ, 0xfc, !PT ;  /* 0x000000a31c207212 */ /* 0x001fce00078efcff */
[----:B------:R0:W3:Y:S01]  /*2260*/  F2F.BF16.F32 R141, R123 ;  /* 0x0000007b008d7304 */ /* 0x0000e20000202000 */
[----:B------:R-:W-:Y:S02]  /*2270*/  SEL R28, R47, R24, P4 ;  /* 0x000000182f1c7207 */ /* 0x000fe40002000000 */
[----:B--2---:R-:W-:Y:S02]  /*2280*/  SEL R30, R121, R26, P4 ;  /* 0x0000001a791e7207 */ /* 0x004fe40002000000 */
[----:B------:R-:W-:Y:S02]  /*2290*/  SEL R31, R134, R27, P4 ;  /* 0x0000001b861f7207 */ /* 0x000fe40002000000 */
[----:B-1----:R-:W-:Y:S01]  /*22a0*/  LOP3.LUT R33, R29, R33, R128, 0xfe, !PT ;  /* 0x000000211d217212 */ /* 0x002fe200078efe80 */
[----:B------:R0:W1:Y:S01]  /*22b0*/  F2F.BF16.F32 R132, R136 ;  /* 0x0000008800847304 */ /* 0x0000620000202000 */
[----:B------:R-:W-:-:S07]  /*22c0*/  SEL R29, R120, R25, P4 ;  /* 0x00000019781d7207 */ /* 0x000fce0002000000 */
[----:B------:R0:W2:Y:S08]  /*22d0*/  F2F.BF16.F32 R138, R127 ;  /* 0x0000007f008a7304 */ /* 0x0000b00000202000 */
[----:B------:R0:W4:Y:S08]  /*22e0*/  F2F.BF16.F32 R142, R140 ;  /* 0x0000008c008e7304 */ /* 0x0001300000202000 */
[----:B------:R0:W0:Y:S08]  /*22f0*/  F2F.BF16.F32 R143, R129 ;  /* 0x00000081008f7304 */ /* 0x0000300000202000 */
[----:B------:R0:W0:Y:S08]  /*2300*/  F2F.BF16.F32 R145, R144 ;  /* 0x0000009000917304 */ /* 0x0000300000202000 */
[----:B------:R0:W0:Y:S08]  /*2310*/  F2F.BF16.F32 R146, R133 ;  /* 0x0000008500927304 */ /* 0x0000300000202000 */
[----:B------:R0:W0:Y:S08]  /*2320*/  F2F.BF16.F32 R147, R148 ;  /* 0x0000009400937304 */ /* 0x0000300000202000 */
[----:B------:R0:W0:Y:S08]  /*2330*/  F2F.BF16.F32 R149, R135 ;  /* 0x0000008700957304 */ /* 0x0000300000202000 */
[----:B------:R0:W0:Y:S08]  /*2340*/  F2F.BF16.F32 R150, R152 ;  /* 0x0000009800967304 */ /* 0x0000300000202000 */
[----:B------:R0:W0:Y:S08]  /*2350*/  F2F.BF16.F32 R151, R137 ;  /* 0x0000008900977304 */ /* 0x0000300000202000 */
[----:B------:R0:W0:Y:S01]  /*2360*/  F2F.BF16.F32 R122, R156 ;  /* 0x0000009c007a7304 */ /* 0x0000220000202000 */
[----:B-1234-:R-:W-:Y:S05]  /*2370*/  @!P5 BRA `(.L_x_1363) ;  /* 0x000000000020d947 */ /* 0x01efea0003800000 */
        /* <DEDUP_REMOVED lines=8> */
.L_x_1363:
[----:B------:R2:W-:Y:S01]  /*2400*/  @P3 STG.E.128 desc[UR4][R2.64], R28 ;  /* 0x0000001c02003986 */ /* 0x0005e2000c101d04 */
[----:B------:R-:W-:Y:S01]  /*2410*/  IMAD.WIDE.U32 R118, R132, 0x10000, RZ ;  /* 0x0001000084767825 */ /* 0x000fe200078e00ff */
[----:B------:R-:W-:Y:S02]  /*2420*/  SHF.L.U32 R121, R142, 0x10, RZ ;  /* 0x000000108e797819 */ /* 0x000fe400000006ff */
[----:B------:R3:W-:Y:S01]  /*2430*/  STG.E.64 desc[UR4][R36.64], R32 ;  /* 0x0000002024007986 */ /* 0x0007e2000c101b04 */
[----:B0-----:R-:W-:Y:S01]  /*2440*/  IMAD.WIDE.U32 R46, R145, 0x10000, RZ ;  /* 0x00010000912e7825 */ /* 0x001fe200078e00ff */
[----:B------:R-:W-:Y:S02]  /*2450*/  SHF.L.U32 R125, R147, 0x10, RZ ;  /* 0x00000010937d7819 */ /* 0x000fe400000006ff */
[----:B------:R-:W-:Y:S01]  /*2460*/  LOP3.LUT R119, R119, R121, R138, 0xfe, !PT ;  /* 0x0000007977777212 */ /* 0x000fe200078efe8a */
[----:B------:R-:W-:Y:S01]  /*2470*/  IMAD.U32 R139, R122, 0x10000, RZ ;  /* 0x000100007a8b7824 */ /* 0x000fe200078e00ff */
[----:B------:R-:W-:Y:S01]  /*2480*/  LOP3.LUT R118, R118, R141, RZ, 0xfc, !PT ;  /* 0x0000008d76767212 */ /* 0x000fe200078efcff */
[----:B-1----:R-:W-:Y:S01]  /*2490*/  IMAD.WIDE.U32 R34, R150, 0x10000, RZ ;  /* 0x0001000096227825 */ /* 0x002fe200078e00ff */
[----:B------:R-:W-:-:S02]  /*24a0*/  LOP3.LUT R47, R47, R125, R146, 0xfe, !PT ;  /* 0x0000007d2f2f7212 */ /* 0x000fc400078efe92 */
[----:B------:R-:W-:Y:S02]  /*24b0*/  LOP3.LUT R46, R46, R143, RZ, 0xfc, !PT ;  /* 0x0000008f2e2e7212 */ /* 0x000fe400078efcff */
[----:B------:R-:W-:Y:S02]  /*24c0*/  @P5 PRMT R81, R163, 0x7610, R81 ;  /* 0x00007610a3515816 */ /* 0x000fe40000000051 */
[----:B--2---:R-:W-:Y:S02]  /*24d0*/  LOP3.LUT R3, R35, R139, R151, 0xfe, !PT ;  /* 0x0000008b23037212 */ /* 0x004fe400078efe97 */
[----:B------:R-:W-:Y:S02]  /*24e0*/  LOP3.LUT R2, R34, R149, RZ, 0xfc, !PT ;  /* 0x0000009522027212 */ /* 0x000fe400078efcff */
[----:B------:R-:W-:Y:S02]  /*24f0*/  @P5 PRMT R87, R126, 0x7610, R87 ;  /* 0x000076107e575816 */ /* 0x000fe40000000057 */
[----:B------:R-:W-:-:S02]  /*2500*/  @P5 PRMT R111, R128, 0x7610, R111 ;  /* 0x00007610806f5816 */ /* 0x000fc4000000006f */
[----:B------:R-:W-:Y:S02]  /*2510*/  @P5 PRMT R66, R130, 0x7610, R66 ;  /* 0x0000761082425816 */ /* 0x000fe40000000042 */
[----:B------:R-:W-:Y:S02]  /*2520*/  SEL R28, R123, R24, P4 ;  /* 0x000000187b1c7207 */ /* 0x000fe40002000000 */
[----:B------:R-:W-:Y:S02]  /*2530*/  SEL R29, R136, R25, P4 ;  /* 0x00000019881d7207 */ /* 0x000fe40002000000 */
[----:B------:R-:W-:Y:S02]  /*2540*/  SEL R30, R127, R26, P4 ;  /* 0x0000001a7f1e7207 */ /* 0x000fe40002000000 */
[----:B------:R-:W-:Y:S01]  /*2550*/  SEL R31, R140, R27, P4 ;  /* 0x0000001b8c1f7207 */ /* 0x000fe20002000000 */
[----:B---3--:R-:W-:Y:S06]  /*2560*/  @!P5 BRA `(.L_x_1364) ;  /* 0x000000000020d947 */ /* 0x008fec0003800000 */
        /* <DEDUP_REMOVED lines=8> */
.L_x_1364:
[----:B------:R1:W-:Y:S01]  /*25f0*/  @P3 STG.E.128 desc[UR4][R42.64], R28 ;  /* 0x0000001c2a003986 */ /* 0x0003e2000c101d04 */
[----:B------:R-:W-:Y:S02]  /*2600*/  @P5 PRMT R81, R141, 0x7610, R81 ;  /* 0x000076108d515816 */ /* 0x000fe40000000051 */
[----:B------:R-:W-:Y:S01]  /*2610*/  @P5 PRMT R87, R132, 0x7610, R87 ;  /* 0x0000761084575816 */ /* 0x000fe20000000057 */
[----:B------:R1:W-:Y:S01]  /*2620*/  STG.E.64 desc[UR4][R38.64], R118 ;  /* 0x0000007626007986 */ /* 0x0003e2000c101b04 */
[----:B------:R-:W-:Y:S02]  /*2630*/  @P5 PRMT R111, R138, 0x7610, R111 ;  /* 0x000076108a6f5816 */ /* 0x000fe4000000006f */
[----:B------:R-:W-:Y:S02]  /*2640*/  @P5 PRMT R66, R142, 0x7610, R66 ;  /* 0x000076108e425816 */ /* 0x000fe40000000042 */
[----:B0-----:R-:W-:Y:S02]  /*2650*/  SEL R32, R129, R24, P4 ;  /* 0x0000001881207207 */ /* 0x001fe40002000000 */
[----:B------:R-:W-:-:S02]  /*2660*/  SEL R33, R144, R25, P4 ;  /* 0x0000001990217207 */ /* 0x000fc40002000000 */
[----:B------:R-:W-:Y:S02]  /*2670*/  SEL R34, R133, R26, P4 ;  /* 0x0000001a85227207 */ /* 0x000fe40002000000 */
[----:B------:R-:W-:Y:S01]  /*2680*/  SEL R35, R148, R27, P4 ;  /* 0x0000001b94237207 */ /* 0x000fe20002000000 */
[----:B------:R-:W-:Y:S06]  /*2690*/  @!P5 BRA `(.L_x_1365) ;  /* 0x000000000020d947 */ /* 0x000fec0003800000 */
        /* <DEDUP_REMOVED lines=8> */
.L_x_1365:
[----:B------:R2:W-:Y:S01]  /*2720*/  @P3 STG.E.128 desc[UR4][R40.64], R32 ;  /* 0x0000002028003986 */ /* 0x0005e2000c101d04 */
[----:B------:R-:W-:Y:S02]  /*2730*/  SEL R24, R135, R24, P4 ;  /* 0x0000001887187207 */ /* 0x000fe40002000000 */
[----:B------:R-:W-:Y:S01]  /*2740*/  SEL R25, R152, R25, P4 ;  /* 0x0000001998197207 */ /* 0x000fe20002000000 */
[----:B------:R2:W-:Y:S01]  /*2750*/  STG.E.64 desc[UR4][R44.64], R46 ;  /* 0x0000002e2c007986 */ /* 0x0005e2000c101b04 */
[----:B------:R-:W-:Y:S02]  /*2760*/  SEL R26, R137, R26, P4 ;  /* 0x0000001a891a7207 */ /* 0x000fe40002000000 */
[----:B------:R-:W-:Y:S02]  /*2770*/  SEL R27, R156, R27, P4 ;  /* 0x0000001b9c1b7207 */ /* 0x000fe40002000000 */
[C---:B01----:R-:W-:Y:S02]  /*2780*/  @P3 LEA R30, P4, R116.reuse, UR16, 0x4 ;  /* 0x00000010741e3c11 */ /* 0x043fe4000f8820ff */
[----:B------:R-:W-:-:S02]  /*2790*/  SHF.L.U32 R38, R116, 0x3, RZ ;  /* 0x0000000374267819 */ /* 0x000fc400000006ff */
[----:B------:R-:W-:Y:S02]  /*27a0*/  @P3 LEA.HI.X R31, R116, UR17, RZ, 0x4, P4 ;  /* 0x00000011741f3c11 */ /* 0x000fe4000a0f24ff */
[----:B------:R-:W-:Y:S02]  /*27b0*/  SHF.R.U32.HI R39, RZ, 0x1d, R116 ;  /* 0x0000001dff277819 */ /* 0x000fe40000011674 */
[----:B------:R-:W-:Y:S02]  /*27c0*/  IADD3 R36, P4, R38, UR18, RZ ;  /* 0x0000001226247c10 */ /* 0x000fe4000ff9e0ff */
[----:B------:R-:W-:Y:S02]  /*27d0*/  @P5 PRMT R81, R143, 0x7610, R81 ;  /* 0x000076108f515816 */ /* 0x000fe40000000051 */
[----:B------:R-:W-:Y:S02]  /*27e0*/  @P5 PRMT R87, R145, 0x7610, R87 ;  /* 0x0000761091575816 */ /* 0x000fe40000000057 */
[----:B------:R-:W-:-:S02]  /*27f0*/  @P5 PRMT R111, R146, 0x7610, R111 ;  /* 0x00007610926f5816 */ /* 0x000fc4000000006f */
[----:B------:R-:W-:Y:S02]  /*2800*/  @P5 PRMT R66, R147, 0x7610, R66 ;  /* 0x0000761093425816 */ /* 0x000fe40000000042 */
[----:B------:R-:W-:Y:S01]  /*2810*/  IADD3.X R37, R39, UR19, RZ, P4, !PT ;  /* 0x0000001327257c10 */ /* 0x000fe2000a7fe4ff */
[----:B--2---:R-:W-:Y:S06]  /*2820*/  @!P5 BRA `(.L_x_1366) ;  /* 0x000000000020d947 */ /* 0x004fec0003800000 */
        /* <DEDUP_REMOVED lines=8> */
.L_x_1366:
[----:B------:R1:W-:Y:S01]  /*28b0*/  @P3 STG.E.128 desc[UR4][R30.64], R24 ;  /* 0x000000181e003986 */ /* 0x0003e2000c101d04 */
[----:B------:R-:W-:Y:S02]  /*28c0*/  @P5 PRMT R81, R149, 0x7610, R81 ;  /* 0x0000761095515816 */ /* 0x000fe40000000051 */
[----:B------:R-:W-:Y:S01]  /*28d0*/  @P5 PRMT R87, R150, 0x7610, R87 ;  /* 0x0000761096575816 */ /* 0x000fe20000000057 */
[----:B------:R1:W-:Y:S01]  /*28e0*/  STG.E.64 desc[UR4][R36.64], R2 ;  /* 0x0000000224007986 */ /* 0x0003e2000c101b04 */
[----:B------:R-:W-:Y:S02]  /*28f0*/  @P5 PRMT R111, R151, 0x7610, R111 ;  /* 0x00007610976f5816 */ /* 0x000fe4000000006f */
[----:B------:R-:W-:Y:S01]  /*2900*/  @P5 PRMT R66, R122, 0x7610, R66 ;  /* 0x000076107a425816 */ /* 0x000fe20000000042 */
[----:B------:R-:W-:Y:S06]  /*2910*/  @!P5 BRA `(.L_x_1367) ;  /* 0x000000000020d947 */ /* 0x000fec0003800000 */
[----:B0-----:R-:W-:Y:S02]  /*2920*/  LOP3.LUT R28, R87, 0xffff, RZ, 0xc0, !PT ;  /* 0x0000ffff571c7812 */ /* 0x001fe400078ec0ff */
[----:B-1----:R-:W-:Y:S02]  /*2930*/  IADD3 R2, P3, R38, UR14, RZ ;  /* 0x0000000e26027c10 */ /* 0x002fe4000ff7e0ff */
[----:B------:R-:W-:Y:S01]  /*2940*/  PRMT R31, R111, 0x5410, R66 ;  /* 0x000054106f1f7816 */ /* 0x000fe20000000042 */
[----:B------:R-:W-:Y:S01]  /*2950*/  IMAD.WIDE.U32 R28, R28, 0x10000, RZ ;  /* 0x000100001c1c7825 */ /* 0x000fe200078e00ff */
[----:B------:R-:W-:-:S04]  /*2960*/  IADD3.X R3, R39, UR15, RZ, P3, !PT ;  /* 0x0000000f27037c10 */ /* 0x000fc80009ffe4ff */
[----:B------:R-:W-:Y:S02]  /*2970*/  LOP3.LUT R29, R31, R29, RZ, 0xfc, !PT ;  /* 0x0000001d1f1d7212 */ /* 0x000fe400078efcff */
[----:B------:R-:W-:-:S05]  /*2980*/  LOP3.LUT R28, R28, 0xffff, R81, 0xf8, !PT ;  /* 0x0000ffff1c1c7812 */ /* 0x000fca00078ef851 */
[----:B------:R2:W-:Y:S02]  /*2990*/  STG.E.64 desc[UR4][R2.64], R28 ;  /* 0x0000001c02007986 */ /* 0x0005e4000c101b04 */
.L_x_1367:
[----:B------:R-:W-:Y:S02]  /*29a0*/  ISETP.NE.AND P3, PT, R160, RZ, PT ;  /* 0x000000ffa000720c */ /* 0x000fe40003f65270 */
[----:B------:R-:W-:-:S11]  /*29b0*/  SEL R0, RZ, 0x1, P2 ;  /* 0x00000001ff007807 */ /* 0x000fd60001000000 */
[----:B------:R-:W-:Y:S05]  /*29c0*/  @!P3 BRA `(.L_x_1368) ;  /* 0xffffffdc0044b947 */ /* 0x000fea000383ffff */
[----:B------:R-:W-:Y:S01]  /*29d0*/  MOV R8, R103 ;  /* 0x0000006700087202 */ /* 0x000fe20000000f00 */
[----:B------:R-:W-:Y:S01]  /*29e0*/  IMAD.MOV.U32 R12, RZ, RZ, R85 ;  /* 0x000000ffff0c7224 */ /* 0x000fe200078e0055 */
        /* <DEDUP_REMOVED lines=22> */
[----:B--2---:R-:W-:Y:S02]  /*2b50*/  MOV R28, R76 ;  /* 0x0000004c001c7202 */ /* 0x004fe40000000f00 */
        /* <DEDUP_REMOVED lines=12> */
.L_x_1361:
[----:B------:R-:W0:Y:S01]  /*2c20*/  S2UR UR6, SR_CTAID.X ;  /* 0x00000000000679c3 */ /* 0x000e220000002500 */
[----:B------:R-:W-:-:S07]  /*2c30*/  LOP3.LUT R7, R48, 0xff, RZ, 0xc0, !PT ;  /* 0x000000ff30077812 */ /* 0x000fce00078ec0ff */
[----:B------:R-:W1:Y:S08]  /*2c40*/  LDC.64 R2, c[0x0][0x2d0] ;  /* 0x0000b400ff027b82 */ /* 0x000e700000000a00 */
        /* <DEDUP_REMOVED lines=18> */
.L_x_1362:
[----:B------:R-:W-:Y:S01]  /*2d70*/  HFMA2.MMA R38, -RZ, RZ, 0, 9.5367431640625e-07 ;  /* 0x00000010ff267435 */ /* 0x000fe200000001ff */
[----:B------:R-:W-:Y:S01]  /*2d80*/  MOV R39, R31 ;  /* 0x0000001f00277202 */ /* 0x000fe20000000f00 */
[----:B------:R-:W-:Y:S01]  /*2d90*/  IMAD.MOV.U32 R36, RZ, RZ, -0x1 ;  /* 0xffffffffff247424 */ /* 0x000fe200078e00ff */
[----:B------:R-:W-:-:S08]  /*2da0*/  MOV R41, 0x1f ;  /* 0x0000001f00297802 */ /* 0x000fd00000000f00 */
[----:B-----5:R-:W-:Y:S05]  /*2db0*/  WARPSYNC.COLLECTIVE R36, `(.L_x_1369) ;  /* 0x0000000024087348 */ /* 0x020fea0003c00000 */
[----:B------:R0:W1:Y:S02]  /*2dc0*/  SHFL.DOWN P1, R37, R39, R38, R41 ;  /* 0x0800002627257389 */ /* 0x0000640000020029 */
[----:B01---5:R-:W-:Y:S01]  /*2dd0*/  ENDCOLLECTIVE ;  /* 0x000000000000791b */ /* 0x023fe20003800000 */
.L_x_1369:
[----:B------:R-:W-:Y:S02]  /*2de0*/  MOV R39, R29 ;  /* 0x0000001d00277202 */ /* 0x000fe40000000f00 */
[----:B------:R-:W-:-:S07]  /*2df0*/  MOV R28, R37 ;  /* 0x00000025001c7202 */ /* 0x000fce0000000f00 */
[----:B------:R-:W-:Y:S05]  /*2e00*/  WARPSYNC.COLLECTIVE R36, `(.L_x_1370) ;  /* 0x0000000024087348 */ /* 0x000fea0003c00000 */
[----:B------:R0:W1:Y:S02]  /*2e10*/  SHFL.DOWN P1, R37, R39, R38, R41 ;  /* 0x0800002627257389 */ /* 0x0000640000020029 */
[----:B01----:R-:W-:Y:S01]  /*2e20*/  ENDCOLLECTIVE ;  /* 0x000000000000791b */ /* 0x003fe20003800000 */
.L_x_1370:
[----:B------:R-:W-:Y:S01]  /*2e30*/  FADD.FTZ R28, R31, R28 ;  /* 0x0000001c1f1c7221 */ /* 0x000fe20000010000 */
[----:B------:R-:W-:-:S03]  /*2e40*/  HFMA2.MMA R38, -RZ, RZ, 0, 4.76837158203125e-07 ;  /* 0x00000008ff267435 */ /* 0x000fc600000001ff */
[----:B------:R-:W-:Y:S01]  /*2e50*/  IMAD.MOV.U32 R39, RZ, RZ, R28 ;  /* 0x000000ffff277224 */ /* 0x000fe200078e001c */
[----:B------:R-:W-:-:S07]  /*2e60*/  MOV R30, R37 ;  /* 0x00000025001e7202 */ /* 0x000fce0000000f00 */
[----:B------:R-:W-:Y:S05]  /*2e70*/  WARPSYNC.COLLECTIVE R36, `(.L_x_1371) ;  /* 0x0000000024087348 */ /* 0x000fea0003c00000 */
[----:B------:R0:W1:Y:S02]  /*2e80*/  SHFL.DOWN P1, R37, R39, R38, R41 ;  /* 0x0800002627257389 */ /* 0x0000640000020029 */
[----:B01----:R-:W-:Y:S01]  /*2e90*/  ENDCOLLECTIVE ;  /* 0x000000000000791b */ /* 0x003fe20003800000 */
.L_x_1371:
[----:B------:R-:W-:-:S05]  /*2ea0*/  FADD.FTZ R30, R29, R30 ;  /* 0x0000001e1d1e7221 */ /* 0x000fca0000010000 */
[----:B------:R-:W-:Y:S02]  /*2eb0*/  MOV R39, R30 ;  /* 0x0000001e00277202 */ /* 0x000fe40000000f00 */
[----:B------:R-:W-:-:S07]  /*2ec0*/  MOV R33, R37 ;  /* 0x0000002500217202 */ /* 0x000fce0000000f00 */
[----:B------:R-:W-:Y:S05]  /*2ed0*/  WARPSYNC.COLLECTIVE R36, `(.L_x_1372) ;  /* 0x0000000024087348 */ /* 0x000fea0003c00000 */
[----:B------:R0:W1:Y:S02]  /*2ee0*/  SHFL.DOWN P1, R37, R39, R38, R41 ;  /* 0x0800002627257389 */ /* 0x0000640000020029 */
[----:B01----:R-:W-:Y:S01]  /*2ef0*/  ENDCOLLECTIVE ;  /* 0x000000000000791b */ /* 0x003fe20003800000 */
.L_x_1372:
[----:B------:R-:W-:Y:S01]  /*2f00*/  FADD.FTZ R33, R28, R33 ;  /* 0x000000211c217221 */ /* 0x000fe20000010000 */
[----:B------:R-:W-:-:S04]  /*2f10*/  HFMA2.MMA R38, -RZ, RZ, 0, 2.384185791015625e-07 ;  /* 0x00000004ff267435 */ /* 0x000fc800000001ff */
[----:B------:R-:W-:Y:S01]  /*2f20*/  MOV R39, R33 ;  /* 0x0000002100277202 */ /* 0x000fe20000000f00 */
[----:B------:R-:W-:-:S07]  /*2f30*/  IMAD.MOV.U32 R35, RZ, RZ, R37 ;  /* 0x000000ffff237224 */ /* 0x000fce00078e0025 */
[----:B------:R-:W-:Y:S05]  /*2f40*/  WARPSYNC.COLLECTIVE R36, `(.L_x_1373) ;  /* 0x0000000024087348 */ /* 0x000fea0003c00000 */
[----:B------:R0:W1:Y:S02]  /*2f50*/  SHFL.DOWN P1, R37, R39, R38, R41 ;  /* 0x0800002627257389 */ /* 0x0000640000020029 */
[----:B01----:R-:W-:Y:S01]  /*2f60*/  ENDCOLLECTIVE ;  /* 0x000000000000791b */ /* 0x003fe20003800000 */
.L_x_1373:
[----:B------:R-:W-:-:S04]  /*2f70*/  FADD.FTZ R35, R30, R35 ;  /* 0x000000231e237221 */ /* 0x000fc80000010000 */
[----:B------:R-:W-:Y:S01]  /*2f80*/  IMAD.MOV.U32 R39, RZ, RZ, R35 ;  /* 0x000000ffff277224 */ /* 0x000fe200078e0023 */
[----:B------:R-:W-:-:S07]  /*2f90*/  MOV R32, R37 ;  /* 0x0000002500207202 */ /* 0x000fce0000000f00 */
[----:B------:R-:W-:Y:S05]  /*2fa0*/  WARPSYNC.COLLECTIVE R36, `(.L_x_1374) ;  /* 0x0000000024087348 */ /* 0x000fea0003c00000 */
[----:B------:R0:W1:Y:S02]  /*2fb0*/  SHFL.DOWN P1, R37, R39, R38, R41 ;  /* 0x0800002627257389 */ /* 0x0000640000020029 */
[----:B01----:R-:W-:Y:S01]  /*2fc0*/  ENDCOLLECTIVE ;  /* 0x000000000000791b */ /* 0x003fe20003800000 */
.L_x_1374:
[----:B------:R-:W-:Y:S01]  /*2fd0*/  FADD.FTZ R32, R33, R32 ;  /* 0x0000002021207221 */ /* 0x000fe20000010000 */
[----:B------:R-:W-:-:S04]  /*2fe0*/  HFMA2.MMA R38, -RZ, RZ, 0, 1.1920928955078125e-07 ;  /* 0x00000002ff267435 */ /* 0x000fc800000001ff */
[----:B------:R-:W-:Y:S02]  /*2ff0*/  MOV R39, R32 ;  /* 0x0000002000277202 */ /* 0x000fe40000000f00 */
[----:B------:R-:W-:-:S07]  /*3000*/  MOV R34, R37 ;  /* 0x0000002500227202 */ /* 0x000fce0000000f00 */
[----:B------:R-:W-:Y:S05]  /*3010*/  WARPSYNC.COLLECTIVE R36, `(.L_x_1375) ;  /* 0x0000000024087348 */ /* 0x000fea0003c00000 */
[----:B------:R0:W1:Y:S02]  /*3020*/  SHFL.DOWN P1, R37, R39, R38, R41 ;  /* 0x0800002627257389 */ /* 0x0000640000020029 */
[----:B01----:R-:W-:Y:S01]  /*3030*/  ENDCOLLECTIVE ;  /* 0x000000000000791b */ /* 0x003fe20003800000 */
.L_x_1375:
[----:B------:R-:W-:-:S05]  /*3040*/  FADD.FTZ R34, R35, R34 ;  /* 0x0000002223227221 */ /* 0x000fca0000010000 */
[----:B------:R-:W-:Y:S01]  /*3050*/  MOV R39, R34 ;  /* 0x0000002200277202 */ /* 0x000fe20000000f00 */
[----:B------:R-:W-:-:S07]  /*3060*/  IMAD.MOV.U32 R29, RZ, RZ, R37 ;  /* 0x000000ffff1d7224 */ /* 0x000fce00078e0025 */
[----:B------:R-:W-:Y:S05]  /*3070*/  WARPSYNC.COLLECTIVE R36, `(.L_x_1376) ;  /* 0x0000000024087348 */ /* 0x000fea0003c00000 */
[----:B------:R0:W1:Y:S02]  /*3080*/  SHFL.DOWN P1, R37, R39, R38, R41 ;  /* 0x0800002627257389 */ /* 0x0000640000020029 */
[----:B01----:R-:W-:Y:S01]  /*3090*/  ENDCOLLECTIVE ;  /* 0x000000000000791b */ /* 0x003fe20003800000 */
.L_x_1376:
[----:B------:R-:W-:-:S05]  /*30a0*/  FADD.FTZ R29, R32, R29 ;  /* 0x0000001d201d7221 */ /* 0x000fca0000010000 */
[----:B------:R-:W-:Y:S01]  /*30b0*/  MOV R39, R29 ;  /* 0x0000001d00277202 */ /* 0x000fe20000000f00 */
[----:B------:R-:W-:Y:S01]  /*30c0*/  IMAD.MOV.U32 R38, RZ, RZ, 0x1 ;  /* 0x00000001ff267424 */ /* 0x000fe200078e00ff */
[----:B------:R-:W-:-:S07]  /*30d0*/  MOV R31, R37 ;  /* 0x00000025001f7202 */ /* 0x000fce0000000f00 */
[----:B------:R-:W-:Y:S05]  /*30e0*/  WARPSYNC.COLLECTIVE R36, `(.L_x_1377) ;  /* 0x0000000024087348 */ /* 0x000fea0003c00000 */
[----:B------:R0:W1:Y:S02]  /*30f0*/  SHFL.DOWN P1, R37, R39, R38, R41 ;  /* 0x0800002627257389 */ /* 0x0000640000020029 */
[----:B01----:R-:W-:Y:S01]  /*3100*/  ENDCOLLECTIVE ;  /* 0x000000000000791b */ /* 0x003fe20003800000 */
.L_x_1377:
[----:B------:R-:W-:-:S05]  /*3110*/  FADD.FTZ R31, R34, R31 ;  /* 0x0000001f221f7221 */ /* 0x000fca0000010000 */
[----:B------:R-:W-:Y:S02]  /*3120*/  MOV R39, R31 ;  /* 0x0000001f00277202 */ /* 0x000fe40000000f00 */
[----:B------:R-:W-:-:S07]  /*3130*/  MOV R44, R37 ;  /* 0x00000025002c7202 */ /* 0x000fce0000000f00 */
[----:B------:R-:W-:Y:S05]  /*3140*/  WARPSYNC.COLLECTIVE R36, `(.L_x_1378) ;  /* 0x0000000024087348 */ /* 0x000fea0003c00000 */
[----:B------:R0:W1:Y:S02]  /*3150*/  SHFL.DOWN P1, R37, R39, R38, R41 ;  /* 0x0800002627257389 */ /* 0x0000640000020029 */
[----:B01----:R-:W-:Y:S01]  /*3160*/  ENDCOLLECTIVE ;  /* 0x000000000000791b */ /* 0x003fe20003800000 */
.L_x_1378:
[----:B------:R-:W-:Y:S01]  /*3170*/  MOV R28, R37 ;  /* 0x00000025001c7202 */ /* 0x000fe20000000f00 */
[----:B------:R-:W-:Y:S06]  /*3180*/  BRA `(.L_x_1379) ;  /* 0xffffffe400787947 */ /* 0x000fec000383ffff */
.L_x_1380:
        /* <DEDUP_REMOVED lines=15> */
.L_x_3916:


//--------------------- .text._ZN10layer_norm31ln_parallel_residual_bwd_kernelINS_13Kernel_traitsI13__nv_bfloat16S2_fS2_fjLj5120ELj1ELj1ELj8ELj8ENS_18Kernel_traits_baseILj5120ES2_S2_fS2_fjLj256EEEEELb1ELb0ELb0EEEvNS_9BwdParamsE --------------------------
	.section	.text._ZN10layer_norm31ln_parallel_residual_bwd_kernelINS_13Kernel_traitsI13__nv_bfloat16S2_fS2_fjLj5120ELj1ELj1ELj8ELj8ENS_18Kernel_traits_baseILj5120ES2_S2_fS2_fjLj256EEEEELb1ELb0ELb0EEEvNS_9BwdParamsE,"ax",@progbits
	.align	128
        .global         _ZN10layer_norm31ln_parallel_residual_bwd_kernelINS_13Kernel_traitsI13__nv_bfloat16S2_fS2_fjLj5120ELj1ELj1ELj8ELj8ENS_18Kernel_traits_baseILj5120ES2_S2_fS2_fjLj256EEEEELb1ELb0ELb0EEEvNS_9BwdParamsE
        .type           _ZN10layer_norm31ln_parallel_residual_bwd_kernelINS_13Kernel_traitsI13__nv_bfloat16S2_fS2_fjLj5120ELj1ELj1ELj8ELj8ENS_18Kernel_traits_baseILj5120ES2_S2_fS2_fjLj256EEEEELb1ELb0ELb0EEEvNS_9BwdParamsE,@function
        .size           _ZN10layer_norm31ln_parallel_residual_bwd_kernelINS_13Kernel_traitsI13__nv_bfloat16S2_fS2_fjLj5120ELj1ELj1ELj8ELj8ENS_18Kernel_traits_baseILj5120ES2_S2_fS2_fjLj256EEEEELb1ELb0ELb0EEEvNS_9BwdParamsE,(.L_x_3917 - _ZN10layer_norm31ln_parallel_residual_bwd_kernelINS_13Kernel_traitsI13__nv_bfloat16S2_fS2_fjLj5120ELj1ELj1ELj8ELj8ENS_18Kernel_traits_baseILj5120ES2_S2_fS2_fjLj256EEEEELb1ELb0ELb0EEEvNS_9BwdParamsE)
        .other          _ZN10layer_norm31ln_parallel_residual_bwd_kernelINS_13Kernel_traitsI13__nv_bfloat16S2_fS2_fjLj5120ELj1ELj1ELj8ELj8ENS_18Kernel_traits_baseILj5120ES2_S2_fS2_fjLj256EEEEELb1ELb0ELb0EEEvNS_9BwdParamsE,@"STO_CUDA_ENTRY STV_DEFAULT"
_ZN10layer_norm31ln_parallel_residual_bwd_kernelINS_13Kernel_traitsI13__nv_bfloat16S2_fS2_fjLj5120ELj1ELj1ELj8ELj8ENS_18Kernel_traits_baseILj5120ES2_S2_fS2_fjLj256EEEEELb1ELb0ELb0EEEvNS_9BwdParamsE:
.text._ZN10layer_norm31ln_parallel_residual_bwd_kernelINS_13Kernel_traitsI13__nv_bfloat16S2_fS2_fjLj5120ELj1ELj1ELj8ELj8ENS_18Kernel_traits_baseILj5120ES2_S2_fS2_fjLj256EEEEELb1ELb0ELb0EEEvNS_9BwdParamsE:
        /* <DEDUP_REMOVED lines=33> */
[----:B------:R-:W5:Y:S01]  /*0210*/  @P2 LDG.E.64 R6, desc[UR4][R4.64] ;  /* 0x0000000404062981 */ /* 0x000f62000c1e1b00 */
[C---:B-1----:R-:W-:Y:S01]  /*0220*/  @P2 IMAD.WIDE.U32 R8, R49.reuse, 0x8, R8 ;  /* 0x0000000831082825 */ /* 0x042fe200078e0008 */
[----:B------:R-:W-:Y:S01]  /*0230*/  @P2 LOP3.LUT R49, R49, 0x100, RZ, 0xfc, !PT ;  /* 0x0000010031312812 */ /* 0x000fe200078efcff */
[----:B------:R-:W0:Y:S03]  /*0240*/  @P4 LDC.64 R36, c[0x0][0x260] ;  /* 0x00009800ff244b82 */ /* 0x000e260000000a00 */
[----:B------:R-:W5:Y:S01]  /*0250*/  @P2 LDG.E.64 R10, desc[UR4][R8.64] ;  /* 0x00000004080a2981 */ /* 0x000f62000c1e1b00 */
[----:B--2---:R-:W-:-:S04]  /*0260*/  @P3 IMAD.WIDE.U32 R32, R49, 0x8, R24 ;  /* 0x0000000831203825 */ /* 0x004fc800078e0018 */
[----:B------:R-:W1:Y:S01]  /*0270*/  @P4 LDC.64 R38, c[0x0][0x268] ;  /* 0x00009a00ff264b82 */ /* 0x000e620000000a00 */
[----:B------:R-:W5:Y:S01]  /*0280*/  @P3 LDG.E.64 R12, desc[UR4][R32.64] ;  /* 0x00000004200c3981 */ /* 0x000f62000c1e1b00 */
[C---:B---3--:R-:W-:Y:S01]  /*0290*/  @P3 IMAD.WIDE.U32 R34, R49.reuse, 0x8, R28 ;  /* 0x0000000831223825 */ /* 0x048fe200078e001c */
[----:B------:R-:W-:-:S05]  /*02a0*/  @P3 IADD3 R49, R49, 0x100, RZ ;  /* 0x0000010031313810 */ /* 0x000fca0007ffe0ff */
[----:B------:R-:W2:Y:S01]  /*02b0*/  @P5 LDC.64 R40, c[0x0][0x260] ;  /* 0x00009800ff285b82 */ /* 0x000ea20000000a00 */
[----:B------:R-:W5:Y:S07]  /*02c0*/  @P3 LDG.E.64 R14, desc[UR4][R34.64] ;  /* 0x00000004220e3981 */ /* 0x000f6e000c1e1b00 */
[----:B------:R-:W3:Y:S01]  /*02d0*/  @P5 LDC.64 R42, c[0x0][0x268] ;  /* 0x00009a00ff2a5b82 */ /* 0x000ee20000000a00 */
[----:B0-----:R-:W-:Y:S01]  /*02e0*/  @P4 IMAD.WIDE.U32 R36, R49, 0x8, R36 ;  /* 0x0000000831244825 */ /* 0x001fe200078e0024 */
[----:B------:R-:W-:-:S02]  /*02f0*/  CS2R R112, SRZ ;  /* 0x0000000000707805 */ /* 0x000fc4000001ff00 */
[----:B------:R-:W-:Y:S02]  /*0300*/  CS2R R114, SRZ ;  /* 0x0000000000727805 */ /* 0x000fe4000001ff00 */
[----:B------:R-:W-:Y:S02]  /*0310*/  CS2R R108, SRZ ;  /* 0x00000000006c7805 */ /* 0x000fe4000001ff00 */
[----:B------:R-:W-:Y:S01]  /*0320*/  CS2R R110, SRZ ;  /* 0x00000000006e7805 */ /* 0x000fe2000001ff00 */
[----:B------:R-:W5:Y:S01]  /*0330*/  @P4 LDG.E.64 R16, desc[UR4][R36.64] ;  /* 0x0000000424104981 */ /* 0x000f62000c1e1b00 */
[----:B------:R-:W0:Y:S01]  /*0340*/  @P0 LDC.64 R44, c[0x0][0x260] ;  /* 0x00009800ff2c0b82 */ /* 0x000e220000000a00 */
[----:B-1----:R-:W-:-:S04]  /*0350*/  @P4 IMAD.WIDE.U32 R38, R49, 0x8, R38 ;  /* 0x0000000831264825 */ /* 0x002fc800078e0026 */
[----:B------:R-:W-:Y:S01]  /*0360*/  @P4 VIADD R49, R49, 0x100 ;  /* 0x0000010031314836 */ /* 0x000fe20000000000 */
[----:B------:R-:W5:Y:S02]  /*0370*/  @P4 LDG.E.64 R18, desc[UR4][R38.64] ;  /* 0x0000000426124981 */ /* 0x000f64000c1e1b00 */
[----:B------:R-:W1:Y:S01]  /*0380*/  @P0 LDC.64 R46, c[0x0][0x268] ;  /* 0x00009a00ff2e0b82 */ /* 0x000e620000000a00 */
[C---:B--2---:R-:W-:Y:S01]  /*0390*/  @P5 IMAD.WIDE.U32 R40, R49.reuse, 0x8, R40 ;  /* 0x0000000831285825 */ /* 0x044fe200078e0028 */
[----:B------:R-:W-:Y:S02]  /*03a0*/  CS2R R104, SRZ ;  /* 0x0000000000687805 */ /* 0x000fe4000001ff00 */
[----:B------:R-:W-:Y:S02]  /*03b0*/  CS2R R106, SRZ ;  /* 0x00000000006a7805 */ /* 0x000fe4000001ff00 */
[----:B------:R-:W-:Y:S02]  /*03c0*/  CS2R R100, SRZ ;  /* 0x0000000000647805 */ /* 0x000fe4000001ff00 */
[----:B------:R-:W-:Y:S01]  /*03d0*/  CS2R R102, SRZ ;  /* 0x0000000000667805 */ /* 0x000fe2000001ff00 */
[----:B------:R2:W5:Y:S01]  /*03e0*/  @P5 LDG.E.64 R20, desc[UR4][R40.64] ;  /* 0x0000000428145981 */ /* 0x000562000c1e1b00 */
        /* <DEDUP_REMOVED lines=38> */
[----:B---3--:R-:W-:Y:S02]  /*0650*/  CS2R R42, SRZ ;  /* 0x00000000002a7805 */ /* 0x008fe4000001ff00 */
[----:B------:R-:W-:Y:S02]  /*0660*/  CS2R R36, SRZ ;  /* 0x0000000000247805 */ /* 0x000fe4000001ff00 */
[----:B------:R-:W-:Y:S01]  /*0670*/  CS2R R38, SRZ ;  /* 0x0000000000267805 */ /* 0x000fe2000001ff00 */
[----:B0-----:R-:W-:Y:S06]  /*0680*/  @P0 BRA `(.L_x_1381) ;  /* 0x0000003c00a80947 */ /* 0x001fec0003800000 */
        /* <DEDUP_REMOVED lines=8> */
[--C-:B------:R-:W-:Y:S01]  /*0710*/  SHF.R.U64 R164, R10, 0x10, R11.reuse ;  /* 0x000000100aa47819 */ /* 0x100fe2000000120b */
[----:B------:R-:W-:Y:S01]  /*0720*/  IMAD.MOV.U32 R33, RZ, RZ, R16 ;  /* 0x000000ffff217224 */ /* 0x000fe200078e0010 */
[----:B------:R-:W-:Y:S01]  /*0730*/  MOV R163, R11 ;  /* 0x0000000b00a37202 */ /* 0x000fe20000000f00 */
[----:B------:R-:W-:Y:S01]  /*0740*/  IMAD.MOV.U32 R29, RZ, RZ, R18 ;  /* 0x000000ffff1d7224 */ /* 0x000fe200078e0012 */
[----:B------:R-:W-:Y:S01]  /*0750*/  SHF.R.U32.HI R162, RZ, 0x10, R11 ;  /* 0x00000010ffa27819 */ /* 0x000fe2000001160b */
[----:B------:R-:W-:Y:S01]  /*0760*/  IMAD.MOV.U32 R25, RZ, RZ, R20 ;  /* 0x000000ffff197224 */ /* 0x000fe200078e0014 */
[--C-:B------:R-:W-:Y:S01]  /*0770*/  SHF.R.U64 R156, R14, 0x10, R15.reuse ;  /* 0x000000100e9c7819 */ /* 0x100fe2000000120f */
[----:B------:R-:W-:Y:S01]  /*0780*/  HFMA2.MMA R113, -RZ, RZ, 0, 0 ;  /* 0x00000000ff717435 */ /* 0x000fe200000001ff */
[----:B------:R-:W-:Y:S01]  /*0790*/  MOV R35, R15 ;  /* 0x0000000f00237202 */ /* 0x000fe20000000f00 */
[----:B------:R-:W-:Y:S01]  /*07a0*/  IMAD.MOV.U32 R154, RZ, RZ, 0x1 ;  /* 0x00000001ff9a7424 */ /* 0x000fe200078e00ff */
[----:B------:R-:W-:Y:S01]  /*07b0*/  SHF.R.U32.HI R34, RZ, 0x10, R15 ;  /* 0x00000010ff227819 */ /* 0x000fe2000001160f */
[----:B------:R-:W-:Y:S01]  /*07c0*/  IMAD.U32 R169, R169, 0x10000, RZ ;  /* 0x00010000a9a97824 */ /* 0x000fe200078e00ff */
[--C-:B------:R-:W-:Y:S01]  /*07d0*/  SHF.R.U64 R28, R18, 0x10, R19.reuse ;  /* 0x00000010121c7819 */ /* 0x100fe20000001213 */
[----:B------:R-:W-:Y:S01]  /*07e0*/  IMAD.U32 R167, R167, 0x10000, RZ ;  /* 0x00010000a7a77824 */ /* 0x000fe200078e00ff */
[----:B------:R-:W-:Y:S01]  /*07f0*/  MOV R2, R19 ;  /* 0x0000001300027202 */ /* 0x000fe20000000f00 */
[----:B------:R-:W-:Y:S01]  /*0800*/  IMAD.U32 R165, R165, 0x10000, RZ ;  /* 0x00010000a5a57824 */ /* 0x000fe200078e00ff */
[----:B------:R-:W-:Y:S01]  /*0810*/  SHF.R.U32.HI R6, RZ, 0x10, R19 ;  /* 0x00000010ff067819 */ /* 0x000fe20000011613 */
[----:B------:R-:W-:Y:S01]  /*0820*/  IMAD.U32 R163, R163, 0x10000, RZ ;  /* 0x00010000a3a37824 */ /* 0x000fe200078e00ff */
[--C-:B------:R-:W-:Y:S01]  /*0830*/  SHF.R.U64 R160, R12, 0x10, R13.reuse ;  /* 0x000000100ca07819 */ /* 0x100fe2000000120d */
[----:B------:R-:W-:Y:S01]  /*0840*/  IMAD.U32 R161, R161, 0x10000, RZ ;  /* 0x00010000a1a17824 */ /* 0x000fe200078e00ff */
[----:B------:R-:W-:Y:S01]  /*0850*/  MOV R159, R13 ;  /* 0x0000000d009f7202 */ /* 0x000fe20000000f00 */
[----:B------:R-:W-:Y:S01]  /*0860*/  IMAD.U32 R157, R157, 0x10000, RZ ;  /* 0x000100009d9d7824 */ /* 0x000fe200078e00ff */
[----:B------:R-:W-:Y:S01]  /*0870*/  SHF.R.U32.HI R158, RZ, 0x10, R13 ;  /* 0x00000010ff9e7819 */ /* 0x000fe2000001160d */
[----:B------:R-:W-:Y:S01]  /*0880*/  IMAD.MOV.U32 R13, RZ, RZ, R30 ;  /* 0x000000ffff0d7224 */ /* 0x000fe200078e001e */
        /* <DEDUP_REMOVED lines=12> */
[----:B------:R-:W-:Y:S01]  /*0950*/  MOV R19, R23 ;  /* 0x0000001700137202 */ /* 0x000fe20000000f00 */
[----:B------:R-:W-:Y:S01]  /*0960*/  IMAD.U32 R25, R25, 0x10000, RZ ;  /* 0x0001000019197824 */ /* 0x000fe200078e00ff */
[----:B------:R-:W-:Y:S01]  /*0970*/  MOV R15, R27 ;  /* 0x0000001b000f7202 */ /* 0x000fe20000000f00 */
[----:B------:R-:W-:Y:S01]  /*0980*/  IMAD.U32 R21, R21, 0x10000, RZ ;  /* 0x0001000015157824 */ /* 0x000fe200078e00ff */
[----:B------:R-:W-:Y:S01]  /*0990*/  MOV R11, R31 ;  /* 0x0000001f000b7202 */ /* 0x000fe20000000f00 */
        /* <DEDUP_REMOVED lines=34> */
.L_x_1407:
        /* <DEDUP_REMOVED lines=18> */
[----:B------:R-:W-:Y:S02]  /*0ce0*/  LEA R140, P1, R8, UR10, 0x4 ;  /* 0x0000000a088c7c11 */ /* 0x000fe4000f8220ff */
[----:B------:R-:W-:-:S05]  /*0cf0*/  ISETP.NE.AND.EX P0, PT, RZ, UR15, PT, P0 ;  /* 0x0000000fff007c0c */ /* 0x000fca000bf05300 */
[----:B------:R-:W1:Y:S01]  /*0d00*/  LDC.64 R148, c[0x0][0x2b8] ;  /* 0x0000ae00ff947b82 */ /* 0x000e620000000a00 */
[C---:B------:R-:W-:Y:S01]  /*0d10*/  LEA.HI.X R141, R8.reuse, UR11, RZ, 0x4, P1 ;  /* 0x0000000b088d7c11 */ /* 0x040fe200088f24ff */
[----:B------:R-:W-:-:S06]  /*0d20*/  IMAD.SHL.U32 R153, R8, 0x4, RZ ;  /* 0x0000000408997824 */ /* 0x000fcc00078e00ff */
[----:B------:R-:W2:Y:S01]  /*0d30*/  @P0 LDC.64 R144, c[0x0][0x248] ;  /* 0x00009200ff900b82 */ /* 0x000ea20000000a00 */
[C---:B0-----:R-:W-:Y:S01]  /*0d40*/  IMAD.WIDE.U32 R146, R8.reuse, 0x8, R146 ;  /* 0x0000000808927825 */ /* 0x041fe200078e0092 */
[----:B------:R-:W-:Y:S01]  /*0d50*/  SHF.L.U64.HI R0, R8, 0x2, RZ ;  /* 0x0000000208007819 */ /* 0x000fe200000102ff */
[----:B------:R-:W3:Y:S01]  /*0d60*/  LDG.E.128 R140, desc[UR4][R140.64] ;  /* 0x000000048c8c7981 */ /* 0x000ee2000c1e1d00 */
[----:B------:R-:W-:-:S03]  /*0d70*/  IADD3 R150, P1, R153, UR12, RZ ;  /* 0x0000000c99967c10 */ /* 0x000fc6000ff3e0ff */
[----:B------:R-:W4:Y:S01]  /*0d80*/  LDG.E.64 R146, desc[UR4][R146.64] ;  /* 0x0000000492927981 */ /* 0x000f22000c1e1b00 */
[----:B-1----:R-:W-:Y:S01]  /*0d90*/  IMAD.WIDE.U32 R148, R8, 0x8, R148 ;  /* 0x0000000808947825 */ /* 0x002fe200078e0094 */
[----:B------:R-:W-:-:S05]  /*0da0*/  IADD3.X R151, R0, UR13, RZ, P1, !PT ;  /* 0x0000000d00977c10 */ /* 0x000fca0008ffe4ff */
[----:B------:R-:W4:Y:S01]  /*0db0*/  LDG.E.64 R148, desc[UR4][R148.64] ;  /* 0x0000000494947981 */ /* 0x000f22000c1e1b00 */
[----:B--2---:R-:W-:-:S03]  /*0dc0*/  @P0 IADD3 R144, P1, R153, R144, RZ ;  /* 0x0000009099900210 */ /* 0x004fc60007f3e0ff */
[----:B------:R-:W5:Y:S01]  /*0dd0*/  LDG.E R183, desc[UR4][R150.64] ;  /* 0x0000000496b77981 */ /* 0x000f62000c1e1900 */
[----:B------:R-:W-:Y:S02]  /*0de0*/  @P0 IADD3.X R145, R0, R145, RZ, P1, !PT ;  /* 0x0000009100910210 */ /* 0x000fe40000ffe4ff */
[----:B------:R-:W-:-:S03]  /*0df0*/  ISETP.NE.U32.AND P1, PT, RZ, UR8, PT ;  /* 0x00000008ff007c0c */ /* 0x000fc6000bf25070 */
[----:B------:R4:W5:Y:S01]  /*0e00*/  @P0 LDG.E R7, desc[UR4][R144.64] ;  /* 0x0000000490070981 */ /* 0x000962000c1e1900 */
[----:B------:R-:W-:-:S13]  /*0e10*/  ISETP.NE.AND.EX P1, PT, RZ, UR9, PT, P1 ;  /* 0x00000009ff007c0c */ /* 0x000fda000bf25310 */
[----:B------:R-:W-:-:S04]  /*0e20*/  @P1 LEA R152, P0, R8, UR8, 0x4 ;  /* 0x0000000808981c11 */ /* 0x000fc8000f8020ff */
[----:B------:R-:W-:-:S05]  /*0e30*/  @P1 LEA.HI.X R153, R8, UR9, RZ, 0x4, P0 ;  /* 0x0000000908991c11 */ /* 0x000fca00080f24ff */
[----:B------:R0:W5:Y:S01]  /*0e40*/  @P1 LDG.E.128 R116, desc[UR4][R152.64] ;  /* 0x0000000498741981 */ /* 0x000162000c1e1d00 */
[----:B------:R-:W-:-:S04]  /*0e50*/  ISETP.NE.AND P0, PT, R170, RZ, PT ;  /* 0x000000ffaa00720c */ /* 0x000fc80003f05270 */
[----:B-----5:R-:W-:-:S05]  /*0e60*/  FSEL R0, R155, RZ, !P0 ;  /* 0x000000ff9b007208 */ /* 0x020fca0004000000 */
[--C-:B---3--:R-:W-:Y:S01]  /*0e70*/  FADD.FTZ R184, R140, -R0.reuse ;  /* 0x800000008cb87221 */ /* 0x108fe20000010000 */
[----:B----4-:R-:W-:Y:S01]  /*0e80*/  SHF.R.U64 R145, R146, 0x10, R147 ;  /* 0x0000001092917819 */ /* 0x010fe20000001293 */
[----:B------:R-:W-:Y:S01]  /*0e90*/  FADD.FTZ R186, R141, -R0 ;  /* 0x800000008dba7221 */ /* 0x000fe20000010000 */
[----:B------:R-:W-:-:S03]  /*0ea0*/  IMAD.MOV.U32 R141, RZ, RZ, R146 ;  /* 0x000000ffff8d7224 */ /* 0x000fc600078e0092 */
[----:B------:R-:W-:Y:S01]  /*0eb0*/  IMAD.U32 R145, R145, 0x10000, RZ ;  /* 0x0001000091917824 */ /* 0x000fe200078e00ff */
[----:B------:R-:W-:Y:S01]  /*0ec0*/  SHF.R.U64 R144, R148, 0x10, R149 ;  /* 0x0000001094907819 */ /* 0x000fe20000001295 */
[--C-:B------:R-:W-:Y:S01]  /*0ed0*/  FADD.FTZ R188, R142, -R0.reuse ;  /* 0x800000008ebc7221 */ /* 0x100fe20000010000 */
[----:B------:R-:W-:Y:S01]  /*0ee0*/  FADD.FTZ R194, R143, -R0 ;  /* 0x800000008fc27221 */ /* 0x000fe20000010000 */
[C---:B------:R-:W-:Y:S01]  /*0ef0*/  FMUL.FTZ R185, R9.reuse, R184 ;  /* 0x000000b809b97220 */ /* 0x040fe20000410000 */
[----:B------:R-:W-:Y:S01]  /*0f00*/  SHF.L.U32 R144, R144, 0x10, RZ ;  /* 0x0000001090907819 */ /* 0x000fe200000006ff */
[----:B------:R-:W-:Y:S01]  /*0f10*/  IMAD.MOV.U32 R0, RZ, RZ, R148 ;  /* 0x000000ffff007224 */ /* 0x000fe200078e0094 */
[----:B------:R-:W-:Y:S01]  /*0f20*/  MOV R142, R147 ;  /* 0x00000093008e7202 */ /* 0x000fe20000000f00 */
[----:B------:R-:W-:Y:S01]  /*0f30*/  FMUL.FTZ R184, R9, R186 ;  /* 0x000000ba09b87220 */ /* 0x000fe20000410000 */
[----:B------:R-:W-:Y:S01]  /*0f40*/  FMUL.FTZ R187, R164, R145 ;  /* 0x00000091a4bb7220 */ /* 0x000fe20000410000 */
[----:B------:R-:W-:Y:S01]  /*0f50*/  IMAD.U32 R143, R141, 0x10000, RZ ;  /* 0x000100008d8f7824 */ /* 0x000fe200078e00ff */
[----:B------:R-:W-:Y:S01]  /*0f60*/  MOV R140, R149 ;  /* 0x00000095008c7202 */ /* 0x000fe20000000f00 */
[----:B------:R-:W-:Y:S01]  /*0f70*/  FADD.FTZ R93, R93, R144 ;  /* 0x000000905d5d7221 */ /* 0x000fe20000010000 */
[----:B------:R-:W-:Y:S01]  /*0f80*/  SHF.R.U32.HI R146, RZ, 0x10, R147 ;  /* 0x00000010ff927819 */ /* 0x000fe20000011693 */
[-C--:B------:R-:W-:Y:S01]  /*0f90*/  FFMA.FTZ R187, R168, R144.reuse, R187 ;  /* 0x00000090a8bb7223 */ /* 0x080fe200000100bb */
[----:B------:R-:W-:Y:S01]  /*0fa0*/  FFMA.FTZ R113, R184, R144, R113 ;  /* 0x00000090b8717223 */ /* 0x000fe20000010071 */
[----:B------:R-:W-:Y:S01]  /*0fb0*/  SHF.L.U32 R141, R0, 0x10, RZ ;  /* 0x00000010008d7819 */ /* 0x000fe200000006ff */
[----:B------:R-:W-:-:S02]  /*0fc0*/  IMAD.U32 R144, R142, 0x10000, RZ ;  /* 0x000100008e907824 */ /* 0x000fc400078e00ff */
[----:B------:R-:W-:Y:S01]  /*0fd0*/  FMUL.FTZ R0, R165, R143 ;  /* 0x0000008fa5007220 */ /* 0x000fe20000410000 */
[----:B------:R-:W-:Y:S01]  /*0fe0*/  SHF.R.U32.HI R148, RZ, 0x10, R149 ;  /* 0x00000010ff947819 */ /* 0x000fe20000011695 */
[----:B------:R-:W-:Y:S01]  /*0ff0*/  FMUL.FTZ R189, R9, R188 ;  /* 0x000000bc09bd7220 */ /* 0x000fe20000410000 */
[----:B------:R-:W-:Y:S01]  /*1000*/  SHF.L.U32 R140, R140, 0x10, RZ ;  /* 0x000000108c8c7819 */ /* 0x000fe200000006ff */
[----:B------:R-:W-:Y:S02]  /*1010*/  IMAD.U32 R146, R146, 0x10000, RZ ;  /* 0x0001000092927824 */ /* 0x000fe400078e00ff */
[----:B------:R-:W-:Y:S01]  /*1020*/  FMUL.FTZ R188, R163, R144 ;  /* 0x00000090a3bc7220 */ /* 0x000fe20000410000 */
        /* <DEDUP_REMOVED lines=26> */
[----:B------:R-:W-:Y:S02]  /*11d0*/  VIADD R194, R8, 0x100 ;  /* 0x0000010008c27836 */ /* 0x000fe40000000000 */
[----:B------:R-:W-:Y:S01]  /*11e0*/  FADD.FTZ R195, R140, R191 ;  /* 0x000000bf8cc37221 */ /* 0x000fe20000010000 */
[----:B0-----:R-:W-:-:S07]  /*11f0*/  FFMA.FTZ R227, R186, R191, R142 ;  /* 0x000000bfbae37223 */ /* 0x001fce000001008e */
.L_x_1383:
[----:B------:R-:W-:Y:S05]  /*1200*/  BSYNC B0 ;  /* 0x0000000000007941 */ /* 0x000fea0003800000 */
.L_x_1382:
[----:B------:R-:W-:Y:S04]  /*1210*/  BSSY B0, `(.L_x_1384) ;  /* 0x0000056000007945 */ /* 0x000fe80003800000 */
[----:B------:R-:W-:Y:S05]  /*1220*/  @!P3 BRA `(.L_x_1385) ;  /* 0x000000040050b947 */ /* 0x000fea0003800000 */
[----:B------:R-:W-:Y:S01]  /*1230*/  ISETP.NE.U32.AND P0, PT, RZ, UR14, PT ;  /* 0x0000000eff007c0c */ /* 0x000fe2000bf05070 */
[----:B------:R-:W0:Y:S01]  /*1240*/  LDC.64 R146, c[0x0][0x2c0] ;  /* 0x0000b000ff927b82 */ /* 0x000e220000000a00 */
[C---:B------:R-:W-:Y:S02]  /*1250*/  LEA R140, P1, R194.reuse, UR10, 0x4 ;  /* 0x0000000ac28c7c11 */ /* 0x040fe4000f8220ff */
[----:B------:R-:W-:Y:S02]  /*1260*/  ISETP.NE.AND.EX P0, PT, RZ, UR15, PT, P0 ;  /* 0x0000000fff007c0c */ /* 0x000fe4000bf05300 */
[----:B------:R-:W-:-:S03]  /*1270*/  LEA.HI.X R141, R194, UR11, RZ, 0x4, P1 ;  /* 0x0000000bc28d7c11 */ /* 0x000fc600088f24ff */
[----:B------:R-:W1:Y:S01]  /*1280*/  LDC.64 R148, c[0x0][0x2b8] ;  /* 0x0000ae00ff947b82 */ /* 0x000e620000000a00 */
[C---:B------:R-:W-:Y:S02]  /*1290*/  SHF.L.U32 R153, R194.reuse, 0x2, RZ ;  /* 0x00000002c2997819 */ /* 0x040fe400000006ff */
[C---:B------:R-:W-:Y:S01]  /*12a0*/  SHF.L.U64.HI R152, R194.reuse, 0x2, RZ ;  /* 0x00000002c2987819 */ /* 0x040fe200000102ff */
[----:B------:R-:W2:Y:S04]  /*12b0*/  LDG.E.128 R140, desc[UR4][R140.64] ;  /* 0x000000048c8c7981 */ /* 0x000ea8000c1e1d00 */
[----:B------:R-:W3:Y:S01]  /*12c0*/  @P0 LDC.64 R144, c[0x0][0x248] ;  /* 0x00009200ff900b82 */ /* 0x000ee20000000a00 */
[----:B------:R-:W-:Y:S01]  /*12d0*/  IADD3 R150, P1, R153, UR12, RZ ;  /* 0x0000000c99967c10 */ /* 0x000fe2000ff3e0ff */
[----:B0-----:R-:W-:-:S03]  /*12e0*/  IMAD.WIDE.U32 R146, R194, 0x8, R146 ;  /* 0x00000008c2927825 */ /* 0x001fc600078e0092 */
[----:B------:R-:W-:-:S03]  /*12f0*/  IADD3.X R151, R152, UR13, RZ, P1, !PT ;  /* 0x0000000d98977c10 */ /* 0x000fc60008ffe4ff */
[----:B------:R-:W4:Y:S01]  /*1300*/  LDG.E.64 R146, desc[UR4][R146.64] ;  /* 0x0000000492927981 */ /* 0x000f22000c1e1b00 */
[----:B-1----:R-:W-:-:S03]  /*1310*/  IMAD.WIDE.U32 R148, R194, 0x8, R148 ;  /* 0x00000008c2947825 */ /* 0x002fc600078e0094 */
[----:B------:R-:W5:Y:S04]  /*1320*/  LDG.E R182, desc[UR4][R150.64] ;  /* 0x0000000496b67981 */ /* 0x000f68000c1e1900 */
[----:B------:R-:W4:Y:S01]  /*1330*/  LDG.E.64 R148, desc[UR4][R148.64] ;  /* 0x0000000494947981 */ /* 0x000f22000c1e1b00 */
[----:B---3--:R-:W-:-:S05]  /*1340*/  @P0 IADD3 R144, P1, R153, R144, RZ ;  /* 0x0000009099900210 */ /* 0x008fca0007f3e0ff */
[----:B------:R-:W-:Y:S01]  /*1350*/  @P0 IMAD.X R145, R152, 0x1, R145, P1 ;  /* 0x0000000198910824 */ /* 0x000fe200008e0691 */
[----:B------:R-:W-:-:S04]  /*1360*/  ISETP.NE.U32.AND P1, PT, RZ, UR8, PT ;  /* 0x00000008ff007c0c */ /* 0x000fc8000bf25070 */
[----:B------:R-:W-:Y:S01]  /*1370*/  ISETP.NE.AND.EX P1, PT, RZ, UR9, PT, P1 ;  /* 0x00000009ff007c0c */ /* 0x000fe2000bf25310 */
[----:B------:R4:W5:-:S12]  /*1380*/  @P0 LDG.E R6, desc[UR4][R144.64] ;  /* 0x0000000490060981 */ /* 0x000958000c1e1900 */
        /* <DEDUP_REMOVED lines=12> */
[----:B----4-:R-:W-:Y:S02]  /*1450*/  SHF.R.U64 R145, R146, 0x10, R147 ;  /* 0x0000001092917819 */ /* 0x010fe40000001293 */
[----:B------:R-:W-:Y:S02]  /*1460*/  MOV R142, R146 ;  /* 0x00000092008e7202 */ /* 0x000fe40000000f00 */
[----:B------:R-:W-:-:S02]  /*1470*/  SHF.L.U32 R145, R145, 0x10, RZ ;  /* 0x0000001091917819 */ /* 0x000fc400000006ff */
[----:B------:R-:W-:Y:S02]  /*1480*/  SHF.L.U32 R142, R142, 0x10, RZ ;  /* 0x000000108e8e7819 */ /* 0x000fe400000006ff */
[----:B------:R-:W-:Y:S02]  /*1490*/  SHF.R.U64 R144, R148, 0x10, R149 ;  /* 0x0000001094907819 */ /* 0x000fe40000001295 */
[----:B------:R-:W-:Y:S02]  /*14a0*/  MOV R140, R148 ;  /* 0x00000094008c7202 */ /* 0x000fe40000000f00 */
[--C-:B------:R-:W-:Y:S01]  /*14b0*/  SHF.R.U32.HI R146, RZ, 0x10, R147.reuse ;  /* 0x00000010ff927819 */ /* 0x100fe20000011693 */
[----:B------:R-:W-:Y:S02]  /*14c0*/  IMAD.MOV.U32 R143, RZ, RZ, R147 ;  /* 0x000000ffff8f7224 */ /* 0x000fe400078e0093 */
[----:B------:R-:W-:Y:S01]  /*14d0*/  FMUL.FTZ R197, R156, R145 ;  /* 0x000000919cc57220 */ /* 0x000fe20000410000 */
[----:B------:R-:W-:Y:S01]  /*14e0*/  IMAD.U32 R144, R144, 0x10000, RZ ;  /* 0x0001000090907824 */ /* 0x000fe200078e00ff */
[----:B------:R-:W-:Y:S01]  /*14f0*/  SHF.R.U32.HI R148, RZ, 0x10, R149 ;  /* 0x00000010ff947819 */ /* 0x000fe20000011695 */
[----:B------:R-:W-:-:S02]  /*1500*/  IMAD.U32 R140, R140, 0x10000, RZ ;  /* 0x000100008c8c7824 */ /* 0x000fc400078e00ff */
        /* <DEDUP_REMOVED lines=9> */
[----:B------:R-:W-:Y:S02]  /*15a0*/  IMAD.MOV.U32 R141, RZ, RZ, R149 ;  /* 0x000000ffff8d7224 */ /* 0x000fe400078e0095 */
[----:B------:R-:W-:Y:S01]  /*15b0*/  FMUL.FTZ R196, R9, R224 ;  /* 0x000000e009c47220 */ /* 0x000fe20000410000 */
[----:B------:R-:W-:-:S02]  /*15c0*/  IMAD.U32 R140, R148, 0x10000, RZ ;  /* 0x00010000948c7824 */ /* 0x000fc400078e00ff */
[----:B------:R-:W-:Y:S01]  /*15d0*/  FMUL.FTZ R201, R34, R146 ;  /* 0x0000009222c97220 */ /* 0x000fe20000410000 */
[----:B------:R-:W-:Y:S01]  /*15e0*/  FMUL.FTZ R199, R9, R198 ;  /* 0x000000c609c77220 */ /* 0x000fe20000410000 */
[----:B------:R-:W-:Y:S02]  /*15f0*/  IMAD.U32 R141, R141, 0x10000, RZ ;  /* 0x000100008d8d7824 */ /* 0x000fe400078e00ff */
        /* <DEDUP_REMOVED lines=23> */
.L_x_1385:
[----:B------:R-:W-:Y:S05]  /*1770*/  BSYNC B0 ;  /* 0x0000000000007941 */ /* 0x000fea0003800000 */
.L_x_1384:
[----:B------:R-:W-:Y:S04]  /*1780*/  BSSY B0, `(.L_x_1386) ;  /* 0x0000056000007945 */ /* 0x000fe80003800000 */
[----:B------:R-:W-:Y:S05]  /*1790*/  @!P4 BRA `(.L_x_1387) ;  /* 0x000000040050c947 */ /* 0x000fea0003800000 */
[----:B------:R-:W-:Y:S01]  /*17a0*/  ISETP.NE.U32.AND P0, PT, RZ, UR14, PT ;  /* 0x0000000eff007c0c */ /* 0x000fe2000bf05070 */
[----:B------:R-:W0:Y:S01]  /*17b0*/  LDC.64 R146, c[0x0][0x2c0] ;  /* 0x0000b000ff927b82 */ /* 0x000e220000000a00 */
[----:B------:R-:W-:Y:S02]  /*17c0*/  LEA R140, P1, R194, UR10, 0x4 ;  /* 0x0000000ac28c7c11 */ /* 0x000fe4000f8220ff */
[----:B------:R-:W-:-:S05]  /*17d0*/  ISETP.NE.AND.EX P0, PT, RZ, UR15, PT, P0 ;  /* 0x0000000fff007c0c */ /* 0x000fca000bf05300 */
[----:B------:R-:W1:Y:S01]  /*17e0*/  LDC.64 R148, c[0x0][0x2b8] ;  /* 0x0000ae00ff947b82 */ /* 0x000e620000000a00 */
[C---:B------:R-:W-:Y:S01]  /*17f0*/  LEA.HI.X R141, R194.reuse, UR11, RZ, 0x4, P1 ;  /* 0x0000000bc28d7c11 */ /* 0x040fe200088f24ff */
[C---:B------:R-:W-:Y:S01]  /*1800*/  IMAD.SHL.U32 R153, R194.reuse, 0x4, RZ ;  /* 0x00000004c2997824 */ /* 0x040fe200078e00ff */
[----:B------:R-:W-:-:S04]  /*1810*/  SHF.L.U64.HI R152, R194, 0x2, RZ ;  /* 0x00000002c2987819 */ /* 0x000fc800000102ff */
[----:B------:R-:W2:Y:S01]  /*1820*/  LDG.E.128 R140, desc[UR4][R140.64] ;  /* 0x000000048c8c7981 */ /* 0x000ea2000c1e1d00 */
        /* <DEDUP_REMOVED lines=8> */
[----:B---3--:R-:W-:-:S04]  /*18b0*/  @P0 IADD3 R144, P1, R153, R144, RZ ;  /* 0x0000009099900210 */ /* 0x008fc80007f3e0ff */
        /* <DEDUP_REMOVED lines=13> */
[----:B------:R-:W-:Y:S02]  /*1990*/  FADD.FTZ R224, -R224, R143 ;  /* 0x0000008fe0e07221 */ /* 0x000fe40000010100 */
[C---:B------:R-:W-:Y:S01]  /*19a0*/  FMUL.FTZ R203, R9.reuse, R200 ;  /* 0x000000c809cb7220 */ /* 0x040fe20000410000 */
[----:B------:R-:W-:Y:S01]  /*19b0*/  FMUL.FTZ R200, R9, R204 ;  /* 0x000000cc09c87220 */ /* 0x000fe20000410000 */
[----:B----4-:R-:W-:Y:S01]  /*19c0*/  IMAD.MOV.U32 R142, RZ, RZ, R146 ;  /* 0x000000ffff8e7224 */ /* 0x010fe200078e0092 */
[--C-:B0-----:R-:W-:Y:S02]  /*19d0*/  SHF.R.U64 R145, R146, 0x10, R147.reuse ;  /* 0x0000001092917819 */ /* 0x101fe40000001293 */
[----:B------:R-:W-:Y:S01]  /*19e0*/  SHF.R.U32.HI R146, RZ, 0x10, R147 ;  /* 0x00000010ff927819 */ /* 0x000fe20000011693 */
[----:B------:R-:W-:-:S02]  /*19f0*/  IMAD.U32 R142, R142, 0x10000, RZ ;  /* 0x000100008e8e7824 */ /* 0x000fc400078e00ff */
[----:B------:R-:W-:Y:S01]  /*1a00*/  IMAD.MOV.U32 R140, RZ, RZ, R148 ;  /* 0x000000ffff8c7224 */ /* 0x000fe200078e0094 */
[--C-:B------:R-:W-:Y:S01]  /*1a10*/  SHF.R.U64 R144, R148, 0x10, R149.reuse ;  /* 0x0000001094907819 */ /* 0x100fe20000001295 */
[----:B------:R-:W-:Y:S02]  /*1a20*/  IMAD.U32 R145, R145, 0x10000, RZ ;  /* 0x0001000091917824 */ /* 0x000fe400078e00ff */
[----:B------:R-:W-:Y:S01]  /*1a30*/  FMUL.FTZ R202, R29, R142 ;  /* 0x0000008e1dca7220 */ /* 0x000fe20000410000 */
[----:B------:R-:W-:Y:S01]  /*1a40*/  SHF.L.U32 R140, R140, 0x10, RZ ;  /* 0x000000108c8c7819 */ /* 0x000fe200000006ff */
[----:B------:R-:W-:Y:S01]  /*1a50*/  FMUL.FTZ R205, R28, R145 ;  /* 0x000000911ccd7220 */ /* 0x000fe20000410000 */
[----:B------:R-:W-:Y:S01]  /*1a60*/  SHF.L.U32 R144, R144, 0x10, RZ ;  /* 0x0000001090907819 */ /* 0x000fe200000006ff */
[----:B------:R-:W-:Y:S01]  /*1a70*/  IMAD.U32 R146, R146, 0x10000, RZ ;  /* 0x0001000092927824 */ /* 0x000fe200078e00ff */
[----:B------:R-:W-:Y:S02]  /*1a80*/  SHF.R.U32.HI R148, RZ, 0x10, R149 ;  /* 0x00000010ff947819 */ /* 0x000fe40000011695 */
[----:B------:R-:W-:Y:S01]  /*1a90*/  MOV R143, R147 ;  /* 0x00000093008f7202 */ /* 0x000fe20000000f00 */
[----:B------:R-:W-:Y:S01]  /*1aa0*/  FADD.FTZ R84, R84, R140 ;  /* 0x0000008c54547221 */ /* 0x000fe20000010000 */
[-C--:B------:R-:W-:Y:S01]  /*1ab0*/  FFMA.FTZ R202, R33, R140.reuse, R202 ;  /* 0x0000008c21ca7223 */ /* 0x080fe200000100ca */
[----:B------:R-:W-:Y:S01]  /*1ac0*/  FFMA.FTZ R104, R203, R140, R104 ;  /* 0x0000008ccb687223 */ /* 0x000fe20000010068 */
[----:B------:R-:W-:Y:S01]  /*1ad0*/  MOV R141, R149 ;  /* 0x00000095008d7202 */ /* 0x000fe20000000f00 */
        /* <DEDUP_REMOVED lines=31> */
[----:B-1----:R-:W-:-:S07]  /*1cd0*/  FFMA.FTZ R227, R204, R209, R142 ;  /* 0x000000d1cce37223 */ /* 0x002fce000001008e */
.L_x_1387:
[----:B------:R-:W-:Y:S05]  /*1ce0*/  BSYNC B0 ;  /* 0x0000000000007941 */ /* 0x000fea0003800000 */
.L_x_1386:
        /* <DEDUP_REMOVED lines=86> */
.L_x_1389:
[----:B------:R-:W-:Y:S05]  /*2250*/  BSYNC B0 ;  /* 0x0000000000007941 */ /* 0x000fea0003800000 */
.L_x_1388:
[----:B------:R-:W-:Y:S01]  /*2260*/  ISETP.NE.AND P0, PT, R3, RZ, PT ;  /* 0x000000ff0300720c */ /* 0x000fe20003f05270 */
[----:B------:R-:W-:-:S12]  /*2270*/  BSSY B0, `(.L_x_1390) ;  /* 0x0000055000007945 */ /* 0x000fd80003800000 */
[----:B------:R-:W-:Y:S05]  /*2280*/  @!P0 BRA `(.L_x_1391) ;  /* 0x00000004004c8947 */ /* 0x000fea0003800000 */
[----:B------:R-:W-:Y:S01]  /*2290*/  ISETP.NE.U32.AND P0, PT, RZ, UR14, PT ;  /* 0x0000000eff007c0c */ /* 0x000fe2000bf05070 */
[C---:B------:R-:W-:Y:S01]  /*22a0*/  IMAD.SHL.U32 R145, R194.reuse, 0x4, RZ ;  /* 0x00000004c2917824 */ /* 0x040fe200078e00ff */
[C---:B------:R-:W-:Y:S02]  /*22b0*/  LEA R142, P1, R194.reuse, UR10, 0x4 ;  /* 0x0000000ac28e7c11 */ /* 0x040fe4000f8220ff */
[----:B------:R-:W-:Y:S02]  /*22c0*/  ISETP.NE.AND.EX P0, PT, RZ, UR15, PT, P0 ;  /* 0x0000000fff007c0c */ /* 0x000fe4000bf05300 */
[----:B------:R-:W-:Y:S02]  /*22d0*/  LEA.HI.X R143, R194, UR11, RZ, 0x4, P1 ;  /* 0x0000000bc28f7c11 */ /* 0x000fe400088f24ff */
[----:B------:R-:W-:Y:S02]  /*22e0*/  SHF.R.U32.HI R146, RZ, 0x1e, R194 ;  /* 0x0000001eff927819 */ /* 0x000fe400000116c2 */
[----:B------:R-:W-:-:S04]  /*22f0*/  IADD3 R150, P1, R145, UR12, RZ ;  /* 0x0000000c91967c10 */ /* 0x000fc8000ff3e0ff */
[----:B------:R-:W-:-:S03]  /*2300*/  IADD3.X R151, R146, UR13, RZ, P1, !PT ;  /* 0x0000000d92977c10 */ /* 0x000fc60008ffe4ff */
[----:B------:R-:W0:Y:S02]  /*2310*/  @P0 LDC.64 R140, c[0x0][0x248] ;  /* 0x00009200ff8c0b82 */ /* 0x000e240000000a00 */
[----:B------:R-:W5:Y:S01]  /*2320*/  LDG.E R179, desc[UR4][R150.64] ;  /* 0x0000000496b37981 */ /* 0x000f62000c1e1900 */
[----:B0-----:R-:W-:-:S04]  /*2330*/  @P0 IADD3 R144, P1, R145, R140, RZ ;  /* 0x0000008c91900210 */ /* 0x001fc80007f3e0ff */
[----:B------:R-:W-:Y:S02]  /*2340*/  @P0 IADD3.X R145, R146, R141, RZ, P1, !PT ;  /* 0x0000008d92910210 */ /* 0x000fe40000ffe4ff */
[----:B------:R-:W0:Y:S01]  /*2350*/  LDC.64 R146, c[0x0][0x2b8] ;  /* 0x0000ae00ff927b82 */ /* 0x000e220000000a00 */
[----:B------:R-:W-:Y:S02]  /*2360*/  ISETP.NE.U32.AND P1, PT, RZ, UR8, PT ;  /* 0x00000008ff007c0c */ /* 0x000fe4000bf25070 */
[----:B------:R1:W5:Y:S02]  /*2370*/  @P0 LDG.E R2, desc[UR4][R144.64] ;  /* 0x0000000490020981 */ /* 0x000364000c1e1900 */
[----:B------:R-:W-:-:S03]  /*2380*/  ISETP.NE.AND.EX P1, PT, RZ, UR9, PT, P1 ;  /* 0x00000009ff007c0c */ /* 0x000fc6000bf25310 */
[----:B------:R-:W2:Y:S10]  /*2390*/  LDC.64 R140, c[0x0][0x2c0] ;  /* 0x0000b000ff8c7b82 */ /* 0x000eb40000000a00 */
[----:B------:R-:W-:-:S04]  /*23a0*/  @P1 LEA R152, P6, R194, UR8, 0x4 ;  /* 0x00000008c2981c11 */ /* 0x000fc8000f8c20ff */
[C---:B------:R-:W-:Y:S01]  /*23b0*/  @P1 LEA.HI.X R153, R194.reuse, UR9, RZ, 0x4, P6 ;  /* 0x00000009c2991c11 */ /* 0x040fe2000b0f24ff */
[----:B0-----:R-:W-:-:S04]  /*23c0*/  IMAD.WIDE.U32 R148, R194, 0x8, R146 ;  /* 0x00000008c2947825 */ /* 0x001fc800078e0092 */
[----:B------:R0:W5:Y:S04]  /*23d0*/  @P1 LDG.E.128 R132, desc[UR4][R152.64] ;  /* 0x0000000498841981 */ /* 0x000168000c1e1d00 */
[----:B------:R-:W3:Y:S01]  /*23e0*/  LDG.E.64 R148, desc[UR4][R148.64] ;  /* 0x0000000494947981 */ /* 0x000ee2000c1e1b00 */
[----:B--2---:R-:W-:-:S03]  /*23f0*/  IMAD.WIDE.U32 R146, R194, 0x8, R140 ;  /* 0x00000008c2927825 */ /* 0x004fc600078e008c */
[----:B------:R-:W2:Y:S04]  /*2400*/  LDG.E.128 R140, desc[UR4][R142.64] ;  /* 0x000000048e8c7981 */ /* 0x000ea8000c1e1d00 */
[----:B------:R-:W4:Y:S01]  /*2410*/  LDG.E.64 R146, desc[UR4][R146.64] ;  /* 0x0000000492927981 */ /* 0x000f22000c1e1b00 */
[----:B------:R-:W-:-:S04]  /*2420*/  ISETP.NE.AND P0, PT, R170, RZ, PT ;  /* 0x000000ffaa00720c */ /* 0x000fc80003f05270 */
[----:B-----5:R-:W-:Y:S01]  /*2430*/  FSEL R222, R155, RZ, !P0 ;  /* 0x000000ff9bde7208 */ /* 0x020fe20004000000 */
[----:B---3--:R-:W-:Y:S01]  /*2440*/  IMAD.MOV.U32 R194, RZ, RZ, R148 ;  /* 0x000000ffffc27224 */ /* 0x008fe200078e0094 */
[----:B------:R-:W-:-:S03]  /*2450*/  SHF.R.U64 R221, R148, 0x10, R149 ;  /* 0x0000001094dd7819 */ /* 0x000fc60000001295 */
[----:B--2---:R-:W-:Y:S01]  /*2460*/  FADD.FTZ R140, -R222, R140 ;  /* 0x0000008cde8c7221 */ /* 0x004fe20000010100 */
[----:B----4-:R-:W-:Y:S01]  /*2470*/  SHF.R.U64 R155, R146, 0x10, R147 ;  /* 0x00000010929b7819 */ /* 0x010fe20000001293 */
[----:B------:R-:W-:Y:S02]  /*2480*/  IMAD.MOV.U32 R148, RZ, RZ, R146 ;  /* 0x000000ffff947224 */ /* 0x000fe400078e0092 */
[C---:B-1----:R-:W-:Y:S01]  /*2490*/  FADD.FTZ R144, -R222.reuse, R142 ;  /* 0x0000008ede907221 */ /* 0x042fe20000010100 */
[----:B------:R-:W-:Y:S01]  /*24a0*/  MOV R220, R149 ;  /* 0x0000009500dc7202 */ /* 0x000fe20000000f00 */
[----:B------:R-:W-:Y:S01]  /*24b0*/  FADD.FTZ R218, -R222, R141 ;  /* 0x0000008ddeda7221 */ /* 0x000fe20000010100 */
[----:B------:R-:W-:Y:S01]  /*24c0*/  SHF.R.U32.HI R224, RZ, 0x10, R149 ;  /* 0x00000010ffe07819 */ /* 0x000fe20000011695 */
[----:B------:R-:W-:Y:S01]  /*24d0*/  IMAD.U32 R142, R155, 0x10000, RZ ;  /* 0x000100009b8e7824 */ /* 0x000fe200078e00ff */
[----:B------:R-:W-:Y:S01]  /*24e0*/  MOV R149, R147 ;  /* 0x0000009300957202 */ /* 0x000fe20000000f00 */
[----:B------:R-:W-:Y:S01]  /*24f0*/  FMUL.FTZ R219, R9, R140 ;  /* 0x0000008c09db7220 */ /* 0x000fe20000410000 */
[----:B------:R-:W-:Y:S01]  /*2500*/  IMAD.U32 R145, R148, 0x10000, RZ ;  /* 0x0001000094917824 */ /* 0x000fe200078e00ff */
[----:B------:R-:W-:Y:S01]  /*2510*/  SHF.L.U32 R140, R221, 0x10, RZ ;  /* 0x00000010dd8c7819 */ /* 0x000fe200000006ff */
[----:B------:R-:W-:Y:S01]  /*2520*/  FMUL.FTZ R221, R12, R142 ;  /* 0x0000008e0cdd7220 */ /* 0x000fe20000410000 */
[----:B------:R-:W-:Y:S01]  /*2530*/  FMUL.FTZ R218, R9, R218 ;  /* 0x000000da09da7220 */ /* 0x000fe20000410000 */
[----:B------:R-:W-:Y:S01]  /*2540*/  SHF.L.U32 R194, R194, 0x10, RZ ;  /* 0x00000010c2c27819 */ /* 0x000fe200000006ff */
[----:B------:R-:W-:-:S02]  /*2550*/  IMAD.U32 R149, R149, 0x10000, RZ ;  /* 0x0001000095957824 */ /* 0x000fc400078e00ff */
[----:B------:R-:W-:Y:S01]  /*2560*/  FMUL.FTZ R216, R13, R145 ;  /* 0x000000910dd87220 */ /* 0x000fe20000410000 */
[----:B------:R-:W-:Y:S01]  /*2570*/  FADD.FTZ R77, R77, R140 ;  /* 0x0000008c4d4d7221 */ /* 0x000fe20000010000 */
[-C--:B------:R-:W-:Y:S01]  /*2580*/  FFMA.FTZ R221, R16, R140.reuse, R221 ;  /* 0x0000008c10dd7223 */ /* 0x080fe200000100dd */
[----:B------:R-:W-:Y:S01]  /*2590*/  FFMA.FTZ R97, R218, R140, R97 ;  /* 0x0000008cda617223 */ /* 0x000fe20000010061 */
[----:B------:R-:W-:Y:S01]  /*25a0*/  SHF.L.U32 R140, R220, 0x10, RZ ;  /* 0x00000010dc8c7819 */ /* 0x000fe200000006ff */
[----:B------:R-:W-:Y:S01]  /*25b0*/  FMUL.FTZ R220, R11, R149 ;  /* 0x000000950bdc7220 */ /* 0x000fe20000410000 */
[----:B------:R-:W-:Y:S01]  /*25c0*/  SHF.R.U32.HI R146, RZ, 0x10, R147 ;  /* 0x00000010ff927819 */ /* 0x000fe20000011693 */
[----:B------:R-:W-:Y:S01]  /*25d0*/  FMUL.FTZ R223, R9, R144 ;  /* 0x0000009009df7220 */ /* 0x000fe20000410000 */
[----:B------:R-:W-:Y:S01]  /*25e0*/  FFMA.FTZ R216, R17, R194, R216 ;  /* 0x000000c211d87223 */ /* 0x000fe200000100d8 */
[----:B------:R-:W-:Y:S01]  /*25f0*/  FADD.FTZ R222, -R222, R143 ;  /* 0x0000008fdede7221 */ /* 0x000fe20000010100 */
        /* <DEDUP_REMOVED lines=28> */
.L_x_1391:
[----:B------:R-:W-:Y:S05]  /*27c0*/  BSYNC B0 ;  /* 0x0000000000007941 */ /* 0x000fea0003800000 */
.L_x_1390:
        /* <DEDUP_REMOVED lines=25> */
.L_x_1426:
        /* <DEDUP_REMOVED lines=38> */
[-CC-:B------:R-:W-:Y:S01]  /*2bc0*/  FFMA.FTZ R141, R185, R144.reuse, R145.reuse ;  /* 0x00000090b98d7223 */ /* 0x180fe20000010091 */
[----:B------:R-:W-:Y:S01]  /*2bd0*/  ISETP.NE.U32.AND P0, PT, RZ, UR8, PT ;  /* 0x00000008ff007c0c */ /* 0x000fe2000bf05070 */
[-C--:B------:R-:W-:Y:S01]  /*2be0*/  FFMA.FTZ R142, R186, R144.reuse, R145 ;  /* 0x00000090ba8e7223 */ /* 0x080fe20000010091 */
[----:B------:R-:W-:Y:S01]  /*2bf0*/  LOP3.LUT P6, RZ, R183, 0xff, RZ, 0xc0, !PT ;  /* 0x000000ffb7ff7812 */ /* 0x000fe200078cc0ff */
[----:B------:R-:W-:Y:S01]  /*2c00*/  FADD.FTZ R140, R0, -R141 ;  /* 0x8000008d008c7221 */ /* 0x000fe20000010000 */
[----:B------:R-:W-:Y:S01]  /*2c10*/  ISETP.NE.AND.EX P0, PT, RZ, UR9, PT, P0 ;  /* 0x00000009ff007c0c */ /* 0x000fe2000bf05300 */
[--C-:B------:R-:W-:Y:S01]  /*2c20*/  FFMA.FTZ R141, R189, R144, R145.reuse ;  /* 0x00000090bd8d7223 */ /* 0x100fe20000010091 */
[----:B------:R-:W-:Y:S01]  /*2c30*/  FADD.FTZ R150, R191, -R142 ;  /* 0x8000008ebf967221 */ /* 0x000fe20000010000 */
[C---:B------:R-:W-:Y:S01]  /*2c40*/  FMUL.FTZ R143, R9.reuse, R140 ;  /* 0x0000008c098f7220 */ /* 0x040fe20000410000 */
[----:B------:R-:W-:Y:S01]  /*2c50*/  FFMA.FTZ R140, R184, R144, R145 ;  /* 0x00000090b88c7223 */ /* 0x000fe20000010091 */
[----:B------:R-:W-:Y:S01]  /*2c60*/  FADD.FTZ R148, R188, -R141 ;  /* 0x8000008dbc947221 */ /* 0x000fe20000010000 */
[----:B------:R-:W-:-:S02]  /*2c70*/  FMUL.FTZ R152, R9, R150 ;  /* 0x0000009609987220 */ /* 0x000fc40000410000 */
[----:B------:R-:W-:Y:S01]  /*2c80*/  FADD.FTZ R140, R187, -R140 ;  /* 0x8000008cbb8c7221 */ /* 0x000fe20000010000 */
[----:B------:R-:W-:-:S03]  /*2c90*/  FMUL.FTZ R151, R9, R148 ;  /* 0x0000009409977220 */ /* 0x000fc60000410000 */
[----:B------:R-:W-:Y:S01]  /*2ca0*/  FMUL.FTZ R142, R9, R140 ;  /* 0x0000008c098e7220 */ /* 0x000fe20000410000 */
[----:B------:R-:W-:Y:S01]  /*2cb0*/  @P0 FADD.FTZ R143, R116, R143 ;  /* 0x0000008f748f0221 */ /* 0x000fe20000010000 */
[----:B------:R-:W-:Y:S01]  /*2cc0*/  @P0 FADD.FTZ R151, R118, R151 ;  /* 0x0000009776970221 */ /* 0x000fe20000010000 */
[----:B------:R-:W-:Y:S01]  /*2cd0*/  @P0 FADD.FTZ R152, R119, R152 ;  /* 0x0000009877980221 */ /* 0x000fe20000010000 */
[----:B------:R-:W-:Y:S01]  /*2ce0*/  @P0 FADD.FTZ R142, R117, R142 ;  /* 0x0000008e758e0221 */ /* 0x000fe20000010000 */
[----:B------:R-:W-:Y:S01]  /*2cf0*/  ISETP.NE.U32.AND P0, PT, RZ, UR6, PT ;  /* 0x00000006ff007c0c */ /* 0x000fe2000bf05070 */
[----:B------:R-:W-:Y:S01]  /*2d00*/  FMUL.FTZ R147, R143, UR17 ;  /* 0x000000118f937c20 */ /* 0x000fe20008410000 */
[----:B------:R-:W-:Y:S02]  /*2d10*/  FMUL.FTZ R153, R152, UR17 ;  /* 0x0000001198997c20 */ /* 0x000fe40008410000 */
[----:B------:R-:W-:Y:S02]  /*2d20*/  ISETP.NE.AND.EX P0, PT, RZ, UR7, PT, P0 ;  /* 0x00000007ff007c0c */ /* 0x000fe4000bf05300 */
[----:B------:R-:W-:-:S02]  /*2d30*/  FSEL R146, R147, RZ, P6 ;  /* 0x000000ff93927208 */ /* 0x000fc40003000000 */
[----:B------:R-:W-:Y:S02]  /*2d40*/  SEL R136, R143, R136, P0 ;  /* 0x000000888f887207 */ /* 0x000fe40000000000 */
[C---:B------:R-:W-:Y:S01]  /*2d50*/  SEL R137, R142.reuse, R137, P0 ;  /* 0x000000898e897207 */ /* 0x040fe20000000000 */
[----:B------:R-:W-:Y:S01]  /*2d60*/  FMUL.FTZ R142, R142, UR17 ;  /* 0x000000118e8e7c20 */ /* 0x000fe20008410000 */
[C---:B------:R-:W-:Y:S01]  /*2d70*/  SEL R138, R151.reuse, R138, P0 ;  /* 0x0000008a978a7207 */ /* 0x040fe20000000000 */
[----:B------:R-:W-:Y:S01]  /*2d80*/  FMUL.FTZ R151, R151, UR17 ;  /* 0x0000001197977c20 */ /* 0x000fe20008410000 */
[----:B------:R-:W-:Y:S01]  /*2d90*/  SEL R139, R152, R139, P0 ;  /* 0x0000008b988b7207 */ /* 0x000fe20000000000 */
[----:B------:R-:W-:Y:S02]  /*2da0*/  F2F.BF16.F32 R195, R146 ;  /* 0x0000009200c37304 */ /* 0x000fe40000202000 */
[----:B------:R-:W0:Y:S02]  /*2db0*/  @P0 LDC.64 R140, c[0x0][0x308] ;  /* 0x0000c200ff8c0b82 */ /* 0x000e240000000a00 */
[----:B0-----:R-:W-:-:S05]  /*2dc0*/  @P0 IMAD.WIDE.U32 R140, R8, 0x10, R140 ;  /* 0x00000010088c0825 */ /* 0x001fca00078e008c */
[----:B------:R0:W-:Y:S01]  /*2dd0*/  @P0 STG.E.128 desc[UR4][R140.64], R136 ;  /* 0x000000888c000986 */ /* 0x0001e2000c101d04 */
[----:B------:R-:W-:-:S04]  /*2de0*/  ISETP.NE.U32.AND P0, PT, RZ, UR14, PT ;  /* 0x0000000eff007c0c */ /* 0x000fc8000bf05070 */
[----:B------:R-:W-:-:S13]  /*2df0*/  ISETP.NE.AND.EX P0, PT, RZ, UR15, PT, P0 ;  /* 0x0000000fff007c0c */ /* 0x000fda000bf05300 */
[----:B------:R-:W-:Y:S01]  /*2e00*/  @P0 LOP3.LUT P6, RZ, R7, 0xff, RZ, 0xc0, !PT ;  /* 0x000000ff07ff0812 */ /* 0x000fe200078cc0ff */
[----:B0-----:R-:W0:Y:S03]  /*2e10*/  LDC.64 R140, c[0x0][0x2f8] ;  /* 0x0000be00ff8c7b82 */ /* 0x001e260000000a00 */
[----:B------:R-:W-:Y:S02]  /*2e20*/  @P0 FSEL R147, R147, RZ, P6 ;  /* 0x000000ff93930208 */ /* 0x000fe40003000000 */
[----:B------:R-:W-:Y:S02]  /*2e30*/  LOP3.LUT P6, RZ, R183, 0xff00, RZ, 0xc0, !PT ;  /* 0x0000ff00b7ff7812 */ /* 0x000fe400078cc0ff */
[----:B------:R-:W-:Y:S02]  /*2e40*/  @P0 F2FP.BF16.F32.PACK_AB R147, RZ, R147 ;  /* 0x00000093ff93023e */ /* 0x000fe400000010ff */
[----:B------:R-:W-:-:S02]  /*2e50*/  FSEL R148, R142, RZ, P6 ;  /* 0x000000ff8e947208 */ /* 0x000fc40003000000 */
[----:B------:R-:W-:Y:S02]  /*2e60*/  @P0 LOP3.LUT P6, RZ, R7, 0xff00, RZ, 0xc0, !PT ;  /* 0x0000ff0007ff0812 */ /* 0x000fe400078cc0ff */
[----:B------:R-:W-:Y:S02]  /*2e70*/  @P0 PRMT R175, R147, 0x7610, R175 ;  /* 0x0000761093af0816 */ /* 0x000fe400000000af */
[----:B------:R-:W-:Y:S02]  /*2e80*/  @P0 FSEL R149, R142, RZ, P6 ;  /* 0x000000ff8e950208 */ /* 0x000fe40003000000 */
[----:B------:R-:W-:Y:S01]  /*2e90*/  LOP3.LUT P6, RZ, R183, 0xff0000, RZ, 0xc0, !PT ;  /* 0x00ff0000b7ff7812 */ /* 0x000fe200078cc0ff */
[----:B------:R-:W1:Y:S01]  /*2ea0*/  F2F.BF16.F32 R142, R148 ;  /* 0x00000094008e7304 */ /* 0x000e620000202000 */
[----:B------:R-:W-:Y:S02]  /*2eb0*/  @P0 F2FP.BF16.F32.PACK_AB R149, RZ, R149 ;  /* 0x00000095ff95023e */ /* 0x000fe400000010ff */
[----:B------:R-:W-:-:S02]  /*2ec0*/  FSEL R150, R151, RZ, P6 ;  /* 0x000000ff97967208 */ /* 0x000fc40003000000 */
[----:B------:R-:W-:Y:S01]  /*2ed0*/  @P0 LOP3.LUT P6, RZ, R7, 0xff0000, RZ, 0xc0, !PT ;  /* 0x00ff000007ff0812 */ /* 0x000fe200078cc0ff */
[----:B0-----:R-:W-:Y:S01]  /*2ee0*/  IMAD.WIDE.U32 R140, R8, 0x8, R140 ;  /* 0x00000008088c7825 */ /* 0x001fe200078e008c */
[----:B------:R-:W-:Y:S02]  /*2ef0*/  @P0 PRMT R176, R149, 0x7610, R176 ;  /* 0x0000761095b00816 */ /* 0x000fe400000000b0 */
[----:B------:R-:W-:Y:S01]  /*2f00*/  @P0 FSEL R151, R151, RZ, P6 ;  /* 0x000000ff97970208 */ /* 0x000fe20003000000 */
[----:B------:R-:W-:Y:S01]  /*2f10*/  F2F.BF16.F32 R150, R150 ;  /* 0x0000009600967304 */ /* 0x000fe20000202000 */
[----:B------:R-:W-:Y:S02]  /*2f20*/  LOP3.LUT P6, RZ, R183, 0xff000000, RZ, 0xc0, !PT ;  /* 0xff000000b7ff7812 */ /* 0x000fe400078cc0ff */
[----:B------:R-:W-:Y:S02]  /*2f30*/  @P0 F2FP.BF16.F32.PACK_AB R151, RZ, R151 ;  /* 0x00000097ff97023e */ /* 0x000fe400000010ff */
[----:B------:R-:W-:Y:S01]  /*2f40*/  FSEL R152, R153, RZ, P6 ;  /* 0x000000ff99987208 */ /* 0x000fe20003000000 */
[----:B-1----:R-:W-:Y:S01]  /*2f50*/  IMAD.WIDE.U32 R142, R142, 0x10000, RZ ;  /* 0x000100008e8e7825 */ /* 0x002fe200078e00ff */
[----:B------:R-:W-:-:S02]  /*2f60*/  @P0 LOP3.LUT P6, RZ, R7, 0xff000000, RZ, 0xc0, !PT ;  /* 0xff00000007ff0812 */ /* 0x000fc400078cc0ff */
[----:B------:R-:W-:Y:S02]  /*2f70*/  @P0 PRMT R177, R151, 0x7610, R177 ;  /* 0x0000761097b10816 */ /* 0x000fe400000000b1 */
[----:B------:R-:W0:Y:S01]  /*2f80*/  F2F.BF16.F32 R152, R152 ;  /* 0x0000009800987304 */ /* 0x000e220000202000 */
[----:B------:R-:W-:Y:S02]  /*2f90*/  LOP3.LUT R142, R142, R195, RZ, 0xfc, !PT ;  /* 0x000000c38e8e7212 */ /* 0x000fe400078efcff */
[----:B------:R-:W-:-:S04]  /*2fa0*/  @P0 FSEL R153, R153, RZ, P6 ;  /* 0x000000ff99990208 */ /* 0x000fc80003000000 */
[----:B------:R-:W-:-:S04]  /*2fb0*/  @P0 F2FP.BF16.F32.PACK_AB R153, RZ, R153 ;  /* 0x00000099ff99023e */ /* 0x000fc800000010ff */
[----:B------:R-:W-:Y:S01]  /*2fc0*/  @P0 PRMT R178, R153, 0x7610, R178 ;  /* 0x0000761099b20816 */ /* 0x000fe200000000b2 */
[----:B0-----:R-:W-:-:S05]  /*2fd0*/  IMAD.U32 R155, R152, 0x10000, RZ ;  /* 0x00010000989b7824 */ /* 0x001fca00078e00ff */
[----:B------:R-:W-:-:S05]  /*2fe0*/  LOP3.LUT R143, R143, R155, R150, 0xfe, !PT ;  /* 0x0000009b8f8f7212 */ /* 0x000fca00078efe96 */
[----:B------:R0:W-:Y:S01]  /*2ff0*/  STG.E.64 desc[UR4][R140.64], R142 ;  /* 0x0000008e8c007986 */ /* 0x0001e2000c101b04 */
[----:B------:R-:W-:Y:S05]  /*3000*/  @!P0 BRA `(.L_x_1395) ;  /* 0x0000000000208947 */ /* 0x000fea0003800000 */
        /* <DEDUP_REMOVED lines=8> */
.L_x_1395:
[----:B------:R-:W-:-:S07]  /*3090*/  IADD3 R8, R8, 0x100, RZ ;  /* 0x0000010008087810 */ /* 0x000fce0007ffe0ff */
.L_x_1394:
[----:B------:R-:W-:Y:S05]  /*30a0*/  BSYNC B0 ;  /* 0x0000000000007941 */ /* 0x000fea0003800000 */
.L_x_1393:
[----:B------:R-:W-:Y:S04]  /*30b0*/  BSSY B0, `(.L_x_1396) ;  /* 0x0000050000007945 */ /* 0x000fe80003800000 */
[----:B------:R-:W-:Y:S05]  /*30c0*/  @!P3 BRA `(.L_x_1397) ;  /* 0x000000040038b947 */ /* 0x000fea0003800000 */
[-CC-:B01----:R-:W-:Y:S01]  /*30d0*/  FFMA.FTZ R141, R193, R144.reuse, R145.reuse ;  /* 0x00000090c18d7223 */ /* 0x183fe20000010091 */
        /* <DEDUP_REMOVED lines=76> */
.L_x_1398:
[----:B------:R-:W-:-:S07]  /*35a0*/  IADD3 R8, R8, 0x100, RZ ;  /* 0x0000010008087810 */ /* 0x000fce0007ffe0ff */
.L_x_1397:
[----:B------:R-:W-:Y:S05]  /*35b0*/  BSYNC B0 ;  /* 0x0000000000007941 */ /* 0x000fea0003800000 */
.L_x_1396:
        /* <DEDUP_REMOVED lines=79> */
.L_x_1401:
[----:B------:R-:W-:-:S07]  /*3ab0*/  IADD3 R8, R8, 0x100, RZ ;  /* 0x0000010008087810 */ /* 0x000fce0007ffe0ff */
.L_x_1400:
[----:B------:R-:W-:Y:S05]  /*3ac0*/  BSYNC B0 ;  /* 0x0000000000007941 */ /* 0x000fea0003800000 */
.L_x_1399:
        /* <DEDUP_REMOVED lines=79> */
.L_x_1404:
[----:B------:R-:W-:-:S07]  /*3fc0*/  IADD3 R8, R8, 0x100, RZ ;  /* 0x0000010008087810 */ /* 0x000fce0007ffe0ff */
.L_x_1403:
[----:B------:R-:W-:Y:S05]  /*3fd0*/  BSYNC B0 ;  /* 0x0000000000007941 */ /* 0x000fea0003800000 */
.L_x_1402:
[----:B------:R-:W-:Y:S01]  /*3fe0*/  ISETP.NE.AND P0, PT, R3, RZ, PT ;  /* 0x000000ff0300720c */ /* 0x000fe20003f05270 */
[----:B------:R-:W-:-:S12]  /*3ff0*/  BSSY B0, `(.L_x_1405) ;  /* 0x000004f000007945 */ /* 0x000fd80003800000 */
        /* <DEDUP_REMOVED lines=28> */
[----:B------:R-:W-:Y:S01]  /*41c0*/  SEL R138, R147, R138, P0 ;  /* 0x0000008a938a7207 */ /* 0x000fe20000000000 */
[----:B------:R-:W-:Y:S01]  /*41d0*/  F2F.BF16.F32 R153, R146 ;  /* 0x0000009200997304 */ /* 0x000fe20000202000 */
[C---:B------:R-:W-:Y:S01]  /*41e0*/  SEL R139, R150.reuse, R139, P0 ;  /* 0x0000008b968b7207 */ /* 0x040fe20000000000 */
[----:B------:R-:W-:Y:S02]  /*41f0*/  FMUL.FTZ R150, R150, UR17 ;  /* 0x0000001196967c20 */ /* 0x000fe40008410000 */
        /* <DEDUP_REMOVED lines=38> */
[----:B--2---:R-:W-:Y:S02]  /*4460*/  LOP3.LUT R140, R176, 0xffff, RZ, 0xc0, !PT ;  /* 0x0000ffffb08c7812 */ /* 0x004fe400078ec0ff */
[----:B------:R-:W-:Y:S02]  /*4470*/  LEA R142, P0, R8, UR14, 0x3 ;  /* 0x0000000e088e7c11 */ /* 0x000fe4000f8018ff */
[----:B------:R-:W-:Y:S01]  /*4480*/  PRMT R9, R177, 0x5410, R178 ;  /* 0x00005410b1097816 */ /* 0x000fe200000000b2 */
[----:B------:R-:W-:Y:S01]  /*4490*/  IMAD.WIDE.U32 R140, R140, 0x10000, RZ ;  /* 0x000100008c8c7825 */ /* 0x000fe200078e00ff */
[----:B------:R-:W-:-:S04]  /*44a0*/  LEA.HI.X R143, R8, UR15, RZ, 0x3, P0 ;  /* 0x0000000f088f7c11 */ /* 0x000fc800080f1cff */
[----:B------:R-:W-:Y:S02]  /*44b0*/  LOP3.LUT R9, R9, R141, RZ, 0xfc, !PT ;  /* 0x0000008d09097212 */ /* 0x000fe400078efcff */
[----:B------:R-:W-:-:S05]  /*44c0*/  LOP3.LUT R8, R140, 0xffff, R175, 0xf8, !PT ;  /* 0x0000ffff8c087812 */ /* 0x000fca00078ef8af */
[----:B------:R3:W-:Y:S02]  /*44d0*/  STG.E.64 desc[UR4][R142.64], R8 ;  /* 0x000000088e007986 */ /* 0x0007e4000c101b04 */
.L_x_1406:
[----:B------:R-:W-:Y:S05]  /*44e0*/  BSYNC B0 ;  /* 0x0000000000007941 */ /* 0x000fea0003800000 */
.L_x_1405:
[----:B------:R-:W-:Y:S02]  /*44f0*/  IADD3 R171, R171, UR18, RZ ;  /* 0x00000012abab7c10 */ /* 0x000fe4000fffe0ff */
[----:B------:R-:W-:Y:S02]  /*4500*/  SEL R154, RZ, 0x1, P1 ;  /* 0x00000001ff9a7807 */ /* 0x000fe40000800000 */
[----:B------:R-:W-:-:S13]  /*4510*/  ISETP.GE.AND P0, PT, R171, UR19, PT ;  /* 0x00000013ab007c0c */ /* 0x000fda000bf06270 */
[----:B------:R-:W-:Y:S05]  /*4520*/  @!P0 BRA `(.L_x_1407) ;  /* 0xffffffc400a48947 */ /* 0x000fea000383ffff */
.L_x_1381:
[----:B------:R-:W4:Y:S01]  /*4530*/  S2R R0, SR_TID.X ;  /* 0x0000000000007919 */ /* 0x000f220000002100 */
[----:B------:R-:W4:Y:S01]  /*4540*/  S2UR UR20, SR_CTAID.X ;  /* 0x00000000001479c3 */ /* 0x000f220000002500 */
[----:B------:R-:W-:Y:S01]  /*4550*/  BSSY B0, `(.L_x_1408) ;  /* 0x0000013000007945 */ /* 0x000fe20003800000 */
[C---:B----4-:R-:W-:Y:S02]  /*4560*/  LEA.HI R5, R0.reuse, UR20, RZ, 0x18 ;  /* 0x0000001400057c11 */ /* 0x050fe4000f8fc0ff */
[----:B-----5:R-:W-:-:S03]  /*4570*/  LOP3.LUT R13, R0, 0xff, RZ, 0xc0, !PT ;  /* 0x000000ff000d7812 */ /* 0x020fc600078ec0ff */
[----:B------:R-:W-:-:S05]  /*4580*/  IMAD R174, R5, R174, RZ ;  /* 0x000000ae05ae7224 */ /* 0x000fca00078e02ff */
[----:B------:R-:W-:Y:S01]  /*4590*/  LEA.HI R13, R174, R13, RZ, 0x1e ;  /* 0x0000000dae0d7211 */ /* 0x000fe200078ff0ff */
[----:B------:R-:W-:Y:S06]  /*45a0*/  @!P2 BRA `(.L_x_1409) ;  /* 0x000000000034a947 */ /* 0x000fec0003800000 */
[----:B------:R-:W4:Y:S08]  /*45b0*/  LDC.64 R4, c[0x0][0x2d0] ;  /* 0x0000b400ff047b82 */ /* 0x000f300000000a00 */
[----:B------:R-:W5:Y:S08]  /*45c0*/  LDC.64 R6, c[0x0][0x2d8] ;  /* 0x0000b600ff067b82 */ /* 0x000f700000000a00 */
[----:B---3--:R-:W3:Y:S08]  /*45d0*/  LDC.64 R8, c[0x0][0x2e0] ;  /* 0x0000b800ff087b82 */ /* 0x008ef00000000a00 */
[----:B------:R-:W0:Y:S01]  /*45e0*/  LDC.64 R10, c[0x0][0x2e8] ;  /* 0x0000ba00ff0a7b82 */ /* 0x000e220000000a00 */
[----:B----4-:R-:W-:-:S05]  /*45f0*/  IMAD.WIDE.U32 R4, R13, 0x10, R4 ;  /* 0x000000100d047825 */ /* 0x010fca00078e0004 */
[----:B------:R4:W-:Y:S01]  /*4600*/  STG.E.128 desc[UR4][R4.64], R92 ;  /* 0x0000005c04007986 */ /* 0x0009e2000c101d04 */
[----:B-----5:R-:W-:-:S05]  /*4610*/  IMAD.WIDE.U32 R6, R13, 0x10, R6 ;  /* 0x000000100d067825 */ /* 0x020fca00078e0006 */
[----:B------:R4:W-:Y:S01]  /*4620*/  STG.E.128 desc[UR4][R6.64], R112 ;  /* 0x0000007006007986 */ /* 0x0009e2000c101d04 */
[----:B---3--:R-:W-:-:S05]  /*4630*/  IMAD.WIDE.U32 R8, R13, 0x10, R8 ;  /* 0x000000100d087825 */ /* 0x008fca00078e0008 */
[----:B------:R4:W-:Y:S01]  /*4640*/  STG.E.128 desc[UR4][R8.64], R52 ;  /* 0x0000003408007986 */ /* 0x0009e2000c101d04 */
[----:B0-----:R-:W-:-:S04]  /*4650*/  IMAD.WIDE.U32 R10, R13, 0x10, R10 ;  /* 0x000000100d0a7825 */ /* 0x001fc800078e000a */
[----:B------:R-:W-:Y:S01]  /*4660*/  VIADD R13, R13, 0x100 ;  /* 0x000001000d0d7836 */ /* 0x000fe20000000000 */
[----:B------:R4:W-:Y:S06]  /*4670*/  STG.E.128 desc[UR4][R10.64], R72 ;  /* 0x000000480a007986 */ /* 0x0009ec000c101d04 */
.L_x_1409:
[----:B------:R-:W-:Y:S05]  /*4680*/  BSYNC B0 ;  /* 0x0000000000007941 */ /* 0x000fea0003800000 */
.L_x_1408:
[----:B------:R-:W-:Y:S04]  /*4690*/  BSSY B0, `(.L_x_1410) ;  /* 0x000000f000007945 */ /* 0x000fe80003800000 */
[----:B------:R-:W-:Y:S05]  /*46a0*/  @!P3 BRA `(.L_x_1411) ;  /* 0x000000000034b947 */ /* 0x000fea0003800000 */
[----:B----4-:R-:W4:Y:S08]  /*46b0*/  LDC.64 R4, c[0x0][0x2d0] ;  /* 0x0000b400ff047b82 */ /* 0x010f300000000a00 */
        /* <DEDUP_REMOVED lines=9> */
[C---:B0-----:R-:W-:Y:S01]  /*4750*/  IMAD.WIDE.U32 R10, R13.reuse, 0x10, R10 ;  /* 0x000000100d0a7825 */ /* 0x041fe200078e000a */
[----:B------:R-:W-:-:S04]  /*4760*/  IADD3 R13, R13, 0x100, RZ ;  /* 0x000001000d0d7810 */ /* 0x000fc80007ffe0ff */
[----:B------:R4:W-:Y:S03]  /*4770*/  STG.E.128 desc[UR4][R10.64], R68 ;  /* 0x000000440a007986 */ /* 0x0009e6000c101d04 */
.L_x_1411:
[----:B------:R-:W-:Y:S05]  /*4780*/  BSYNC B0 ;  /* 0x0000000000007941 */ /* 0x000fea0003800000 */
.L_x_1410:
        /* <DEDUP_REMOVED lines=15> */
.L_x_1413:
[----:B------:R-:W-:Y:S05]  /*4880*/  BSYNC B0 ;  /* 0x0000000000007941 */ /* 0x000fea0003800000 */
.L_x_1412:
        /* <DEDUP_REMOVED lines=15> */
.L_x_1415:
[----:B------:R-:W-:Y:S05]  /*4980*/  BSYNC B0 ;  /* 0x0000000000007941 */ /* 0x000fea0003800000 */
.L_x_1414:
[----:B------:R-:W-:-:S13]  /*4990*/  ISETP.NE.AND P0, PT, R3, RZ, PT ;  /* 0x000000ff0300720c */ /* 0x000fda0003f05270 */
[----:B------:R-:W-:Y:S05]  /*49a0*/  @!P0 EXIT ;  /* 0x000000000000894d */ /* 0x000fea0003800000 */
[----:B------:R-:W5:Y:S08]  /*49b0*/  LDC.64 R2, c[0x0][0x2d0] ;  /* 0x0000b400ff027b82 */ /* 0x000f700000000a00 */
[----:B----4-:R-:W4:Y:S08]  /*49c0*/  LDC.64 R4, c[0x0][0x2d8] ;  /* 0x0000b600ff047b82 */ /* 0x010f300000000a00 */
[----:B------:R-:W0:Y:S08]  /*49d0*/  LDC.64 R6, c[0x0][0x2e0] ;  /* 0x0000b800ff067b82 */ /* 0x000e300000000a00 */
[----:B---3--:R-:W3:Y:S01]  /*49e0*/  LDC.64 R8, c[0x0][0x2e8] ;  /* 0x0000ba00ff087b82 */ /* 0x008ee20000000a00 */
[----:B-----5:R-:W-:-:S05]  /*49f0*/  IMAD.WIDE.U32 R2, R13, 0x10, R2 ;  /* 0x000000100d027825 */ /* 0x020fca00078e0002 */
[----:B------:R-:W-:Y:S01]  /*4a00*/  STG.E.128 desc[UR4][R2.64], R76 ;  /* 0x0000004c02007986 */ /* 0x000fe2000c101d04 */
[----:B----4-:R-:W-:-:S05]  /*4a10*/  IMAD.WIDE.U32 R4, R13, 0x10, R4 ;  /* 0x000000100d047825 */ /* 0x010fca00078e0004 */
[----:B------:R-:W-:Y:S01]  /*4a20*/  STG.E.128 desc[UR4][R4.64], R96 ;  /* 0x0000006004007986 */ /* 0x000fe2000c101d04 */
[----:B0-----:R-:W-:-:S05]  /*4a30*/  IMAD.WIDE.U32 R6, R13, 0x10, R6 ;  /* 0x000000100d067825 */ /* 0x001fca00078e0006 */
[----:B------:R-:W-:Y:S01]  /*4a40*/  STG.E.128 desc[UR4][R6.64], R36 ;  /* 0x0000002406007986 */ /* 0x000fe2000c101d04 */
[----:B---3--:R-:W-:-:S05]  /*4a50*/  IMAD.WIDE.U32 R8, R13, 0x10, R8 ;  /* 0x000000100d087825 */ /* 0x008fca00078e0008 */
[----:B------:R-:W-:Y:S01]  /*4a60*/  STG.E.128 desc[UR4][R8.64], R56 ;  /* 0x0000003808007986 */ /* 0x000fe2000c101d04 */
[----:B------:R-:W-:Y:S05]  /*4a70*/  EXIT ;  /* 0x000000000000794d */ /* 0x000fea0003800000 */
.L_x_1392:
[----:B------:R-:W-:Y:S01]  /*4a80*/  HFMA2.MMA R152, -RZ, RZ, 0, 9.5367431640625e-07 ;  /* 0x00000010ff987435 */ /* 0x000fe200000001ff */
[----:B------:R-:W-:Y:S01]  /*4a90*/  IMAD.MOV.U32 R153, RZ, RZ, R195 ;  /* 0x000000ffff997224 */ /* 0x000fe200078e00c3 */
[----:B------:R-:W-:Y:S01]  /*4aa0*/  MOV R150, 0xffffffff ;  /* 0xffffffff00967802 */ /* 0x000fe20000000f00 */
[----:B-----5:R-:W-:-:S08]  /*4ab0*/  IMAD.MOV.U32 R155, RZ, RZ, 0x1f ;  /* 0x0000001fff9b7424 */ /* 0x020fd000078e00ff */
[----:B------:R-:W-:Y:S05]  /*4ac0*/  WARPSYNC.COLLECTIVE R150, `(.L_x_1416) ;  /* 0x0000000096087348 */ /* 0x000fea0003c00000 */
[----:B------:R0:W1:Y:S02]  /*4ad0*/  SHFL.DOWN P6, R151, R153, R152, R155 ;  /* 0x0800009899977389 */ /* 0x00006400000c009b */
[----:B01----:R-:W-:Y:S01]  /*4ae0*/  ENDCOLLECTIVE ;  /* 0x000000000000791b */ /* 0x003fe20003800000 */
.L_x_1416:
[----:B------:R-:W-:Y:S01]  /*4af0*/  MOV R153, R227 ;  /* 0x000000e300997202 */ /* 0x000fe20000000f00 */
[----:B------:R-:W-:-:S07]  /*4b00*/  IMAD.MOV.U32 R142, RZ, RZ, R151 ;  /* 0x000000ffff8e7224 */ /* 0x000fce00078e0097 */
[----:B------:R-:W-:Y:S05]  /*4b10*/  WARPSYNC.COLLECTIVE R150, `(.L_x_1417) ;  /* 0x0000000096087348 */ /* 0x000fea0003c00000 */
[----:B------:R0:W1:Y:S02]  /*4b20*/  SHFL.DOWN P6, R151, R153, R152, R155 ;  /* 0x0800009899977389 */ /* 0x00006400000c009b */
[----:B01----:R-:W-:Y:S01]  /*4b30*/  ENDCOLLECTIVE ;  /* 0x000000000000791b */ /* 0x003fe20003800000 */
.L_x_1417:
[----:B------:R-:W-:-:S05]  /*4b40*/  FADD.FTZ R142, R142, R195 ;  /* 0x000000c38e8e7221 */ /* 0x000fca0000010000 */
[----:B------:R-:W-:Y:S01]  /*4b50*/  MOV R153, R142 ;  /* 0x0000008e00997202 */ /* 0x000fe20000000f00 */
[----:B------:R-:W-:Y:S02]  /*4b60*/  IMAD.MOV.U32 R152, RZ, RZ, 0x8 ;  /* 0x00000008ff987424 */ /* 0x000fe400078e00ff */
[----:B------:R-:W-:-:S07]  /*4b70*/  IMAD.MOV.U32 R144, RZ, RZ, R151 ;  /* 0x000000ffff907224 */ /* 0x000fce00078e0097 */
[----:B------:R-:W-:Y:S05]  /*4b80*/  WARPSYNC.COLLECTIVE R150, `(.L_x_1418) ;  /* 0x0000000096087348 */ /* 0x000fea0003c00000 */
[----:B------:R0:W1:Y:S02]  /*4b90*/  SHFL.DOWN P6, R151, R153, R152, R155 ;  /* 0x0800009899977389 */ /* 0x00006400000c009b */
[----:B01----:R-:W-:Y:S01]  /*4ba0*/  ENDCOLLECTIVE ;  /* 0x000000000000791b */ /* 0x003fe20003800000 */
.L_x_1418:
[----:B------:R-:W-:-:S04]  /*4bb0*/  FADD.FTZ R144, R144, R227 ;  /* 0x000000e390907221 */ /* 0x000fc80000010000 */
[----:B------:R-:W-:Y:S01]  /*4bc0*/  IMAD.MOV.U32 R153, RZ, RZ, R144 ;  /* 0x000000ffff997224 */ /* 0x000fe200078e0090 */
[----:B------:R-:W-:-:S07]  /*4bd0*/  MOV R143, R151 ;  /* 0x00000097008f7202 */ /* 0x000fce0000000f00 */
[----:B------:R-:W-:Y:S05]  /*4be0*/  WARPSYNC.COLLECTIVE R150, `(.L_x_1419) ;  /* 0x0000000096087348 */ /* 0x000fea0003c00000 */
[----:B------:R0:W1:Y:S02]  /*4bf0*/  SHFL.DOWN P6, R151, R153, R152, R155 ;  /* 0x0800009899977389 */ /* 0x00006400000c009b */
[----:B01----:R-:W-:Y:S01]  /*4c00*/  ENDCOLLECTIVE ;  /* 0x000000000000791b */ /* 0x003fe20003800000 */
.L_x_1419:
[----:B------:R-:W-:Y:S01]  /*4c10*/  FADD.FTZ R143, R142, R143 ;  /* 0x0000008f8e8f7221 */ /* 0x000fe20000010000 */
[----:B------:R-:W-:-:S03]  /*4c20*/  HFMA2.MMA R152, -RZ, RZ, 0, 2.384185791015625e-07 ;  /* 0x00000004ff987435 */ /* 0x000fc600000001ff */
[----:B------:R-:W-:Y:S01]  /*4c30*/  IMAD.MOV.U32 R153, RZ, RZ, R143 ;  /* 0x000000ffff997224 */ /* 0x000fe200078e008f */
[----:B------:R-:W-:-:S07]  /*4c40*/  MOV R145, R151 ;  /* 0x0000009700917202 */ /* 0x000fce0000000f00 */
[----:B------:R-:W-:Y:S05]  /*4c50*/  WARPSYNC.COLLECTIVE R150, `(.L_x_1420) ;  /* 0x0000000096087348 */ /* 0x000fea0003c00000 */
[----:B------:R0:W1:Y:S02]  /*4c60*/  SHFL.DOWN P6, R151, R153, R152, R155 ;  /* 0x0800009899977389 */ /* 0x00006400000c009b */
[----:B01----:R-:W-:Y:S01]  /*4c70*/  ENDCOLLECTIVE ;  /* 0x000000000000791b */ /* 0x003fe20003800000 */
.L_x_1420:
[----:B------:R-:W-:-:S04]  /*4c80*/  FADD.FTZ R145, R144, R145 ;  /* 0x0000009190917221 */ /* 0x000fc80000010000 */
[----:B------:R-:W-:Y:S01]  /*4c90*/  IMAD.MOV.U32 R153, RZ, RZ, R145 ;  /* 0x000000ffff997224 */ /* 0x000fe200078e0091 */
[----:B------:R-:W-:-:S07]  /*4ca0*/  MOV R146, R151 ;  /* 0x0000009700927202 */ /* 0x000fce0000000f00 */
[----:B------:R-:W-:Y:S05]  /*4cb0*/  WARPSYNC.COLLECTIVE R150, `(.L_x_1421) ;  /* 0x0000000096087348 */ /* 0x000fea0003c00000 */
[----:B------:R0:W1:Y:S02]  /*4cc0*/  SHFL.DOWN P6, R151, R153, R152, R155 ;  /* 0x0800009899977389 */ /* 0x00006400000c009b */
[----:B01----:R-:W-:Y:S01]  /*4cd0*/  ENDCOLLECTIVE ;  /* 0x000000000000791b */ /* 0x003fe20003800000 */
.L_x_1421:
[----:B------:R-:W-:-:S05]  /*4ce0*/  FADD.FTZ R146, R143, R146 ;  /* 0x000000928f927221 */ /* 0x000fca0000010000 */
[----:B------:R-:W-:Y:S01]  /*4cf0*/  MOV R153, R146 ;  /* 0x0000009200997202 */ /* 0x000fe20000000f00 */
[----:B------:R-:W-:Y:S01]  /*4d00*/  IMAD.MOV.U32 R152, RZ, RZ, 0x2 ;  /* 0x00000002ff987424 */ /* 0x000fe200078e00ff */
[----:B------:R-:W-:-:S07]  /*4d10*/  MOV R148, R151 ;  /* 0x0000009700947202 */ /* 0x000fce0000000f00 */
[----:B------:R-:W-:Y:S05]  /*4d20*/  WARPSYNC.COLLECTIVE R150, `(.L_x_1422) ;  /* 0x0000000096087348 */ /* 0x000fea0003c00000 */
[----:B------:R0:W1:Y:S02]  /*4d30*/  SHFL.DOWN P6, R151, R153, R152, R155 ;  /* 0x0800009899977389 */ /* 0x00006400000c009b */
[----:B01----:R-:W-:Y:S01]  /*4d40*/  ENDCOLLECTIVE ;  /* 0x000000000000791b */ /* 0x003fe20003800000 */
.L_x_1422:
[----:B------:R-:W-:-:S05]  /*4d50*/  FADD.FTZ R148, R145, R148 ;  /* 0x0000009491947221 */ /* 0x000fca0000010000 */
[----:B------:R-:W-:Y:S02]  /*4d60*/  MOV R153, R148 ;  /* 0x0000009400997202 */ /* 0x000fe40000000f00 */
[----:B------:R-:W-:-:S07]  /*4d70*/  MOV R147, R151 ;  /* 0x0000009700937202 */ /* 0x000fce0000000f00 */
[----:B------:R-:W-:Y:S05]  /*4d80*/  WARPSYNC.COLLECTIVE R150, `(.L_x_1423) ;  /* 0x0000000096087348 */ /* 0x000fea0003c00000 */
[----:B------:R0:W1:Y:S02]  /*4d90*/  SHFL.DOWN P6, R151, R153, R152, R155 ;  /* 0x0800009899977389 */ /* 0x00006400000c009b */
[----:B01----:R-:W-:Y:S01]  /*4da0*/  ENDCOLLECTIVE ;  /* 0x000000000000791b */ /* 0x003fe20003800000 */
.L_x_1423:
[----:B------:R-:W-:Y:S01]  /*4db0*/  FADD.FTZ R147, R146, R147 ;  /* 0x0000009392937221 */ /* 0x000fe20000010000 */
[----:B------:R-:W-:-:S04]  /*4dc0*/  HFMA2.MMA R152, -RZ, RZ, 0, 5.9604644775390625e-08 ;  /* 0x00000001ff987435 */ /* 0x000fc800000001ff */
[----:B------:R-:W-:Y:S01]  /*4dd0*/  MOV R153, R147 ;  /* 0x0000009300997202 */ /* 0x000fe20000000f00 */
[----:B------:R-:W-:-:S07]  /*4de0*/  IMAD.MOV.U32 R149, RZ, RZ, R151 ;  /* 0x000000ffff957224 */ /* 0x000fce00078e0097 */
[----:B------:R-:W-:Y:S05]  /*4df0*/  WARPSYNC.COLLECTIVE R150, `(.L_x_1424) ;  /* 0x0000000096087348 */ /* 0x000fea0003c00000 */
[----:B------:R0:W1:Y:S02]  /*4e00*/  SHFL.DOWN P6, R151, R153, R152, R155 ;  /* 0x0800009899977389 */ /* 0x00006400000c009b */
[----:B01----:R-:W-:Y:S01]  /*4e10*/  ENDCOLLECTIVE ;  /* 0x000000000000791b */ /* 0x003fe20003800000 */
.L_x_1424:
[----:B------:R-:W-:-:S05]  /*4e20*/  FADD.FTZ R149, R148, R149 ;  /* 0x0000009594957221 */ /* 0x000fca0000010000 */
[----:B------:R-:W-:Y:S01]  /*4e30*/  MOV R153, R149 ;  /* 0x0000009500997202 */ /* 0x000fe20000000f00 */
[----:B------:R-:W-:-:S07]  /*4e40*/  IMAD.MOV.U32 R194, RZ, RZ, R151 ;  /* 0x000000ffffc27224 */ /* 0x000fce00078e0097 */
[----:B------:R-:W-:Y:S05]  /*4e50*/  WARPSYNC.COLLECTIVE R150, `(.L_x_1425) ;  /* 0x0000000096087348 */ /* 0x000fea0003c00000 */
[----:B------:R0:W1:Y:S02]  /*4e60*/  SHFL.DOWN P6, R151, R153, R152, R155 ;  /* 0x0800009899977389 */ /* 0x00006400000c009b */
[----:B01----:R-:W-:Y:S01]  /*4e70*/  ENDCOLLECTIVE ;  /* 0x000000000000791b */ /* 0x003fe20003800000 */
.L_x_1425:
[----:B------:R-:W-:Y:S01]  /*4e80*/  MOV R142, R151 ;  /* 0x00000097008e7202 */ /* 0x000fe20000000f00 */
[----:B------:R-:W-:Y:S06]  /*4e90*/  BRA `(.L_x_1426) ;  /* 0xffffffd800b07947 */ /* 0x000fec000383ffff */
.L_x_1427:
        /* <DEDUP_REMOVED lines=14> */
.L_x_3917:


//--------------------- .text._ZN10layer_norm31ln_parallel_residual_bwd_kernelINS_13Kernel_traitsI13__nv_bfloat16S2_fS2_fjLj5120ELj1ELj1ELj8ELj8ENS_18Kernel_traits_baseILj5120ES2_S2_fS2_fjLj256EEEEELb1ELb0ELb1EEEvNS_9BwdParamsE --------------------------
	.section	.text._ZN10layer_norm31ln_parallel_residual_bwd_kernelINS_13Kernel_traitsI13__nv_bfloat16S2_fS2_fjLj5120ELj1ELj1ELj8ELj8ENS_18Kernel_traits_baseILj5120ES2_S2_fS2_fjLj256EEEEELb1ELb0ELb1EEEvNS_9BwdParamsE,"ax",@progbits
	.align	128
        .global         _ZN10layer_norm31ln_parallel_residual_bwd_kernelINS_13Kernel_traitsI13__nv_bfloat16S2_fS2_fjLj5120ELj1ELj1ELj8ELj8ENS_18Kernel_traits_baseILj5120ES2_S2_fS2_fjLj256EEEEELb1ELb0ELb1EEEvNS_9BwdParamsE
        .type           _ZN10layer_norm31ln_parallel_residual_bwd_kernelINS_13Kernel_traitsI13__nv_bfloat16S2_fS2_fjLj5120ELj1ELj1ELj8ELj8ENS_18Kernel_traits_baseILj5120ES2_S2_fS2_fjLj256EEEEELb1ELb0ELb1EEEvNS_9BwdParamsE,@function
        .size           _ZN10layer_norm31ln_parallel_residual_bwd_kernelINS_13Kernel_traitsI13__nv_bfloat16S2_fS2_fjLj5120ELj1ELj1ELj8ELj8ENS_18Kernel_traits_baseILj5120ES2_S2_fS2_fjLj256EEEEELb1ELb0ELb1EEEvNS_9BwdParamsE,(.L_x_3918 - _ZN10layer_norm31ln_parallel_residual_bwd_kernelINS_13Kernel_traitsI13__nv_bfloat16S2_fS2_fjLj5120ELj1ELj1ELj8ELj8ENS_18Kernel_traits_baseILj5120ES2_S2_fS2_fjLj256EEEEELb1ELb0ELb1EEEvNS_9BwdParamsE)
        .other          _ZN10layer_norm31ln_parallel_residual_bwd_kernelINS_13Kernel_traitsI13__nv_bfloat16S2_fS2_fjLj5120ELj1ELj1ELj8ELj8ENS_18Kernel_traits_baseILj5120ES2_S2_fS2_fjLj256EEEEELb1ELb0ELb1EEEvNS_9BwdParamsE,@"STO_CUDA_ENTRY STV_DEFAULT"
_ZN10layer_norm31ln_parallel_residual_bwd_kernelINS_13Kernel_traitsI13__nv_bfloat16S2_fS2_fjLj5120ELj1ELj1ELj8ELj8ENS_18Kernel_traits_baseILj5120ES2_S2_fS2_fjLj256EEEEELb1ELb0ELb1EEEvNS_9BwdParamsE:
.text._ZN10layer_norm31ln_parallel_residual_bwd_kernelINS_13Kernel_traitsI13__nv_bfloat16S2_fS2_fjLj5120ELj1ELj1ELj8ELj8ENS_18Kernel_traits_baseILj5120ES2_S2_fS2_fjLj256EEEEELb1ELb0ELb1EEEvNS_9BwdParamsE:
[----:B------:R-:W-:Y:S01]  /*0000*/  LDC R1, c[0x0][0x28] ;  /* 0x00000a00ff017b82 */ /* 0x000fe20000000800 */
[----:B------:R-:W0:Y:S07]  /*0010*/  S2R R0, SR_TID.X ;  /* 0x0000000000007919 */ /* 0x000e2e0000002100 */
[----:B------:R-:W0:Y:S01]  /*0020*/  S2UR UR4, SR_CTAID.X ;  /* 0x00000000000479c3 */ /* 0x000e220000002500 */
[----:B------:R-:W-:Y:S01]  /*0030*/  ULDC UR6, c[0x0][0x214] ;  /* 0x0000850000067ab9 */ /* 0x000fe20000000800 */
        /* <DEDUP_REMOVED lines=54> */
.L_x_1428:
        /* <DEDUP_REMOVED lines=48> */
[----:B------:R-:W-:Y:S01]  /*06a0*/  IMAD.MOV.U32 R124, RZ, RZ, RZ ;  /* 0x000000ffff7c7224 */ /* 0x000fe200078e00ff */
[----:B------:R-:W-:Y:S02]  /*06b0*/  CS2R R120, SRZ ;  /* 0x0000000000787805 */ /* 0x000fe4000001ff00 */
[----:B0-----:R-:W-:Y:S02]  /*06c0*/  CS2R R4, SRZ ;  /* 0x0000000000047805 */ /* 0x001fe4000001ff00 */
[----:B------:R-:W-:Y:S01]  /*06d0*/  CS2R R2, SRZ ;  /* 0x0000000000027805 */ /* 0x000fe2000001ff00 */
[----:B------:R-:W-:Y:S01]  /*06e0*/  IMAD.MOV.U32 R185, RZ, RZ, RZ ;  /* 0x000000ffffb97224 */ /* 0x000fe200078e00ff */
[----:B------:R-:W-:-:S02]  /*06f0*/  LOP3.LUT R188, R0, 0xff, RZ, 0xc0, !PT ;  /* 0x000000ff00bc7812 */ /* 0x000fc400078ec0ff */
[--C-:B--2---:R-:W-:Y:S01]  /*0700*/  SHF.R.U32.HI R190, RZ, 0x10, R7.reuse ;  /* 0x00000010ffbe7819 */ /* 0x104fe20000011607 */
[C---:B------:R-:W-:Y:S01]  /*0710*/  IMAD.U32 R127, R6.reuse, 0x10000, RZ ;  /* 0x00010000067f7824 */ /* 0x040fe200078e00ff */
[----:B------:R-:W-:Y:S01]  /*0720*/  SHF.R.U64 R189, R6, 0x10, R7 ;  /* 0x0000001006bd7819 */ /* 0x000fe20000001207 */
[----:B------:R-:W-:Y:S01]  /*0730*/  IMAD.U32 R166, R7, 0x10000, RZ ;  /* 0x0001000007a67824 */ /* 0x000fe200078e00ff */
[--C-:B---3--:R-:W-:Y:S01]  /*0740*/  SHF.R.U64 R191, R10, 0x10, R11.reuse ;  /* 0x000000100abf7819 */ /* 0x108fe2000000120b */
[----:B------:R-:W-:Y:S01]  /*0750*/  IMAD.U32 R168, R11, 0x10000, RZ ;  /* 0x000100000ba87824 */ /* 0x000fe200078e00ff */
[----:B------:R-:W-:Y:S02]  /*0760*/  SHF.R.U32.HI R192, RZ, 0x10, R11 ;  /* 0x00000010ffc07819 */ /* 0x000fe4000001160b */
[----:B------:R-:W-:Y:S02]  /*0770*/  CS2R R6, SRZ ;  /* 0x0000000000067805 */ /* 0x000fe4000001ff00 */
        /* <DEDUP_REMOVED lines=8> */
[--C-:B------:R-:W-:Y:S01]  /*0800*/  SHF.R.U64 R197, R22, 0x10, R23.reuse ;  /* 0x0000001016c57819 */ /* 0x100fe20000001217 */
[----:B------:R-:W-:Y:S01]  /*0810*/  IMAD.U32 R174, R23, 0x10000, RZ ;  /* 0x0001000017ae7824 */ /* 0x000fe200078e00ff */
[----:B------:R-:W-:-:S02]  /*0820*/  SHF.R.U32.HI R198, RZ, 0x10, R23 ;  /* 0x00000010ffc67819 */ /* 0x000fc40000011617 */
[----:B------:R-:W-:Y:S02]  /*0830*/  CS2R R18, SRZ ;  /* 0x0000000000127805 */ /* 0x000fe4000001ff00 */
[C-C-:B------:R-:W-:Y:S01]  /*0840*/  SHF.R.U64 R199, R8.reuse, 0x10, R9.reuse ;  /* 0x0000001008c77819 */ /* 0x140fe20000001209 */
[----:B------:R-:W-:Y:S01]  /*0850*/  IMAD.U32 R175, R8, 0x10000, RZ ;  /* 0x0001000008af7824 */ /* 0x000fe200078e00ff */
[----:B------:R-:W-:Y:S01]  /*0860*/  SHF.R.U32.HI R200, RZ, 0x10, R9 ;  /* 0x00000010ffc87819 */ /* 0x000fe20000011609 */
[----:B------:R-:W-:Y:S01]  /*0870*/  IMAD.U32 R191, R191, 0x10000, RZ ;  /* 0x00010000bfbf7824 */ /* 0x000fe200078e00ff */
[--C-:B------:R-:W-:Y:S01]  /*0880*/  SHF.R.U32.HI R202, RZ, 0x10, R13.reuse ;  /* 0x00000010ffca7819 */ /* 0x100fe2000001160d */
        /* <DEDUP_REMOVED lines=27> */
[----:B------:R-:W-:-:S02]  /*0a40*/  CS2R R8, SRZ ;  /* 0x0000000000087805 */ /* 0x000fc4000001ff00 */
        /* <DEDUP_REMOVED lines=16> */
[----:B------:R-:W-:-:S07]  /*0b50*/  IMAD.U32 R208, R208, 0x10000, RZ ;  /* 0x00010000d0d07824 */ /* 0x000fce00078e00ff */
.L_x_1436:
[----:B0-----:R-:W0:Y:S01]  /*0b60*/  LDC.64 R82, c[0x0][0x250] ;  /* 0x00009400ff527b82 */ /* 0x001e220000000a00 */
[----:B-1----:R-:W-:-:S05]  /*0b70*/  IMAD R76, R186, UR8, RZ ;  /* 0x00000008ba4c7c24 */ /* 0x002fca000f8e02ff */
[----:B------:R-:W-:Y:S02]  /*0b80*/  SHF.R.S32.HI R77, RZ, 0x1f, R76 ;  /* 0x0000001fff4d7819 */ /* 0x000fe4000001144c */
[----:B------:R-:W1:Y:S02]  /*0b90*/  LDC.64 R150, c[0x0][0x2c0] ;  /* 0x0000b000ff967b82 */ /* 0x000e640000000a00 */
[----:B------:R-:W-:-:S04]  /*0ba0*/  LEA.HI R77, R77, R76, RZ, 0x2 ;  /* 0x0000004c4d4d7211 */ /* 0x000fc800078f10ff */
[----:B------:R-:W-:Y:S02]  /*0bb0*/  LEA.HI.SX32 R219, R77, R188, 0x1e ;  /* 0x000000bc4ddb7211 */ /* 0x000fe400078ff2ff */
[----:B------:R-:W2:Y:S02]  /*0bc0*/  LDC.64 R148, c[0x0][0x2b8] ;  /* 0x0000ae00ff947b82 */ /* 0x000ea40000000a00 */
[----:B------:R-:W-:-:S04]  /*0bd0*/  LEA R76, P0, R219, UR12, 0x4 ;  /* 0x0000000cdb4c7c11 */ /* 0x000fc8000f8020ff */
[----:B------:R-:W-:Y:S02]  /*0be0*/  LEA.HI.X R77, R219, UR13, RZ, 0x4, P0 ;  /* 0x0000000ddb4d7c11 */ /* 0x000fe400080f24ff */
[----:B------:R-:W3:Y:S01]  /*0bf0*/  LDC.64 R80, c[0x0][0x258] ;  /* 0x00009600ff507b82 */ /* 0x000ee20000000a00 */
[----:B0-----:R-:W-:-:S03]  /*0c00*/  IMAD.WIDE R82, R186, 0x4, R82 ;  /* 0x00000004ba527825 */ /* 0x001fc600078e0252 */
[----:B------:R-:W4:Y:S04]  /*0c10*/  LDG.E.128 R76, desc[UR4][R76.64] ;  /* 0x000000044c4c7981 */ /* 0x000f28000c1e1d00 */
[----:B------:R-:W4:Y:S01]  /*0c20*/  LDG.E R231, desc[UR4][R82.64] ;  /* 0x0000000452e77981 */ /* 0x000f22000c1e1900 */
[C---:B-1----:R-:W-:Y:S01]  /*0c30*/  IMAD.WIDE.U32 R134, R219.reuse, 0x8, R150 ;  /* 0x00000008db867825 */ /* 0x042fe200078e0096 */
[----:B------:R-:W0:Y:S05]  /*0c40*/  LDC.64 R128, c[0x0][0x300] ;  /* 0x0000c000ff807b82 */ /* 0x000e2a0000000a00 */
[----:B------:R-:W4:Y:S01]  /*0c50*/  LDG.E.64 R134, desc[UR4][R134.64] ;  /* 0x0000000486867981 */ /* 0x000f22000c1e1b00 */
[----:B--2---:R-:W-:-:S02]  /*0c60*/  IMAD.WIDE.U32 R132, R219, 0x8, R148 ;  /* 0x00000008db847825 */ /* 0x004fc400078e0094 */
[----:B------:R-:W1:Y:S04]  /*0c70*/  LDC.64 R130, c[0x0][0x2c8] ;  /* 0x0000b200ff827b82 */ /* 0x000e680000000a00 */
[----:B------:R-:W2:Y:S01]  /*0c80*/  LDG.E.64 R132, desc[UR4][R132.64] ;  /* 0x0000000484847981 */ /* 0x000ea2000c1e1b00 */
[----:B---3--:R-:W-:-:S04]  /*0c90*/  IMAD.WIDE R220, R186, 0x4, R80 ;  /* 0x00000004badc7825 */ /* 0x008fc800078e0250 */
[----:B------:R-:W-:Y:S02]  /*0ca0*/  VIADD R218, R219, 0x100 ;  /* 0x00000100dbda7836 */ /* 0x000fe40000000000 */
[----:B------:R-:W3:Y:S02]  /*0cb0*/  LDG.E R220, desc[UR4][R220.64] ;  /* 0x00000004dcdc7981 */ /* 0x000ee4000c1e1900 */
[C---:B------:R-:W-:Y:S01]  /*0cc0*/  IMAD.WIDE.U32 R138, R218.reuse, 0x8, R150 ;  /* 0x00000008da8a7825 */ /* 0x040fe200078e0096 */
[----:B------:R-:W-:-:S03]  /*0cd0*/  LEA R80, P0, R218, UR12, 0x4 ;  /* 0x0000000cda507c11 */ /* 0x000fc6000f8020ff */
[C---:B------:R-:W-:Y:S01]  /*0ce0*/  IMAD.WIDE.U32 R136, R218.reuse, 0x8, R148 ;  /* 0x00000008da887825 */ /* 0x040fe200078e0094 */
[----:B------:R-:W-:Y:S01]  /*0cf0*/  LEA.HI.X R81, R218, UR13, RZ, 0x4, P0 ;  /* 0x0000000dda517c11 */ /* 0x000fe200080f24ff */
[----:B------:R-:W3:Y:S01]  /*0d00*/  LDG.E.64 R138, desc[UR4][R138.64] ;  /* 0x000000048a8a7981 */ /* 0x000ee2000c1e1b00 */
[----:B------:R-:W-:-:S03]  /*0d10*/  IADD3 R217, R219, 0x200, RZ ;  /* 0x00000200dbd97810 */ /* 0x000fc60007ffe0ff */
[----:B------:R-:W3:Y:S04]  /*0d20*/  LDG.E.64 R136, desc[UR4][R136.64] ;  /* 0x0000000488887981 */ /* 0x000ee8000c1e1b00 */
[----:B------:R-:W3:Y:S01]  /*0d30*/  LDG.E.128 R80, desc[UR4][R80.64] ;  /* 0x0000000450507981 */ /* 0x000ee2000c1e1d00 */
[C---:B------:R-:W-:Y:S01]  /*0d40*/  IMAD.WIDE.U32 R142, R217.reuse, 0x8, R150 ;  /* 0x00000008d98e7825 */ /* 0x040fe200078e0096 */
[----:B------:R-:W-:-:S03]  /*0d50*/  LEA R84, P0, R217, UR12, 0x4 ;  /* 0x0000000cd9547c11 */ /* 0x000fc6000f8020ff */
[C---:B------:R-:W-:Y:S01]  /*0d60*/  IMAD.WIDE.U32 R140, R217.reuse, 0x8, R148 ;  /* 0x00000008d98c7825 */ /* 0x040fe200078e0094 */
[----:B------:R-:W-:Y:S01]  /*0d70*/  LEA.HI.X R85, R217, UR13, RZ, 0x4, P0 ;  /* 0x0000000dd9557c11 */ /* 0x000fe200080f24ff */
[----:B------:R-:W3:Y:S02]  /*0d80*/  LDG.E.64 R142, desc[UR4][R142.64] ;  /* 0x000000048e8e7981 */ /* 0x000ee4000c1e1b00 */
[----:B------:R-:W-:Y:S02]  /*0d90*/  VIADD R209, R219, 0x300 ;  /* 0x00000300dbd17836 */ /* 0x000fe40000000000 */
        /* <DEDUP_REMOVED lines=14> */
[----:B------:R-:W3:Y:S04]  /*0e80*/  LDG.E.64 R150, desc[UR4][R150.64] ;  /* 0x0000000496967981 */ /* 0x000ee8000c1e1b00 */
[----:B------:R-:W3:Y:S04]  /*0e90*/  LDG.E.64 R148, desc[UR4][R148.64] ;  /* 0x0000000494947981 */ /* 0x000ee8000c1e1b00 */
[----:B------:R-:W3:Y:S01]  /*0ea0*/  LDG.E.128 R92, desc[UR4][R92.64] ;  /* 0x000000045c5c7981 */ /* 0x000ee2000c1e1d00 */
[----:B0-----:R-:W-:-:S04]  /*0eb0*/  ISETP.NE.U32.AND P3, PT, R128, RZ, PT ;  /* 0x000000ff8000720c */ /* 0x001fc80003f65070 */
[----:B------:R-:W-:Y:S02]  /*0ec0*/  ISETP.NE.AND.EX P3, PT, R129, RZ, PT, P3 ;  /* 0x000000ff8100720c */ /* 0x000fe40003f65330 */
[----:B------:R-:W-:Y:S01]  /*0ed0*/  SHF.L.U32 R229, R219, 0x2, RZ ;  /* 0x00000002dbe57819 */ /* 0x000fe200000006ff */
[----:B------:R-:W-:Y:S01]  /*0ee0*/  IMAD.SHL.U32 R233, R218, 0x4, RZ ;  /* 0x00000004dae97824 */ /* 0x000fe200078e00ff */
[----:B------:R-:W-:-:S09]  /*0ef0*/  SHF.R.U32.HI R228, RZ, 0x1e, R219 ;  /* 0x0000001effe47819 */ /* 0x000fd200000116db */
[----:B------:R-:W0:Y:S01]  /*0f00*/  @P3 LDC.64 R152, c[0x0][0x248] ;  /* 0x00009200ff983b82 */ /* 0x000e220000000a00 */
[----:B------:R-:W-:-:S07]  /*0f10*/  IADD3 R164, P0, R229, UR14, RZ ;  /* 0x0000000ee5a47c10 */ /* 0x000fce000ff1e0ff */
[----:B------:R-:W1:Y:S01]  /*0f20*/  @P3 LDC.64 R154, c[0x0][0x248] ;  /* 0x00009200ff9a3b82 */ /* 0x000e620000000a00 */
[----:B------:R-:W-:-:S07]  /*0f30*/  IADD3.X R165, R228, UR15, RZ, P0, !PT ;  /* 0x0000000fe4a57c10 */ /* 0x000fce00087fe4ff */
[----:B------:R-:W1:Y:S01]  /*0f40*/  @P3 LDC.64 R156, c[0x0][0x248] ;  /* 0x00009200ff9c3b82 */ /* 0x000e620000000a00 */
[----:B------:R-:W-:Y:S01]  /*0f50*/  SHF.R.U32.HI R232, RZ, 0x1e, R218 ;  /* 0x0000001effe87819 */ /* 0x000fe200000116da */
[----:B------:R-:W-:Y:S01]  /*0f60*/  IMAD.SHL.U32 R235, R217, 0x4, RZ ;  /* 0x00000004d9eb7824 */ /* 0x000fe200078e00ff */
[----:B------:R-:W-:Y:S02]  /*0f70*/  IADD3 R226, P0, R233, UR14, RZ ;  /* 0x0000000ee9e27c10 */ /* 0x000fe4000ff1e0ff */
[----:B------:R-:W-:Y:S01]  /*0f80*/  SHF.L.U32 R237, R209, 0x2, RZ ;  /* 0x00000002d1ed7819 */ /* 0x000fe200000006ff */
[----:B------:R-:W-:Y:S02]  /*0f90*/  IMAD.SHL.U32 R239, R210, 0x4, RZ ;  /* 0x00000004d2ef7824 */ /* 0x000fe400078e00ff */
[----:B------:R-:W1:Y:S01]  /*0fa0*/  @P3 LDC.64 R158, c[0x0][0x248] ;  /* 0x00009200ff9e3b82 */ /* 0x000e620000000a00 */
[----:B------:R-:W-:Y:S01]  /*0fb0*/  IADD3.X R227, R232, UR15, RZ, P0, !PT ;  /* 0x0000000fe8e37c10 */ /* 0x000fe200087fe4ff */
[----:B------:R0:W5:Y:S06]  /*0fc0*/  LDG.E R221, desc[UR4][R164.64] ;  /* 0x00000004a4dd7981 */ /* 0x00016c000c1e1900 */
[----:B------:R-:W1:Y:S01]  /*0fd0*/  @P3 LDC.64 R160, c[0x0][0x248] ;  /* 0x00009200ffa03b82 */ /* 0x000e620000000a00 */
[----:B------:R-:W-:Y:S01]  /*0fe0*/  SHF.R.U32.HI R236, RZ, 0x1e, R209 ;  /* 0x0000001effec7819 */ /* 0x000fe200000116d1 */
[----:B------:R1:W5:Y:S01]  /*0ff0*/  LDG.E R222, desc[UR4][R226.64] ;  /* 0x00000004e2de7981 */ /* 0x000362000c1e1900 */
[----:B------:R-:W-:-:S02]  /*1000*/  IADD3 R162, P0, R237, UR14, RZ ;  /* 0x0000000eeda27c10 */ /* 0x000fc4000ff1e0ff */
[----:B------:R-:W-:Y:S02]  /*1010*/  SHF.R.U32.HI R234, RZ, 0x1e, R217 ;  /* 0x0000001effea7819 */ /* 0x000fe400000116d9 */
[----:B------:R-:W-:Y:S02]  /*1020*/  IADD3 R224, P1, R235, UR14, RZ ;  /* 0x0000000eebe07c10 */ /* 0x000fe4000ff3e0ff */
[----:B------:R-:W-:Y:S02]  /*1030*/  IADD3.X R163, R236, UR15, RZ, P0, !PT ;  /* 0x0000000feca37c10 */ /* 0x000fe400087fe4ff */
[----:B------:R-:W-:Y:S02]  /*1040*/  IADD3.X R225, R234, UR15, RZ, P1, !PT ;  /* 0x0000000feae17c10 */ /* 0x000fe40008ffe4ff */
[----:B0-----:R-:W-:Y:S02]  /*1050*/  @P3 IADD3 R152, P0, R229, R152, RZ ;  /* 0x00000098e5983210 */ /* 0x001fe40007f1e0ff */
[----:B------:R-:W-:Y:S01]  /*1060*/  SHF.R.U32.HI R238, RZ, 0x1e, R210 ;  /* 0x0000001effee7819 */ /* 0x000fe200000116d2 */
[----:B------:R-:W5:Y:S01]  /*1070*/  LDG.E R223, desc[UR4][R224.64] ;  /* 0x00000004e0df7981 */ /* 0x000f62000c1e1900 */
[----:B------:R-:W-:Y:S01]  /*1080*/  IADD3 R164, P1, R239, UR14, RZ ;  /* 0x0000000eefa47c10 */ /* 0x000fe2000ff3e0ff */
[----:B------:R-:W-:Y:S01]  /*1090*/  @P3 IMAD.X R153, R228, 0x1, R153, P0 ;  /* 0x00000001e4993824 */ /* 0x000fe200000e0699 */
[----:B-1----:R-:W-:-:S02]  /*10a0*/  @P3 IADD3 R154, P0, R233, R154, RZ ;  /* 0x0000009ae99a3210 */ /* 0x002fc40007f1e0ff */
[----:B------:R-:W-:Y:S02]  /*10b0*/  IADD3.X R165, R238, UR15, RZ, P1, !PT ;  /* 0x0000000feea57c10 */ /* 0x000fe40008ffe4ff */
[----:B------:R-:W-:Y:S01]  /*10c0*/  @P3 IADD3 R156, P1, R235, R156, RZ ;  /* 0x0000009ceb9c3210 */ /* 0x000fe20007f3e0ff */
[----:B------:R0:W5:Y:S01]  /*10d0*/  @P3 LDG.E R125, desc[UR4][R152.64] ;  /* 0x00000004987d3981 */ /* 0x000162000c1e1900 */
[----:B------:R-:W-:Y:S02]  /*10e0*/  @P3 IADD3.X R155, R232, R155, RZ, P0, !PT ;  /* 0x0000009be89b3210 */ /* 0x000fe400007fe4ff */
[----:B------:R-:W-:Y:S01]  /*10f0*/  @P3 IADD3 R158, P0, R237, R158, RZ ;  /* 0x0000009eed9e3210 */ /* 0x000fe20007f1e0ff */
[----:B------:R-:W-:Y:S01]  /*1100*/  @P3 IMAD.X R157, R234, 0x1, R157, P1 ;  /* 0x00000001ea9d3824 */ /* 0x000fe200008e069d */
[----:B------:R-:W-:Y:S01]  /*1110*/  @P3 IADD3 R160, P1, R239, R160, RZ ;  /* 0x000000a0efa03210 */ /* 0x000fe20007f3e0ff */
[----:B------:R1:W5:Y:S02]  /*1120*/  LDG.E R224, desc[UR4][R162.64] ;  /* 0x00000004a2e07981 */ /* 0x000364000c1e1900 */
[----:B------:R-:W-:Y:S01]  /*1130*/  @P3 IMAD.X R159, R236, 0x1, R159, P0 ;  /* 0x00000001ec9f3824 */ /* 0x000fe200000e069f */
[----:B------:R-:W-:Y:S01]  /*1140*/  @P3 IADD3.X R161, R238, R161, RZ, P1, !PT ;  /* 0x000000a1eea13210 */ /* 0x000fe20000ffe4ff */
[----:B------:R1:W5:Y:S01]  /*1150*/  @P3 LDG.E R211, desc[UR4][R154.64] ;  /* 0x000000049ad33981 */ /* 0x000362000c1e1900 */
[----:B------:R-:W-:-:S02]  /*1160*/  @P4 LEA R226, P1, R217, R130, 0x4 ;  /* 0x00000082d9e24211 */ /* 0x000fc400078220ff */
[-C--:B0-----:R-:W-:Y:S01]  /*1170*/  @P4 LEA R152, P2, R209, R130.reuse, 0x4 ;  /* 0x00000082d1984211 */ /* 0x081fe200078420ff */
[----:B------:R0:W5:Y:S01]  /*1180*/  @P3 LDG.E R214, desc[UR4][R160.64] ;  /* 0x00000004a0d63981 */ /* 0x000162000c1e1900 */
[-C--:B-1----:R-:W-:Y:S02]  /*1190*/  @P4 LEA R162, P0, R219, R130.reuse, 0x4 ;  /* 0x00000082dba24211 */ /* 0x082fe400078020ff */
[-C--:B------:R-:W-:Y:S01]  /*11a0*/  @P4 LEA.HI.X R227, R217, R131.reuse, RZ, 0x4, P1 ;  /* 0x00000083d9e34211 */ /* 0x080fe200008f24ff */
[----:B------:R1:W5:Y:S01]  /*11b0*/  @P3 LDG.E R212, desc[UR4][R156.64] ;  /* 0x000000049cd43981 */ /* 0x000362000c1e1900 */
[----:B------:R-:W-:Y:S02]  /*11c0*/  @P4 LEA.HI.X R163, R219, R131, RZ, 0x4, P0 ;  /* 0x00000083dba34211 */ /* 0x000fe400000f24ff */
[----:B------:R-:W-:Y:S01]  /*11d0*/  @P4 LEA R228, P0, R218, R130, 0x4 ;  /* 0x00000082dae44211 */ /* 0x000fe200078020ff */
[----:B------:R1:W5:Y:S01]  /*11e0*/  @P3 LDG.E R213, desc[UR4][R158.64] ;  /* 0x000000049ed53981 */ /* 0x000362000c1e1900 */
[----:B------:R-:W-:-:S02]  /*11f0*/  ISETP.NE.AND P1, PT, RZ, UR9, PT ;  /* 0x00000009ff007c0c */ /* 0x000fc4000bf25270 */
[-C--:B------:R-:W-:Y:S01]  /*1200*/  @P4 LEA.HI.X R229, R218, R131.reuse, RZ, 0x4, P0 ;  /* 0x00000083dae54211 */ /* 0x080fe200000f24ff */
[----:B------:R-:W5:Y:S01]  /*1210*/  @P4 LDG.E.128 R52, desc[UR4][R162.64] ;  /* 0x00000004a2344981 */ /* 0x000f62000c1e1d00 */
[C---:B------:R-:W-:Y:S02]  /*1220*/  @P4 LEA R154, P0, R210.reuse, R130, 0x4 ;  /* 0x00000082d29a4211 */ /* 0x040fe400078020ff */
[-C--:B------:R-:W-:Y:S01]  /*1230*/  @P4 LEA.HI.X R153, R209, R131.reuse, RZ, 0x4, P2 ;  /* 0x00000083d1994211 */ /* 0x080fe200010f24ff */
[----:B------:R-:W5:Y:S01]  /*1240*/  @P4 LDG.E.128 R56, desc[UR4][R228.64] ;  /* 0x00000004e4384981 */ /* 0x000f62000c1e1d00 */
[----:B------:R-:W-:-:S03]  /*1250*/  @P4 LEA.HI.X R155, R210, R131, RZ, 0x4, P0 ;  /* 0x00000083d29b4211 */ /* 0x000fc600000f24ff */
[----:B------:R-:W5:Y:S04]  /*1260*/  @P4 LDG.E.128 R64, desc[UR4][R152.64] ;  /* 0x0000000498404981 */ /* 0x000f68000c1e1d00 */
[----:B------:R1:W5:Y:S04]  /*1270*/  @P4 LDG.E.128 R68, desc[UR4][R154.64] ;  /* 0x000000049a444981 */ /* 0x000368000c1e1d00 */
[----:B------:R3:W5:Y:S01]  /*1280*/  @P4 LDG.E.128 R60, desc[UR4][R226.64] ;  /* 0x00000004e23c4981 */ /* 0x000762000c1e1d00 */
[----:B------:R-:W-:-:S03]  /*1290*/  LOP3.LUT P2, RZ, R230, 0xff, RZ, 0xc0, !PT ;  /* 0x000000ffe6ff7812 */ /* 0x000fc6000784c0ff */
[----:B------:R3:W5:Y:S01]  /*12a0*/  LDG.E R164, desc[UR4][R164.64] ;  /* 0x00000004a4a47981 */ /* 0x000762000c1e1900 */
[----:B----4-:R-:W-:-:S05]  /*12b0*/  FSEL R231, R231, RZ, !P1 ;  /* 0x000000ffe7e77208 */ /* 0x010fca0004800000 */
[--C-:B0-----:R-:W-:Y:S01]  /*12c0*/  FADD.FTZ R161, R78, -R231.reuse ;  /* 0x800000e74ea17221 */ /* 0x101fe20000010000 */
[--C-:B-1----:R-:W-:Y:S01]  /*12d0*/  FADD.FTZ R157, R76, -R231.reuse ;  /* 0x800000e74c9d7221 */ /* 0x102fe20000010000 */
[----:B------:R-:W-:Y:S01]  /*12e0*/  MOV R78, R134 ;  /* 0x00000086004e7202 */ /* 0x000fe20000000f00 */
[----:B------:R-:W-:Y:S01]  /*12f0*/  FADD.FTZ R159, R77, -R231 ;  /* 0x800000e74d9f7221 */ /* 0x000fe20000010000 */
[----:B------:R-:W-:Y:S01]  /*1300*/  SHF.R.U64 R155, R134, 0x10, R135 ;  /* 0x00000010869b7819 */ /* 0x000fe20000001287 */
[----:B------:R-:W-:Y:S01]  /*1310*/  FADD.FTZ R163, R79, -R231 ;  /* 0x800000e74fa37221 */ /* 0x000fe20000010000 */
[----:B--2---:R-:W-:Y:S01]  /*1320*/  IMAD.MOV.U32 R76, RZ, RZ, R132 ;  /* 0x000000ffff4c7224 */ /* 0x004fe200078e0084 */
[--C-:B------:R-:W-:Y:S01]  /*1330*/  SHF.R.U64 R132, R132, 0x10, R133.reuse ;  /* 0x0000001084847819 */ /* 0x100fe20000001285 */
[----:B------:R-:W-:Y:S01]  /*1340*/  IMAD.U32 R78, R78, 0x10000, RZ ;  /* 0x000100004e4e7824 */ /* 0x000fe200078e00ff */
[--C-:B------:R-:W-:Y:S01]  /*1350*/  SHF.R.U32.HI R152, RZ, 0x10, R133.reuse ;  /* 0x00000010ff987819 */ /* 0x100fe20000011685 */
[----:B------:R-:W-:Y:S01]  /*1360*/  IMAD.MOV.U32 R77, RZ, RZ, R133 ;  /* 0x000000ffff4d7224 */ /* 0x000fe200078e0085 */
[--C-:B------:R-:W-:Y:S01]  /*1370*/  SHF.R.U32.HI R133, RZ, 0x10, R135.reuse ;  /* 0x00000010ff857819 */ /* 0x100fe20000011687 */
[----:B------:R-:W-:Y:S01]  /*1380*/  IMAD.MOV.U32 R79, RZ, RZ, R135 ;  /* 0x000000ffff4f7224 */ /* 0x000fe200078e0087 */
[----:B------:R-:W-:Y:S01]  /*1390*/  SHF.L.U32 R76, R76, 0x10, RZ ;  /* 0x000000104c4c7819 */ /* 0x000fe200000006ff */
[----:B------:R-:W-:-:S02]  /*13a0*/  IMAD.U32 R135, R132, 0x10000, RZ ;  /* 0x0001000084877824 */ /* 0x000fc400078e00ff */
[C---:B---3--:R-:W-:Y:S01]  /*13b0*/  FMUL.FTZ R132, R220.reuse, R157 ;  /* 0x0000009ddc847220 */ /* 0x048fe20000410000 */
[----:B------:R-:W-:Y:S01]  /*13c0*/  FMUL.FTZ R134, R175, R78 ;  /* 0x0000004eaf867220 */ /* 0x000fe20000410000 */
[----:B------:R-:W-:Y:S02]  /*13d0*/  IMAD.U32 R155, R155, 0x10000, RZ ;  /* 0x000100009b9b7824 */ /* 0x000fe400078e00ff */
[----:B------:R-:W-:Y:S01]  /*13e0*/  FMUL.FTZ R156, R220, R159 ;  /* 0x0000009fdc9c7220 */ /* 0x000fe20000410000 */
[----:B------:R-:W-:Y:S02]  /*13f0*/  IMAD.U32 R79, R79, 0x10000, RZ ;  /* 0x000100004f4f7824 */ /* 0x000fe400078e00ff */
[----:B------:R-:W-:Y:S01]  /*1400*/  FADD.FTZ R124, R76, R124 ;  /* 0x0000007c4c7c7221 */ /* 0x000fe20000010000 */
[----:B------:R-:W-:Y:S02]  /*1410*/  IMAD.U32 R159, R133, 0x10000, RZ ;  /* 0x00010000859f7824 */ /* 0x000fe400078e00ff */
[-C--:B------:R-:W-:Y:S01]  /*1420*/  FFMA.FTZ R185, R132, R76.reuse, R185 ;  /* 0x0000004c84b97223 */ /* 0x080fe200000100b9 */
[----:B------:R-:W-:Y:S01]  /*1430*/  FFMA.FTZ R153, R127, R76, R134 ;  /* 0x0000004c7f997223 */ /* 0x000fe20000010086 */
[----:B------:R-:W-:Y:S01]  /*1440*/  FMUL.FTZ R76, R199, R155 ;  /* 0x0000009bc74c7220 */ /* 0x000fe20000410000 */
[----:B------:R-:W-:Y:S01]  /*1450*/  SHF.L.U32 R77, R77, 0x10, RZ ;  /* 0x000000104d4d7819 */ /* 0x000fe200000006ff */
[----:B------:R-:W-:Y:S01]  /*1460*/  FMUL.FTZ R154, R220, R161 ;  /* 0x000000a1dc9a7220 */ /* 0x000fe20000410000 */
[----:B------:R-:W-:Y:S01]  /*1470*/  SHF.L.U32 R157, R152, 0x10, RZ ;  /* 0x00000010989d7819 */ /* 0x000fe200000006ff */
[----:B------:R-:W-:Y:S01]  /*1480*/  FMUL.FTZ R133, R176, R79 ;  /* 0x0000004fb0857220 */ /* 0x000fe20000410000 */
[----:B------:R-:W-:Y:S01]  /*1490*/  FMUL.FTZ R152, R220, R163 ;  /* 0x000000a3dc987220 */ /* 0x000fe20000410000 */
[----:B------:R-:W-:Y:S01]  /*14a0*/  FADD.FTZ R122, R78, R122 ;  /* 0x0000007a4e7a7221 */ /* 0x000fe20000010000 */
[----:B------:R-:W-:Y:S01]  /*14b0*/  FFMA.FTZ R123, R132, R78, R123 ;  /* 0x0000004e847b7223 */ /* 0x000fe2000001007b */
[----:B------:R-:W-:Y:S01]  /*14c0*/  FMUL.FTZ R161, R200, R159 ;  /* 0x0000009fc8a17220 */ /* 0x000fe20000410000 */
[----:B------:R-:W-:Y:S01]  /*14d0*/  MOV R78, R138 ;  /* 0x0000008a004e7202 */ /* 0x000fe20000000f00 */
[----:B------:R-:W-:Y:S01]  /*14e0*/  FADD.FTZ R120, R135, R120 ;  /* 0x0000007887787221 */ /* 0x000fe20000010000 */
[-C--:B------:R-:W-:Y:S01]  /*14f0*/  FFMA.FTZ R121, R156, R135.reuse, R121 ;  /* 0x000000879c797223 */ /* 0x080fe20000010079 */
[----:B------:R-:W-:Y:S01]  /*1500*/  FFMA.FTZ R135, R189, R135, R76 ;  /* 0x00000087bd877223 */ /* 0x000fe2000001004c */
[----:B------:R-:W-:Y:S01]  /*1510*/  FFMA.FTZ R134, R166, R77, R133 ;  /* 0x0000004da6867223 */ /* 0x000fe20000010085 */
[----:B------:R-:W-:Y:S01]  /*1520*/  FADD.FTZ R110, R159, R110 ;  /* 0x0000006e9f6e7221 */ /* 0x000fe20000010000 */
[----:B------:R-:W-:Y:S01]  /*1530*/  FFMA.FTZ R111, R152, R159, R111 ;  /* 0x0000009f986f7223 */ /* 0x000fe2000001006f */
[----:B------:R-:W-:-:S02]  /*1540*/  IMAD.MOV.U32 R76, RZ, RZ, R136 ;  /* 0x000000ffff4c7224 */ /* 0x000fc400078e0088 */
[----:B------:R-:W-:Y:S01]  /*1550*/  FFMA.FTZ R133, R190, R157, R161 ;  /* 0x0000009dbe857223 */ /* 0x000fe200000100a1 */
[----:B------:R-:W-:Y:S01]  /*1560*/  FADD.FTZ R118, R155, R118 ;  /* 0x000000769b767221 */ /* 0x000fe20000010000 */
[----:B------:R-:W-:Y:S01]  /*1570*/  FFMA.FTZ R119, R156, R155, R119 ;  /* 0x0000009b9c777223 */ /* 0x000fe20000010077 */
[C---:B------:R-:W-:Y:S01]  /*1580*/  FADD.FTZ R159, -R231.reuse, R83 ;  /* 0x00000053e79f7221 */ /* 0x040fe20000010100 */
[----:B------:R-:W-:Y:S01]  /*1590*/  FADD.FTZ R155, -R231, R80 ;  /* 0x00000050e79b7221 */ /* 0x000fe20000010100 */
[--C-:B------:R-:W-:Y:S01]  /*15a0*/  SHF.R.U64 R83, R138, 0x10, R139.reuse ;  /* 0x000000108a537819 */ /* 0x100fe2000000128b */
[----:B------:R-:W-:Y:S01]  /*15b0*/  IMAD.U32 R78, R78, 0x10000, RZ ;  /* 0x000100004e4e7824 */ /* 0x000fe200078e00ff */
[----:B------:R-:W-:Y:S01]  /*15c0*/  SHF.R.U32.HI R161, RZ, 0x10, R139 ;  /* 0x00000010ffa17819 */ /* 0x000fe2000001168b */
[----:B------:R-:W-:Y:S01]  /*15d0*/  FADD.FTZ R112, R157, R112 ;  /* 0x000000709d707221 */ /* 0x000fe20000010000 */
[----:B------:R-:W-:Y:S01]  /*15e0*/  FFMA.FTZ R113, R152, R157, R113 ;  /* 0x0000009d98717223 */ /* 0x000fe20000010071 */
[C---:B------:R-:W-:Y:S01]  /*15f0*/  FADD.FTZ R157, -R231.reuse, R82 ;  /* 0x00000052e79d7221 */ /* 0x040fe20000010100 */
[----:B------:R-:W-:Y:S01]  /*1600*/  FADD.FTZ R81, -R231, R81 ;  /* 0x00000051e7517221 */ /* 0x000fe20000010100 */
[--C-:B------:R-:W-:Y:S01]  /*1610*/  SHF.R.U64 R82, R136, 0x10, R137.reuse ;  /* 0x0000001088527819 */ /* 0x100fe20000001289 */
[----:B------:R-:W-:Y:S01]  /*1620*/  FMUL.FTZ R158, R220, R155 ;  /* 0x0000009bdc9e7220 */ /* 0x000fe20000410000 */
[----:B------:R-:W-:Y:S01]  /*1630*/  SHF.L.U32 R76, R76, 0x10, RZ ;  /* 0x000000104c4c7819 */ /* 0x000fe200000006ff */
[----:B------:R-:W-:Y:S01]  /*1640*/  FMUL.FTZ R80, R177, R78 ;  /* 0x0000004eb1507220 */ /* 0x000fe20000410000 */
[----:B------:R-:W-:Y:S01]  /*1650*/  SHF.R.U32.HI R136, RZ, 0x10, R137 ;  /* 0x00000010ff887819 */ /* 0x000fe20000011689 */
[----:B------:R-:W-:-:S02]  /*1660*/  IMAD.U32 R83, R83, 0x10000, RZ ;  /* 0x0001000053537824 */ /* 0x000fc400078e00ff */
[----:B------:R-:W-:Y:S01]  /*1670*/  FADD.FTZ R114, R79, R114 ;  /* 0x000000724f727221 */ /* 0x000fe20000010000 */
[----:B------:R-:W-:Y:S02]  /*1680*/  IMAD.U32 R161, R161, 0x10000, RZ ;  /* 0x00010000a1a17824 */ /* 0x000fe400078e00ff */
[----:B------:R-:W-:Y:S01]  /*1690*/  FFMA.FTZ R115, R154, R79, R115 ;  /* 0x0000004f9a737223 */ /* 0x000fe20000010073 */
[----:B------:R-:W-:Y:S02]  /*16a0*/  IMAD.MOV.U32 R79, RZ, RZ, R139 ;  /* 0x000000ffff4f7224 */ /* 0x000fe400078e008b */
[----:B------:R-:W-:Y:S01]  /*16b0*/  FMUL.FTZ R162, R220, R81 ;  /* 0x00000051dca27220 */ /* 0x000fe20000410000 */
[----:B------:R-:W-:Y:S01]  /*16c0*/  FADD.FTZ R108, R76, R108 ;  /* 0x0000006c4c6c7221 */ /* 0x000fe20000010000 */
[-C--:B------:R-:W-:Y:S01]  /*16d0*/  FFMA.FTZ R109, R158, R76.reuse, R109 ;  /* 0x0000004c9e6d7223 */ /* 0x080fe2000001006d */
[----:B------:R-:W-:Y:S01]  /*16e0*/  FFMA.FTZ R139, R167, R76, R80 ;  /* 0x0000004ca78b7223 */ /* 0x000fe20000010050 */
[----:B------:R-:W-:Y:S01]  /*16f0*/  SHF.L.U32 R81, R136, 0x10, RZ ;  /* 0x0000001088517819 */ /* 0x000fe200000006ff */
[----:B------:R-:W-:Y:S01]  /*1700*/  FMUL.FTZ R160, R220, R157 ;  /* 0x0000009ddca07220 */ /* 0x000fe20000410000 */
[----:B------:R-:W-:Y:S01]  /*1710*/  FADD.FTZ R106, R78, R106 ;  /* 0x0000006a4e6a7221 */ /* 0x000fe20000010000 */
[----:B------:R-:W-:Y:S01]  /*1720*/  FFMA.FTZ R107, R158, R78, R107 ;  /* 0x0000004e9e6b7223 */ /* 0x000fe2000001006b */
[----:B------:R-:W-:-:S02]  /*1730*/  IMAD.U32 R82, R82, 0x10000, RZ ;  /* 0x0001000052527824 */ /* 0x000fc400078e00ff */
[----:B------:R-:W-:Y:S01]  /*1740*/  FMUL.FTZ R76, R201, R83 ;  /* 0x00000053c94c7220 */ /* 0x000fe20000410000 */
[----:B------:R-:W-:Y:S01]  /*1750*/  FMUL.FTZ R157, R202, R161 ;  /* 0x000000a1ca9d7220 */ /* 0x000fe20000410000 */
[----:B------:R-:W-:Y:S01]  /*1760*/  FMUL.FTZ R138, R220, R159 ;  /* 0x0000009fdc8a7220 */ /* 0x000fe20000410000 */
[----:B------:R-:W-:Y:S01]  /*1770*/  MOV R78, R142 ;  /* 0x0000008e004e7202 */ /* 0x000fe20000000f00 */
[----:B------:R-:W-:Y:S01]  /*1780*/  FADD.FTZ R116, R77, R116 ;  /* 0x000000744d747221 */ /* 0x000fe20000010000 */
[----:B------:R-:W-:Y:S01]  /*1790*/  FFMA.FTZ R117, R154, R77, R117 ;  /* 0x0000004d9a757223 */ /* 0x000fe20000010075 */
[----:B------:R-:W-:Y:S02]  /*17a0*/  IMAD.MOV.U32 R77, RZ, RZ, R137 ;  /* 0x000000ffff4d7224 */ /* 0x000fe400078e0089 */
[----:B------:R-:W-:Y:S01]  /*17b0*/  FADD.FTZ R104, R82, R104 ;  /* 0x0000006852687221 */ /* 0x000fe20000010000 */
[-C--:B------:R-:W-:Y:S01]  /*17c0*/  FFMA.FTZ R105, R162, R82.reuse, R105 ;  /* 0x00000052a2697223 */ /* 0x080fe20000010069 */
[----:B------:R-:W-:Y:S01]  /*17d0*/  FFMA.FTZ R155, R191, R82, R76 ;  /* 0x00000052bf9b7223 */ /* 0x000fe2000001004c */
[----:B------:R-:W-:-:S02]  /*17e0*/  IMAD.U32 R79, R79, 0x10000, RZ ;  /* 0x000100004f4f7824 */ /* 0x000fc400078e00ff */
[----:B------:R-:W-:Y:S01]  /*17f0*/  FADD.FTZ R96, R81, R96 ;  /* 0x0000006051607221 */ /* 0x000fe20000010000 */
[-C--:B------:R-:W-:Y:S01]  /*1800*/  FFMA.FTZ R97, R138, R81.reuse, R97 ;  /* 0x000000518a617223 */ /* 0x080fe20000010061 */
[----:B------:R-:W-:Y:S01]  /*1810*/  FFMA.FTZ R136, R192, R81, R157 ;  /* 0x00000051c0887223 */ /* 0x000fe2000001009d */
[----:B------:R-:W-:Y:S01]  /*1820*/  SHF.L.U32 R78, R78, 0x10, RZ ;  /* 0x000000104e4e7819 */ /* 0x000fe200000006ff */
[----:B------:R-:W-:Y:S01]  /*1830*/  FADD.FTZ R81, -R231, R84 ;  /* 0x00000054e7517221 */ /* 0x000fe20000010100 */
[----:B------:R-:W-:Y:S01]  /*1840*/  IMAD.MOV.U32 R76, RZ, RZ, R140 ;  /* 0x000000ffff4c7224 */ /* 0x000fe200078e008c */
[----:B------:R-:W-:Y:S01]  /*1850*/  SHF.R.U64 R82, R142, 0x10, R143 ;  /* 0x000000108e527819 */ /* 0x000fe2000000128f */
[----:B------:R-:W-:Y:S01]  /*1860*/  FMUL.FTZ R137, R178, R79 ;  /* 0x0000004fb2897220 */ /* 0x000fe20000410000 */
[----:B------:R-:W-:Y:S01]  /*1870*/  SHF.L.U32 R77, R77, 0x10, RZ ;  /* 0x000000104d4d7819 */ /* 0x000fe200000006ff */
[----:B------:R-:W-:Y:S01]  /*1880*/  FADD.FTZ R85, -R231, R85 ;  /* 0x00000055e7557221 */ /* 0x000fe20000010100 */
[----:B------:R-:W-:Y:S01]  /*1890*/  SHF.R.U64 R157, R140, 0x10, R141 ;  /* 0x000000108c9d7819 */ /* 0x000fe2000000128d */
[----:B------:R-:W-:-:S02]  /*18a0*/  IMAD.U32 R76, R76, 0x10000, RZ ;  /* 0x000100004c4c7824 */ /* 0x000fc400078e00ff */
[----:B------:R-:W-:Y:S01]  /*18b0*/  FMUL.FTZ R228, R220, R81 ;  /* 0x00000051dce47220 */ /* 0x000fe20000410000 */
[----:B------:R-:W-:Y:S01]  /*18c0*/  FMUL.FTZ R80, R179, R78 ;  /* 0x0000004eb3507220 */ /* 0x000fe20000410000 */
[----:B------:R-:W-:Y:S01]  /*18d0*/  FADD.FTZ R98, R79, R98 ;  /* 0x000000624f627221 */ /* 0x000fe20000010000 */
[----:B------:R-:W-:Y:S01]  /*18e0*/  FFMA.FTZ R99, R160, R79, R99 ;  /* 0x0000004fa0637223 */ /* 0x000fe20000010063 */
[----:B------:R-:W-:Y:S02]  /*18f0*/  IMAD.U32 R81, R82, 0x10000, RZ ;  /* 0x0001000052517824 */ /* 0x000fe400078e00ff */
[----:B------:R-:W-:Y:S01]  /*1900*/  FADD.FTZ R50, R161, R50 ;  /* 0x00000032a1327221 */ /* 0x000fe20000010000 */
[----:B------:R-:W-:Y:S01]  /*1910*/  FFMA.FTZ R51, R138, R161, R51 ;  /* 0x000000a18a337223 */ /* 0x000fe20000010033 */
[----:B------:R-:W-:Y:S02]  /*1920*/  IMAD.MOV.U32 R79, RZ, RZ, R143 ;  /* 0x000000ffff4f7224 */ /* 0x000fe400078e008f */
[----:B------:R-:W-:Y:S01]  /*1930*/  FADD.FTZ R100, R77, R100 ;  /* 0x000000644d647221 */ /* 0x000fe20000010000 */
[-C--:B------:R-:W-:Y:S01]  /*1940*/  FFMA.FTZ R101, R160, R77.reuse, R101 ;  /* 0x0000004da0657223 */ /* 0x080fe20000010065 */
[----:B------:R-:W-:Y:S01]  /*1950*/  FFMA.FTZ R137, R168, R77, R137 ;  /* 0x0000004da8897223 */ /* 0x000fe20000010089 */
[----:B------:R-:W-:Y:S01]  /*1960*/  FADD.FTZ R102, R83, R102 ;  /* 0x0000006653667221 */ /* 0x000fe20000010000 */
[----:B------:R-:W-:Y:S01]  /*1970*/  FFMA.FTZ R103, R162, R83, R103 ;  /* 0x00000053a2677223 */ /* 0x000fe20000010067 */
[----:B------:R-:W-:Y:S01]  /*1980*/  SHF.R.U32.HI R161, RZ, 0x10, R143 ;  /* 0x00000010ffa17819 */ /* 0x000fe2000001168f */
[----:B------:R-:W-:Y:S01]  /*1990*/  FADD.FTZ R83, -R231, R86 ;  /* 0x00000056e7537221 */ /* 0x000fe20000010100 */
[----:B------:R-:W-:Y:S01]  /*19a0*/  SHF.L.U32 R157, R157, 0x10, RZ ;  /* 0x000000109d9d7819 */ /* 0x000fe200000006ff */
[----:B------:R-:W-:-:S02]  /*19b0*/  IMAD.MOV.U32 R77, RZ, RZ, R141 ;  /* 0x000000ffff4d7224 */ /* 0x000fc400078e008d */
[----:B------:R-:W-:Y:S01]  /*19c0*/  FADD.FTZ R15, R76, R15 ;  /* 0x0000000f4c0f7221 */ /* 0x000fe20000010000 */
[-C--:B------:R-:W-:Y:S01]  /*19d0*/  FFMA.FTZ R3, R228, R76.reuse, R3 ;  /* 0x0000004ce4037223 */ /* 0x080fe20000010003 */
[----:B------:R-:W-:Y:S01]  /*19e0*/  FFMA.FTZ R143, R169, R76, R80 ;  /* 0x0000004ca98f7223 */ /* 0x000fe20000010050 */
[----:B------:R-:W-:Y:S01]  /*19f0*/  FMUL.FTZ R159, R220, R85 ;  /* 0x00000055dc9f7220 */ /* 0x000fe20000410000 */
[----:B------:R-:W-:Y:S01]  /*1a00*/  FMUL.FTZ R76, R203, R81 ;  /* 0x00000051cb4c7220 */ /* 0x000fe20000410000 */
[----:B------:R-:W-:Y:S01]  /*1a10*/  FADD.FTZ R43, R78, R43 ;  /* 0x0000002b4e2b7221 */ /* 0x000fe20000010000 */
[----:B------:R-:W-:Y:S01]  /*1a20*/  FFMA.FTZ R27, R228, R78, R27 ;  /* 0x0000004ee41b7223 */ /* 0x000fe2000001001b */
[----:B------:R-:W-:Y:S01]  /*1a30*/  IMAD.U32 R79, R79, 0x10000, RZ ;  /* 0x000100004f4f7824 */ /* 0x000fe200078e00ff */
[----:B------:R-:W-:Y:S01]  /*1a40*/  MOV R78, R146 ;  /* 0x00000092004e7202 */ /* 0x000fe20000000f00 */
[----:B------:R-:W-:Y:S01]  /*1a50*/  FADD.FTZ R87, -R231, R87 ;  /* 0x00000057e7577221 */ /* 0x000fe20000010100 */
[----:B------:R-:W-:Y:S01]  /*1a60*/  FADD.FTZ R14, R157, R14 ;  /* 0x0000000e9d0e7221 */ /* 0x000fe20000010000 */
[----:B------:R-:W-:Y:S01]  /*1a70*/  FFMA.FTZ R2, R159, R157, R2 ;  /* 0x0000009d9f027223 */ /* 0x000fe20000010002 */
[----:B------:R-:W-:Y:S01]  /*1a80*/  FMUL.FTZ R226, R220, R83 ;  /* 0x00000053dce27220 */ /* 0x000fe20000410000 */
[----:B------:R-:W-:Y:S01]  /*1a90*/  SHF.R.U32.HI R84, RZ, 0x10, R141 ;  /* 0x00000010ff547819 */ /* 0x000fe2000001168d */
[----:B------:R-:W-:Y:S01]  /*1aa0*/  FFMA.FTZ R157, R193, R157, R76 ;  /* 0x0000009dc19d7223 */ /* 0x000fe2000001004c */
[----:B------:R-:W-:Y:S01]  /*1ab0*/  SHF.L.U32 R77, R77, 0x10, RZ ;  /* 0x000000104d4d7819 */ /* 0x000fe200000006ff */
[----:B------:R-:W-:Y:S01]  /*1ac0*/  FMUL.FTZ R83, R180, R79 ;  /* 0x0000004fb4537220 */ /* 0x000fe20000410000 */
[----:B------:R-:W-:Y:S01]  /*1ad0*/  SHF.L.U32 R161, R161, 0x10, RZ ;  /* 0x00000010a1a17819 */ /* 0x000fe200000006ff */
[----:B------:R-:W-:Y:S01]  /*1ae0*/  FADD.FTZ R44, R81, R44 ;  /* 0x0000002c512c7221 */ /* 0x000fe20000010000 */
[----:B------:R-:W-:Y:S01]  /*1af0*/  FFMA.FTZ R26, R159, R81, R26 ;  /* 0x000000519f1a7223 */ /* 0x000fe2000001001a */
[----:B------:R-:W-:Y:S01]  /*1b00*/  MOV R76, R144 ;  /* 0x00000090004c7202 */ /* 0x000fe20000000f00 */
[----:B------:R-:W-:Y:S01]  /*1b10*/  FMUL.FTZ R141, R220, R87 ;  /* 0x00000057dc8d7220 */ /* 0x000fe20000410000 */
[----:B------:R-:W-:Y:S01]  /*1b20*/  SHF.R.U64 R80, R144, 0x10, R145 ;  /* 0x0000001090507819 */ /* 0x000fe20000001291 */
[----:B------:R-:W-:Y:S01]  /*1b30*/  FADD.FTZ R81, -R231, R88 ;  /* 0x00000058e7517221 */ /* 0x000fe20000010100 */
[----:B------:R-:W-:Y:S01]  /*1b40*/  SHF.L.U32 R78, R78, 0x10, RZ ;  /* 0x000000104e4e7819 */ /* 0x000fe200000006ff */
[----:B------:R-:W-:Y:S01]  /*1b50*/  FADD.FTZ R41, R79, R41 ;  /* 0x000000294f297221 */ /* 0x000fe20000010000 */
[----:B------:R-:W-:Y:S01]  /*1b60*/  SHF.R.U64 R82, R146, 0x10, R147 ;  /* 0x0000001092527819 */ /* 0x000fe20000001293 */
[----:B------:R-:W-:Y:S01]  /*1b70*/  FFMA.FTZ R29, R226, R79, R29 ;  /* 0x0000004fe21d7223 */ /* 0x000fe2000001001d */
[----:B------:R-:W-:Y:S01]  /*1b80*/  FADD.FTZ R89, -R231, R89 ;  /* 0x00000059e7597221 */ /* 0x000fe20000010100 */
[--C-:B------:R-:W-:Y:S01]  /*1b90*/  IMAD.MOV.U32 R79, RZ, RZ, R147.reuse ;  /* 0x000000ffff4f7224 */ /* 0x100fe200078e0093 */
[----:B------:R-:W-:Y:S01]  /*1ba0*/  SHF.R.U32.HI R87, RZ, 0x10, R147 ;  /* 0x00000010ff577819 */ /* 0x000fe20000011693 */
[----:B------:R-:W-:-:S02]  /*1bb0*/  IMAD.U32 R85, R84, 0x10000, RZ ;  /* 0x0001000054557824 */ /* 0x000fc400078e00ff */
[----:B------:R-:W-:Y:S01]  /*1bc0*/  FADD.FTZ R17, R77, R17 ;  /* 0x000000114d117221 */ /* 0x000fe20000010000 */
[----:B------:R-:W-:Y:S01]  /*1bd0*/  FMUL.FTZ R163, R204, R161 ;  /* 0x000000a1cca37220 */ /* 0x000fe20000410000 */
[-C--:B------:R-:W-:Y:S01]  /*1be0*/  FFMA.FTZ R5, R226, R77.reuse, R5 ;  /* 0x0000004de2057223 */ /* 0x080fe20000010005 */
[----:B------:R-:W-:Y:S01]  /*1bf0*/  FFMA.FTZ R142, R170, R77, R83 ;  /* 0x0000004daa8e7223 */ /* 0x000fe20000010053 */
[----:B------:R-:W-:Y:S01]  /*1c00*/  SHF.L.U32 R147, R80, 0x10, RZ ;  /* 0x0000001050937819 */ /* 0x000fe200000006ff */
[----:B------:R-:W-:Y:S01]  /*1c10*/  FADD.FTZ R42, R161, R42 ;  /* 0x0000002aa12a7221 */ /* 0x000fe20000010000 */
[----:B------:R-:W-:Y:S01]  /*1c20*/  FFMA.FTZ R28, R141, R161, R28 ;  /* 0x000000a18d1c7223 */ /* 0x000fe2000001001c */
[----:B------:R-:W-:Y:S02]  /*1c30*/  IMAD.MOV.U32 R77, RZ, RZ, R145 ;  /* 0x000000ffff4d7224 */ /* 0x000fe400078e0091 */
[----:B------:R-:W-:Y:S01]  /*1c40*/  FMUL.FTZ R232, R220, R81 ;  /* 0x00000051dce87220 */ /* 0x000fe20000410000 */
[----:B------:R-:W-:-:S02]  /*1c50*/  IMAD.U32 R76, R76, 0x10000, RZ ;  /* 0x000100004c4c7824 */ /* 0x000fc400078e00ff */
[----:B------:R-:W-:Y:S01]  /*1c60*/  FMUL.FTZ R80, R181, R78 ;  /* 0x0000004eb5507220 */ /* 0x000fe20000410000 */
[----:B------:R-:W-:Y:S01]  /*1c70*/  FADD.FTZ R83, -R231, R90 ;  /* 0x0000005ae7537221 */ /* 0x000fe20000010100 */
[----:B------:R-:W-:Y:S02]  /*1c80*/  IMAD.U32 R81, R82, 0x10000, RZ ;  /* 0x0001000052517824 */ /* 0x000fe400078e00ff */
[----:B------:R-:W-:Y:S01]  /*1c90*/  FMUL.FTZ R161, R220, R89 ;  /* 0x00000059dca17220 */ /* 0x000fe20000410000 */
[----:B------:R-:W-:Y:S02]  /*1ca0*/  IMAD.U32 R79, R79, 0x10000, RZ ;  /* 0x000100004f4f7824 */ /* 0x000fe400078e00ff */
[----:B------:R-:W-:Y:S01]  /*1cb0*/  FFMA.FTZ R140, R194, R85, R163 ;  /* 0x00000055c28c7223 */ /* 0x000fe200000100a3 */
[----:B------:R-:W-:Y:S01]  /*1cc0*/  FADD.FTZ R19, R76, R19 ;  /* 0x000000134c137221 */ /* 0x000fe20000010000 */
[-C--:B------:R-:W-:Y:S01]  /*1cd0*/  FFMA.FTZ R7, R232, R76.reuse, R7 ;  /* 0x0000004ce8077223 */ /* 0x080fe20000010007 */
[----:B------:R-:W-:Y:S01]  /*1ce0*/  FFMA.FTZ R163, R171, R76, R80 ;  /* 0x0000004caba37223 */ /* 0x000fe20000010050 */
[----:B------:R-:W-:Y:S01]  /*1cf0*/  FMUL.FTZ R76, R205, R81 ;  /* 0x00000051cd4c7220 */ /* 0x000fe20000410000 */
[----:B------:R-:W-:Y:S01]  /*1d00*/  SHF.L.U32 R77, R77, 0x10, RZ ;  /* 0x000000104d4d7819 */ /* 0x000fe200000006ff */
[----:B------:R-:W-:Y:S01]  /*1d10*/  FMUL.FTZ R230, R220, R83 ;  /* 0x00000053dce67220 */ /* 0x000fe20000410000 */
[----:B------:R-:W-:Y:S01]  /*1d20*/  FADD.FTZ R40, R81, R40 ;  /* 0x0000002851287221 */ /* 0x000fe20000010000 */
[----:B------:R-:W-:Y:S01]  /*1d30*/  FFMA.FTZ R30, R161, R81, R30 ;  /* 0x00000051a11e7223 */ /* 0x000fe2000001001e */
[-C--:B------:R-:W-:Y:S01]  /*1d40*/  FMUL.FTZ R83, R182, R79.reuse ;  /* 0x0000004fb6537220 */ /* 0x080fe20000410000 */
[----:B------:R-:W-:Y:S01]  /*1d50*/  MOV R81, R150 ;  /* 0x0000009600517202 */ /* 0x000fe20000000f00 */
[----:B------:R-:W-:Y:S01]  /*1d60*/  FADD.FTZ R37, R79, R37 ;  /* 0x000000254f257221 */ /* 0x000fe20000010000 */
[----:B------:R-:W-:Y:S01]  /*1d70*/  FFMA.FTZ R49, R230, R79, R49 ;  /* 0x0000004fe6317223 */ /* 0x000fe20000010031 */
[----:B------:R-:W-:Y:S01]  /*1d80*/  FFMA.FTZ R146, R172, R77, R83 ;  /* 0x0000004dac927223 */ /* 0x000fe20000010053 */
[----:B------:R-:W-:Y:S01]  /*1d90*/  MOV R79, R148 ;  /* 0x00000094004f7202 */ /* 0x000fe20000000f00 */
[----:B------:R-:W-:-:S02]  /*1da0*/  IMAD.U32 R84, R81, 0x10000, RZ ;  /* 0x0001000051547824 */ /* 0x000fc400078e00ff */
[----:B------:R-:W-:Y:S01]  /*1db0*/  FADD.FTZ R83, -R231, R92 ;  /* 0x0000005ce7537221 */ /* 0x000fe20000010100 */
[----:B------:R-:W-:Y:S01]  /*1dc0*/  FADD.FTZ R88, RZ, R153 ;  /* 0x00000099ff587221 */ /* 0x000fe20000010000 */
[----:B------:R-:W-:Y:S01]  /*1dd0*/  FFMA.FTZ R81, R132, R153, RZ ;  /* 0x0000009984517223 */ /* 0x000fe200000100ff */
        /* <DEDUP_REMOVED lines=15> */
[----:B------:R-:W-:Y:S01]  /*1ed0*/  FADD.FTZ R16, R85, R16 ;  /* 0x0000001055107221 */ /* 0x000fe20000010000 */
[----:B------:R-:W-:Y:S01]  /*1ee0*/  FFMA.FTZ R4, R141, R85, R4 ;  /* 0x000000558d047223 */ /* 0x000fe20000010004 */
[----:B------:R-:W-:Y:S01]  /*1ef0*/  SHF.R.U32.HI R85, RZ, 0x10, R145 ;  /* 0x00000010ff557819 */ /* 0x000fe20000011691 */
[----:B------:R-:W-:Y:S01]  /*1f00*/  FADD.FTZ R82, R155, R82 ;  /* 0x000000529b527221 */ /* 0x000fe20000010000 */
[----:B------:R-:W-:Y:S01]  /*1f10*/  SHF.L.U32 R87, R87, 0x10, RZ ;  /* 0x0000001057577819 */ /* 0x000fe200000006ff */
[----:B------:R-:W-:Y:S01]  /*1f20*/  FMUL.FTZ R145, R220, R91 ;  /* 0x0000005bdc917220 */ /* 0x000fe20000410000 */
[----:B------:R-:W-:Y:S01]  /*1f30*/  FFMA.FTZ R81, R162, R155, R81 ;  /* 0x0000009ba2517223 */ /* 0x000fe20000010051 */
[----:B------:R-:W-:Y:S01]  /*1f40*/  FADD.FTZ R83, R137, R82 ;  /* 0x0000005289537221 */ /* 0x000fe20000010000 */
[----:B------:R-:W-:-:S02]  /*1f50*/  IMAD.U32 R85, R85, 0x10000, RZ ;  /* 0x0001000055557824 */ /* 0x000fc400078e00ff */
[-C--:B------:R-:W-:Y:S01]  /*1f60*/  FMUL.FTZ R89, R206, R87.reuse ;  /* 0x00000057ce597220 */ /* 0x080fe20000410000 */
[----:B------:R-:W-:Y:S01]  /*1f70*/  FADD.FTZ R38, R87, R38 ;  /* 0x0000002657267221 */ /* 0x000fe20000010000 */
[----:B------:R-:W-:Y:S01]  /*1f80*/  FFMA.FTZ R32, R145, R87, R32 ;  /* 0x0000005791207223 */ /* 0x000fe20000010020 */
[----:B------:R-:W-:Y:S01]  /*1f90*/  FFMA.FTZ R81, R160, R137, R81 ;  /* 0x00000089a0517223 */ /* 0x000fe20000010051 */
[----:B------:R-:W-:Y:S01]  /*1fa0*/  SHF.R.U64 R87, R150, 0x10, R151 ;  /* 0x0000001096577819 */ /* 0x000fe20000001297 */
[----:B------:R-:W-:Y:S01]  /*1fb0*/  FADD.FTZ R82, R136, R83 ;  /* 0x0000005388527221 */ /* 0x000fe20000010000 */
[----:B------:R-:W-:Y:S01]  /*1fc0*/  SHF.R.U32.HI R80, RZ, 0x10, R149 ;  /* 0x00000010ff507819 */ /* 0x000fe20000011695 */
[----:B------:R-:W-:Y:S01]  /*1fd0*/  FADD.FTZ R20, R85, R20 ;  /* 0x0000001455147221 */ /* 0x000fe20000010000 */
[-C--:B------:R-:W-:Y:S01]  /*1fe0*/  FFMA.FTZ R8, R145, R85.reuse, R8 ;  /* 0x0000005591087223 */ /* 0x080fe20000010008 */
[----:B------:R-:W-:Y:S01]  /*1ff0*/  FFMA.FTZ R144, R196, R85, R89 ;  /* 0x00000055c4907223 */ /* 0x000fe20000010059 */
[----:B------:R-:W-:Y:S01]  /*2000*/  FFMA.FTZ R81, R138, R136, R81 ;  /* 0x000000888a517223 */ /* 0x000fe20000010051 */
[----:B------:R-:W-:Y:S01]  /*2010*/  FADD.FTZ R21, R77, R21 ;  /* 0x000000154d157221 */ /* 0x000fe20000010000 */
[----:B------:R-:W-:Y:S01]  /*2020*/  FFMA.FTZ R9, R230, R77, R9 ;  /* 0x0000004de6097223 */ /* 0x000fe20000010009 */
[--C-:B------:R-:W-:Y:S01]  /*2030*/  SHF.R.U64 R85, R148, 0x10, R149.reuse ;  /* 0x0000001094557819 */ /* 0x100fe20000001295 */
[----:B------:R-:W-:-:S02]  /*2040*/  IMAD.MOV.U32 R77, RZ, RZ, R149 ;  /* 0x000000ffff4d7224 */ /* 0x000fc400078e0095 */
[----:B------:R-:W-:Y:S01]  /*2050*/  FADD.FTZ R82, R143, R82 ;  /* 0x000000528f527221 */ /* 0x000fe20000010000 */
[----:B------:R-:W-:Y:S02]  /*2060*/  IMAD.U32 R86, R87, 0x10000, RZ ;  /* 0x0001000057567824 */ /* 0x000fe400078e00ff */
[----:B------:R-:W-:Y:S01]  /*2070*/  FADD.FTZ R18, R147, R18 ;  /* 0x0000001293127221 */ /* 0x000fe20000010000 */
[----:B------:R-:W-:Y:S02]  /*2080*/  IMAD.U32 R87, R80, 0x10000, RZ ;  /* 0x0001000050577824 */ /* 0x000fe400078e00ff */
[----:B------:R-:W-:Y:S01]  /*2090*/  FFMA.FTZ R6, R161, R147, R6 ;  /* 0x00000093a1067223 */ /* 0x000fe20000010006 */
[----:B------:R-:W-:Y:S01]  /*20a0*/  FFMA.FTZ R80, R228, R143, R81 ;  /* 0x0000008fe4507223 */ /* 0x000fe20000010051 */
[----:B------:R-:W-:Y:S01]  /*20b0*/  FFMA.FTZ R147, R195, R147, R76 ;  /* 0x00000093c3937223 */ /* 0x000fe2000001004c */
[----:B------:R-:W-:Y:S01]  /*20c0*/  SHF.L.U32 R85, R85, 0x10, RZ ;  /* 0x0000001055557819 */ /* 0x000fe200000006ff */
[----:B------:R-:W-:Y:S01]  /*20d0*/  FADD.FTZ R35, R84, R35 ;  /* 0x0000002354237221 */ /* 0x000fe20000010000 */
[----:B------:R-:W-:Y:S01]  /*20e0*/  FFMA.FTZ R47, R236, R84, R47 ;  /* 0x00000054ec2f7223 */ /* 0x000fe2000001002f */
[----:B------:R-:W-:-:S02]  /*20f0*/  IMAD.MOV.U32 R76, RZ, RZ, R151 ;  /* 0x000000ffff4c7224 */ /* 0x000fc400078e0097 */
[----:B------:R-:W-:Y:S01]  /*2100*/  FMUL.FTZ R84, R207, R86 ;  /* 0x00000056cf547220 */ /* 0x000fe20000410000 */
[----:B------:R-:W-:Y:S01]  /*2110*/  SHF.L.U32 R83, R77, 0x10, RZ ;  /* 0x000000104d537819 */ /* 0x000fe200000006ff */
[----:B------:R-:W-:Y:S01]  /*2120*/  FADD.FTZ R81, R157, R82 ;  /* 0x000000529d517221 */ /* 0x000fe20000010000 */
[----:B------:R-:W-:Y:S01]  /*2130*/  FADD.FTZ R39, R78, R39 ;  /* 0x000000274e277221 */ /* 0x000fe20000010000 */
[----:B------:R-:W-:Y:S01]  /*2140*/  FFMA.FTZ R31, R232, R78, R31 ;  /* 0x0000004ee81f7223 */ /* 0x000fe2000001001f */
[----:B------:R-:W-:Y:S01]  /*2150*/  FFMA.FTZ R77, R159, R157, R80 ;  /* 0x0000009d9f4d7223 */ /* 0x000fe20000010050 */
[----:B------:R-:W-:Y:S01]  /*2160*/  SHF.R.U32.HI R78, RZ, 0x10, R151 ;  /* 0x00000010ff4e7819 */ /* 0x000fe20000011697 */
[----:B------:R-:W-:Y:S01]  /*2170*/  FFMA.FTZ R151, R197, R85, R84 ;  /* 0x00000055c5977223 */ /* 0x000fe20000010054 */
[----:B------:R-:W-:Y:S01]  /*2180*/  SHF.L.U32 R84, R76, 0x10, RZ ;  /* 0x000000104c547819 */ /* 0x000fe200000006ff */
[----:B------:R-:W-:Y:S01]  /*2190*/  FADD.FTZ R81, R142, R81 ;  /* 0x000000518e517221 */ /* 0x000fe20000010000 */
[----:B------:R-:W-:Y:S01]  /*21a0*/  FFMA.FTZ R76, R226, R142, R77 ;  /* 0x0000008ee24c7223 */ /* 0x000fe2000001004d */
[----:B------:R-:W-:-:S02]  /*21b0*/  IMAD.U32 R89, R78, 0x10000, RZ ;  /* 0x000100004e597824 */ /* 0x000fc400078e00ff */
[----:B------:R-:W-:Y:S01]  /*21c0*/  FADD.FTZ R78, R140, R81 ;  /* 0x000000518c4e7221 */ /* 0x000fe20000010000 */
[----:B------:R-:W-:Y:S01]  /*21d0*/  FFMA.FTZ R77, R141, R140, R76 ;  /* 0x0000008c8d4d7223 */ /* 0x000fe2000001004c */
[----:B------:R-:W-:Y:S02]  /*21e0*/  FADD.FTZ R79, -R231, R94 ;  /* 0x0000005ee74f7221 */ /* 0x000fe40000010100 */
[----:B------:R-:W-:Y:S01]  /*21f0*/  FADD.FTZ R78, R163, R78 ;  /* 0x0000004ea34e7221 */ /* 0x000fe20000010000 */
[----:B------:R-:W-:Y:S01]  /*2200*/  FFMA.FTZ R76, R232, R163, R77 ;  /* 0x000000a3e84c7223 */ /* 0x000fe2000001004d */
[----:B------:R-:W-:Y:S02]  /*2210*/  FMUL.FTZ R234, R220, R79 ;  /* 0x0000004fdcea7220 */ /* 0x000fe40000410000 */
[----:B------:R-:W-:Y:S01]  /*2220*/  FADD.FTZ R79, R147, R78 ;  /* 0x0000004e934f7221 */ /* 0x000fe20000010000 */
[----:B------:R-:W-:Y:S01]  /*2230*/  FFMA.FTZ R77, R161, R147, R76 ;  /* 0x00000093a14d7223 */ /* 0x000fe2000001004c */
[----:B------:R-:W-:-:S02]  /*2240*/  FADD.FTZ R93, -R231, R93 ;  /* 0x0000005de75d7221 */ /* 0x000fc40000010100 */
[----:B------:R-:W-:Y:S01]  /*2250*/  FADD.FTZ R79, R146, R79 ;  /* 0x0000004f924f7221 */ /* 0x000fe20000010000 */
[----:B------:R-:W-:Y:S01]  /*2260*/  FFMA.FTZ R76, R230, R146, R77 ;  /* 0x00000092e64c7223 */ /* 0x000fe2000001004d */
[----:B------:R-:W-:Y:S02]  /*2270*/  FMUL.FTZ R165, R220, R93 ;  /* 0x0000005ddca57220 */ /* 0x000fe40000410000 */
        /* <DEDUP_REMOVED lines=8> */
[----:B------:R-:W-:Y:S01]  /*2300*/  FFMA.FTZ R148, R198, R87, R81 ;  /* 0x00000057c6947223 */ /* 0x000fe20000010051 */
[----:B------:R-:W-:Y:S01]  /*2310*/  SHF.R.U32.HI R77, RZ, 0x5, R0 ;  /* 0x00000005ff4d7819 */ /* 0x000fe20000011600 */
[----:B------:R-:W-:Y:S01]  /*2320*/  FADD.FTZ R95, -R231, R95 ;  /* 0x0000005fe75f7221 */ /* 0x000fe20000010100 */
[----:B------:R-:W-:Y:S01]  /*2330*/  FFMA.FTZ R150, R174, R83, R85 ;  /* 0x00000053ae967223 */ /* 0x000fe20000010055 */
[----:B------:R-:W-:Y:S01]  /*2340*/  IADD3 R186, R186, UR10, RZ ;  /* 0x0000000ababa7c10 */ /* 0x000fe2000fffe0ff */
[----:B------:R-:W-:Y:S01]  /*2350*/  FADD.FTZ R79, R78, R151 ;  /* 0x000000974e4f7221 */ /* 0x000fe20000010000 */
[----:B------:R-:W-:Y:S01]  /*2360*/  FFMA.FTZ R81, R165, R151, R80 ;  /* 0x00000097a5517223 */ /* 0x000fe20000010050 */
[----:B------:R-:W-:Y:S01]  /*2370*/  LOP3.LUT R76, R77, 0x7fffff8, RZ, 0xc0, !PT ;  /* 0x07fffff84d4c7812 */ /* 0x000fe200078ec0ff */
[----:B------:R-:W-:Y:S01]  /*2380*/  UMOV UR6, 0xffffffff ;  /* 0xffffffff00067882 */ /* 0x000fe20000000000 */
[----:B------:R-:W-:Y:S01]  /*2390*/  FMUL.FTZ R149, R220, R95 ;  /* 0x0000005fdc957220 */ /* 0x000fe20000410000 */
[----:B------:R-:W-:Y:S01]  /*23a0*/  ISETP.GE.AND P5, PT, R186, UR11, PT ;  /* 0x0000000bba007c0c */ /* 0x000fe2000bfa6270 */
        /* <DEDUP_REMOVED lines=12> */
[----:B------:R-:W-:Y:S01]  /*2470*/  P2R R94, PR, RZ, 0x20 ;  /* 0x00000020ff5e7803 */ /* 0x000fe20000000000 */
[----:B------:R-:W-:Y:S01]  /*2480*/  FFMA.FTZ R46, R149, R89, R46 ;  /* 0x00000059952e7223 */ /* 0x000fe2000001002e */
[----:B------:R-:W-:-:S02]  /*2490*/  @!P2 VIADD R76, R76, 0x8 ;  /* 0x000000084c4ca836 */ /* 0x000fc40000000000 */
        /* <DEDUP_REMOVED lines=21> */
.L_x_1447:
[----:B------:R-:W3:Y:S01]  /*25f0*/  S2R R83, SR_CgaCtaId ;  /* 0x0000000000537919 */ /* 0x000ee20000008800 */
[----:B------:R-:W-:Y:S01]  /*2600*/  MOV R80, 0x400 ;  /* 0x0000040000507802 */ /* 0x000fe20000000f00 */
[----:B--2---:R-:W-:Y:S01]  /*2610*/  FADD.FTZ R93, R81, R78 ;  /* 0x0000004e515d7221 */ /* 0x004fe20000010000 */
[----:B------:R-:W-:Y:S01]  /*2620*/  @!P0 LOP3.LUT R77, R77, 0x7, RZ, 0xc0, !PT ;  /* 0x000000074d4d8812 */ /* 0x000fe200078ec0ff */
[----:B-1----:R-:W-:Y:S01]  /*2630*/  FADD.FTZ R92, R79, R92 ;  /* 0x0000005c4f5c7221 */ /* 0x002fe20000010000 */
[----:B------:R-:W-:Y:S05]  /*2640*/  WARPSYNC.ALL ;  /* 0x0000000000007948 */ /* 0x000fea0003800000 */
[----:B------:R-:W-:-:S02]  /*2650*/  @!P0 IADD3 R77, R76, R77, RZ ;  /* 0x0000004d4c4d8210 */ /* 0x000fc40007ffe0ff */
[----:B-----5:R-:W-:Y:S02]  /*2660*/  LOP3.LUT P5, RZ, R221, 0xff, RZ, 0xc0, !PT ;  /* 0x000000ffddff7812 */ /* 0x020fe400078ac0ff */
[----:B---3--:R-:W-:-:S04]  /*2670*/  LEA R80, R83, R80, 0x18 ;  /* 0x0000005053507211 */ /* 0x008fc800078ec0ff */
[----:B------:R-:W-:Y:S01]  /*2680*/  LEA R227, R76, R80, 0x3 ;  /* 0x000000504ce37211 */ /* 0x000fe200078e18ff */
[----:B------:R-:W-:-:S05]  /*2690*/  @!P0 IMAD R95, R77, 0x8, R80 ;  /* 0x000000084d5f8824 */ /* 0x000fca00078e0250 */
[----:B------:R-:W-:Y:S01]  /*26a0*/  @!P0 STS.64 [R95+0x5000], R92 ;  /* 0x0050005c5f008388 */ /* 0x000fe20000000a00 */
[----:B------:R-:W-:Y:S01]  /*26b0*/  BAR.SYNC.DEFER_BLOCKING 0x0 ;  /* 0x0000000000007b1d */ /* 0x000fe20000010000 */
[----:B------:R-:W-:-:S04]  /*26c0*/  ISETP.NE.U32.AND P0, PT, R130, RZ, PT ;  /* 0x000000ff8200720c */ /* 0x000fc80003f05070 */
[----:B------:R-:W-:Y:S01]  /*26d0*/  ISETP.NE.AND.EX P0, PT, R131, RZ, PT, P0 ;  /* 0x000000ff8300720c */ /* 0x000fe20003f05300 */
        /* <DEDUP_REMOVED lines=22> */
[----:B------:R-:W-:Y:S02]  /*2840*/  FSEL R89, R89, RZ, !P1 ;  /* 0x000000ff59597208 */ /* 0x000fe40004800000 */
[----:B------:R-:W-:-:S03]  /*2850*/  @P3 LOP3.LUT P1, RZ, R125, 0xff, RZ, 0xc0, !PT ;  /* 0x000000ff7dff3812 */ /* 0x000fc6000782c0ff */
[-CC-:B------:R-:W-:Y:S01]  /*2860*/  FFMA.FTZ R132, R132, R79.reuse, R89.reuse ;  /* 0x0000004f84847223 */ /* 0x180fe20000010059 */
        /* <DEDUP_REMOVED lines=15> */
[----:B------:R-:W-:Y:S01]  /*2960*/  FMUL.FTZ R88, R77, UR17 ;  /* 0x000000114d587c20 */ /* 0x000fe20008410000 */
[----:B------:R-:W-:Y:S01]  /*2970*/  FMUL.FTZ R87, R78, UR17 ;  /* 0x000000114e577c20 */ /* 0x000fe20008410000 */
[----:B------:R-:W-:Y:S01]  /*2980*/  FMUL.FTZ R86, R91, UR17 ;  /* 0x000000115b567c20 */ /* 0x000fe20008410000 */
[----:B------:R-:W-:Y:S01]  /*2990*/  FMUL.FTZ R92, R90, UR17 ;  /* 0x000000115a5c7c20 */ /* 0x000fe20008410000 */
[-CC-:B------:R-:W-:Y:S01]  /*29a0*/  FFMA.FTZ R162, R162, R79.reuse, R89.reuse ;  /* 0x0000004fa2a27223 */ /* 0x180fe20000010059 */
[C---:B------:R-:W-:Y:S01]  /*29b0*/  FSEL R93, R88.reuse, RZ, P5 ;  /* 0x000000ff585d7208 */ /* 0x040fe20002800000 */
[----:B------:R-:W-:Y:S01]  /*29c0*/  IMAD.SHL.U32 R153, R219, 0x8, RZ ;  /* 0x00000008db997824 */ /* 0x000fe200078e00ff */
[----:B------:R-:W-:Y:S01]  /*29d0*/  LOP3.LUT P5, RZ, R221, 0xff00, RZ, 0xc0, !PT ;  /* 0x0000ff00ddff7812 */ /* 0x000fe200078ac0ff */
[----:B------:R-:W-:Y:S01]  /*29e0*/  FADD.FTZ R155, R155, -R162 ;  /* 0x800000a29b9b7221 */ /* 0x000fe20000010000 */
[----:B------:R-:W-:Y:S01]  /*29f0*/  @P3 FSEL R88, R88, RZ, P1 ;  /* 0x000000ff58583208 */ /* 0x000fe20000800000 */
[--C-:B------:R-:W-:Y:S01]  /*2a00*/  FFMA.FTZ R160, R160, R79, R89.reuse ;  /* 0x0000004fa0a07223 */ /* 0x100fe20000010059 */
[----:B------:R-:W-:Y:S01]  /*2a10*/  @P3 LOP3.LUT P1, RZ, R125, 0xff00, RZ, 0xc0, !PT ;  /* 0x0000ff007dff3812 */ /* 0x000fe2000782c0ff */
[C---:B------:R-:W-:Y:S01]  /*2a20*/  FMUL.FTZ R130, R220.reuse, R155 ;  /* 0x0000009bdc827220 */ /* 0x040fe20000410000 */
[----:B------:R-:W-:Y:S01]  /*2a30*/  FSEL R76, R87, RZ, P5 ;  /* 0x000000ff574c7208 */ /* 0x000fe20002800000 */
[----:B------:R-:W-:Y:S01]  /*2a40*/  FADD.FTZ R135, R137, -R160 ;  /* 0x800000a089877221 */ /* 0x000fe20000010000 */
[----:B------:R-:W-:Y:S01]  /*2a50*/  LOP3.LUT P5, RZ, R221, 0xff0000, RZ, 0xc0, !PT ;  /* 0x00ff0000ddff7812 */ /* 0x000fe200078ac0ff */
[----:B------:R-:W-:Y:S01]  /*2a60*/  @P0 FADD.FTZ R130, R57, R130 ;  /* 0x0000008239820221 */ /* 0x000fe20000010000 */
[----:B------:R-:W-:Y:S01]  /*2a70*/  @P3 FSEL R87, R87, RZ, P1 ;  /* 0x000000ff57573208 */ /* 0x000fe20000800000 */
[----:B------:R-:W-:Y:S01]  /*2a80*/  FMUL.FTZ R135, R220, R135 ;  /* 0x00000087dc877220 */ /* 0x000fe20000410000 */
[----:B------:R-:W-:Y:S01]  /*2a90*/  ISETP.NE.U32.AND P1, PT, RZ, UR18, PT ;  /* 0x00000012ff007c0c */ /* 0x000fe2000bf25070 */
[----:B------:R-:W-:Y:S01]  /*2aa0*/  FMUL.FTZ R133, R130, UR17 ;  /* 0x0000001182857c20 */ /* 0x000fe20008410000 */
[----:B------:R-:W-:Y:S01]  /*2ab0*/  FSEL R95, R86, RZ, P5 ;  /* 0x000000ff565f7208 */ /* 0x000fe20002800000 */
[-C--:B------:R-:W-:Y:S01]  /*2ac0*/  FFMA.FTZ R81, R138, R79.reuse, R89 ;  /* 0x0000004f8a517223 */ /* 0x080fe20000010059 */
[----:B------:R-:W-:Y:S01]  /*2ad0*/  @P3 LOP3.LUT P5, RZ, R125, 0xff0000, RZ, 0xc0, !PT ;  /* 0x00ff00007dff3812 */ /* 0x000fe200078ac0ff */
[----:B------:R-:W-:Y:S01]  /*2ae0*/  @P0 FADD.FTZ R135, R58, R135 ;  /* 0x000000873a870221 */ /* 0x000fe20000010000 */
[----:B------:R-:W-:Y:S01]  /*2af0*/  ISETP.NE.AND.EX P1, PT, RZ, UR19, PT, P1 ;  /* 0x00000013ff007c0c */ /* 0x000fe2000bf25310 */
[----:B------:R-:W-:Y:S01]  /*2b00*/  FADD.FTZ R131, R136, -R81 ;  /* 0x8000005188837221 */ /* 0x000fe20000010000 */
[----:B------:R-:W-:Y:S01]  /*2b10*/  @P3 FSEL R86, R86, RZ, P5 ;  /* 0x000000ff56563208 */ /* 0x000fe20002800000 */
[-C--:B------:R-:W-:Y:S01]  /*2b20*/  FFMA.FTZ R158, R158, R79.reuse, R89 ;  /* 0x0000004f9e9e7223 */ /* 0x080fe20000010059 */
[----:B------:R-:W-:Y:S01]  /*2b30*/  LOP3.LUT P5, RZ, R221, 0xff000000, RZ, 0xc0, !PT ;  /* 0xff000000ddff7812 */ /* 0x000fe200078ac0ff */
[----:B------:R-:W-:Y:S01]  /*2b40*/  FMUL.FTZ R136, R135, UR17 ;  /* 0x0000001187887c20 */ /* 0x000fe20008410000 */
[----:B------:R-:W-:Y:S01]  /*2b50*/  SHF.R.U32.HI R134, RZ, 0x1d, R219 ;  /* 0x0000001dff867819 */ /* 0x000fe200000116db */
[----:B------:R-:W-:Y:S01]  /*2b60*/  FADD.FTZ R139, R139, -R158 ;  /* 0x8000009e8b8b7221 */ /* 0x000fe20000010000 */
[----:B------:R-:W-:Y:S01]  /*2b70*/  FSEL R227, R92, RZ, P5 ;  /* 0x000000ff5ce37208 */ /* 0x000fe20002800000 */
[--C-:B------:R-:W-:Y:S01]  /*2b80*/  FFMA.FTZ R80, R159, R79, R89.reuse ;  /* 0x0000004f9f507223 */ /* 0x100fe20000010059 */
[----:B------:R-:W-:Y:S01]  /*2b90*/  @P3 LOP3.LUT P5, RZ, R125, 0xff000000, RZ, 0xc0, !PT ;  /* 0xff0000007dff3812 */ /* 0x000fe200078ac0ff */
[----:B------:R-:W-:Y:S01]  /*2ba0*/  FMUL.FTZ R155, R220, R139 ;  /* 0x0000008bdc9b7220 */ /* 0x000fe20000410000 */
[----:B------:R-:W-:Y:S01]  /*2bb0*/  FFMA.FTZ R81, R226, R79, R89 ;  /* 0x0000004fe2517223 */ /* 0x000fe20000010059 */
[----:B------:R-:W-:Y:S01]  /*2bc0*/  FADD.FTZ R157, R157, -R80 ;  /* 0x800000509d9d7221 */ /* 0x000fe20000010000 */
[----:B------:R-:W-:Y:S01]  /*2bd0*/  @P3 FSEL R92, R92, RZ, P5 ;  /* 0x000000ff5c5c3208 */ /* 0x000fe20002800000 */
[----:B------:R-:W-:Y:S01]  /*2be0*/  @P0 FADD.FTZ R155, R56, R155 ;  /* 0x0000009b389b0221 */ /* 0x000fe20000010000 */
[----:B------:R-:W-:Y:S01]  /*2bf0*/  @P1 LEA R82, P5, R219, UR18, 0x4 ;  /* 0x00000012db521c11 */ /* 0x000fe2000f8a20ff */
[----:B------:R-:W-:Y:S01]  /*2c00*/  FADD.FTZ R139, R142, -R81 ;  /* 0x800000518e8b7221 */ /* 0x000fe20000010000 */
[----:B------:R-:W-:Y:S01]  /*2c10*/  FMUL.FTZ R156, R220, R131 ;  /* 0x00000083dc9c7220 */ /* 0x000fe20000410000 */
[----:B------:R-:W-:Y:S01]  /*2c20*/  FMUL.FTZ R138, R155, UR17 ;  /* 0x000000119b8a7c20 */ /* 0x000fe20008410000 */
[----:B------:R-:W-:Y:S01]  /*2c30*/  @P1 LEA.HI.X R83, R219, UR19, RZ, 0x4, P5 ;  /* 0x00000013db531c11 */ /* 0x000fe2000a8f24ff */
[----:B------:R-:W-:Y:S01]  /*2c40*/  F2F.BF16.F32 R226, R76 ;  /* 0x0000004c00e27304 */ /* 0x000fe20000202000 */
[----:B------:R-:W-:Y:S01]  /*2c50*/  IADD3 R84, P5, R153, UR20, RZ ;  /* 0x0000001499547c10 */ /* 0x000fe2000ffbe0ff */
[--C-:B------:R-:W-:Y:S01]  /*2c60*/  FFMA.FTZ R228, R228, R79, R89.reuse ;  /* 0x0000004fe4e47223 */ /* 0x100fe20000010059 */
[----:B------:R-:W-:Y:S01]  /*2c70*/  @P0 FADD.FTZ R156, R59, R156 ;  /* 0x0000009c3b9c0221 */ /* 0x000fe20000010000 */
[----:B------:R-:W-:Y:S01]  /*2c80*/  FMUL.FTZ R132, R220, R157 ;  /* 0x0000009ddc847220 */ /* 0x000fe20000410000 */
[----:B------:R-:W-:Y:S01]  /*2c90*/  IADD3.X R85, R134, UR21, RZ, P5, !PT ;  /* 0x0000001586557c10 */ /* 0x000fe2000affe4ff */
[----:B------:R-:W-:Y:S01]  /*2ca0*/  FADD.FTZ R143, R143, -R228 ;  /* 0x800000e48f8f7221 */ /* 0x000fe20000010000 */
[----:B------:R-:W-:Y:S01]  /*2cb0*/  LOP3.LUT P5, RZ, R222, 0xff00, RZ, 0xc0, !PT ;  /* 0x0000ff00deff7812 */ /* 0x000fe200078ac0ff */
[----:B------:R-:W-:Y:S01]  /*2cc0*/  FMUL.FTZ R162, R156, UR17 ;  /* 0x000000119ca27c20 */ /* 0x000fe20008410000 */
[----:B------:R-:W-:Y:S01]  /*2cd0*/  @P0 FADD.FTZ R132, R61, R132 ;  /* 0x000000843d840221 */ /* 0x000fe20000010000 */
[----:B------:R-:W-:Y:S01]  /*2ce0*/  FMUL.FTZ R131, R220, R139 ;  /* 0x0000008bdc837220 */ /* 0x000fe20000410000 */
[----:B------:R-:W-:Y:S01]  /*2cf0*/  FSEL R137, R133, RZ, P5 ;  /* 0x000000ff85897208 */ /* 0x000fe20002800000 */
[----:B------:R0:W-:Y:S01]  /*2d00*/  F2F.BF16.F32 R221, R95 ;  /* 0x0000005f00dd7304 */ /* 0x0001e20000202000 */
[----:B------:R-:W-:Y:S01]  /*2d10*/  @P3 LOP3.LUT P5, RZ, R211, 0xff00, RZ, 0xc0, !PT ;  /* 0x0000ff00d3ff3812 */ /* 0x000fe200078ac0ff */
[-C--:B------:R-:W-:Y:S01]  /*2d20*/  FFMA.FTZ R141, R141, R79.reuse, R89 ;  /* 0x0000004f8d8d7223 */ /* 0x080fe20000010059 */
[----:B------:R-:W-:Y:S01]  /*2d30*/  FMUL.FTZ R157, R132, UR17 ;  /* 0x00000011849d7c20 */ /* 0x000fe20008410000 */
[----:B------:R-:W-:Y:S01]  /*2d40*/  @P0 FADD.FTZ R131, R62, R131 ;  /* 0x000000833e830221 */ /* 0x000fe20000010000 */
[----:B------:R-:W-:Y:S01]  /*2d50*/  @P3 FSEL R133, R133, RZ, P5 ;  /* 0x000000ff85853208 */ /* 0x000fe20002800000 */
[----:B------:R-:W-:Y:S01]  /*2d60*/  FFMA.FTZ R152, R161, R79, R89 ;  /* 0x0000004fa1987223 */ /* 0x000fe20000010059 */
[----:B------:R-:W-:Y:S01]  /*2d70*/  LOP3.LUT P5, RZ, R222, 0xff0000, RZ, 0xc0, !PT ;  /* 0x00ff0000deff7812 */ /* 0x000fe200078ac0ff */
[----:B------:R-:W-:Y:S01]  /*2d80*/  FADD.FTZ R141, R140, -R141 ;  /* 0x8000008d8c8d7221 */ /* 0x000fe20000010000 */
[----:B0-----:R-:W-:Y:S01]  /*2d90*/  FMUL.FTZ R95, R220, R143 ;  /* 0x0000008fdc5f7220 */ /* 0x001fe20000410000 */
[----:B------:R-:W-:Y:S01]  /*2da0*/  FMUL.FTZ R154, R131, UR17 ;  /* 0x00000011839a7c20 */ /* 0x000fe20008410000 */
[----:B------:R-:W-:Y:S01]  /*2db0*/  FSEL R219, R136, RZ, P5 ;  /* 0x000000ff88db7208 */ /* 0x000fe20002800000 */
[----:B------:R-:W-:Y:S01]  /*2dc0*/  FADD.FTZ R147, R147, -R152 ;  /* 0x8000009893937221 */ /* 0x000fe20000010000 */
[----:B------:R-:W-:Y:S01]  /*2dd0*/  @P3 LOP3.LUT P5, RZ, R211, 0xff0000, RZ, 0xc0, !PT ;  /* 0x00ff0000d3ff3812 */ /* 0x000fe200078ac0ff */
[----:B------:R-:W-:Y:S01]  /*2de0*/  @P0 FADD.FTZ R95, R60, R95 ;  /* 0x0000005f3c5f0221 */ /* 0x000fe20000010000 */
[C---:B------:R-:W-:Y:S01]  /*2df0*/  FMUL.FTZ R152, R220.reuse, R141 ;  /* 0x0000008ddc987220 */ /* 0x040fe20000410000 */
[----:B------:R-:W-:Y:S01]  /*2e00*/  FMUL.FTZ R140, R220, R147 ;  /* 0x00000093dc8c7220 */ /* 0x000fe20000410000 */
[----:B------:R-:W-:Y:S01]  /*2e10*/  @P3 FSEL R136, R136, RZ, P5 ;  /* 0x000000ff88883208 */ /* 0x000fe20002800000 */
[----:B------:R-:W-:Y:S01]  /*2e20*/  FMUL.FTZ R142, R95, UR17 ;  /* 0x000000115f8e7c20 */ /* 0x000fe20008410000 */
[----:B------:R-:W-:Y:S01]  /*2e30*/  @P1 LEA R80, P5, R218, UR18, 0x4 ;  /* 0x00000012da501c11 */ /* 0x000fe2000f8a20ff */
[----:B------:R-:W-:Y:S01]  /*2e40*/  @P0 FADD.FTZ R152, R63, R152 ;  /* 0x000000983f980221 */ /* 0x000fe20000010000 */
[-CC-:B------:R-:W-:Y:S01]  /*2e50*/  FFMA.FTZ R232, R232, R79.reuse, R89.reuse ;  /* 0x0000004fe8e87223 */ /* 0x180fe20000010059 */
[----:B------:R-:W-:Y:S01]  /*2e60*/  @P0 FADD.FTZ R140, R65, R140 ;  /* 0x0000008c418c0221 */ /* 0x000fe20000010000 */
[----:B------:R-:W-:Y:S01]  /*2e70*/  @P1 LEA.HI.X R81, R218, UR19, RZ, 0x4, P5 ;  /* 0x00000013da511c11 */ /* 0x000fe2000a8f24ff */
[----:B------:R-:W-:Y:S01]  /*2e80*/  FMUL.FTZ R159, R152, UR17 ;  /* 0x00000011989f7c20 */ /* 0x000fe20008410000 */
[----:B------:R-:W-:Y:S01]  /*2e90*/  LOP3.LUT P5, RZ, R222, 0xff, RZ, 0xc0, !PT ;  /* 0x000000ffdeff7812 */ /* 0x000fe200078ac0ff */
[----:B------:R-:W-:Y:S01]  /*2ea0*/  FADD.FTZ R139, R163, -R232 ;  /* 0x800000e8a38b7221 */ /* 0x000fe20000010000 */
[-CC-:B------:R-:W-:Y:S01]  /*2eb0*/  FFMA.FTZ R145, R145, R79.reuse, R89.reuse ;  /* 0x0000004f91917223 */ /* 0x180fe20000010059 */
[----:B------:R-:W-:Y:S01]  /*2ec0*/  FFMA.FTZ R147, R234, R79, R89 ;  /* 0x0000004fea937223 */ /* 0x000fe20000010059 */
[----:B------:R-:W-:Y:S01]  /*2ed0*/  FSEL R76, R138, RZ, P5 ;  /* 0x000000ff8a4c7208 */ /* 0x000fe20002800000 */
[----:B------:R-:W-:Y:S01]  /*2ee0*/  FMUL.FTZ R139, R220, R139 ;  /* 0x0000008bdc8b7220 */ /* 0x000fe20000410000 */
[----:B------:R-:W-:Y:S01]  /*2ef0*/  @P3 LOP3.LUT P5, RZ, R211, 0xff, RZ, 0xc0, !PT ;  /* 0x000000ffd3ff3812 */ /* 0x000fe200078ac0ff */
[----:B------:R-:W-:Y:S01]  /*2f00*/  FADD.FTZ R145, R144, -R145 ;  /* 0x8000009190917221 */ /* 0x000fe20000010000 */
[----:B------:R-:W-:Y:S01]  /*2f10*/  F2F.BF16.F32 R161, R76 ;  /* 0x0000004c00a17304 */ /* 0x000fe20000202000 */
[-C--:B------:R-:W-:Y:S01]  /*2f20*/  FFMA.FTZ R144, R165, R79.reuse, R89 ;  /* 0x0000004fa5907223 */ /* 0x080fe20000010059 */
[----:B------:R-:W-:Y:S01]  /*2f30*/  @P3 FSEL R138, R138, RZ, P5 ;  /* 0x000000ff8a8a3208 */ /* 0x000fe20002800000 */
[----:B------:R-:W-:Y:S01]  /*2f40*/  @P0 FADD.FTZ R139, R64, R139 ;  /* 0x0000008b408b0221 */ /* 0x000fe20000010000 */
[----:B------:R-:W-:Y:S01]  /*2f50*/  LOP3.LUT P5, RZ, R222, 0xff000000, RZ, 0xc0, !PT ;  /* 0xff000000deff7812 */ /* 0x000fe200078ac0ff */
[----:B------:R-:W-:Y:S01]  /*2f60*/  FADD.FTZ R151, R151, -R144 ;  /* 0x8000009097977221 */ /* 0x000fe20000010000 */
[----:B------:R-:W-:Y:S01]  /*2f70*/  FADD.FTZ R147, R150, -R147 ;  /* 0x8000009396937221 */ /* 0x000fe20000010000 */
[----:B------:R-:W-:Y:S01]  /*2f80*/  FFMA.FTZ R236, R236, R79, R89 ;  /* 0x0000004fecec7223 */ /* 0x000fe20000010059 */
[----:B------:R-:W-:Y:S01]  /*2f90*/  FSEL R143, R162, RZ, P5 ;  /* 0x000000ffa28f7208 */ /* 0x000fe20002800000 */
[----:B------:R0:W-:Y:S01]  /*2fa0*/  F2F.BF16.F32 R222, R137 ;  /* 0x0000008900de7304 */ /* 0x0001e20000202000 */
[----:B------:R-:W-:Y:S01]  /*2fb0*/  LOP3.LUT P5, RZ, R223, 0xff00, RZ, 0xc0, !PT ;  /* 0x0000ff00dfff7812 */ /* 0x000fe200078ac0ff */
[C---:B------:R-:W-:Y:S01]  /*2fc0*/  FMUL.FTZ R144, R220.reuse, R151 ;  /* 0x00000097dc907220 */ /* 0x040fe20000410000 */
[----:B------:R-:W-:Y:S01]  /*2fd0*/  FMUL.FTZ R147, R220, R147 ;  /* 0x00000093dc937220 */ /* 0x000fe20000410000 */
[----:B------:R-:W-:Y:S01]  /*2fe0*/  FADD.FTZ R151, R225, -R236 ;  /* 0x800000ece1977221 */ /* 0x000fe20000010000 */
[----:B------:R-:W-:Y:S01]  /*2ff0*/  FSEL R228, R157, RZ, P5 ;  /* 0x000000ff9de47208 */ /* 0x000fe20002800000 */
[----:B------:R-:W-:Y:S01]  /*3000*/  @P0 FADD.FTZ R144, R69, R144 ;  /* 0x0000009045900221 */ /* 0x000fe20000010000 */
[----:B------:R-:W-:Y:S01]  /*3010*/  LOP3.LUT P5, RZ, R223, 0xff0000, RZ, 0xc0, !PT ;  /* 0x00ff0000dfff7812 */ /* 0x000fe200078ac0ff */
[----:B------:R-:W-:Y:S01]  /*3020*/  @P0 FADD.FTZ R147, R70, R147 ;  /* 0x0000009346930221 */ /* 0x000fe20000010000 */
[-CC-:B0-----:R-:W-:Y:S01]  /*3030*/  FFMA.FTZ R137, R230, R79.reuse, R89.reuse ;  /* 0x0000004fe6897223 */ /* 0x181fe20000010059 */
[----:B------:R-:W-:Y:S01]  /*3040*/  FFMA.FTZ R79, R149, R79, R89 ;  /* 0x0000004f954f7223 */ /* 0x000fe20000010059 */
[----:B------:R-:W-:Y:S01]  /*3050*/  FSEL R158, R154, RZ, P5 ;  /* 0x000000ff9a9e7208 */ /* 0x000fe20002800000 */
[----:B------:R0:W1:Y:S01]  /*3060*/  F2F.BF16.F32 R230, R143 ;  /* 0x0000008f00e67304 */ /* 0x0000620000202000 */
[C---:B------:R-:W-:Y:S01]  /*3070*/  LOP3.LUT P5, RZ, R223.reuse, 0xff, RZ, 0xc0, !PT ;  /* 0x000000ffdfff7812 */ /* 0x040fe200078ac0ff */
[----:B------:R-:W-:Y:S01]  /*3080*/  FADD.FTZ R137, R146, -R137 ;  /* 0x8000008992897221 */ /* 0x000fe20000010000 */
[----:B------:R-:W-:Y:S01]  /*3090*/  FMUL.FTZ R146, R140, UR17 ;  /* 0x000000118c927c20 */ /* 0x000fe20008410000 */
[----:B------:R-:W-:Y:S01]  /*30a0*/  FMUL.FTZ R149, R144, UR17 ;  /* 0x0000001190957c20 */ /* 0x000fe20008410000 */
[----:B------:R-:W-:Y:S01]  /*30b0*/  FSEL R160, R142, RZ, P5 ;  /* 0x000000ff8ea07208 */ /* 0x000fe20002800000 */
[----:B------:R-:W-:Y:S01]  /*30c0*/  FMUL.FTZ R141, R220, R137 ;  /* 0x00000089dc8d7220 */ /* 0x000fe20000410000 */
[----:B------:R-:W-:Y:S01]  /*30d0*/  LOP3.LUT P5, RZ, R223, 0xff000000, RZ, 0xc0, !PT ;  /* 0xff000000dfff7812 */ /* 0x000fe200078ac0ff */
[----:B------:R-:W-:Y:S01]  /*30e0*/  FMUL.FTZ R137, R139, UR17 ;  /* 0x000000118b897c20 */ /* 0x000fe20008410000 */
[----:B------:R2:W-:Y:S01]  /*30f0*/  F2F.BF16.F32 R223, R158 ;  /* 0x0000009e00df7304 */ /* 0x0005e20000202000 */
[----:B------:R-:W-:Y:S01]  /*3100*/  @P0 FADD.FTZ R141, R66, R141 ;  /* 0x0000008d428d0221 */ /* 0x000fe20000010000 */
[----:B------:R-:W-:Y:S01]  /*3110*/  FSEL R76, R159, RZ, P5 ;  /* 0x000000ff9f4c7208 */ /* 0x000fe20002800000 */
[----:B------:R-:W-:Y:S01]  /*3120*/  FADD.FTZ R79, R148, -R79 ;  /* 0x8000004f944f7221 */ /* 0x000fe20000010000 */
[----:B------:R-:W-:Y:S01]  /*3130*/  LOP3.LUT P5, RZ, R224, 0xff00, RZ, 0xc0, !PT ;  /* 0x0000ff00e0ff7812 */ /* 0x000fe200078ac0ff */
[----:B0-----:R-:W-:Y:S01]  /*3140*/  FMUL.FTZ R143, R141, UR17 ;  /* 0x000000118d8f7c20 */ /* 0x001fe20008410000 */
[----:B------:R-:W-:Y:S01]  /*3150*/  FMUL.FTZ R148, R147, UR17 ;  /* 0x0000001193947c20 */ /* 0x000fe20008410000 */
[----:B------:R-:W-:Y:S01]  /*3160*/  FMUL.FTZ R151, R220, R151 ;  /* 0x00000097dc977220 */ /* 0x000fe20000410000 */
[----:B------:R-:W-:Y:S01]  /*3170*/  FSEL R231, R146, RZ, P5 ;  /* 0x000000ff92e77208 */ /* 0x000fe20002800000 */
[----:B--2---:R-:W-:Y:S01]  /*3180*/  FMUL.FTZ R158, R220, R145 ;  /* 0x00000091dc9e7220 */ /* 0x004fe20000410000 */
[----:B------:R-:W-:Y:S01]  /*3190*/  LOP3.LUT P5, RZ, R224, 0xff0000, RZ, 0xc0, !PT ;  /* 0x00ff0000e0ff7812 */ /* 0x000fe200078ac0ff */
[----:B------:R-:W-:Y:S01]  /*31a0*/  F2F.BF16.F32 R227, R227 ;  /* 0x000000e300e37304 */ /* 0x000fe20000202000 */
[----:B------:R-:W-:Y:S01]  /*31b0*/  FMUL.FTZ R220, R220, R79 ;  /* 0x0000004fdcdc7220 */ /* 0x000fe20000410000 */
[----:B------:R-:W-:Y:S01]  /*31c0*/  @P0 FADD.FTZ R158, R67, R158 ;  /* 0x0000009e439e0221 */ /* 0x000fe20000010000 */
[----:B------:R-:W-:Y:S01]  /*31d0*/  FSEL R229, R143, RZ, P5 ;  /* 0x000000ff8fe57208 */ /* 0x000fe20002800000 */
[----:B------:R-:W-:Y:S01]  /*31e0*/  @P0 FADD.FTZ R151, R68, R151 ;  /* 0x0000009744970221 */ /* 0x000fe20000010000 */
[----:B------:R-:W-:Y:S01]  /*31f0*/  LOP3.LUT P5, RZ, R224, 0xff, RZ, 0xc0, !PT ;  /* 0x000000ffe0ff7812 */ /* 0x000fe200078ac0ff */
[----:B------:R-:W-:Y:S01]  /*3200*/  FMUL.FTZ R145, R158, UR17 ;  /* 0x000000119e917c20 */ /* 0x000fe20008410000 */
[----:B------:R-:W-:Y:S01]  /*3210*/  @P0 FADD.FTZ R220, R71, R220 ;  /* 0x000000dc47dc0221 */ /* 0x000fe20000010000 */
[----:B------:R-:W-:Y:S01]  /*3220*/  F2F.BF16.F32 R93, R93 ;  /* 0x0000005d005d7304 */ /* 0x000fe20000202000 */
[----:B------:R-:W-:Y:S01]  /*3230*/  FSEL R232, R137, RZ, P5 ;  /* 0x000000ff89e87208 */ /* 0x000fe20002800000 */
[----:B-1----:R-:W-:Y:S01]  /*3240*/  IMAD.U32 R230, R230, 0x10000, RZ ;  /* 0x00010000e6e67824 */ /* 0x002fe200078e00ff */
[----:B------:R-:W-:Y:S01]  /*3250*/  LOP3.LUT P5, RZ, R224, 0xff000000, RZ, 0xc0, !PT ;  /* 0xff000000e0ff7812 */ /* 0x000fe200078ac0ff */
[----:B------:R-:W-:Y:S01]  /*3260*/  FMUL.FTZ R150, R220, UR17 ;  /* 0x00000011dc967c20 */ /* 0x000fe20008410000 */
[----:B------:R-:W-:-:S02]  /*3270*/  @P3 F2FP.BF16.F32.PACK_AB R87, RZ, R87 ;  /* 0x00000057ff57323e */ /* 0x000fc400000010ff */
[----:B------:R-:W-:Y:S01]  /*3280*/  FSEL R89, R145, RZ, P5 ;  /* 0x000000ff91597208 */ /* 0x000fe20002800000 */
[----:B------:R-:W0:Y:S01]  /*3290*/  F2F.BF16.F32 R224, R76 ;  /* 0x0000004c00e07304 */ /* 0x000e220000202000 */
[C---:B------:R-:W-:Y:S02]  /*32a0*/  LOP3.LUT P5, RZ, R164.reuse, 0xff00, RZ, 0xc0, !PT ;  /* 0x0000ff00a4ff7812 */ /* 0x040fe400078ac0ff */
[----:B------:R-:W-:Y:S02]  /*32b0*/  @P3 F2FP.BF16.F32.PACK_AB R86, RZ, R86 ;  /* 0x00000056ff56323e */ /* 0x000fe400000010ff */
[----:B------:R-:W-:Y:S02]  /*32c0*/  FSEL R234, R149, RZ, P5 ;  /* 0x000000ff95ea7208 */ /* 0x000fe40002800000 */
[----:B------:R-:W-:Y:S01]  /*32d0*/  LOP3.LUT P5, RZ, R164, 0xff0000, RZ, 0xc0, !PT ;  /* 0x00ff0000a4ff7812 */ /* 0x000fe200078ac0ff */
[----:B------:R1:W-:Y:S01]  /*32e0*/  F2F.BF16.F32 R225, R232 ;  /* 0x000000e800e17304 */ /* 0x0003e20000202000 */
[----:B------:R-:W-:-:S02]  /*32f0*/  @P3 PRMT R216, R87, 0x7610, R216 ;  /* 0x0000761057d83816 */ /* 0x000fc400000000d8 */
[----:B------:R-:W-:Y:S02]  /*3300*/  FSEL R233, R148, RZ, P5 ;  /* 0x000000ff94e97208 */ /* 0x000fe40002800000 */
[----:B------:R-:W-:Y:S02]  /*3310*/  ISETP.NE.U32.AND P5, PT, RZ, UR18, PT ;  /* 0x00000012ff007c0c */ /* 0x000fe4000bfa5070 */
[----:B------:R-:W-:Y:S01]  /*3320*/  @P3 PRMT R187, R86, 0x7610, R187 ;  /* 0x0000761056bb3816 */ /* 0x000fe200000000bb */
[----:B------:R-:W-:Y:S01]  /*3330*/  IMAD.WIDE.U32 R86, R226, 0x10000, RZ ;  /* 0x00010000e2567825 */ /* 0x000fe200078e00ff */
[----:B------:R-:W-:Y:S01]  /*3340*/  ISETP.NE.AND.EX P0, PT, RZ, UR19, PT, P5 ;  /* 0x00000013ff007c0c */ /* 0x000fe2000bf05350 */
[----:B------:R-:W2:Y:S01]  /*3350*/  F2F.BF16.F32 R228, R228 ;  /* 0x000000e400e47304 */ /* 0x000ea20000202000 */
[----:B------:R-:W-:Y:S01]  /*3360*/  LOP3.LUT P5, RZ, R164, 0xff000000, RZ, 0xc0, !PT ;  /* 0xff000000a4ff7812 */ /* 0x000fe200078ac0ff */
[----:B0-----:R-:W-:Y:S01]  /*3370*/  IMAD.U32 R224, R224, 0x10000, RZ ;  /* 0x00010000e0e07824 */ /* 0x001fe200078e00ff */
[----:B------:R-:W-:-:S02]  /*3380*/  SEL R76, R77, R72, P0 ;  /* 0x000000484d4c7207 */ /* 0x000fc40000000000 */
[----:B------:R-:W-:Y:S02]  /*3390*/  SEL R77, R78, R73, P0 ;  /* 0x000000494e4d7207 */ /* 0x000fe40000000000 */
[----:B------:R-:W-:Y:S01]  /*33a0*/  SEL R78, R91, R74, P0 ;  /* 0x0000004a5b4e7207 */ /* 0x000fe20000000000 */
[----:B------:R-:W0:Y:S01]  /*33b0*/  F2F.BF16.F32 R219, R219 ;  /* 0x000000db00db7304 */ /* 0x000e220000202000 */
[----:B------:R-:W-:Y:S02]  /*33c0*/  SEL R79, R90, R75, P0 ;  /* 0x0000004b5a4f7207 */ /* 0x000fe40000000000 */
[----:B------:R-:W-:Y:S02]  /*33d0*/  SHF.L.U32 R227, R227, 0x10, RZ ;  /* 0x00000010e3e37819 */ /* 0x000fe400000006ff */
[----:B-1----:R-:W-:Y:S01]  /*33e0*/  FSEL R232, R150, RZ, P5 ;  /* 0x000000ff96e87208 */ /* 0x002fe20002800000 */
[----:B------:R1:W-:Y:S01]  /*33f0*/  @P1 STG.E.128 desc[UR4][R82.64], R76 ;  /* 0x0000004c52001986 */ /* 0x0003e2000c101d04 */
[----:B------:R-:W-:Y:S01]  /*3400*/  LOP3.LUT P5, RZ, R164, 0xff, RZ, 0xc0, !PT ;  /* 0x000000ffa4ff7812 */ /* 0x000fe200078ac0ff */
[----:B------:R3:W-:Y:S01]  /*3410*/  F2F.BF16.F32 R163, R160 ;  /* 0x000000a000a37304 */ /* 0x0007e20000202000 */
[----:B------:R-:W-:-:S02]  /*3420*/  @P3 F2FP.BF16.F32.PACK_AB R88, RZ, R88 ;  /* 0x00000058ff58323e */ /* 0x000fc400000010ff */
[----:B------:R-:W-:Y:S02]  /*3430*/  @P3 F2FP.BF16.F32.PACK_AB R92, RZ, R92 ;  /* 0x0000005cff5c323e */ /* 0x000fe400000010ff */
[----:B------:R-:W-:Y:S02]  /*3440*/  @P3 PRMT R215, R88, 0x7610, R215 ;  /* 0x0000761058d73816 */ /* 0x000fe400000000d7 */
[----:B------:R-:W-:Y:S01]  /*3450*/  @P3 PRMT R126, R92, 0x7610, R126 ;  /* 0x000076105c7e3816 */ /* 0x000fe2000000007e */
[----:B------:R-:W4:Y:S01]  /*3460*/  F2F.BF16.F32 R165, R231 ;  /* 0x000000e700a57304 */ /* 0x000f220000202000 */
[----:B---3--:R-:W-:Y:S01]  /*3470*/  FMUL.FTZ R160, R151, UR17 ;  /* 0x0000001197a07c20 */ /* 0x008fe20008410000 */
[----:B-1----:R-:W-:-:S06]  /*3480*/  LOP3.LUT R77, R87, R227, R221, 0xfe, !PT ;  /* 0x000000e3574d7212 */ /* 0x002fcc00078efedd */
[----:B------:R1:W3:Y:S01]  /*3490*/  F2F.BF16.F32 R231, R89 ;  /* 0x0000005900e77304 */ /* 0x0002e20000202000 */
[----:B------:R-:W-:Y:S01]  /*34a0*/  LOP3.LUT R76, R86, R93, RZ, 0xfc, !PT ;  /* 0x0000005d564c7212 */ /* 0x000fe200078efcff */
[----:B------:R-:W-:Y:S01]  /*34b0*/  IMAD.WIDE.U32 R82, R222, 0x10000, RZ ;  /* 0x00010000de527825 */ /* 0x000fe200078e00ff */
[----:B------:R-:W-:Y:S02]  /*34c0*/  FSEL R86, R160, RZ, P5 ;  /* 0x000000ffa0567208 */ /* 0x000fe40002800000 */
[----:B------:R-:W-:Y:S01]  /*34d0*/  @P3 LOP3.LUT P5, RZ, R211, 0xff000000, RZ, 0xc0, !PT ;  /* 0xff000000d3ff3812 */ /* 0x000fe200078ac0ff */
[----:B------:R3:W-:Y:S01]  /*34e0*/  STG.E.64 desc[UR4][R84.64], R76 ;  /* 0x0000004c54007986 */ /* 0x0007e2000c101b04 */
[----:B--2---:R-:W-:Y:S01]  /*34f0*/  IMAD.WIDE.U32 R78, R228, 0x10000, RZ ;  /* 0x00010000e44e7825 */ /* 0x004fe200078e00ff */
[----:B------:R-:W2:Y:S01]  /*3500*/  F2F.BF16.F32 R164, R234 ;  /* 0x000000ea00a47304 */ /* 0x000ea20000202000 */
[----:B0-----:R-:W-:Y:S02]  /*3510*/  LOP3.LUT R91, R83, R230, R219, 0xfe, !PT ;  /* 0x000000e6535b7212 */ /* 0x001fe400078efedb */
[----:B------:R-:W-:-:S02]  /*3520*/  SHF.L.U32 R219, R218, 0x3, RZ ;  /* 0x00000003dadb7819 */ /* 0x000fc400000006ff */
[----:B------:R-:W-:Y:S01]  /*3530*/  LOP3.LUT R90, R82, R161, RZ, 0xfc, !PT ;  /* 0x000000a1525a7212 */ /* 0x000fe200078efcff */
[----:B----4-:R-:W-:Y:S01]  /*3540*/  IMAD.WIDE.U32 R82, R165, 0x10000, RZ ;  /* 0x00010000a5527825 */ /* 0x010fe200078e00ff */
[----:B------:R-:W-:Y:S01]  /*3550*/  @P3 FSEL R162, R162, RZ, P5 ;  /* 0x000000ffa2a23208 */ /* 0x000fe20002800000 */
[----:B------:R-:W0:Y:S01]  /*3560*/  F2F.BF16.F32 R232, R232 ;  /* 0x000000e800e87304 */ /* 0x000e220000202000 */
[----:B-1----:R-:W-:Y:S02]  /*3570*/  LOP3.LUT R89, R79, R224, R223, 0xfe, !PT ;  /* 0x000000e04f597212 */ /* 0x002fe400078efedf */
[----:B------:R-:W-:Y:S02]  /*3580*/  LOP3.LUT R88, R78, R163, RZ, 0xfc, !PT ;  /* 0x000000a34e587212 */ /* 0x000fe400078efcff */
[----:B------:R-:W-:Y:S02]  /*3590*/  SHF.R.U32.HI R218, RZ, 0x1d, R218 ;  /* 0x0000001dffda7819 */ /* 0x000fe400000116da */
[----:B------:R-:W-:Y:S01]  /*35a0*/  IADD3 R92, P5, R219, UR20, RZ ;  /* 0x00000014db5c7c10 */ /* 0x000fe2000ffbe0ff */
[----:B------:R-:W1:Y:S01]  /*35b0*/  F2F.BF16.F32 R229, R229 ;  /* 0x000000e500e57304 */ /* 0x000e620000202000 */
[----:B---3--:R-:W-:Y:S01]  /*35c0*/  SHF.L.U32 R231, R231, 0x10, RZ ;  /* 0x00000010e7e77819 */ /* 0x008fe200000006ff */
[----:B--2---:R-:W-:Y:S01]  /*35d0*/  IMAD.WIDE.U32 R78, R164, 0x10000, RZ ;  /* 0x00010000a44e7825 */ /* 0x004fe200078e00ff */
[----:B------:R-:W-:-:S02]  /*35e0*/  IADD3.X R93, R218, UR21, RZ, P5, !PT ;  /* 0x00000015da5d7c10 */ /* 0x000fc4000affe4ff */
[----:B------:R-:W-:Y:S01]  /*35f0*/  @P3 LOP3.LUT P5, RZ, R212, 0xff00, RZ, 0xc0, !PT ;  /* 0x0000ff00d4ff3812 */ /* 0x000fe200078ac0ff */
[----:B0-----:R-:W-:Y:S02]  /*3600*/  IMAD.U32 R161, R232, 0x10000, RZ ;  /* 0x00010000e8a17824 */ /* 0x001fe400078e00ff */
[----:B------:R-:W0:Y:S01]  /*3610*/  F2F.BF16.F32 R233, R233 ;  /* 0x000000e900e97304 */ /* 0x000e220000202000 */
[----:B-1----:R-:W-:-:S07]  /*3620*/  LOP3.LUT R87, R83, R231, R229, 0xfe, !PT ;  /* 0x000000e753577212 */ /* 0x002fce00078efee5 */
[----:B------:R1:W2:Y:S01]  /*3630*/  F2F.BF16.F32 R221, R86 ;  /* 0x0000005600dd7304 */ /* 0x0002a20000202000 */
[----:B0-----:R-:W-:Y:S02]  /*3640*/  LOP3.LUT R83, R79, R161, R233, 0xfe, !PT ;  /* 0x000000a14f537212 */ /* 0x001fe400078efee9 */
[----:B-1----:R-:W-:Y:S02]  /*3650*/  LOP3.LUT R86, R82, R225, RZ, 0xfc, !PT ;  /* 0x000000e152567212 */ /* 0x002fe400078efcff */
[----:B--2---:R-:W-:Y:S01]  /*3660*/  LOP3.LUT R82, R78, R221, RZ, 0xfc, !PT ;  /* 0x000000dd4e527212 */ /* 0x004fe200078efcff */
[----:B------:R-:W-:Y:S06]  /*3670*/  @!P3 BRA `(.L_x_1431) ;  /* 0x000000000020b947 */ /* 0x000fec0003800000 */
        /* <DEDUP_REMOVED lines=8> */
.L_x_1431:
[----:B0-----:R-:W-:Y:S02]  /*3700*/  SEL R77, R130, R73, P0 ;  /* 0x00000049824d7207 */ /* 0x001fe40000000000 */
[----:B------:R-:W-:Y:S02]  /*3710*/  SEL R78, R135, R74, P0 ;  /* 0x0000004a874e7207 */ /* 0x000fe40000000000 */
[----:B------:R-:W-:Y:S02]  /*3720*/  SEL R79, R156, R75, P0 ;  /* 0x0000004b9c4f7207 */ /* 0x000fe40000000000 */
[----:B------:R-:W-:Y:S02]  /*3730*/  SEL R76, R155, R72, P0 ;  /* 0x000000489b4c7207 */ /* 0x000fe40000000000 */
[----:B------:R-:W-:Y:S02]  /*3740*/  @P3 FSEL R157, R157, RZ, P5 ;  /* 0x000000ff9d9d3208 */ /* 0x000fe40002800000 */
[----:B------:R-:W-:Y:S01]  /*3750*/  @P3 LOP3.LUT P5, RZ, R212, 0xff0000, RZ, 0xc0, !PT ;  /* 0x00ff0000d4ff3812 */ /* 0x000fe200078ac0ff */
[----:B------:R0:W-:Y:S01]  /*3760*/  @P1 STG.E.128 desc[UR4][R80.64], R76 ;  /* 0x0000004c50001986 */ /* 0x0001e2000c101d04 */
[----:B------:R-:W-:-:S02]  /*3770*/  @P3 F2FP.BF16.F32.PACK_AB R133, RZ, R133 ;  /* 0x00000085ff85323e */ /* 0x000fc400000010ff */
[----:B------:R-:W-:Y:S01]  /*3780*/  @P3 FSEL R154, R154, RZ, P5 ;  /* 0x000000ff9a9a3208 */ /* 0x000fe20002800000 */
[----:B------:R0:W-:Y:S01]  /*3790*/  STG.E.64 desc[UR4][R92.64], R90 ;  /* 0x0000005a5c007986 */ /* 0x0001e2000c101b04 */
[C---:B------:R-:W-:Y:S02]  /*37a0*/  @P1 LEA R84, P5, R217.reuse, UR18, 0x4 ;  /* 0x00000012d9541c11 */ /* 0x040fe4000f8a20ff */
[----:B------:R-:W-:Y:S02]  /*37b0*/  @P3 F2FP.BF16.F32.PACK_AB R136, RZ, R136 ;  /* 0x00000088ff88323e */ /* 0x000fe400000010ff */
[----:B------:R-:W-:Y:S02]  /*37c0*/  @P1 LEA.HI.X R85, R217, UR19, RZ, 0x4, P5 ;  /* 0x00000013d9551c11 */ /* 0x000fe4000a8f24ff */
[----:B------:R-:W-:Y:S02]  /*37d0*/  @P3 LOP3.LUT P5, RZ, R212, 0xff, RZ, 0xc0, !PT ;  /* 0x000000ffd4ff3812 */ /* 0x000fe400078ac0ff */
[----:B------:R-:W-:-:S02]  /*37e0*/  @P3 F2FP.BF16.F32.PACK_AB R138, RZ, R138 ;  /* 0x0000008aff8a323e */ /* 0x000fc400000010ff */
[----:B------:R-:W-:Y:S02]  /*37f0*/  @P3 F2FP.BF16.F32.PACK_AB R162, RZ, R162 ;  /* 0x000000a2ffa2323e */ /* 0x000fe400000010ff */
[----:B------:R-:W-:Y:S01]  /*3800*/  @P3 PRMT R216, R133, 0x7610, R216 ;  /* 0x0000761085d83816 */ /* 0x000fe200000000d8 */
[----:B------:R-:W-:Y:S01]  /*3810*/  IMAD.SHL.U32 R133, R217, 0x8, RZ ;  /* 0x00000008d9857824 */ /* 0x000fe200078e00ff */
[----:B------:R-:W-:Y:S02]  /*3820*/  @P3 FSEL R142, R142, RZ, P5 ;  /* 0x000000ff8e8e3208 */ /* 0x000fe40002800000 */
[----:B------:R-:W-:Y:S02]  /*3830*/  @P3 LOP3.LUT P5, RZ, R212, 0xff000000, RZ, 0xc0, !PT ;  /* 0xff000000d4ff3812 */ /* 0x000fe400078ac0ff */
[----:B------:R-:W-:Y:S02]  /*3840*/  @P3 PRMT R187, R136, 0x7610, R187 ;  /* 0x0000761088bb3816 */ /* 0x000fe400000000bb */
[----:B------:R-:W-:-:S02]  /*3850*/  @P3 PRMT R215, R138, 0x7610, R215 ;  /* 0x000076108ad73816 */ /* 0x000fc400000000d7 */
[----:B------:R-:W-:Y:S01]  /*3860*/  @P3 PRMT R126, R162, 0x7610, R126 ;  /* 0x00007610a27e3816 */ /* 0x000fe2000000007e */
[----:B0-----:R-:W-:Y:S06]  /*3870*/  @!P3 BRA `(.L_x_1432) ;  /* 0x000000000020b947 */ /* 0x001fec0003800000 */
        /* <DEDUP_REMOVED lines=8> */
.L_x_1432:
[----:B------:R-:W-:Y:S02]  /*3900*/  @P3 FSEL R159, R159, RZ, P5 ;  /* 0x000000ff9f9f3208 */ /* 0x000fe40002800000 */
[----:B------:R-:W-:Y:S02]  /*3910*/  SHF.R.U32.HI R92, RZ, 0x1d, R217 ;  /* 0x0000001dff5c7819 */ /* 0x000fe400000116d9 */
[----:B------:R-:W-:Y:S02]  /*3920*/  IADD3 R80, P5, R133, UR20, RZ ;  /* 0x0000001485507c10 */ /* 0x000fe4000ffbe0ff */
[----:B0-----:R-:W-:Y:S02]  /*3930*/  SEL R77, R132, R73, P0 ;  /* 0x00000049844d7207 */ /* 0x001fe40000000000 */
[----:B------:R-:W-:Y:S02]  /*3940*/  SEL R78, R131, R74, P0 ;  /* 0x0000004a834e7207 */ /* 0x000fe40000000000 */
[----:B------:R-:W-:-:S02]  /*3950*/  SEL R79, R152, R75, P0 ;  /* 0x0000004b984f7207 */ /* 0x000fc40000000000 */
[----:B------:R-:W-:Y:S02]  /*3960*/  SEL R76, R95, R72, P0 ;  /* 0x000000485f4c7207 */ /* 0x000fe40000000000 */
[----:B------:R-:W-:Y:S02]  /*3970*/  IADD3.X R81, R92, UR21, RZ, P5, !PT ;  /* 0x000000155c517c10 */ /* 0x000fe4000affe4ff */
[C---:B------:R-:W-:Y:S01]  /*3980*/  @P3 LOP3.LUT P5, RZ, R213.reuse, 0xff00, RZ, 0xc0, !PT ;  /* 0x0000ff00d5ff3812 */ /* 0x040fe200078ac0ff */
[----:B------:R0:W-:Y:S01]  /*3990*/  @P1 STG.E.128 desc[UR4][R84.64], R76 ;  /* 0x0000004c54001986 */ /* 0x0001e2000c101d04 */
[----:B------:R-:W-:Y:S02]  /*39a0*/  @P3 F2FP.BF16.F32.PACK_AB R157, RZ, R157 ;  /* 0x0000009dff9d323e */ /* 0x000fe400000010ff */
[----:B------:R-:W-:Y:S01]  /*39b0*/  @P3 FSEL R146, R146, RZ, P5 ;  /* 0x000000ff92923208 */ /* 0x000fe20002800000 */
[----:B------:R1:W-:Y:S01]  /*39c0*/  STG.E.64 desc[UR4][R80.64], R88 ;  /* 0x0000005850007986 */ /* 0x0003e2000c101b04 */
[----:B------:R-:W-:-:S02]  /*39d0*/  @P3 LOP3.LUT P5, RZ, R213, 0xff0000, RZ, 0xc0, !PT ;  /* 0x00ff0000d5ff3812 */ /* 0x000fc400078ac0ff */
[----:B------:R-:W-:Y:S02]  /*39e0*/  @P3 F2FP.BF16.F32.PACK_AB R154, RZ, R154 ;  /* 0x0000009aff9a323e */ /* 0x000fe400000010ff */
[----:B------:R-:W-:Y:S02]  /*39f0*/  @P3 FSEL R143, R143, RZ, P5 ;  /* 0x000000ff8f8f3208 */ /* 0x000fe40002800000 */
[C---:B------:R-:W-:Y:S02]  /*3a00*/  @P1 LEA R90, P5, R209.reuse, UR18, 0x4 ;  /* 0x00000012d15a1c11 */ /* 0x040fe4000f8a20ff */
[----:B------:R-:W-:Y:S02]  /*3a10*/  @P3 F2FP.BF16.F32.PACK_AB R142, RZ, R142 ;  /* 0x0000008eff8e323e */ /* 0x000fe400000010ff */
[----:B------:R-:W-:Y:S02]  /*3a20*/  @P3 F2FP.BF16.F32.PACK_AB R159, RZ, R159 ;  /* 0x0000009fff9f323e */ /* 0x000fe400000010ff */
[----:B------:R-:W-:-:S02]  /*3a30*/  @P1 LEA.HI.X R91, R209, UR19, RZ, 0x4, P5 ;  /* 0x00000013d15b1c11 */ /* 0x000fc4000a8f24ff */
[----:B------:R-:W-:Y:S02]  /*3a40*/  @P3 PRMT R216, R157, 0x7610, R216 ;  /* 0x000076109dd83816 */ /* 0x000fe400000000d8 */
[----:B------:R-:W-:Y:S02]  /*3a50*/  @P3 PRMT R187, R154, 0x7610, R187 ;  /* 0x000076109abb3816 */ /* 0x000fe400000000bb */
[----:B------:R-:W-:Y:S02]  /*3a60*/  @P3 PRMT R215, R142, 0x7610, R215 ;  /* 0x000076108ed73816 */ /* 0x000fe400000000d7 */
[----:B------:R-:W-:Y:S02]  /*3a70*/  @P3 PRMT R126, R159, 0x7610, R126 ;  /* 0x000076109f7e3816 */ /* 0x000fe4000000007e */
[----:B------:R-:W-:Y:S02]  /*3a80*/  @P3 LOP3.LUT P5, RZ, R213, 0xff, RZ, 0xc0, !PT ;  /* 0x000000ffd5ff3812 */ /* 0x000fe400078ac0ff */
[----:B0-----:R-:W-:-:S02]  /*3a90*/  SEL R77, R140, R73, P0 ;  /* 0x000000498c4d7207 */ /* 0x001fc40000000000 */
[----:B------:R-:W-:Y:S02]  /*3aa0*/  SEL R78, R141, R74, P0 ;  /* 0x0000004a8d4e7207 */ /* 0x000fe40000000000 */
[----:B------:R-:W-:Y:S02]  /*3ab0*/  SEL R79, R158, R75, P0 ;  /* 0x0000004b9e4f7207 */ /* 0x000fe40000000000 */
[----:B------:R-:W-:Y:S01]  /*3ac0*/  SEL R76, R139, R72, P0 ;  /* 0x000000488b4c7207 */ /* 0x000fe20000000000 */
        /* <DEDUP_REMOVED lines=9> */
.L_x_1433:
[----:B------:R-:W-:Y:S01]  /*3b60*/  @P3 FSEL R137, R137, RZ, P5 ;  /* 0x000000ff89893208 */ /* 0x000fe20002800000 */
[----:B------:R1:W-:Y:S01]  /*3b70*/  @P1 STG.E.128 desc[UR4][R90.64], R76 ;  /* 0x0000004c5a001986 */ /* 0x0003e2000c101d04 */
[----:B------:R-:W-:Y:S01]  /*3b80*/  @P3 LOP3.LUT P5, RZ, R213, 0xff000000, RZ, 0xc0, !PT ;  /* 0xff000000d5ff3812 */ /* 0x000fe200078ac0ff */
[----:B------:R-:W-:Y:S01]  /*3b90*/  IMAD.SHL.U32 R89, R210, 0x8, RZ ;  /* 0x00000008d2597824 */ /* 0x000fe200078e00ff */
[----:B0-----:R-:W-:Y:S02]  /*3ba0*/  SHF.L.U32 R85, R209, 0x3, RZ ;  /* 0x00000003d1557819 */ /* 0x001fe400000006ff */
[----:B------:R-:W-:Y:S02]  /*3bb0*/  @P3 FSEL R145, R145, RZ, P5 ;  /* 0x000000ff91913208 */ /* 0x000fe40002800000 */
[----:B------:R-:W-:Y:S02]  /*3bc0*/  SHF.R.U32.HI R88, RZ, 0x1d, R209 ;  /* 0x0000001dff587819 */ /* 0x000fe400000116d1 */
[----:B------:R-:W-:-:S02]  /*3bd0*/  SEL R73, R144, R73, P0 ;  /* 0x0000004990497207 */ /* 0x000fc40000000000 */
[----:B------:R-:W-:Y:S02]  /*3be0*/  SEL R74, R147, R74, P0 ;  /* 0x0000004a934a7207 */ /* 0x000fe40000000000 */
[----:B------:R-:W-:Y:S02]  /*3bf0*/  SEL R72, R151, R72, P0 ;  /* 0x0000004897487207 */ /* 0x000fe40000000000 */
[----:B------:R-:W-:Y:S02]  /*3c00*/  SEL R75, R220, R75, P0 ;  /* 0x0000004bdc4b7207 */ /* 0x000fe40000000000 */
[----:B------:R-:W-:Y:S02]  /*3c10*/  @P3 F2FP.BF16.F32.PACK_AB R146, RZ, R146 ;  /* 0x00000092ff92323e */ /* 0x000fe400000010ff */
[----:B-1----:R-:W-:Y:S02]  /*3c20*/  IADD3 R76, P5, R85, UR20, RZ ;  /* 0x00000014554c7c10 */ /* 0x002fe4000ffbe0ff */
[----:B------:R-:W-:-:S02]  /*3c30*/  @P3 F2FP.BF16.F32.PACK_AB R143, RZ, R143 ;  /* 0x0000008fff8f323e */ /* 0x000fc400000010ff */
[----:B------:R-:W-:Y:S02]  /*3c40*/  IADD3.X R77, R88, UR21, RZ, P5, !PT ;  /* 0x00000015584d7c10 */ /* 0x000fe4000affe4ff */
[----:B------:R-:W-:Y:S02]  /*3c50*/  @P3 F2FP.BF16.F32.PACK_AB R137, RZ, R137 ;  /* 0x00000089ff89323e */ /* 0x000fe400000010ff */
[----:B------:R-:W-:Y:S01]  /*3c60*/  @P3 F2FP.BF16.F32.PACK_AB R145, RZ, R145 ;  /* 0x00000091ff91323e */ /* 0x000fe200000010ff */
[----:B------:R0:W-:Y:S01]  /*3c70*/  STG.E.64 desc[UR4][R76.64], R86 ;  /* 0x000000564c007986 */ /* 0x0001e2000c101b04 */
[----:B------:R-:W-:Y:S02]  /*3c80*/  SHF.R.U32.HI R90, RZ, 0x1d, R210 ;  /* 0x0000001dff5a7819 */ /* 0x000fe400000116d2 */
[----:B------:R-:W-:Y:S02]  /*3c90*/  IADD3 R78, P5, R89, UR20, RZ ;  /* 0x00000014594e7c10 */ /* 0x000fe4000ffbe0ff */
[----:B------:R-:W-:-:S02]  /*3ca0*/  @P1 LEA R80, P0, R210, UR18, 0x4 ;  /* 0x00000012d2501c11 */ /* 0x000fc4000f8020ff */
[----:B------:R-:W-:Y:S02]  /*3cb0*/  @P3 PRMT R216, R146, 0x7610, R216 ;  /* 0x0000761092d83816 */ /* 0x000fe400000000d8 */
[----:B------:R-:W-:Y:S02]  /*3cc0*/  @P3 PRMT R187, R143, 0x7610, R187 ;  /* 0x000076108fbb3816 */ /* 0x000fe400000000bb */
[----:B------:R-:W-:Y:S02]  /*3cd0*/  @P3 PRMT R215, R137, 0x7610, R215 ;  /* 0x0000761089d73816 */ /* 0x000fe400000000d7 */
[----:B------:R-:W-:Y:S02]  /*3ce0*/  @P3 PRMT R126, R145, 0x7610, R126 ;  /* 0x00007610917e3816 */ /* 0x000fe4000000007e */
[----:B------:R-:W-:Y:S02]  /*3cf0*/  IADD3.X R79, R90, UR21, RZ, P5, !PT ;  /* 0x000000155a4f7c10 */ /* 0x000fe4000affe4ff */
[----:B------:R-:W-:Y:S01]  /*3d00*/  @P1 LEA.HI.X R81, R210, UR19, RZ, 0x4, P0 ;  /* 0x00000013d2511c11 */ /* 0x000fe200080f24ff */
        /* <DEDUP_REMOVED lines=9> */
.L_x_1434:
[----:B------:R1:W-:Y:S01]  /*3da0*/  @P1 STG.E.128 desc[UR4][R80.64], R72 ;  /* 0x0000004850001986 */ /* 0x0003e2000c101d04 */
[C---:B------:R-:W-:Y:S02]  /*3db0*/  @P3 LOP3.LUT P5, RZ, R214.reuse, 0xff00, RZ, 0xc0, !PT ;  /* 0x0000ff00d6ff3812 */ /* 0x040fe400078ac0ff */
[C---:B------:R-:W-:Y:S01]  /*3dc0*/  @P3 LOP3.LUT P1, RZ, R214.reuse, 0xff0000, RZ, 0xc0, !PT ;  /* 0x00ff0000d6ff3812 */ /* 0x040fe2000782c0ff */
[----:B------:R1:W-:Y:S01]  /*3dd0*/  STG.E.64 desc[UR4][R78.64], R82 ;  /* 0x000000524e007986 */ /* 0x0003e2000c101b04 */
[----:B------:R-:W-:Y:S02]  /*3de0*/  @P3 FSEL R149, R149, RZ, P5 ;  /* 0x000000ff95953208 */ /* 0x000fe40002800000 */
[C---:B------:R-:W-:Y:S02]  /*3df0*/  @P3 LOP3.LUT P0, RZ, R214.reuse, 0xff, RZ, 0xc0, !PT ;  /* 0x000000ffd6ff3812 */ /* 0x040fe4000780c0ff */
[----:B------:R-:W-:Y:S02]  /*3e00*/  @P3 LOP3.LUT P5, RZ, R214, 0xff000000, RZ, 0xc0, !PT ;  /* 0xff000000d6ff3812 */ /* 0x000fe400078ac0ff */
[----:B------:R-:W-:-:S02]  /*3e10*/  @P3 FSEL R148, R148, RZ, P1 ;  /* 0x000000ff94943208 */ /* 0x000fc40000800000 */
[----:B------:R-:W-:Y:S02]  /*3e20*/  @P3 FSEL R160, R160, RZ, P0 ;  /* 0x000000ffa0a03208 */ /* 0x000fe40000000000 */
[----:B------:R-:W-:Y:S02]  /*3e30*/  @P3 FSEL R150, R150, RZ, P5 ;  /* 0x000000ff96963208 */ /* 0x000fe40002800000 */
[----:B------:R-:W-:Y:S02]  /*3e40*/  @P3 F2FP.BF16.F32.PACK_AB R149, RZ, R149 ;  /* 0x00000095ff95323e */ /* 0x000fe400000010ff */
[----:B------:R-:W-:Y:S02]  /*3e50*/  @P3 F2FP.BF16.F32.PACK_AB R148, RZ, R148 ;  /* 0x00000094ff94323e */ /* 0x000fe400000010ff */
[----:B------:R-:W-:Y:S02]  /*3e60*/  @P3 F2FP.BF16.F32.PACK_AB R160, RZ, R160 ;  /* 0x000000a0ffa0323e */ /* 0x000fe400000010ff */
[----:B------:R-:W-:-:S02]  /*3e70*/  @P3 F2FP.BF16.F32.PACK_AB R150, RZ, R150 ;  /* 0x00000096ff96323e */ /* 0x000fc400000010ff */
[----:B------:R-:W-:Y:S02]  /*3e80*/  @P3 PRMT R216, R149, 0x7610, R216 ;  /* 0x0000761095d83816 */ /* 0x000fe400000000d8 */
[----:B------:R-:W-:Y:S02]  /*3e90*/  @P3 PRMT R187, R148, 0x7610, R187 ;  /* 0x0000761094bb3816 */ /* 0x000fe400000000bb */
[----:B------:R-:W-:Y:S02]  /*3ea0*/  @P3 PRMT R215, R160, 0x7610, R215 ;  /* 0x00007610a0d73816 */ /* 0x000fe400000000d7 */
[----:B------:R-:W-:Y:S01]  /*3eb0*/  @P3 PRMT R126, R150, 0x7610, R126 ;  /* 0x00007610967e3816 */ /* 0x000fe2000000007e */
[----:B-1----:R-:W-:Y:S06]  /*3ec0*/  @!P3 BRA `(.L_x_1435) ;  /* 0x000000000020b947 */ /* 0x002fec0003800000 */
[----:B0-----:R-:W-:Y:S02]  /*3ed0*/  LOP3.LUT R76, R216, 0xffff, RZ, 0xc0, !PT ;  /* 0x0000ffffd84c7812 */ /* 0x001fe400078ec0ff */
[----:B------:R-:W-:Y:S02]  /*3ee0*/  IADD3 R128, P0, R89, R128, RZ ;  /* 0x0000008059807210 */ /* 0x000fe40007f1e0ff */
[----:B------:R-:W-:Y:S01]  /*3ef0*/  PRMT R79, R187, 0x5410, R126 ;  /* 0x00005410bb4f7816 */ /* 0x000fe2000000007e */
[----:B------:R-:W-:-:S04]  /*3f00*/  IMAD.WIDE.U32 R76, R76, 0x10000, RZ ;  /* 0x000100004c4c7825 */ /* 0x000fc800078e00ff */
[----:B------:R-:W-:Y:S01]  /*3f10*/  IMAD.X R129, R90, 0x1, R129, P0 ;  /* 0x000000015a817824 */ /* 0x000fe200000e0681 */
[----:B------:R-:W-:Y:S02]  /*3f20*/  LOP3.LUT R77, R79, R77, RZ, 0xfc, !PT ;  /* 0x0000004d4f4d7212 */ /* 0x000fe400078efcff */
[----:B------:R-:W-:-:S05]  /*3f30*/  LOP3.LUT R76, R76, 0xffff, R215, 0xf8, !PT ;  /* 0x0000ffff4c4c7812 */ /* 0x000fca00078ef8d7 */
[----:B------:R1:W-:Y:S02]  /*3f40*/  STG.E.64 desc[UR4][R128.64], R76 ;  /* 0x0000004c80007986 */ /* 0x0003e4000c101b04 */
.L_x_1435:
[----:B------:R-:W-:Y:S02]  /*3f50*/  ISETP.NE.AND P0, PT, R94, RZ, PT ;  /* 0x000000ff5e00720c */ /* 0x000fe40003f05270 */
[----:B------:R-:W-:-:S11]  /*3f60*/  SEL R230, RZ, 0x1, P2 ;  /* 0x00000001ffe67807 */ /* 0x000fd60001000000 */
[----:B------:R-:W-:Y:S05]  /*3f70*/  @!P0 BRA `(.L_x_1436) ;  /* 0xffffffc800f88947 */ /* 0x000fea000383ffff */
        /* <DEDUP_REMOVED lines=21> */
[----:B01----:R-:W-:Y:S01]  /*40d0*/  IMAD.MOV.U32 R76, RZ, RZ, R106 ;  /* 0x000000ffff4c7224 */ /* 0x003fe200078e006a */
        /* <DEDUP_REMOVED lines=58> */
.L_x_1429:
        /* <DEDUP_REMOVED lines=35> */
.L_x_1430:
[----:B------:R-:W-:Y:S01]  /*46b0*/  HFMA2.MMA R91, -RZ, RZ, 0, 1.847743988037109375e-06 ;  /* 0x0000001fff5b7435 */ /* 0x000fe200000001ff */
[----:B------:R-:W-:Y:S01]  /*46c0*/  MOV R89, R79 ;  /* 0x0000004f00597202 */ /* 0x000fe20000000f00 */
[----:B------:R-:W-:Y:S02]  /*46d0*/  IMAD.MOV.U32 R88, RZ, RZ, 0x10 ;  /* 0x00000010ff587424 */ /* 0x000fe400078e00ff */
[----:B------:R-:W-:-:S07]  /*46e0*/  IMAD.MOV.U32 R86, RZ, RZ, -0x1 ;  /* 0xffffffffff567424 */ /* 0x000fce00078e00ff */
[----:B-----5:R-:W-:Y:S05]  /*46f0*/  WARPSYNC.COLLECTIVE R86, `(.L_x_1437) ;  /* 0x0000000056087348 */ /* 0x020fea0003c00000 */
[----:B------:R0:W1:Y:S02]  /*4700*/  SHFL.DOWN P5, R87, R89, R88, R91 ;  /* 0x0800005859577389 */ /* 0x00006400000a005b */
[----:B01---5:R-:W-:Y:S01]  /*4710*/  ENDCOLLECTIVE ;  /* 0x000000000000791b */ /* 0x023fe20003800000 */
.L_x_1437:
[----:B------:R-:W-:Y:S01]  /*4720*/  IMAD.MOV.U32 R89, RZ, RZ, R81 ;  /* 0x000000ffff597224 */ /* 0x000fe200078e0051 */
[----:B------:R-:W-:-:S07]  /*4730*/  MOV R78, R87 ;  /* 0x00000057004e7202 */ /* 0x000fce0000000f00 */
[----:B------:R-:W-:Y:S05]  /*4740*/  WARPSYNC.COLLECTIVE R86, `(.L_x_1438) ;  /* 0x0000000056087348 */ /* 0x000fea0003c00000 */
[----:B------:R0:W1:Y:S02]  /*4750*/  SHFL.DOWN P5, R87, R89, R88, R91 ;  /* 0x0800005859577389 */ /* 0x00006400000a005b */
[----:B01----:R-:W-:Y:S01]  /*4760*/  ENDCOLLECTIVE ;  /* 0x000000000000791b */ /* 0x003fe20003800000 */
.L_x_1438:
[----:B------:R-:W-:Y:S01]  /*4770*/  FADD.FTZ R78, R79, R78 ;  /* 0x0000004e4f4e7221 */ /* 0x000fe20000010000 */
[----:B------:R-:W-:-:S03]  /*4780*/  HFMA2.MMA R88, -RZ, RZ, 0, 4.76837158203125e-07 ;  /* 0x00000008ff587435 */ /* 0x000fc600000001ff */
[----:B------:R-:W-:Y:S01]  /*4790*/  IMAD.MOV.U32 R89, RZ, RZ, R78 ;  /* 0x000000ffff597224 */ /* 0x000fe200078e004e */
[----:B------:R-:W-:-:S07]  /*47a0*/  MOV R80, R87 ;  /* 0x0000005700507202 */ /* 0x000fce0000000f00 */
[----:B------:R-:W-:Y:S05]  /*47b0*/  WARPSYNC.COLLECTIVE R86, `(.L_x_1439) ;  /* 0x0000000056087348 */ /* 0x000fea0003c00000 */
[----:B------:R0:W1:Y:S02]  /*47c0*/  SHFL.DOWN P5, R87, R89, R88, R91 ;  /* 0x0800005859577389 */ /* 0x00006400000a005b */
[----:B01----:R-:W-:Y:S01]  /*47d0*/  ENDCOLLECTIVE ;  /* 0x000000000000791b */ /* 0x003fe20003800000 */
.L_x_1439:
[----:B------:R-:W-:-:S05]  /*47e0*/  FADD.FTZ R80, R81, R80 ;  /* 0x0000005051507221 */ /* 0x000fca0000010000 */
[----:B------:R-:W-:Y:S01]  /*47f0*/  MOV R89, R80 ;  /* 0x0000005000597202 */ /* 0x000fe20000000f00 */
[----:B------:R-:W-:-:S07]  /*4800*/  IMAD.MOV.U32 R83, RZ, RZ, R87 ;  /* 0x000000ffff537224 */ /* 0x000fce00078e0057 */
[----:B------:R-:W-:Y:S05]  /*4810*/  WARPSYNC.COLLECTIVE R86, `(.L_x_1440) ;  /* 0x0000000056087348 */ /* 0x000fea0003c00000 */
[----:B------:R0:W1:Y:S02]  /*4820*/  SHFL.DOWN P5, R87, R89, R88, R91 ;  /* 0x0800005859577389 */ /* 0x00006400000a005b */
[----:B01----:R-:W-:Y:S01]  /*4830*/  ENDCOLLECTIVE ;  /* 0x000000000000791b */ /* 0x003fe20003800000 */
.L_x_1440:
[----:B------:R-:W-:-:S05]  /*4840*/  FADD.FTZ R83, R78, R83 ;  /* 0x000000534e537221 */ /* 0x000fca0000010000 */
[----:B------:R-:W-:Y:S01]  /*4850*/  MOV R89, R83 ;  /* 0x0000005300597202 */ /* 0x000fe20000000f00 */
[----:B------:R-:W-:Y:S02]  /*4860*/  IMAD.MOV.U32 R88, RZ, RZ, 0x4 ;  /* 0x00000004ff587424 */ /* 0x000fe400078e00ff */
[----:B------:R-:W-:-:S07]  /*4870*/  IMAD.MOV.U32 R85, RZ, RZ, R87 ;  /* 0x000000ffff557224 */ /* 0x000fce00078e0057 */
[----:B------:R-:W-:Y:S05]  /*4880*/  WARPSYNC.COLLECTIVE R86, `(.L_x_1441) ;  /* 0x0000000056087348 */ /* 0x000fea0003c00000 */
[----:B------:R0:W1:Y:S02]  /*4890*/  SHFL.DOWN P5, R87, R89, R88, R91 ;  /* 0x0800005859577389 */ /* 0x00006400000a005b */
[----:B01----:R-:W-:Y:S01]  /*48a0*/  ENDCOLLECTIVE ;  /* 0x000000000000791b */ /* 0x003fe20003800000 */
.L_x_1441:
[----:B------:R-:W-:-:S04]  /*48b0*/  FADD.FTZ R85, R80, R85 ;  /* 0x0000005550557221 */ /* 0x000fc80000010000 */
[----:B------:R-:W-:Y:S01]  /*48c0*/  IMAD.MOV.U32 R89, RZ, RZ, R85 ;  /* 0x000000ffff597224 */ /* 0x000fe200078e0055 */
[----:B------:R-:W-:-:S07]  /*48d0*/  MOV R82, R87 ;  /* 0x0000005700527202 */ /* 0x000fce0000000f00 */
[----:B------:R-:W-:Y:S05]  /*48e0*/  WARPSYNC.COLLECTIVE R86, `(.L_x_1442) ;  /* 0x0000000056087348 */ /* 0x000fea0003c00000 */
[----:B------:R0:W1:Y:S02]  /*48f0*/  SHFL.DOWN P5, R87, R89, R88, R91 ;  /* 0x0800005859577389 */ /* 0x00006400000a005b */
[----:B01----:R-:W-:Y:S01]  /*4900*/  ENDCOLLECTIVE ;  /* 0x000000000000791b */ /* 0x003fe20003800000 */
.L_x_1442:
[----:B------:R-:W-:Y:S01]  /*4910*/  FADD.FTZ R82, R83, R82 ;  /* 0x0000005253527221 */ /* 0x000fe20000010000 */
[----:B------:R-:W-:-:S03]  /*4920*/  HFMA2.MMA R88, -RZ, RZ, 0, 1.1920928955078125e-07 ;  /* 0x00000002ff587435 */ /* 0x000fc600000001ff */
[----:B------:R-:W-:Y:S01]  /*4930*/  IMAD.MOV.U32 R89, RZ, RZ, R82 ;  /* 0x000000ffff597224 */ /* 0x000fe200078e0052 */
[----:B------:R-:W-:-:S07]  /*4940*/  MOV R84, R87 ;  /* 0x0000005700547202 */ /* 0x000fce0000000f00 */
[----:B------:R-:W-:Y:S05]  /*4950*/  WARPSYNC.COLLECTIVE R86, `(.L_x_1443) ;  /* 0x0000000056087348 */ /* 0x000fea0003c00000 */
[----:B------:R0:W1:Y:S02]  /*4960*/  SHFL.DOWN P5, R87, R89, R88, R91 ;  /* 0x0800005859577389 */ /* 0x00006400000a005b */
[----:B01----:R-:W-:Y:S01]  /*4970*/  ENDCOLLECTIVE ;  /* 0x000000000000791b */ /* 0x003fe20003800000 */
.L_x_1443:
[----:B------:R-:W-:-:S05]  /*4980*/  FADD.FTZ R84, R85, R84 ;  /* 0x0000005455547221 */ /* 0x000fca0000010000 */
[----:B------:R-:W-:Y:S01]  /*4990*/  MOV R89, R84 ;  /* 0x0000005400597202 */ /* 0x000fe20000000f00 */
[----:B------:R-:W-:-:S07]  /*49a0*/  IMAD.MOV.U32 R79, RZ, RZ, R87 ;  /* 0x000000ffff4f7224 */ /* 0x000fce00078e0057 */
[----:B------:R-:W-:Y:S05]  /*49b0*/  WARPSYNC.COLLECTIVE R86, `(.L_x_1444) ;  /* 0x0000000056087348 */ /* 0x000fea0003c00000 */
[----:B------:R0:W1:Y:S02]  /*49c0*/  SHFL.DOWN P5, R87, R89, R88, R91 ;  /* 0x0800005859577389 */ /* 0x00006400000a005b */
[----:B01----:R-:W-:Y:S01]  /*49d0*/  ENDCOLLECTIVE ;  /* 0x000000000000791b */ /* 0x003fe20003800000 */
.L_x_1444:
[----:B------:R-:W-:-:S05]  /*49e0*/  FADD.FTZ R79, R82, R79 ;  /* 0x0000004f524f7221 */ /* 0x000fca0000010000 */
[----:B------:R-:W-:Y:S01]  /*49f0*/  MOV R89, R79 ;  /* 0x0000004f00597202 */ /* 0x000fe20000000f00 */
[----:B------:R-:W-:Y:S02]  /*4a00*/  IMAD.MOV.U32 R88, RZ, RZ, 0x1 ;  /* 0x00000001ff587424 */ /* 0x000fe400078e00ff */
[----:B------:R-:W-:-:S07]  /*4a10*/  IMAD.MOV.U32 R81, RZ, RZ, R87 ;  /* 0x000000ffff517224 */ /* 0x000fce00078e0057 */
[----:B------:R-:W-:Y:S05]  /*4a20*/  WARPSYNC.COLLECTIVE R86, `(.L_x_1445) ;  /* 0x0000000056087348 */ /* 0x000fea0003c00000 */
[----:B------:R0:W1:Y:S02]  /*4a30*/  SHFL.DOWN P5, R87, R89, R88, R91 ;  /* 0x0800005859577389 */ /* 0x00006400000a005b */
[----:B01----:R-:W-:Y:S01]  /*4a40*/  ENDCOLLECTIVE ;  /* 0x000000000000791b */ /* 0x003fe20003800000 */
.L_x_1445:
[----:B------:R-:W-:-:S04]  /*4a50*/  FADD.FTZ R81, R84, R81 ;  /* 0x0000005154517221 */ /* 0x000fc80000010000 */
[----:B------:R-:W-:Y:S01]  /*4a60*/  IMAD.MOV.U32 R89, RZ, RZ, R81 ;  /* 0x000000ffff597224 */ /* 0x000fe200078e0051 */
[----:B------:R-:W-:-:S07]  /*4a70*/  MOV R92, R87 ;  /* 0x00000057005c7202 */ /* 0x000fce0000000f00 */
[----:B------:R-:W-:Y:S05]  /*4a80*/  WARPSYNC.COLLECTIVE R86, `(.L_x_1446) ;  /* 0x0000000056087348 */ /* 0x000fea0003c00000 */
[----:B------:R0:W1:Y:S02]  /*4a90*/  SHFL.DOWN P5, R87, R89, R88, R91 ;  /* 0x0800005859577389 */ /* 0x00006400000a005b */
[----:B01----:R-:W-:Y:S01]  /*4aa0*/  ENDCOLLECTIVE ;  /* 0x000000000000791b */ /* 0x003fe20003800000 */
.L_x_1446:
[----:B------:R-:W-:Y:S01]  /*4ab0*/  MOV R78, R87 ;  /* 0x00000057004e7202 */ /* 0x000fe20000000f00 */
[----:B------:R-:W-:Y:S06]  /*4ac0*/  BRA `(.L_x_1447) ;  /* 0xffffffd800c87947 */ /* 0x000fec000383ffff */
.L_x_1448:
        /* <DEDUP_REMOVED lines=11> */
.L_x_3918:


//--------------------- .text._ZN10layer_norm22ln_bwd_finalize_kernelINS_22Kernel_traits_finalizeILj5120E13__nv_bfloat16S2_fS2_fjLb0ELj1024ELj4ENS_18Kernel_traits_baseILj5120ES2_S2_fS2_fjLj1024EEEEELb0ELb0EEEvNS_9BwdParamsE --------------------------
	.section	.text._ZN10layer_norm22ln_bwd_finalize_kernelINS_22Kernel_traits_finalizeILj5120E13__nv_bfloat16S2_fS2_fjLb0ELj1024ELj4ENS_18Kernel_traits_baseILj5120ES2_S2_fS2_fjLj1024EEEEELb0ELb0EEEvNS_9BwdParamsE,"ax",@progbits
	.align	128
        .global         _ZN10layer_norm22ln_bwd_finalize_kernelINS_22Kernel_traits_finalizeILj5120E13__nv_bfloat16S2_fS2_fjLb0ELj1024ELj4ENS_18Kernel_traits_baseILj5120ES2_S2_fS2_fjLj1024EEEEELb0ELb0EEEvNS_9BwdParamsE
        .type           _ZN10layer_norm22ln_bwd_finalize_kernelINS_22Kernel_traits_finalizeILj5120E13__nv_bfloat16S2_fS2_fjLb0ELj1024ELj4ENS_18Kernel_traits_baseILj5120ES2_S2_fS2_fjLj1024EEEEELb0ELb0EEEvNS_9BwdParamsE,@function
        .size           _ZN10layer_norm22ln_bwd_finalize_kernelINS_22Kernel_traits_finalizeILj5120E13__nv_bfloat16S2_fS2_fjLb0ELj1024ELj4ENS_18Kernel_traits_baseILj5120ES2_S2_fS2_fjLj1024EEEEELb0ELb0EEEvNS_9BwdParamsE,(.L_x_3919 - _ZN10layer_norm22ln_bwd_finalize_kernelINS_22Kernel_traits_finalizeILj5120E13__nv_bfloat16S2_fS2_fjLb0ELj1024ELj4ENS_18Kernel_traits_baseILj5120ES2_S2_fS2_fjLj1024EEEEELb0ELb0EEEvNS_9BwdParamsE)
        .other          _ZN10layer_norm22ln_bwd_finalize_kernelINS_22Kernel_traits_finalizeILj5120E13__nv_bfloat16S2_fS2_fjLb0ELj1024ELj4ENS_18Kernel_traits_baseILj5120ES2_S2_fS2_fjLj1024EEEEELb0ELb0EEEvNS_9BwdParamsE,@"STO_CUDA_ENTRY STV_DEFAULT"
_ZN10layer_norm22ln_bwd_finalize_kernelINS_22Kernel_traits_finalizeILj5120E13__nv_bfloat16S2_fS2_fjLb0ELj1024ELj4ENS_18Kernel_traits_baseILj5120ES2_S2_fS2_fjLj1024EEEEELb0ELb0EEEvNS_9BwdParamsE:
.text._ZN10layer_norm22ln_bwd_finalize_kernelINS_22Kernel_traits_finalizeILj5120E13__nv_bfloat16S2_fS2_fjLb0ELj1024ELj4ENS_18Kernel_traits_baseILj5120ES2_S2_fS2_fjLj1024EEEEELb0ELb0EEEvNS_9BwdParamsE:
        /* <DEDUP_REMOVED lines=25> */
.L_x_1461:
        /* <DEDUP_REMOVED lines=30> */
.L_x_1453:
        /* <DEDUP_REMOVED lines=36> */
.L_x_1452:
[----:B------:R-:W-:Y:S05]  /*05b0*/  BSYNC B1 ;  /* 0x0000000000017941 */ /* 0x000fea0003800000 */
.L_x_1451:
        /* <DEDUP_REMOVED lines=24> */
.L_x_1455:
[----:B------:R-:W-:Y:S05]  /*0740*/  BSYNC B1 ;  /* 0x0000000000017941 */ /* 0x000fea0003800000 */
.L_x_1454:
        /* <DEDUP_REMOVED lines=12> */
.L_x_1456:
[----:B------:R-:W-:Y:S05]  /*0810*/  BSYNC B1 ;  /* 0x0000000000017941 */ /* 0x000fea0003800000 */
.L_x_1450:
[----:B------:R-:W-:Y:S05]  /*0820*/  BSYNC B0 ;  /* 0x0000000000007941 */ /* 0x000fea0003800000 */
.L_x_1449:
        /* <DEDUP_REMOVED lines=29> */
.L_x_1472:
[----:B---3--:R-:W-:Y:S01]  /*0a00*/  FADD.FTZ R9, R18, R9 ;  /* 0x0000000912097221 */ /* 0x008fe20000010000 */
[----:B--2---:R-:W-:-:S04]  /*0a10*/  FADD.FTZ R11, R10, R11 ;  /* 0x0000000b0a0b7221 */ /* 0x004fc80000010000 */
[----:B------:R2:W-:Y:S04]  /*0a20*/  @!P1 STS [R6+0x2000], R9 ;  /* 0x0020000906009388 */ /* 0x0005e80000000800 */
[----:B------:R2:W-:Y:S02]  /*0a30*/  @!P1 STS [R6+0x2080], R11 ;  /* 0x0020800b06009388 */ /* 0x0005e40000000800 */
.L_x_1457:
        /* <DEDUP_REMOVED lines=18> */
.L_x_1460:
[----:B------:R-:W-:Y:S05]  /*0b60*/  BSYNC B0 ;  /* 0x0000000000007941 */ /* 0x000fea0003800000 */
.L_x_1459:
[C---:B------:R-:W-:Y:S01]  /*0b70*/  ISETP.GT.U32.AND P1, PT, R3.reuse, -0x1401, PT ;  /* 0xffffebff0300780c */ /* 0x040fe20003f24070 */
[----:B------:R-:W-:Y:S01]  /*0b80*/  VIADD R4, R4, 0xa00 ;  /* 0x00000a0004047836 */ /* 0x000fe20000000000 */
[----:B------:R-:W-:-:S11]  /*0b90*/  IADD3 R3, R3, 0x1400, RZ ;  /* 0x0000140003037810 */ /* 0x000fd60007ffe0ff */
[----:B------:R-:W-:Y:S05]  /*0ba0*/  @P1 BRA `(.L_x_1461) ;  /* 0xfffffff400781947 */ /* 0x000fea000383ffff */
[----:B------:R-:W-:Y:S05]  /*0bb0*/  EXIT ;  /* 0x000000000000794d */ /* 0x000fea0003800000 */
.L_x_1458:
[----:B------:R-:W-:Y:S01]  /*0bc0*/  HFMA2.MMA R21, -RZ, RZ, 0, 5.9604644775390625e-08 ;  /* 0x00000001ff157435 */ /* 0x000fe200000001ff */
[----:B0--3--:R-:W-:Y:S01]  /*0bd0*/  MOV R22, R10 ;  /* 0x0000000a00167202 */ /* 0x009fe20000000f00 */
[----:B------:R-:W-:Y:S01]  /*0be0*/  IMAD.MOV.U32 R19, RZ, RZ, -0x1 ;  /* 0xffffffffff137424 */ /* 0x000fe200078e00ff */
[----:B------:R-:W-:-:S08]  /*0bf0*/  MOV R24, 0x1f ;  /* 0x0000001f00187802 */ /* 0x000fd00000000f00 */
[----:B-12---:R-:W-:Y:S05]  /*0c00*/  WARPSYNC.COLLECTIVE R19, `(.L_x_1462) ;  /* 0x0000000013087348 */ /* 0x006fea0003c00000 */
[----:B------:R0:W3:Y:S02]  /*0c10*/  SHFL.BFLY P2, R20, R22, R21, R24 ;  /* 0x0c00001516147389 */ /* 0x0000e40000040018 */
[----:B0123--:R-:W-:Y:S01]  /*0c20*/  ENDCOLLECTIVE ;  /* 0x000000000000791b */ /* 0x00ffe20003800000 */
.L_x_1462:
[----:B------:R-:W-:Y:S01]  /*0c30*/  HFMA2.MMA R21, -RZ, RZ, 0, 1.1920928955078125e-07 ;  /* 0x00000002ff157435 */ /* 0x000fe200000001ff */
[----:B------:R-:W-:-:S05]  /*0c40*/  MOV R11, R20 ;  /* 0x00000014000b7202 */ /* 0x000fca0000000f00 */
[----:B------:R-:W-:-:S05]  /*0c50*/  FADD.FTZ R11, R10, R11 ;  /* 0x0000000b0a0b7221 */ /* 0x000fca0000010000 */
[----:B------:R-:W-:-:S07]  /*0c60*/  MOV R22, R11 ;  /* 0x0000000b00167202 */ /* 0x000fce0000000f00 */
[----:B------:R-:W-:Y:S05]  /*0c70*/  WARPSYNC.COLLECTIVE R19, `(.L_x_1463) ;  /* 0x0000000013087348 */ /* 0x000fea0003c00000 */
[----:B------:R0:W1:Y:S02]  /*0c80*/  SHFL.BFLY P2, R20, R22, R21, R24 ;  /* 0x0c00001516147389 */ /* 0x0000640000040018 */
[----:B01----:R-:W-:Y:S01]  /*0c90*/  ENDCOLLECTIVE ;  /* 0x000000000000791b */ /* 0x003fe20003800000 */
.L_x_1463:
[----:B------:R-:W-:Y:S01]  /*0ca0*/  HFMA2.MMA R21, -RZ, RZ, 0, 2.384185791015625e-07 ;  /* 0x00000004ff157435 */ /* 0x000fe200000001ff */
[----:B------:R-:W-:-:S04]  /*0cb0*/  IMAD.MOV.U32 R14, RZ, RZ, R20 ;  /* 0x000000ffff0e7224 */ /* 0x000fc800078e0014 */
[----:B------:R-:W-:-:S05]  /*0cc0*/  FADD.FTZ R14, R11, R14 ;  /* 0x0000000e0b0e7221 */ /* 0x000fca0000010000 */
[----:B------:R-:W-:-:S07]  /*0cd0*/  MOV R22, R14 ;  /* 0x0000000e00167202 */ /* 0x000fce0000000f00 */
[----:B------:R-:W-:Y:S05]  /*0ce0*/  WARPSYNC.COLLECTIVE R19, `(.L_x_1464) ;  /* 0x0000000013087348 */ /* 0x000fea0003c00000 */
[----:B------:R0:W1:Y:S02]  /*0cf0*/  SHFL.BFLY P2, R20, R22, R21, R24 ;  /* 0x0c00001516147389 */ /* 0x0000640000040018 */
[----:B01----:R-:W-:Y:S01]  /*0d00*/  ENDCOLLECTIVE ;  /* 0x000000000000791b */ /* 0x003fe20003800000 */
.L_x_1464:
[----:B------:R-:W-:Y:S01]  /*0d10*/  HFMA2.MMA R21, -RZ, RZ, 0, 4.76837158203125e-07 ;  /* 0x00000008ff157435 */ /* 0x000fe200000001ff */
[----:B------:R-:W-:-:S05]  /*0d20*/  MOV R13, R20 ;  /* 0x00000014000d7202 */ /* 0x000fca0000000f00 */
[----:B------:R-:W-:-:S04]  /*0d30*/  FADD.FTZ R13, R14, R13 ;  /* 0x0000000d0e0d7221 */ /* 0x000fc80000010000 */
[----:B------:R-:W-:-:S07]  /*0d40*/  IMAD.MOV.U32 R22, RZ, RZ, R13 ;  /* 0x000000ffff167224 */ /* 0x000fce00078e000d */
[----:B------:R-:W-:Y:S05]  /*0d50*/  WARPSYNC.COLLECTIVE R19, `(.L_x_1465) ;  /* 0x0000000013087348 */ /* 0x000fea0003c00000 */
[----:B------:R0:W1:Y:S02]  /*0d60*/  SHFL.BFLY P2, R20, R22, R21, R24 ;  /* 0x0c00001516147389 */ /* 0x0000640000040018 */
[----:B01----:R-:W-:Y:S01]  /*0d70*/  ENDCOLLECTIVE ;  /* 0x000000000000791b */ /* 0x003fe20003800000 */
.L_x_1465:
[----:B------:R-:W-:Y:S01]  /*0d80*/  IMAD.MOV.U32 R21, RZ, RZ, 0x10 ;  /* 0x00000010ff157424 */ /* 0x000fe200078e00ff */
[----:B------:R-:W-:-:S05]  /*0d90*/  MOV R10, R20 ;  /* 0x00000014000a7202 */ /* 0x000fca0000000f00 */
[----:B------:R-:W-:-:S05]  /*0da0*/  FADD.FTZ R10, R13, R10 ;  /* 0x0000000a0d0a7221 */ /* 0x000fca0000010000 */
[----:B------:R-:W-:-:S07]  /*0db0*/  MOV R22, R10 ;  /* 0x0000000a00167202 */ /* 0x000fce0000000f00 */
[----:B------:R-:W-:Y:S05]  /*0dc0*/  WARPSYNC.COLLECTIVE R19, `(.L_x_1466) ;  /* 0x0000000013087348 */ /* 0x000fea0003c00000 */
[----:B------:R0:W1:Y:S02]  /*0dd0*/  SHFL.BFLY P2, R20, R22, R21, R24 ;  /* 0x0c00001516147389 */ /* 0x0000640000040018 */
[----:B01----:R-:W-:Y:S01]  /*0de0*/  ENDCOLLECTIVE ;  /* 0x000000000000791b */ /* 0x003fe20003800000 */
.L_x_1466:
[----:B------:R-:W-:Y:S01]  /*0df0*/  HFMA2.MMA R21, -RZ, RZ, 0, 5.9604644775390625e-08 ;  /* 0x00000001ff157435 */ /* 0x000fe200000001ff */
[----:B------:R-:W-:Y:S02]  /*0e00*/  MOV R22, R9 ;  /* 0x0000000900167202 */ /* 0x000fe40000000f00 */
[----:B------:R-:W-:-:S08]  /*0e10*/  MOV R11, R20 ;  /* 0x00000014000b7202 */ /* 0x000fd00000000f00 */
[----:B------:R-:W-:Y:S05]  /*0e20*/  WARPSYNC.COLLECTIVE R19, `(.L_x_1467) ;  /* 0x0000000013087348 */ /* 0x000fea0003c00000 */
[----:B------:R0:W1:Y:S02]  /*0e30*/  SHFL.BFLY P2, R20, R22, R21, R24 ;  /* 0x0c00001516147389 */ /* 0x0000640000040018 */
[----:B01----:R-:W-:Y:S01]  /*0e40*/  ENDCOLLECTIVE ;  /* 0x000000000000791b */ /* 0x003fe20003800000 */
.L_x_1467:
[----:B------:R-:W-:Y:S01]  /*0e50*/  HFMA2.MMA R21, -RZ, RZ, 0, 1.1920928955078125e-07 ;  /* 0x00000002ff157435 */ /* 0x000fe200000001ff */
[----:B------:R-:W-:-:S04]  /*0e60*/  IMAD.MOV.U32 R14, RZ, RZ, R20 ;  /* 0x000000ffff0e7224 */ /* 0x000fc800078e0014 */
[----:B------:R-:W-:-:S05]  /*0e70*/  FADD.FTZ R15, R9, R14 ;  /* 0x0000000e090f7221 */ /* 0x000fca0000010000 */
[----:B------:R-:W-:-:S07]  /*0e80*/  MOV R22, R15 ;  /* 0x0000000f00167202 */ /* 0x000fce0000000f00 */
[----:B------:R-:W-:Y:S05]  /*0e90*/  WARPSYNC.COLLECTIVE R19, `(.L_x_1468) ;  /* 0x0000000013087348 */ /* 0x000fea0003c00000 */
[----:B------:R0:W1:Y:S02]  /*0ea0*/  SHFL.BFLY P2, R20, R22, R21, R24 ;  /* 0x0c00001516147389 */ /* 0x0000640000040018 */
[----:B01----:R-:W-:Y:S01]  /*0eb0*/  ENDCOLLECTIVE ;  /* 0x000000000000791b */ /* 0x003fe20003800000 */
.L_x_1468:
[----:B------:R-:W-:Y:S01]  /*0ec0*/  HFMA2.MMA R21, -RZ, RZ, 0, 2.384185791015625e-07 ;  /* 0x00000004ff157435 */ /* 0x000fe200000001ff */
[----:B------:R-:W-:-:S05]  /*0ed0*/  MOV R16, R20 ;  /* 0x0000001400107202 */ /* 0x000fca0000000f00 */
[----:B------:R-:W-:-:S04]  /*0ee0*/  FADD.FTZ R16, R15, R16 ;  /* 0x000000100f107221 */ /* 0x000fc80000010000 */
[----:B------:R-:W-:-:S07]  /*0ef0*/  IMAD.MOV.U32 R22, RZ, RZ, R16 ;  /* 0x000000ffff167224 */ /* 0x000fce00078e0010 */
[----:B------:R-:W-:Y:S05]  /*0f00*/  WARPSYNC.COLLECTIVE R19, `(.L_x_1469) ;  /* 0x0000000013087348 */ /* 0x000fea0003c00000 */
[----:B------:R0:W1:Y:S02]  /*0f10*/  SHFL.BFLY P2, R20, R22, R21, R24 ;  /* 0x0c00001516147389 */ /* 0x0000640000040018 */
[----:B01----:R-:W-:Y:S01]  /*0f20*/  ENDCOLLECTIVE ;  /* 0x000000000000791b */ /* 0x003fe20003800000 */
.L_x_1469:
[----:B------:R-:W-:Y:S01]  /*0f30*/  IMAD.MOV.U32 R21, RZ, RZ, 0x8 ;  /* 0x00000008ff157424 */ /* 0x000fe200078e00ff */
[----:B------:R-:W-:-:S05]  /*0f40*/  MOV R17, R20 ;  /* 0x0000001400117202 */ /* 0x000fca0000000f00 */
[----:B------:R-:W-:-:S05]  /*0f50*/  FADD.FTZ R17, R16, R17 ;  /* 0x0000001110117221 */ /* 0x000fca0000010000 */
[----:B------:R-:W-:-:S07]  /*0f60*/  MOV R22, R17 ;  /* 0x0000001100167202 */ /* 0x000fce0000000f00 */
[----:B------:R-:W-:Y:S05]  /*0f70*/  WARPSYNC.COLLECTIVE R19, `(.L_x_1470) ;  /* 0x0000000013087348 */ /* 0x000fea0003c00000 */
[----:B------:R0:W1:Y:S02]  /*0f80*/  SHFL.BFLY P2, R20, R22, R21, R24 ;  /* 0x0c00001516147389 */ /* 0x0000640000040018 */
[----:B01----:R-:W-:Y:S01]  /*0f90*/  ENDCOLLECTIVE ;  /* 0x000000000000791b */ /* 0x003fe20003800000 */
.L_x_1470:
[----:B------:R-:W-:Y:S01]  /*0fa0*/  HFMA2.MMA R21, -RZ, RZ, 0, 9.5367431640625e-07 ;  /* 0x00000010ff157435 */ /* 0x000fe200000001ff */
[----:B------:R-:W-:-:S05]  /*0fb0*/  MOV R18, R20 ;  /* 0x0000001400127202 */ /* 0x000fca0000000f00 */
[----:B------:R-:W-:-:S05]  /*0fc0*/  FADD.FTZ R18, R17, R18 ;  /* 0x0000001211127221 */ /* 0x000fca0000010000 */
[----:B------:R-:W-:-:S07]  /*0fd0*/  MOV R22, R18 ;  /* 0x0000001200167202 */ /* 0x000fce0000000f00 */
[----:B------:R-:W-:Y:S05]  /*0fe0*/  WARPSYNC.COLLECTIVE R19, `(.L_x_1471) ;  /* 0x0000000013087348 */ /* 0x000fea0003c00000 */
[----:B------:R0:W1:Y:S02]  /*0ff0*/  SHFL.BFLY P2, R20, R22, R21, R24 ;  /* 0x0c00001516147389 */ /* 0x0000640000040018 */
[----:B01----:R-:W-:Y:S01]  /*1000*/  ENDCOLLECTIVE ;  /* 0x000000000000791b */ /* 0x003fe20003800000 */
.L_x_1471:
[----:B------:R-:W-:Y:S01]  /*1010*/  MOV R9, R20 ;  /* 0x0000001400097202 */ /* 0x000fe20000000f00 */
[----:B------:R-:W-:Y:S06]  /*1020*/  BRA `(.L_x_1472) ;  /* 0xfffffff800747947 */ /* 0x000fec000383ffff */
.L_x_1473:
        /* <DEDUP_REMOVED lines=13> */
.L_x_3919:


//--------------------- .text._ZN10layer_norm40ln_parallel_residual_bwd_finalize_kernelINS_22Kernel_traits_finalizeILj5120E13__nv_bfloat16S2_fS2_fjLb0ELj1024ELj4ENS_18Kernel_traits_baseILj5120ES2_S2_fS2_fjLj1024EEEEELb0EEEvNS_9BwdParamsE --------------------------
	.section	.text._ZN10layer_norm40ln_parallel_residual_bwd_finalize_kernelINS_22Kernel_traits_finalizeILj5120E13__nv_bfloat16S2_fS2_fjLb0ELj1024ELj4ENS_18Kernel_traits_baseILj5120ES2_S2_fS2_fjLj1024EEEEELb0EEEvNS_9BwdParamsE,"ax",@progbits
	.align	128
        .global         _ZN10layer_norm40ln_parallel_residual_bwd_finalize_kernelINS_22Kernel_traits_finalizeILj5120E13__nv_bfloat16S2_fS2_fjLb0ELj1024ELj4ENS_18Kernel_traits_baseILj5120ES2_S2_fS2_fjLj1024EEEEELb0EEEvNS_9BwdParamsE
        .type           _ZN10layer_norm40ln_parallel_residual_bwd_finalize_kernelINS_22Kernel_traits_finalizeILj5120E13__nv_bfloat16S2_fS2_fjLb0ELj1024ELj4ENS_18Kernel_traits_baseILj5120ES2_S2_fS2_fjLj1024EEEEELb0EEEvNS_9BwdParamsE,@function
        .size           _ZN10layer_norm40ln_parallel_residual_bwd_finalize_kernelINS_22Kernel_traits_finalizeILj5120E13__nv_bfloat16S2_fS2_fjLb0ELj1024ELj4ENS_18Kernel_traits_baseILj5120ES2_S2_fS2_fjLj1024EEEEELb0EEEvNS_9BwdParamsE,(.L_x_3920 - _ZN10layer_norm40ln_parallel_residual_bwd_finalize_kernelINS_22Kernel_traits_finalizeILj5120E13__nv_bfloat16S2_fS2_fjLb0ELj1024ELj4ENS_18Kernel_traits_baseILj5120ES2_S2_fS2_fjLj1024EEEEELb0EEEvNS_9BwdParamsE)
        .other          _ZN10layer_norm40ln_parallel_residual_bwd_finalize_kernelINS_22Kernel_traits_finalizeILj5120E13__nv_bfloat16S2_fS2_fjLb0ELj1024ELj4ENS_18Kernel_traits_baseILj5120ES2_S2_fS2_fjLj1024EEEEELb0EEEvNS_9BwdParamsE,@"STO_CUDA_ENTRY STV_DEFAULT"
_ZN10layer_norm40ln_parallel_residual_bwd_finalize_kernelINS_22Kernel_traits_finalizeILj5120E13__nv_bfloat16S2_fS2_fjLb0ELj1024ELj4ENS_18Kernel_traits_baseILj5120ES2_S2_fS2_fjLj1024EEEEELb0EEEvNS_9BwdParamsE:
.text._ZN10layer_norm40ln_parallel_residual_bwd_finalize_kernelINS_22Kernel_traits_finalizeILj5120E13__nv_bfloat16S2_fS2_fjLb0ELj1024ELj4ENS_18Kernel_traits_baseILj5120ES2_S2_fS2_fjLj1024EEEEELb0EEEvNS_9BwdParamsE:
        /* <DEDUP_REMOVED lines=22> */
.L_x_1486:
        /* <DEDUP_REMOVED lines=42> */
.L_x_1478:
        /* <DEDUP_REMOVED lines=62> */
.L_x_1477:
[----:B------:R-:W-:Y:S05]  /*07e0*/  BSYNC B1 ;  /* 0x0000000000017941 */ /* 0x000fea0003800000 */
.L_x_1476:
        /* <DEDUP_REMOVED lines=38> */
.L_x_1480:
[----:B------:R-:W-:Y:S05]  /*0a50*/  BSYNC B1 ;  /* 0x0000000000017941 */ /* 0x000fea0003800000 */
.L_x_1479:
        /* <DEDUP_REMOVED lines=20> */
.L_x_1481:
[----:B------:R-:W-:Y:S05]  /*0ba0*/  BSYNC B1 ;  /* 0x0000000000017941 */ /* 0x000fea0003800000 */
.L_x_1475:
[----:B------:R-:W-:Y:S05]  /*0bb0*/  BSYNC B0 ;  /* 0x0000000000007941 */ /* 0x000fea0003800000 */
.L_x_1474:
        /* <DEDUP_REMOVED lines=54> */
.L_x_1507:
        /* <DEDUP_REMOVED lines=10> */
.L_x_1482:
        /* <DEDUP_REMOVED lines=28> */
.L_x_1485:
[----:B------:R-:W-:Y:S05]  /*1180*/  BSYNC B0 ;  /* 0x0000000000007941 */ /* 0x000fea0003800000 */
.L_x_1484:
[C---:B------:R-:W-:Y:S02]  /*1190*/  ISETP.GT.U32.AND P1, PT, R4.reuse, -0x1401, PT ;  /* 0xffffebff0400780c */ /* 0x040fe40003f24070 */
[----:B------:R-:W-:Y:S02]  /*11a0*/  IADD3 R4, R4, 0x1400, RZ ;  /* 0x0000140004047810 */ /* 0x000fe40007ffe0ff */
[----:B------:R-:W-:-:S09]  /*11b0*/  IADD3 R5, R5, 0xa00, RZ ;  /* 0x00000a0005057810 */ /* 0x000fd20007ffe0ff */
[----:B------:R-:W-:Y:S05]  /*11c0*/  @P1 BRA `(.L_x_1486) ;  /* 0xffffffec00e41947 */ /* 0x000fea000383ffff */
[----:B------:R-:W-:Y:S05]  /*11d0*/  EXIT ;  /* 0x000000000000794d */ /* 0x000fea0003800000 */
.L_x_1483:
[----:B------:R-:W-:Y:S01]  /*11e0*/  HFMA2.MMA R14, -RZ, RZ, 0, 5.9604644775390625e-08 ;  /* 0x00000001ff0e7435 */ /* 0x000fe200000001ff */
[----:B----4-:R-:W-:Y:S02]  /*11f0*/  MOV R27, R10 ;  /* 0x0000000a001b7202 */ /* 0x010fe40000000f00 */
[----:B------:R-:W-:Y:S02]  /*1200*/  MOV R13, 0x1f ;  /* 0x0000001f000d7802 */ /* 0x000fe40000000f00 */
[----:B------:R-:W-:-:S07]  /*1210*/  MOV R12, 0xffffffff ;  /* 0xffffffff000c7802 */ /* 0x000fce0000000f00 */
[----:B0123--:R-:W-:Y:S05]  /*1220*/  WARPSYNC.COLLECTIVE R12, `(.L_x_1487) ;  /* 0x000000000c087348 */ /* 0x00ffea0003c00000 */
[----:B------:R4:W0:Y:S02]  /*1230*/  SHFL.BFLY P2, R17, R27, R14, R13 ;  /* 0x0c00000e1b117389 */ /* 0x000824000004000d */
[----:B01234-:R-:W-:Y:S01]  /*1240*/  ENDCOLLECTIVE ;  /* 0x000000000000791b */ /* 0x01ffe20003800000 */
.L_x_1487:
[----:B------:R-:W-:Y:S01]  /*1250*/  HFMA2.MMA R14, -RZ, RZ, 0, 1.1920928955078125e-07 ;  /* 0x00000002ff0e7435 */ /* 0x000fe200000001ff */
[----:B------:R-:W-:-:S05]  /*1260*/  FADD.FTZ R11, R10, R17 ;  /* 0x000000110a0b7221 */ /* 0x000fca0000010000 */
[----:B------:R-:W-:-:S07]  /*1270*/  MOV R27, R11 ;  /* 0x0000000b001b7202 */ /* 0x000fce0000000f00 */
[----:B------:R-:W-:Y:S05]  /*1280*/  WARPSYNC.COLLECTIVE R12, `(.L_x_1488) ;  /* 0x000000000c087348 */ /* 0x000fea0003c00000 */
[----:B------:R0:W1:Y:S02]  /*1290*/  SHFL.BFLY P2, R17, R27, R14, R13 ;  /* 0x0c00000e1b117389 */ /* 0x000064000004000d */
[----:B01----:R-:W-:Y:S01]  /*12a0*/  ENDCOLLECTIVE ;  /* 0x000000000000791b */ /* 0x003fe20003800000 */
.L_x_1488:
[----:B------:R-:W-:Y:S01]  /*12b0*/  HFMA2.MMA R14, -RZ, RZ, 0, 2.384185791015625e-07 ;  /* 0x00000004ff0e7435 */ /* 0x000fe200000001ff */
[----:B------:R-:W-:-:S05]  /*12c0*/  FADD.FTZ R10, R11, R17 ;  /* 0x000000110b0a7221 */ /* 0x000fca0000010000 */
[----:B------:R-:W-:-:S07]  /*12d0*/  MOV R27, R10 ;  /* 0x0000000a001b7202 */ /* 0x000fce0000000f00 */
[----:B------:R-:W-:Y:S05]  /*12e0*/  WARPSYNC.COLLECTIVE R12, `(.L_x_1489) ;  /* 0x000000000c087348 */ /* 0x000fea0003c00000 */
[----:B------:R0:W1:Y:S02]  /*12f0*/  SHFL.BFLY P2, R17, R27, R14, R13 ;  /* 0x0c00000e1b117389 */ /* 0x000064000004000d */
[----:B01----:R-:W-:Y:S01]  /*1300*/  ENDCOLLECTIVE ;  /* 0x000000000000791b */ /* 0x003fe20003800000 */
.L_x_1489:
[----:B------:R-:W-:Y:S01]  /*1310*/  MOV R14, 0x8 ;  /* 0x00000008000e7802 */ /* 0x000fe20000000f00 */
[----:B------:R-:W-:-:S04]  /*1320*/  FADD.FTZ R19, R10, R17 ;  /* 0x000000110a137221 */ /* 0x000fc80000010000 */
[----:B------:R-:W-:-:S07]  /*1330*/  IMAD.MOV.U32 R27, RZ, RZ, R19 ;  /* 0x000000ffff1b7224 */ /* 0x000fce00078e0013 */
[----:B------:R-:W-:Y:S05]  /*1340*/  WARPSYNC.COLLECTIVE R12, `(.L_x_1490) ;  /* 0x000000000c087348 */ /* 0x000fea0003c00000 */
[----:B------:R0:W1:Y:S02]  /*1350*/  SHFL.BFLY P2, R17, R27, R14, R13 ;  /* 0x0c00000e1b117389 */ /* 0x000064000004000d */
[----:B01----:R-:W-:Y:S01]  /*1360*/  ENDCOLLECTIVE ;  /* 0x000000000000791b */ /* 0x003fe20003800000 */
.L_x_1490:
[----:B------:R-:W-:Y:S01]  /*1370*/  HFMA2.MMA R14, -RZ, RZ, 0, 9.5367431640625e-07 ;  /* 0x00000010ff0e7435 */ /* 0x000fe200000001ff */
[----:B------:R-:W-:-:S05]  /*1380*/  FADD.FTZ R11, R19, R17 ;  /* 0x00000011130b7221 */ /* 0x000fca0000010000 */
[----:B------:R-:W-:-:S07]  /*1390*/  MOV R27, R11 ;  /* 0x0000000b001b7202 */ /* 0x000fce0000000f00 */
[----:B------:R-:W-:Y:S05]  /*13a0*/  WARPSYNC.COLLECTIVE R12, `(.L_x_1491) ;  /* 0x000000000c087348 */ /* 0x000fea0003c00000 */
[----:B------:R0:W1:Y:S02]  /*13b0*/  SHFL.BFLY P2, R17, R27, R14, R13 ;  /* 0x0c00000e1b117389 */ /* 0x000064000004000d */
[----:B01----:R-:W-:Y:S01]  /*13c0*/  ENDCOLLECTIVE ;  /* 0x000000000000791b */ /* 0x003fe20003800000 */
.L_x_1491:
[----:B------:R-:W-:Y:S01]  /*13d0*/  HFMA2.MMA R14, -RZ, RZ, 0, 5.9604644775390625e-08 ;  /* 0x00000001ff0e7435 */ /* 0x000fe200000001ff */
[----:B------:R-:W-:Y:S02]  /*13e0*/  MOV R27, R15 ;  /* 0x0000000f001b7202 */ /* 0x000fe40000000f00 */
[----:B------:R-:W-:-:S08]  /*13f0*/  MOV R10, R17 ;  /* 0x00000011000a7202 */ /* 0x000fd00000000f00 */
[----:B------:R-:W-:Y:S05]  /*1400*/  WARPSYNC.COLLECTIVE R12, `(.L_x_1492) ;  /* 0x000000000c087348 */ /* 0x000fea0003c00000 */
[----:B------:R0:W1:Y:S02]  /*1410*/  SHFL.BFLY P2, R17, R27, R14, R13 ;  /* 0x0c00000e1b117389 */ /* 0x000064000004000d */
[----:B01----:R-:W-:Y:S01]  /*1420*/  ENDCOLLECTIVE ;  /* 0x000000000000791b */ /* 0x003fe20003800000 */
.L_x_1492:
[----:B------:R-:W-:Y:S01]  /*1430*/  HFMA2.MMA R14, -RZ, RZ, 0, 1.1920928955078125e-07 ;  /* 0x00000002ff0e7435 */ /* 0x000fe200000001ff */
[----:B------:R-:W-:-:S05]  /*1440*/  MOV R16, R17 ;  /* 0x0000001100107202 */ /* 0x000fca0000000f00 */
[----:B------:R-:W-:-:S05]  /*1450*/  FADD.FTZ R16, R15, R16 ;  /* 0x000000100f107221 */ /* 0x000fca0000010000 */
[----:B------:R-:W-:-:S07]  /*1460*/  MOV R27, R16 ;  /* 0x00000010001b7202 */ /* 0x000fce0000000f00 */
[----:B------:R-:W-:Y:S05]  /*1470*/  WARPSYNC.COLLECTIVE R12, `(.L_x_1493) ;  /* 0x000000000c087348 */ /* 0x000fea0003c00000 */
[----:B------:R0:W1:Y:S02]  /*1480*/  SHFL.BFLY P2, R17, R27, R14, R13 ;  /* 0x0c00000e1b117389 */ /* 0x000064000004000d */
[----:B01----:R-:W-:Y:S01]  /*1490*/  ENDCOLLECTIVE ;  /* 0x000000000000791b */ /* 0x003fe20003800000 */
.L_x_1493:
[----:B------:R-:W-:Y:S01]  /*14a0*/  HFMA2.MMA R14, -RZ, RZ, 0, 2.384185791015625e-07 ;  /* 0x00000004ff0e7435 */ /* 0x000fe200000001ff */
[----:B------:R-:W-:-:S05]  /*14b0*/  MOV R19, R17 ;  /* 0x0000001100137202 */ /* 0x000fca0000000f00 */
[----:B------:R-:W-:-:S05]  /*14c0*/  FADD.FTZ R15, R16, R19 ;  /* 0x00000013100f7221 */ /* 0x000fca0000010000 */
[----:B------:R-:W-:-:S07]  /*14d0*/  MOV R27, R15 ;  /* 0x0000000f001b7202 */ /* 0x000fce0000000f00 */
[----:B------:R-:W-:Y:S05]  /*14e0*/  WARPSYNC.COLLECTIVE R12, `(.L_x_1494) ;  /* 0x000000000c087348 */ /* 0x000fea0003c00000 */
[----:B------:R0:W1:Y:S02]  /*14f0*/  SHFL.BFLY P2, R17, R27, R14, R13 ;  /* 0x0c00000e1b117389 */ /* 0x000064000004000d */
[----:B01----:R-:W-:Y:S01]  /*1500*/  ENDCOLLECTIVE ;  /* 0x000000000000791b */ /* 0x003fe20003800000 */
.L_x_1494:
[----:B------:R-:W-:Y:S01]  /*1510*/  HFMA2.MMA R14, -RZ, RZ, 0, 4.76837158203125e-07 ;  /* 0x00000008ff0e7435 */ /* 0x000fe200000001ff */
[----:B------:R-:W-:-:S05]  /*1520*/  MOV R18, R17 ;  /* 0x0000001100127202 */ /* 0x000fca0000000f00 */
[----:B------:R-:W-:-:S05]  /*1530*/  FADD.FTZ R20, R15, R18 ;  /* 0x000000120f147221 */ /* 0x000fca0000010000 */
[----:B------:R-:W-:-:S07]  /*1540*/  MOV R27, R20 ;  /* 0x00000014001b7202 */ /* 0x000fce0000000f00 */
[----:B------:R-:W-:Y:S05]  /*1550*/  WARPSYNC.COLLECTIVE R12, `(.L_x_1495) ;  /* 0x000000000c087348 */ /* 0x000fea0003c00000 */
[----:B------:R0:W1:Y:S02]  /*1560*/  SHFL.BFLY P2, R17, R27, R14, R13 ;  /* 0x0c00000e1b117389 */ /* 0x000064000004000d */
[----:B01----:R-:W-:Y:S01]  /*1570*/  ENDCOLLECTIVE ;  /* 0x000000000000791b */ /* 0x003fe20003800000 */
.L_x_1495:
[----:B------:R-:W-:Y:S01]  /*1580*/  HFMA2.MMA R14, -RZ, RZ, 0, 9.5367431640625e-07 ;  /* 0x00000010ff0e7435 */ /* 0x000fe200000001ff */
[----:B------:R-:W-:-:S04]  /*1590*/  IMAD.MOV.U32 R21, RZ, RZ, R17 ;  /* 0x000000ffff157224 */ /* 0x000fc800078e0011 */
[----:B------:R-:W-:-:S05]  /*15a0*/  FADD.FTZ R16, R20, R21 ;  /* 0x0000001514107221 */ /* 0x000fca0000010000 */
[----:B------:R-:W-:-:S07]  /*15b0*/  MOV R27, R16 ;  /* 0x00000010001b7202 */ /* 0x000fce0000000f00 */
[----:B------:R-:W-:Y:S05]  /*15c0*/  WARPSYNC.COLLECTIVE R12, `(.L_x_1496) ;  /* 0x000000000c087348 */ /* 0x000fea0003c00000 */
[----:B------:R0:W1:Y:S02]  /*15d0*/  SHFL.BFLY P2, R17, R27, R14, R13 ;  /* 0x0c00000e1b117389 */ /* 0x000064000004000d */
[----:B01----:R-:W-:Y:S01]  /*15e0*/  ENDCOLLECTIVE ;  /* 0x000000000000791b */ /* 0x003fe20003800000 */
.L_x_1496:
[----:B------:R-:W-:Y:S01]  /*15f0*/  HFMA2.MMA R14, -RZ, RZ, 0, 5.9604644775390625e-08 ;  /* 0x00000001ff0e7435 */ /* 0x000fe200000001ff */
[----:B------:R-:W-:Y:S02]  /*1600*/  MOV R27, R9 ;  /* 0x00000009001b7202 */ /* 0x000fe40000000f00 */
[----:B------:R-:W-:-:S08]  /*1610*/  MOV R15, R17 ;  /* 0x00000011000f7202 */ /* 0x000fd00000000f00 */
[----:B------:R-:W-:Y:S05]  /*1620*/  WARPSYNC.COLLECTIVE R12, `(.L_x_1497) ;  /* 0x000000000c087348 */ /* 0x000fea0003c00000 */
[----:B------:R0:W1:Y:S02]  /*1630*/  SHFL.BFLY P2, R17, R27, R14, R13 ;  /* 0x0c00000e1b117389 */ /* 0x000064000004000d */
[----:B01----:R-:W-:Y:S01]  /*1640*/  ENDCOLLECTIVE ;  /* 0x000000000000791b */ /* 0x003fe20003800000 */
.L_x_1497:
[----:B------:R-:W-:Y:S01]  /*1650*/  HFMA2.MMA R14, -RZ, RZ, 0, 1.1920928955078125e-07 ;  /* 0x00000002ff0e7435 */ /* 0x000fe200000001ff */
[----:B------:R-:W-:-:S05]  /*1660*/  MOV R18, R17 ;  /* 0x0000001100127202 */ /* 0x000fca0000000f00 */
[----:B------:R-:W-:-:S05]  /*1670*/  FADD.FTZ R20, R9, R18 ;  /* 0x0000001209147221 */ /* 0x000fca0000010000 */
[----:B------:R-:W-:-:S07]  /*1680*/  MOV R27, R20 ;  /* 0x00000014001b7202 */ /* 0x000fce0000000f00 */
[----:B------:R-:W-:Y:S05]  /*1690*/  WARPSYNC.COLLECTIVE R12, `(.L_x_1498) ;  /* 0x000000000c087348 */ /* 0x000fea0003c00000 */
[----:B------:R0:W1:Y:S02]  /*16a0*/  SHFL.BFLY P2, R17, R27, R14, R13 ;  /* 0x0c00000e1b117389 */ /* 0x000064000004000d */
[----:B01----:R-:W-:Y:S01]  /*16b0*/  ENDCOLLECTIVE ;  /* 0x000000000000791b */ /* 0x003fe20003800000 */
.L_x_1498:
[----:B------:R-:W-:Y:S01]  /*16c0*/  HFMA2.MMA R14, -RZ, RZ, 0, 2.384185791015625e-07 ;  /* 0x00000004ff0e7435 */ /* 0x000fe200000001ff */
[----:B------:R-:W-:-:S05]  /*16d0*/  MOV R21, R17 ;  /* 0x0000001100157202 */ /* 0x000fca0000000f00 */
[----:B------:R-:W-:-:S05]  /*16e0*/  FADD.FTZ R9, R20, R21 ;  /* 0x0000001514097221 */ /* 0x000fca0000010000 */
[----:B------:R-:W-:-:S07]  /*16f0*/  MOV R27, R9 ;  /* 0x00000009001b7202 */ /* 0x000fce0000000f00 */
[----:B------:R-:W-:Y:S05]  /*1700*/  WARPSYNC.COLLECTIVE R12, `(.L_x_1499) ;  /* 0x000000000c087348 */ /* 0x000fea0003c00000 */
[----:B------:R0:W1:Y:S02]  /*1710*/  SHFL.BFLY P2, R17, R27, R14, R13 ;  /* 0x0c00000e1b117389 */ /* 0x000064000004000d */
[----:B01----:R-:W-:Y:S01]  /*1720*/  ENDCOLLECTIVE ;  /* 0x000000000000791b */ /* 0x003fe20003800000 */
.L_x_1499:
[----:B------:R-:W-:Y:S01]  /*1730*/  HFMA2.MMA R14, -RZ, RZ, 0, 4.76837158203125e-07 ;  /* 0x00000008ff0e7435 */ /* 0x000fe200000001ff */
[----:B------:R-:W-:-:S05]  /*1740*/  MOV R22, R17 ;  /* 0x0000001100167202 */ /* 0x000fca0000000f00 */
[----:B------:R-:W-:-:S05]  /*1750*/  FADD.FTZ R22, R9, R22 ;  /* 0x0000001609167221 */ /* 0x000fca0000010000 */
[----:B------:R-:W-:-:S07]  /*1760*/  MOV R27, R22 ;  /* 0x00000016001b7202 */ /* 0x000fce0000000f00 */
[----:B------:R-:W-:Y:S05]  /*1770*/  WARPSYNC.COLLECTIVE R12, `(.L_x_1500) ;  /* 0x000000000c087348 */ /* 0x000fea0003c00000 */
[----:B------:R0:W1:Y:S02]  /*1780*/  SHFL.BFLY P2, R17, R27, R14, R13 ;  /* 0x0c00000e1b117389 */ /* 0x000064000004000d */
[----:B01----:R-:W-:Y:S01]  /*1790*/  ENDCOLLECTIVE ;  /* 0x000000000000791b */ /* 0x003fe20003800000 */
.L_x_1500:
[----:B------:R-:W-:Y:S01]  /*17a0*/  HFMA2.MMA R14, -RZ, RZ, 0, 9.5367431640625e-07 ;  /* 0x00000010ff0e7435 */ /* 0x000fe200000001ff */
[----:B------:R-:W-:-:S05]  /*17b0*/  MOV R23, R17 ;  /* 0x0000001100177202 */ /* 0x000fca0000000f00 */
[----:B------:R-:W-:-:S04]  /*17c0*/  FADD.FTZ R18, R22, R23 ;  /* 0x0000001716127221 */ /* 0x000fc80000010000 */
[----:B------:R-:W-:-:S07]  /*17d0*/  IMAD.MOV.U32 R27, RZ, RZ, R18 ;  /* 0x000000ffff1b7224 */ /* 0x000fce00078e0012 */
[----:B------:R-:W-:Y:S05]  /*17e0*/  WARPSYNC.COLLECTIVE R12, `(.L_x_1501) ;  /* 0x000000000c087348 */ /* 0x000fea0003c00000 */
[----:B------:R0:W1:Y:S02]  /*17f0*/  SHFL.BFLY P2, R17, R27, R14, R13 ;  /* 0x0c00000e1b117389 */ /* 0x000064000004000d */
[----:B01----:R-:W-:Y:S01]  /*1800*/  ENDCOLLECTIVE ;  /* 0x000000000000791b */ /* 0x003fe20003800000 */
.L_x_1501:
[----:B------:R-:W-:Y:S01]  /*1810*/  HFMA2.MMA R14, -RZ, RZ, 0, 5.9604644775390625e-08 ;  /* 0x00000001ff0e7435 */ /* 0x000fe200000001ff */
[----:B------:R-:W-:Y:S02]  /*1820*/  MOV R27, R8 ;  /* 0x00000008001b7202 */ /* 0x000fe40000000f00 */
[----:B------:R-:W-:-:S08]  /*1830*/  MOV R9, R17 ;  /* 0x0000001100097202 */ /* 0x000fd00000000f00 */
[----:B------:R-:W-:Y:S05]  /*1840*/  WARPSYNC.COLLECTIVE R12, `(.L_x_1502) ;  /* 0x000000000c087348 */ /* 0x000fea0003c00000 */
[----:B------:R0:W1:Y:S02]  /*1850*/  SHFL.BFLY P2, R17, R27, R14, R13 ;  /* 0x0c00000e1b117389 */ /* 0x000064000004000d */
[----:B01----:R-:W-:Y:S01]  /*1860*/  ENDCOLLECTIVE ;  /* 0x000000000000791b */ /* 0x003fe20003800000 */
.L_x_1502:
[----:B------:R-:W-:Y:S01]  /*1870*/  HFMA2.MMA R14, -RZ, RZ, 0, 1.1920928955078125e-07 ;  /* 0x00000002ff0e7435 */ /* 0x000fe200000001ff */
[----:B------:R-:W-:-:S05]  /*1880*/  MOV R19, R17 ;  /* 0x0000001100137202 */ /* 0x000fca0000000f00 */
[----:B------:R-:W-:-:S05]  /*1890*/  FADD.FTZ R23, R8, R19 ;  /* 0x0000001308177221 */ /* 0x000fca0000010000 */
[----:B------:R-:W-:-:S07]  /*18a0*/  MOV R27, R23 ;  /* 0x00000017001b7202 */ /* 0x000fce0000000f00 */
[----:B------:R-:W-:Y:S05]  /*18b0*/  WARPSYNC.COLLECTIVE R12, `(.L_x_1503) ;  /* 0x000000000c087348 */ /* 0x000fea0003c00000 */
[----:B------:R0:W1:Y:S02]  /*18c0*/  SHFL.BFLY P2, R17, R27, R14, R13 ;  /* 0x0c00000e1b117389 */ /* 0x000064000004000d */
[----:B01----:R-:W-:Y:S01]  /*18d0*/  ENDCOLLECTIVE ;  /* 0x000000000000791b */ /* 0x003fe20003800000 */
.L_x_1503:
[----:B------:R-:W-:Y:S01]  /*18e0*/  HFMA2.MMA R14, -RZ, RZ, 0, 2.384185791015625e-07 ;  /* 0x00000004ff0e7435 */ /* 0x000fe200000001ff */
[----:B------:R-:W-:-:S05]  /*18f0*/  MOV R22, R17 ;  /* 0x0000001100167202 */ /* 0x000fca0000000f00 */
[----:B------:R-:W-:-:S05]  /*1900*/  FADD.FTZ R8, R23, R22 ;  /* 0x0000001617087221 */ /* 0x000fca0000010000 */
[----:B------:R-:W-:-:S07]  /*1910*/  MOV R27, R8 ;  /* 0x00000008001b7202 */ /* 0x000fce0000000f00 */
[----:B------:R-:W-:Y:S05]  /*1920*/  WARPSYNC.COLLECTIVE R12, `(.L_x_1504) ;  /* 0x000000000c087348 */ /* 0x000fea0003c00000 */
[----:B------:R0:W1:Y:S02]  /*1930*/  SHFL.BFLY P2, R17, R27, R14, R13 ;  /* 0x0c00000e1b117389 */ /* 0x000064000004000d */
[----:B01----:R-:W-:Y:S01]  /*1940*/  ENDCOLLECTIVE ;  /* 0x000000000000791b */ /* 0x003fe20003800000 */
.L_x_1504:
[----:B------:R-:W-:Y:S01]  /*1950*/  HFMA2.MMA R14, -RZ, RZ, 0, 4.76837158203125e-07 ;  /* 0x00000008ff0e7435 */ /* 0x000fe200000001ff */
[----:B------:R-:W-:-:S05]  /*1960*/  MOV R21, R17 ;  /* 0x0000001100157202 */ /* 0x000fca0000000f00 */
[----:B------:R-:W-:-:S05]  /*1970*/  FADD.FTZ R24, R8, R21 ;  /* 0x0000001508187221 */ /* 0x000fca0000010000 */
[----:B------:R-:W-:-:S07]  /*1980*/  MOV R27, R24 ;  /* 0x00000018001b7202 */ /* 0x000fce0000000f00 */
[----:B------:R-:W-:Y:S05]  /*1990*/  WARPSYNC.COLLECTIVE R12, `(.L_x_1505) ;  /* 0x000000000c087348 */ /* 0x000fea0003c00000 */
[----:B------:R0:W1:Y:S02]  /*19a0*/  SHFL.BFLY P2, R17, R27, R14, R13 ;  /* 0x0c00000e1b117389 */ /* 0x000064000004000d */
[----:B01----:R-:W-:Y:S01]  /*19b0*/  ENDCOLLECTIVE ;  /* 0x000000000000791b */ /* 0x003fe20003800000 */
.L_x_1505:
[----:B------:R-:W-:Y:S01]  /*19c0*/  HFMA2.MMA R14, -RZ, RZ, 0, 9.5367431640625e-07 ;  /* 0x00000010ff0e7435 */ /* 0x000fe200000001ff */
[----:B------:R-:W-:-:S05]  /*19d0*/  MOV R25, R17 ;  /* 0x0000001100197202 */ /* 0x000fca0000000f00 */
[----:B------:R-:W-:-:S05]  /*19e0*/  FADD.FTZ R25, R24, R25 ;  /* 0x0000001918197221 */ /* 0x000fca0000010000 */
[----:B------:R-:W-:-:S07]  /*19f0*/  MOV R27, R25 ;  /* 0x00000019001b7202 */ /* 0x000fce0000000f00 */
[----:B------:R-:W-:Y:S05]  /*1a00*/  WARPSYNC.COLLECTIVE R12, `(.L_x_1506) ;  /* 0x000000000c087348 */ /* 0x000fea0003c00000 */
[----:B------:R0:W1:Y:S02]  /*1a10*/  SHFL.BFLY P2, R17, R27, R14, R13 ;  /* 0x0c00000e1b117389 */ /* 0x000064000004000d */
[----:B01----:R-:W-:Y:S01]  /*1a20*/  ENDCOLLECTIVE ;  /* 0x000000000000791b */ /* 0x003fe20003800000 */
.L_x_1506:
[----:B------:R-:W-:Y:S05]  /*1a30*/  BRA `(.L_x_1507) ;  /* 0xfffffff400387947 */ /* 0x000fea000383ffff */
.L_x_1508:
        /* <DEDUP_REMOVED lines=12> */
.L_x_3920:


//--------------------- .text._ZN10layer_norm31ln_parallel_residual_bwd_kernelINS_13Kernel_traitsI13__nv_bfloat16S2_fS2_fjLj5120ELj1ELj1ELj8ELj8ENS_18Kernel_traits_baseILj5120ES2_S2_fS2_fjLj256EEEEELb1ELb1ELb0EEEvNS_9BwdParamsE --------------------------
	.section	.text._ZN10layer_norm31ln_parallel_residual_bwd_kernelINS_13Kernel_traitsI13__nv_bfloat16S2_fS2_fjLj5120ELj1ELj1ELj8ELj8ENS_18Kernel_traits_baseILj5120ES2_S2_fS2_fjLj256EEEEELb1ELb1ELb0EEEvNS_9BwdParamsE,"ax",@progbits
	.align	128
        .global         _ZN10layer_norm31ln_parallel_residual_bwd_kernelINS_13Kernel_traitsI13__nv_bfloat16S2_fS2_fjLj5120ELj1ELj1ELj8ELj8ENS_18Kernel_traits_baseILj5120ES2_S2_fS2_fjLj256EEEEELb1ELb1ELb0EEEvNS_9BwdParamsE
        .type           _ZN10layer_norm31ln_parallel_residual_bwd_kernelINS_13Kernel_traitsI13__nv_bfloat16S2_fS2_fjLj5120ELj1ELj1ELj8ELj8ENS_18Kernel_traits_baseILj5120ES2_S2_fS2_fjLj256EEEEELb1ELb1ELb0EEEvNS_9BwdParamsE,@function
        .size           _ZN10layer_norm31ln_parallel_residual_bwd_kernelINS_13Kernel_traitsI13__nv_bfloat16S2_fS2_fjLj5120ELj1ELj1ELj8ELj8ENS_18Kernel_traits_baseILj5120ES2_S2_fS2_fjLj256EEEEELb1ELb1ELb0EEEvNS_9BwdParamsE,(.L_x_3921 - _ZN10layer_norm31ln_parallel_residual_bwd_kernelINS_13Kernel_traitsI13__nv_bfloat16S2_fS2_fjLj5120ELj1ELj1ELj8ELj8ENS_18Kernel_traits_baseILj5120ES2_S2_fS2_fjLj256EEEEELb1ELb1ELb0EEEvNS_9BwdParamsE)
        .other          _ZN10layer_norm31ln_parallel_residual_bwd_kernelINS_13Kernel_traitsI13__nv_bfloat16S2_fS2_fjLj5120ELj1ELj1ELj8ELj8ENS_18Kernel_traits_baseILj5120ES2_S2_fS2_fjLj256EEEEELb1ELb1ELb0EEEvNS_9BwdParamsE,@"STO_CUDA_ENTRY STV_DEFAULT"
_ZN10layer_norm31ln_parallel_residual_bwd_kernelINS_13Kernel_traitsI13__nv_bfloat16S2_fS2_fjLj5120ELj1ELj1ELj8ELj8ENS_18Kernel_traits_baseILj5120ES2_S2_fS2_fjLj256EEEEELb1ELb1ELb0EEEvNS_9BwdParamsE:
.text._ZN10layer_norm31ln_parallel_residual_bwd_kernelINS_13Kernel_traitsI13__nv_bfloat16S2_fS2_fjLj5120ELj1ELj1ELj8ELj8ENS_18Kernel_traits_baseILj5120ES2_S2_fS2_fjLj256EEEEELb1ELb1ELb0EEEvNS_9BwdParamsE:
        /* <DEDUP_REMOVED lines=33> */
[----:B------:R-:W-:-:S04]  /*0210*/  @P2 LOP3.LUT R3, R3, 0x100, RZ, 0xfc, !PT ;  /* 0x0000010003032812 */ /* 0x000fc800078efcff */
[----:B------:R0:W5:Y:S01]  /*0220*/  @P2 LDG.E.64 R6, desc[UR4][R4.64] ;  /* 0x0000000404062981 */ /* 0x000162000c1e1b00 */
[C---:B-1----:R-:W-:Y:S01]  /*0230*/  @P3 IMAD.WIDE.U32 R18, R3.reuse, 0x8, R14 ;  /* 0x0000000803123825 */ /* 0x042fe200078e000e */
[----:B------:R-:W-:Y:S01]  /*0240*/  @P3 IADD3 R3, R3, 0x100, RZ ;  /* 0x0000010003033810 */ /* 0x000fe20007ffe0ff */
[----:B------:R-:W1:Y:S03]  /*0250*/  @P0 LDC.64 R24, c[0x0][0x260] ;  /* 0x00009800ff180b82 */ /* 0x000e660000000a00 */
[----:B------:R0:W5:Y:S01]  /*0260*/  @P3 LDG.E.64 R8, desc[UR4][R18.64] ;  /* 0x0000000412083981 */ /* 0x000162000c1e1b00 */
[----:B--2---:R-:W-:-:S04]  /*0270*/  @P4 IMAD.WIDE.U32 R20, R3, 0x8, R20 ;  /* 0x0000000803144825 */ /* 0x004fc800078e0014 */
[----:B------:R-:W-:Y:S01]  /*0280*/  @P4 VIADD R3, R3, 0x100 ;  /* 0x0000010003034836 */ /* 0x000fe20000000000 */
[----:B------:R0:W5:Y:S03]  /*0290*/  @P4 LDG.E.64 R10, desc[UR4][R20.64] ;  /* 0x00000004140a4981 */ /* 0x000166000c1e1b00 */
[----:B---3--:R-:W-:-:S04]  /*02a0*/  @P5 IMAD.WIDE.U32 R22, R3, 0x8, R22 ;  /* 0x0000000803165825 */ /* 0x008fc800078e0016 */
[----:B------:R-:W-:Y:S01]  /*02b0*/  @P5 VIADD R3, R3, 0x100 ;  /* 0x0000010003035836 */ /* 0x000fe20000000000 */
[----:B------:R0:W5:Y:S03]  /*02c0*/  @P5 LDG.E.64 R12, desc[UR4][R22.64] ;  /* 0x00000004160c5981 */ /* 0x000166000c1e1b00 */
        /* <DEDUP_REMOVED lines=24> */
[----:B0-----:R-:W-:Y:S06]  /*0450*/  @P0 BRA `(.L_x_1509) ;  /* 0x00000034003c0947 */ /* 0x001fec0003800000 */
[----:B------:R-:W0:Y:S01]  /*0460*/  LDC.U8 R162, c[0x0][0x2a0] ;  /* 0x0000a800ffa27b82 */ /* 0x000e220000000000 */
[--C-:B-----5:R-:W-:Y:S01]  /*0470*/  SHF.R.U64 R87, R6, 0x10, R7.reuse ;  /* 0x0000001006577819 */ /* 0x120fe20000001207 */
[----:B------:R-:W-:Y:S01]  /*0480*/  IMAD.MOV.U32 R88, RZ, RZ, R7 ;  /* 0x000000ffff587224 */ /* 0x000fe200078e0007 */
[--C-:B------:R-:W-:Y:S01]  /*0490*/  SHF.R.U64 R91, R8, 0x10, R9.reuse ;  /* 0x00000010085b7819 */ /* 0x100fe20000001209 */
[----:B------:R-:W-:Y:S01]  /*04a0*/  IMAD.MOV.U32 R90, RZ, RZ, R8 ;  /* 0x000000ffff5a7224 */ /* 0x000fe200078e0008 */
[----:B------:R-:W-:Y:S01]  /*04b0*/  SHF.R.U32.HI R93, RZ, 0x10, R9 ;  /* 0x00000010ff5d7819 */ /* 0x000fe20000011609 */
[----:B------:R-:W-:Y:S01]  /*04c0*/  IMAD.MOV.U32 R94, RZ, RZ, R10 ;  /* 0x000000ffff5e7224 */ /* 0x000fe200078e000a */
[--C-:B------:R-:W-:Y:S01]  /*04d0*/  SHF.R.U32.HI R97, RZ, 0x10, R11.reuse ;  /* 0x00000010ff617819 */ /* 0x100fe2000001160b */
[----:B------:R-:W-:Y:S01]  /*04e0*/  IMAD.MOV.U32 R96, RZ, RZ, R11 ;  /* 0x000000ffff607224 */ /* 0x000fe200078e000b */
[--C-:B------:R-:W-:Y:S01]  /*04f0*/  SHF.R.U64 R99, R12, 0x10, R13.reuse ;  /* 0x000000100c637819 */ /* 0x100fe2000000120d */
[----:B------:R-:W-:Y:S01]  /*0500*/  IMAD.MOV.U32 R100, RZ, RZ, R13 ;  /* 0x000000ffff647224 */ /* 0x000fe200078e000d */
[--C-:B------:R-:W-:Y:S01]  /*0510*/  SHF.R.U64 R103, R16, 0x10, R17.reuse ;  /* 0x0000001010677819 */ /* 0x100fe20000001211 */
[----:B------:R-:W-:Y:S01]  /*0520*/  IMAD.MOV.U32 R102, RZ, RZ, R16 ;  /* 0x000000ffff667224 */ /* 0x000fe200078e0010 */
[----:B------:R-:W-:Y:S01]  /*0530*/  SHF.R.U32.HI R105, RZ, 0x10, R17 ;  /* 0x00000010ff697819 */ /* 0x000fe20000011611 */
[----:B------:R-:W-:Y:S01]  /*0540*/  IMAD.MOV.U32 R72, RZ, RZ, 0x1 ;  /* 0x00000001ff487424 */ /* 0x000fe200078e00ff */
[----:B------:R-:W-:Y:S01]  /*0550*/  MOV R86, R6 ;  /* 0x0000000600567202 */ /* 0x000fe20000000f00 */
[----:B------:R-:W-:Y:S01]  /*0560*/  IMAD.MOV.U32 R61, RZ, RZ, RZ ;  /* 0x000000ffff3d7224 */ /* 0x000fe200078e00ff */
[----:B------:R-:W-:Y:S01]  /*0570*/  SHF.R.U32.HI R89, RZ, 0x10, R7 ;  /* 0x00000010ff597819 */ /* 0x000fe20000011607 */
[----:B------:R-:W-:Y:S01]  /*0580*/  IMAD.U32 R87, R87, 0x10000, RZ ;  /* 0x0001000057577824 */ /* 0x000fe200078e00ff */
[----:B------:R-:W-:Y:S01]  /*0590*/  MOV R92, R9 ;  /* 0x00000009005c7202 */ /* 0x000fe20000000f00 */
[----:B------:R-:W-:Y:S01]  /*05a0*/  IMAD.U32 R88, R88, 0x10000, RZ ;  /* 0x0001000058587824 */ /* 0x000fe200078e00ff */
[----:B------:R-:W-:Y:S01]  /*05b0*/  SHF.R.U64 R95, R10, 0x10, R11 ;  /* 0x000000100a5f7819 */ /* 0x000fe2000000120b */
[----:B------:R-:W-:Y:S01]  /*05c0*/  IMAD.U32 R90, R90, 0x10000, RZ ;  /* 0x000100005a5a7824 */ /* 0x000fe200078e00ff */
[----:B------:R-:W-:Y:S01]  /*05d0*/  MOV R98, R12 ;  /* 0x0000000c00627202 */ /* 0x000fe20000000f00 */
[----:B------:R-:W-:Y:S01]  /*05e0*/  IMAD.U32 R91, R91, 0x10000, RZ ;  /* 0x000100005b5b7824 */ /* 0x000fe200078e00ff */
[----:B------:R-:W-:Y:S01]  /*05f0*/  SHF.R.U32.HI R101, RZ, 0x10, R13 ;  /* 0x00000010ff657819 */ /* 0x000fe2000001160d */
[----:B------:R-:W-:Y:S01]  /*0600*/  IMAD.U32 R93, R93, 0x10000, RZ ;  /* 0x000100005d5d7824 */ /* 0x000fe200078e00ff */
[----:B------:R-:W-:Y:S01]  /*0610*/  MOV R104, R17 ;  /* 0x0000001100687202 */ /* 0x000fe20000000f00 */
        /* <DEDUP_REMOVED lines=14> */
[----:B------:R-:W-:-:S07]  /*0700*/  IMAD.U32 R105, R105, 0x10000, RZ ;  /* 0x0001000069697824 */ /* 0x000fce00078e00ff */
.L_x_1535:
[----:B--23--:R-:W1:Y:S08]  /*0710*/  LDC.64 R68, c[0x0][0x250] ;  /* 0x00009400ff447b82 */ /* 0x00ce700000000a00 */
[----:B------:R-:W2:Y:S01]  /*0720*/  LDC.64 R70, c[0x0][0x258] ;  /* 0x00009600ff467b82 */ /* 0x000ea20000000a00 */
[----:B-1----:R-:W-:-:S05]  /*0730*/  IMAD.WIDE R68, R85, 0x4, R68 ;  /* 0x0000000455447825 */ /* 0x002fca00078e0244 */
[----:B------:R1:W5:Y:S01]  /*0740*/  LDG.E R73, desc[UR4][R68.64] ;  /* 0x0000000444497981 */ /* 0x000362000c1e1900 */
        /* <DEDUP_REMOVED lines=12> */
[----:B------:R-:W1:Y:S01]  /*0810*/  LDC.64 R74, c[0x0][0x2b8] ;  /* 0x0000ae00ff4a7b82 */ /* 0x000e620000000a00 */
[C---:B------:R-:W-:Y:S02]  /*0820*/  LEA R68, P1, R116.reuse, UR10, 0x4 ;  /* 0x0000000a74447c11 */ /* 0x040fe4000f8220ff */
[----:B------:R-:W-:Y:S02]  /*0830*/  ISETP.NE.U32.AND P0, PT, RZ, UR14, PT ;  /* 0x0000000eff007c0c */ /* 0x000fe4000bf05070 */
[----:B------:R-:W-:Y:S02]  /*0840*/  LEA.HI.X R69, R116, UR11, RZ, 0x4, P1 ;  /* 0x0000000b74457c11 */ /* 0x000fe400088f24ff */
[----:B------:R-:W-:-:S04]  /*0850*/  ISETP.NE.AND.EX P0, PT, RZ, UR15, PT, P0 ;  /* 0x0000000fff007c0c */ /* 0x000fc8000bf05300 */
[----:B------:R-:W2:Y:S09]  /*0860*/  LDG.E.128 R68, desc[UR4][R68.64] ;  /* 0x0000000444447981 */ /* 0x000eb2000c1e1d00 */
[----:B------:R-:W3:Y:S01]  /*0870*/  @P0 LDC.64 R78, c[0x0][0x248] ;  /* 0x00009200ff4e0b82 */ /* 0x000ee20000000a00 */
[----:B-1----:R-:W-:-:S05]  /*0880*/  IMAD.WIDE.U32 R74, R116, 0x8, R74 ;  /* 0x00000008744a7825 */ /* 0x002fca00078e004a */
[----:B------:R1:W4:Y:S01]  /*0890*/  LDG.E.64 R80, desc[UR4][R74.64] ;  /* 0x000000044a507981 */ /* 0x000322000c1e1b00 */
[C---:B------:R-:W-:Y:S02]  /*08a0*/  SHF.L.U32 R3, R116.reuse, 0x2, RZ ;  /* 0x0000000274037819 */ /* 0x040fe400000006ff */
[----:B------:R-:W-:Y:S02]  /*08b0*/  SHF.L.U64.HI R82, R116, 0x2, RZ ;  /* 0x0000000274527819 */ /* 0x000fe400000102ff */
[----:B------:R-:W-:-:S04]  /*08c0*/  IADD3 R76, P1, R3, UR12, RZ ;  /* 0x0000000c034c7c10 */ /* 0x000fc8000ff3e0ff */
[----:B------:R-:W-:-:S05]  /*08d0*/  IADD3.X R77, R82, UR13, RZ, P1, !PT ;  /* 0x0000000d524d7c10 */ /* 0x000fca0008ffe4ff */
[----:B------:R-:W5:Y:S01]  /*08e0*/  LDG.E R125, desc[UR4][R76.64] ;  /* 0x000000044c7d7981 */ /* 0x000f62000c1e1900 */
[----:B---3--:R-:W-:-:S05]  /*08f0*/  @P0 IADD3 R78, P1, R3, R78, RZ ;  /* 0x0000004e034e0210 */ /* 0x008fca0007f3e0ff */
[----:B------:R-:W-:Y:S01]  /*0900*/  @P0 IMAD.X R79, R82, 0x1, R79, P1 ;  /* 0x00000001524f0824 */ /* 0x000fe200008e064f */
[----:B------:R-:W-:-:S04]  /*0910*/  ISETP.NE.U32.AND P1, PT, RZ, UR8, PT ;  /* 0x00000008ff007c0c */ /* 0x000fc8000bf25070 */
[----:B------:R-:W-:Y:S01]  /*0920*/  ISETP.NE.AND.EX P1, PT, RZ, UR9, PT, P1 ;  /* 0x00000009ff007c0c */ /* 0x000fe2000bf25310 */
[----:B------:R2:W5:-:S12]  /*0930*/  @P0 LDG.E R106, desc[UR4][R78.64] ;  /* 0x000000044e6a0981 */ /* 0x000558000c1e1900 */
[----:B-1----:R-:W-:-:S04]  /*0940*/  @P1 LEA R74, P0, R116, UR8, 0x4 ;  /* 0x00000008744a1c11 */ /* 0x002fc8000f8020ff */
[----:B------:R-:W-:Y:S02]  /*0950*/  @P1 LEA.HI.X R75, R116, UR9, RZ, 0x4, P0 ;  /* 0x00000009744b1c11 */ /* 0x000fe400080f24ff */
[----:B0-----:R-:W-:-:S03]  /*0960*/  ISETP.NE.AND P0, PT, R162, RZ, PT ;  /* 0x000000ffa200720c */ /* 0x001fc60003f05270 */
[----:B------:R0:W5:Y:S02]  /*0970*/  @P1 LDG.E.128 R20, desc[UR4][R74.64] ;  /* 0x000000044a141981 */ /* 0x000164000c1e1d00 */
[----:B-----5:R-:W-:-:S05]  /*0980*/  FSEL R83, R73, RZ, !P0 ;  /* 0x000000ff49537208 */ /* 0x020fca0004000000 */
[--C-:B--2---:R-:W-:Y:S01]  /*0990*/  FADD.FTZ R79, R68, -R83.reuse ;  /* 0x80000053444f7221 */ /* 0x104fe20000010000 */
[----:B------:R-:W-:-:S04]  /*09a0*/  FADD.FTZ R147, R70, -R83 ;  /* 0x8000005346937221 */ /* 0x000fc80000010000 */
[----:B------:R-:W-:Y:S01]  /*09b0*/  FMUL.FTZ R147, R128, R147 ;  /* 0x0000009380937220 */ /* 0x000fe20000410000 */
[----:B----4-:R-:W-:Y:S01]  /*09c0*/  IMAD.MOV.U32 R3, RZ, RZ, R80 ;  /* 0x000000ffff037224 */ /* 0x010fe200078e0050 */
[--C-:B------:R-:W-:Y:S02]  /*09d0*/  SHF.R.U64 R145, R80, 0x10, R81.reuse ;  /* 0x0000001050917819 */ /* 0x100fe40000001251 */
[----:B------:R-:W-:Y:S02]  /*09e0*/  MOV R82, R81 ;  /* 0x0000005100527202 */ /* 0x000fe40000000f00 */
[----:B------:R-:W-:Y:S01]  /*09f0*/  SHF.R.U32.HI R80, RZ, 0x10, R81 ;  /* 0x00000010ff507819 */ /* 0x000fe20000011651 */
[----:B------:R-:W-:Y:S01]  /*0a00*/  FADD.FTZ R81, R69, -R83 ;  /* 0x8000005345517221 */ /* 0x000fe20000010000 */
[----:B------:R-:W-:Y:S02]  /*0a10*/  IMAD.U32 R69, R3, 0x10000, RZ ;  /* 0x0001000003457824 */ /* 0x000fe400078e00ff */
[----:B------:R-:W-:Y:S01]  /*0a20*/  FMUL.FTZ R3, R128, R79 ;  /* 0x0000004f80037220 */ /* 0x000fe20000410000 */
[----:B------:R-:W-:-:S02]  /*0a30*/  IMAD.U32 R68, R145, 0x10000, RZ ;  /* 0x0001000091447824 */ /* 0x000fc400078e00ff */
[----:B------:R-:W-:Y:S01]  /*0a40*/  FMUL.FTZ R146, R128, R81 ;  /* 0x0000005180927220 */ /* 0x000fe20000410000 */
[-C--:B------:R-:W-:Y:S01]  /*0a50*/  FMUL.FTZ R148, R86, R69.reuse ;  /* 0x0000004556947220 */ /* 0x080fe20000410000 */
[----:B------:R-:W-:Y:S01]  /*0a60*/  FADD.FTZ R83, R71, -R83 ;  /* 0x8000005347537221 */ /* 0x000fe20000010000 */
[----:B------:R-:W-:Y:S01]  /*0a70*/  SHF.L.U32 R71, R82, 0x10, RZ ;  /* 0x0000001052477819 */ /* 0x000fe200000006ff */
[----:B------:R-:W-:Y:S01]  /*0a80*/  FADD.FTZ R41, R41, R68 ;  /* 0x0000004429297221 */ /* 0x000fe20000010000 */
[-C--:B------:R-:W-:Y:S01]  /*0a90*/  FFMA.FTZ R61, R146, R68.reuse, R61 ;  /* 0x00000044923d7223 */ /* 0x080fe2000001003d */
[----:B------:R-:W-:Y:S01]  /*0aa0*/  FMUL.FTZ R145, R87, R68 ;  /* 0x0000004457917220 */ /* 0x000fe20000410000 */
[----:B------:R-:W-:Y:S01]  /*0ab0*/  FADD.FTZ R40, R40, R69 ;  /* 0x0000004528287221 */ /* 0x000fe20000010000 */
[C---:B------:R-:W-:Y:S01]  /*0ac0*/  FFMA.FTZ R60, R3.reuse, R69, R60 ;  /* 0x00000045033c7223 */ /* 0x040fe2000001003c */
[----:B------:R-:W-:Y:S01]  /*0ad0*/  FADD.FTZ R68, RZ, R148 ;  /* 0x00000094ff447221 */ /* 0x000fe20000010000 */
[----:B------:R-:W-:Y:S01]  /*0ae0*/  FFMA.FTZ R69, R3, R148, RZ ;  /* 0x0000009403457223 */ /* 0x000fe200000100ff */
[----:B------:R-:W-:Y:S01]  /*0af0*/  FADD.FTZ R42, R42, R71 ;  /* 0x000000472a2a7221 */ /* 0x000fe20000010000 */
[-C--:B------:R-:W-:Y:S01]  /*0b00*/  FFMA.FTZ R62, R147, R71.reuse, R62 ;  /* 0x00000047933e7223 */ /* 0x080fe2000001003e */
[----:B------:R-:W-:Y:S01]  /*0b10*/  FMUL.FTZ R150, R88, R71 ;  /* 0x0000004758967220 */ /* 0x000fe20000410000 */
[----:B------:R-:W-:Y:S01]  /*0b20*/  FADD.FTZ R71, R68, R145 ;  /* 0x0000009144477221 */ /* 0x000fe20000010000 */
[----:B0-----:R-:W-:-:S02]  /*0b30*/  IMAD.U32 R74, R80, 0x10000, RZ ;  /* 0x00010000504a7824 */ /* 0x001fc400078e00ff */
[----:B------:R-:W-:Y:S01]  /*0b40*/  FFMA.FTZ R68, R146, R145, R69 ;  /* 0x0000009192447223 */ /* 0x000fe20000010045 */
[----:B------:R-:W-:Y:S01]  /*0b50*/  FMUL.FTZ R152, R128, R83 ;  /* 0x0000005380987220 */ /* 0x000fe20000410000 */
[----:B------:R-:W-:Y:S01]  /*0b60*/  FADD.FTZ R70, R71, R150 ;  /* 0x0000009647467221 */ /* 0x000fe20000010000 */
[----:B------:R-:W-:Y:S01]  /*0b70*/  FMUL.FTZ R149, R89, R74 ;  /* 0x0000004a59957220 */ /* 0x000fe20000410000 */
[----:B------:R-:W-:Y:S01]  /*0b80*/  FFMA.FTZ R68, R147, R150, R68 ;  /* 0x0000009693447223 */ /* 0x000fe20000010044 */
[----:B------:R-:W-:Y:S01]  /*0b90*/  FADD.FTZ R43, R43, R74 ;  /* 0x0000004a2b2b7221 */ /* 0x000fe20000010000 */
[----:B------:R-:W-:Y:S01]  /*0ba0*/  FFMA.FTZ R63, R152, R74, R63 ;  /* 0x0000004a983f7223 */ /* 0x000fe2000001003f */
[----:B------:R-:W-:Y:S01]  /*0bb0*/  FADD.FTZ R75, R70, R149 ;  /* 0x00000095464b7221 */ /* 0x000fe20000010000 */
[----:B------:R-:W-:Y:S01]  /*0bc0*/  FFMA.FTZ R76, R152, R149, R68 ;  /* 0x00000095984c7223 */ /* 0x000fe20000010044 */
[----:B------:R-:W-:-:S07]  /*0bd0*/  VIADD R74, R116, 0x100 ;  /* 0x00000100744a7836 */ /* 0x000fce0000000000 */
.L_x_1511:
[----:B------:R-:W-:Y:S05]  /*0be0*/  BSYNC B0 ;  /* 0x0000000000007941 */ /* 0x000fea0003800000 */
.L_x_1510:
[----:B------:R-:W-:Y:S04]  /*0bf0*/  BSSY B0, `(.L_x_1512) ;  /* 0x000003f000007945 */ /* 0x000fe80003800000 */
[----:B------:R-:W-:Y:S05]  /*0c00*/  @!P3 BRA `(.L_x_1513) ;  /* 0x0000000000f4b947 */ /* 0x000fea0003800000 */
[----:B------:R-:W1:Y:S01]  /*0c10*/  LDC.64 R78, c[0x0][0x2b8] ;  /* 0x0000ae00ff4e7b82 */ /* 0x000e620000000a00 */
[C---:B------:R-:W-:Y:S02]  /*0c20*/  LEA R68, P1, R74.reuse, UR10, 0x4 ;  /* 0x0000000a4a447c11 */ /* 0x040fe4000f8220ff */
[----:B------:R-:W-:Y:S02]  /*0c30*/  ISETP.NE.U32.AND P0, PT, RZ, UR14, PT ;  /* 0x0000000eff007c0c */ /* 0x000fe4000bf05070 */
[C---:B------:R-:W-:Y:S02]  /*0c40*/  LEA.HI.X R69, R74.reuse, UR11, RZ, 0x4, P1 ;  /* 0x0000000b4a457c11 */ /* 0x040fe400088f24ff */
[C---:B------:R-:W-:Y:S02]  /*0c50*/  SHF.L.U32 R83, R74.reuse, 0x2, RZ ;  /* 0x000000024a537819 */ /* 0x040fe400000006ff */
[C---:B------:R-:W-:Y:S02]  /*0c60*/  SHF.L.U64.HI R156, R74.reuse, 0x2, RZ ;  /* 0x000000024a9c7819 */ /* 0x040fe400000102ff */
[----:B------:R-:W2:Y:S01]  /*0c70*/  LDG.E.128 R68, desc[UR4][R68.64] ;  /* 0x0000000444447981 */ /* 0x000ea2000c1e1d00 */
[----:B-1----:R-:W-:Y:S01]  /*0c80*/  IMAD.WIDE.U32 R78, R74, 0x8, R78 ;  /* 0x000000084a4e7825 */ /* 0x002fe200078e004e */
[----:B------:R-:W-:-:S04]  /*0c90*/  ISETP.NE.AND.EX P0, PT, RZ, UR15, PT, P0 ;  /* 0x0000000fff007c0c */ /* 0x000fc8000bf05300 */
[----:B------:R1:W3:Y:S01]  /*0ca0*/  LDG.E.64 R154, desc[UR4][R78.64] ;  /* 0x000000044e9a7981 */ /* 0x0002e2000c1e1b00 */
[----:B------:R-:W-:-:S04]  /*0cb0*/  IADD3 R80, P1, R83, UR12, RZ ;  /* 0x0000000c53507c10 */ /* 0x000fc8000ff3e0ff */
[----:B------:R-:W-:-:S04]  /*0cc0*/  IADD3.X R81, R156, UR13, RZ, P1, !PT ;  /* 0x0000000d9c517c10 */ /* 0x000fc80008ffe4ff */
[----:B------:R-:W4:Y:S01]  /*0cd0*/  @P0 LDC.64 R164, c[0x0][0x248] ;  /* 0x00009200ffa40b82 */ /* 0x000f220000000a00 */
[----:B------:R-:W5:Y:S01]  /*0ce0*/  LDG.E R127, desc[UR4][R80.64] ;  /* 0x00000004507f7981 */ /* 0x000f62000c1e1900 */
[----:B----4-:R-:W-:-:S05]  /*0cf0*/  @P0 IADD3 R82, P1, R83, R164, RZ ;  /* 0x000000a453520210 */ /* 0x010fca0007f3e0ff */
[----:B------:R-:W-:Y:S01]  /*0d00*/  @P0 IMAD.X R83, R156, 0x1, R165, P1 ;  /* 0x000000019c530824 */ /* 0x000fe200008e06a5 */
[----:B------:R-:W-:-:S04]  /*0d10*/  ISETP.NE.U32.AND P1, PT, RZ, UR8, PT ;  /* 0x00000008ff007c0c */ /* 0x000fc8000bf25070 */
[----:B------:R-:W-:Y:S01]  /*0d20*/  ISETP.NE.AND.EX P1, PT, RZ, UR9, PT, P1 ;  /* 0x00000009ff007c0c */ /* 0x000fe2000bf25310 */
[----:B------:R4:W5:-:S12]  /*0d30*/  @P0 LDG.E R108, desc[UR4][R82.64] ;  /* 0x00000004526c0981 */ /* 0x000958000c1e1900 */
[----:B-1----:R-:W-:-:S04]  /*0d40*/  @P1 LEA R78, P0, R74, UR8, 0x4 ;  /* 0x000000084a4e1c11 */ /* 0x002fc8000f8020ff */
[----:B------:R-:W-:Y:S02]  /*0d50*/  @P1 LEA.HI.X R79, R74, UR9, RZ, 0x4, P0 ;  /* 0x000000094a4f1c11 */ /* 0x000fe400080f24ff */
[----:B0-----:R-:W-:-:S03]  /*0d60*/  ISETP.NE.AND P0, PT, R162, RZ, PT ;  /* 0x000000ffa200720c */ /* 0x001fc60003f05270 */
[----:B------:R0:W5:Y:S01]  /*0d70*/  @P1 LDG.E.128 R16, desc[UR4][R78.64] ;  /* 0x000000044e101981 */ /* 0x000162000c1e1d00 */
[----:B------:R-:W-:Y:S02]  /*0d80*/  VIADD R74, R74, 0x100 ;  /* 0x000001004a4a7836 */ /* 0x000fe40000000000 */
[----:B---3--:R-:W-:Y:S01]  /*0d90*/  IMAD.MOV.U32 R77, RZ, RZ, R154 ;  /* 0x000000ffff4d7224 */ /* 0x008fe200078e009a */
[--C-:B------:R-:W-:Y:S02]  /*0da0*/  SHF.R.U64 R156, R154, 0x10, R155.reuse ;  /* 0x000000109a9c7819 */ /* 0x100fe4000000129b */
[----:B------:R-:W-:Y:S02]  /*0db0*/  MOV R151, R155 ;  /* 0x0000009b00977202 */ /* 0x000fe40000000f00 */
[----:B------:R-:W-:Y:S02]  /*0dc0*/  SHF.R.U32.HI R154, RZ, 0x10, R155 ;  /* 0x00000010ff9a7819 */ /* 0x000fe4000001169b */
[----:B-----5:R-:W-:Y:S01]  /*0dd0*/  FSEL R155, R73, RZ, !P0 ;  /* 0x000000ff499b7208 */ /* 0x020fe20004000000 */
[----:B------:R-:W-:-:S04]  /*0de0*/  IMAD.U32 R77, R77, 0x10000, RZ ;  /* 0x000100004d4d7824 */ /* 0x000fc800078e00ff */
[C---:B--2---:R-:W-:Y:S01]  /*0df0*/  FADD.FTZ R69, -R155.reuse, R69 ;  /* 0x000000459b457221 */ /* 0x044fe20000010100 */
[C---:B----4-:R-:W-:Y:S01]  /*0e00*/  FADD.FTZ R83, -R155.reuse, R68 ;  /* 0x000000449b537221 */ /* 0x050fe20000010100 */
[C---:B------:R-:W-:Y:S01]  /*0e10*/  FADD.FTZ R153, -R155.reuse, R70 ;  /* 0x000000469b997221 */ /* 0x040fe20000010100 */
[----:B------:R-:W-:Y:S02]  /*0e20*/  IMAD.U32 R70, R154, 0x10000, RZ ;  /* 0x000100009a467824 */ /* 0x000fe400078e00ff */
[----:B0-----:R-:W-:Y:S01]  /*0e30*/  FADD.FTZ R79, -R155, R71 ;  /* 0x000000479b4f7221 */ /* 0x001fe20000010100 */
[----:B------:R-:W-:Y:S02]  /*0e40*/  IMAD.U32 R68, R156, 0x10000, RZ ;  /* 0x000100009c447824 */ /* 0x000fe400078e00ff */
[----:B------:R-:W-:Y:S01]  /*0e50*/  FMUL.FTZ R154, R128, R69 ;  /* 0x00000045809a7220 */ /* 0x000fe20000410000 */
[----:B------:R-:W-:Y:S01]  /*0e60*/  SHF.L.U32 R71, R151, 0x10, RZ ;  /* 0x0000001097477819 */ /* 0x000fe200000006ff */
[----:B------:R-:W-:Y:S01]  /*0e70*/  FMUL.FTZ R156, R90, R77 ;  /* 0x0000004d5a9c7220 */ /* 0x000fe20000410000 */
[C---:B------:R-:W-:Y:S01]  /*0e80*/  FMUL.FTZ R151, R128.reuse, R83 ;  /* 0x0000005380977220 */ /* 0x040fe20000410000 */
        /* <DEDUP_REMOVED lines=17> */
[----:B------:R-:W-:Y:S01]  /*0fa0*/  FADD.FTZ R36, R36, R77 ;  /* 0x0000004d24247221 */ /* 0x000fe20000010000 */
[----:B------:R-:W-:Y:S01]  /*0fb0*/  FFMA.FTZ R56, R151, R77, R56 ;  /* 0x0000004d97387223 */ /* 0x000fe20000010038 */
[----:B------:R-:W-:Y:S01]  /*0fc0*/  FADD.FTZ R75, R70, R157 ;  /* 0x0000009d464b7221 */ /* 0x000fe20000010000 */
[----:B------:R-:W-:-:S07]  /*0fd0*/  FFMA.FTZ R76, R160, R157, R69 ;  /* 0x0000009da04c7223 */ /* 0x000fce0000010045 */
.L_x_1513:
[----:B------:R-:W-:Y:S05]  /*0fe0*/  BSYNC B0 ;  /* 0x0000000000007941 */ /* 0x000fea0003800000 */
.L_x_1512:
[----:B------:R-:W-:Y:S04]  /*0ff0*/  BSSY B0, `(.L_x_1514) ;  /* 0x000003f000007945 */ /* 0x000fe80003800000 */
[----:B------:R-:W-:Y:S05]  /*1000*/  @!P4 BRA `(.L_x_1515) ;  /* 0x0000000000f4c947 */ /* 0x000fea0003800000 */
[----:B------:R-:W1:Y:S01]  /*1010*/  LDC.64 R68, c[0x0][0x2b8] ;  /* 0x0000ae00ff447b82 */ /* 0x000e620000000a00 */
[----:B------:R-:W-:-:S04]  /*1020*/  ISETP.NE.U32.AND P0, PT, RZ, UR14, PT ;  /* 0x0000000eff007c0c */ /* 0x000fc8000bf05070 */
[----:B------:R-:W-:-:S13]  /*1030*/  ISETP.NE.AND.EX P0, PT, RZ, UR15, PT, P0 ;  /* 0x0000000fff007c0c */ /* 0x000fda000bf05300 */
[----:B------:R-:W2:Y:S01]  /*1040*/  @P0 LDC.64 R132, c[0x0][0x248] ;  /* 0x00009200ff840b82 */ /* 0x000ea20000000a00 */
[C---:B-1----:R-:W-:Y:S01]  /*1050*/  IMAD.WIDE.U32 R78, R74.reuse, 0x8, R68 ;  /* 0x000000084a4e7825 */ /* 0x042fe200078e0044 */
[----:B------:R-:W-:-:S04]  /*1060*/  LEA R68, P1, R74, UR10, 0x4 ;  /* 0x0000000a4a447c11 */ /* 0x000fc8000f8220ff */
[C---:B------:R-:W-:Y:S01]  /*1070*/  LEA.HI.X R69, R74.reuse, UR11, RZ, 0x4, P1 ;  /* 0x0000000b4a457c11 */ /* 0x040fe200088f24ff */
[----:B------:R1:W3:Y:S01]  /*1080*/  LDG.E.64 R130, desc[UR4][R78.64] ;  /* 0x000000044e827981 */ /* 0x0002e2000c1e1b00 */
[C---:B------:R-:W-:Y:S02]  /*1090*/  SHF.L.U32 R83, R74.reuse, 0x2, RZ ;  /* 0x000000024a537819 */ /* 0x040fe400000006ff */
[----:B------:R-:W-:Y:S02]  /*10a0*/  SHF.L.U64.HI R126, R74, 0x2, RZ ;  /* 0x000000024a7e7819 */ /* 0x000fe400000102ff */
[----:B------:R-:W4:Y:S01]  /*10b0*/  LDG.E.128 R68, desc[UR4][R68.64] ;  /* 0x0000000444447981 */ /* 0x000f22000c1e1d00 */
[----:B------:R-:W-:-:S04]  /*10c0*/  IADD3 R80, P1, R83, UR12, RZ ;  /* 0x0000000c53507c10 */ /* 0x000fc8000ff3e0ff */
[----:B------:R-:W-:Y:S02]  /*10d0*/  IADD3.X R81, R126, UR13, RZ, P1, !PT ;  /* 0x0000000d7e517c10 */ /* 0x000fe40008ffe4ff */
[----:B--2---:R-:W-:-:S05]  /*10e0*/  @P0 IADD3 R82, P1, R83, R132, RZ ;  /* 0x0000008453520210 */ /* 0x004fca0007f3e0ff */
[----:B------:R-:W-:Y:S02]  /*10f0*/  @P0 IMAD.X R83, R126, 0x1, R133, P1 ;  /* 0x000000017e530824 */ /* 0x000fe400008e0685 */
[----:B------:R-:W5:Y:S01]  /*1100*/  LDG.E R126, desc[UR4][R80.64] ;  /* 0x00000004507e7981 */ /* 0x000f62000c1e1900 */
[----:B------:R-:W-:-:S03]  /*1110*/  ISETP.NE.U32.AND P1, PT, RZ, UR8, PT ;  /* 0x00000008ff007c0c */ /* 0x000fc6000bf25070 */
[----:B------:R2:W5:Y:S01]  /*1120*/  @P0 LDG.E R109, desc[UR4][R82.64] ;  /* 0x00000004526d0981 */ /* 0x000562000c1e1900 */
[----:B------:R-:W-:-:S13]  /*1130*/  ISETP.NE.AND.EX P1, PT, RZ, UR9, PT, P1 ;  /* 0x00000009ff007c0c */ /* 0x000fda000bf25310 */
[----:B-1----:R-:W-:-:S04]  /*1140*/  @P1 LEA R78, P0, R74, UR8, 0x4 ;  /* 0x000000084a4e1c11 */ /* 0x002fc8000f8020ff */
[----:B------:R-:W-:Y:S02]  /*1150*/  @P1 LEA.HI.X R79, R74, UR9, RZ, 0x4, P0 ;  /* 0x000000094a4f1c11 */ /* 0x000fe400080f24ff */
[----:B0-----:R-:W-:-:S03]  /*1160*/  ISETP.NE.AND P0, PT, R162, RZ, PT ;  /* 0x000000ffa200720c */ /* 0x001fc60003f05270 */
[----:B------:R0:W5:Y:S02]  /*1170*/  @P1 LDG.E.128 R12, desc[UR4][R78.64] ;  /* 0x000000044e0c1981 */ /* 0x000164000c1e1d00 */
[----:B-----5:R-:W-:Y:S01]  /*1180*/  FSEL R133, R73, RZ, !P0 ;  /* 0x000000ff49857208 */ /* 0x020fe20004000000 */
[----:B------:R-:W-:Y:S02]  /*1190*/  VIADD R74, R74, 0x100 ;  /* 0x000001004a4a7836 */ /* 0x000fe40000000000 */
[----:B---3--:R-:W-:Y:S01]  /*11a0*/  IMAD.MOV.U32 R77, RZ, RZ, R130 ;  /* 0x000000ffff4d7224 */ /* 0x008fe200078e0082 */
[--C-:B------:R-:W-:Y:S02]  /*11b0*/  SHF.R.U64 R132, R130, 0x10, R131.reuse ;  /* 0x0000001082847819 */ /* 0x100fe40000001283 */
[----:B------:R-:W-:Y:S01]  /*11c0*/  SHF.R.U32.HI R130, RZ, 0x10, R131 ;  /* 0x00000010ff827819 */ /* 0x000fe20000011683 */
[----:B------:R-:W-:Y:S02]  /*11d0*/  IMAD.U32 R77, R77, 0x10000, RZ ;  /* 0x000100004d4d7824 */ /* 0x000fe400078e00ff */
[C---:B----4-:R-:W-:Y:S01]  /*11e0*/  FADD.FTZ R69, -R133.reuse, R69 ;  /* 0x0000004585457221 */ /* 0x050fe20000010100 */
[----:B------:R-:W-:Y:S01]  /*11f0*/  MOV R129, R131 ;  /* 0x0000008300817202 */ /* 0x000fe20000000f00 */
[C---:B--2---:R-:W-:Y:S01]  /*1200*/  FADD.FTZ R83, -R133.reuse, R68 ;  /* 0x0000004485537221 */ /* 0x044fe20000010100 */
[----:B------:R-:W-:Y:S01]  /*1210*/  FADD.FTZ R131, -R133, R70 ;  /* 0x0000004685837221 */ /* 0x000fe20000010100 */
[----:B------:R-:W-:-:S02]  /*1220*/  IMAD.U32 R70, R130, 0x10000, RZ ;  /* 0x0001000082467824 */ /* 0x000fc400078e00ff */
        /* <DEDUP_REMOVED lines=27> */
.L_x_1515:
[----:B------:R-:W-:Y:S05]  /*13e0*/  BSYNC B0 ;  /* 0x0000000000007941 */ /* 0x000fea0003800000 */
.L_x_1514:
[----:B------:R-:W-:Y:S04]  /*13f0*/  BSSY B0, `(.L_x_1516) ;  /* 0x000003f000007945 */ /* 0x000fe80003800000 */
[----:B------:R-:W-:Y:S05]  /*1400*/  @!P5 BRA `(.L_x_1517) ;  /* 0x0000000000f4d947 */ /* 0x000fea0003800000 */
[----:B------:R-:W1:Y:S01]  /*1410*/  LDC.64 R68, c[0x0][0x2b8] ;  /* 0x0000ae00ff447b82 */ /* 0x000e620000000a00 */
[----:B------:R-:W-:Y:S02]  /*1420*/  ISETP.NE.U32.AND P0, PT, RZ, UR14, PT ;  /* 0x0000000eff007c0c */ /* 0x000fe4000bf05070 */
[C---:B------:R-:W-:Y:S02]  /*1430*/  SHF.L.U32 R83, R74.reuse, 0x2, RZ ;  /* 0x000000024a537819 */ /* 0x040fe400000006ff */
[----:B------:R-:W-:Y:S02]  /*1440*/  SHF.L.U64.HI R140, R74, 0x2, RZ ;  /* 0x000000024a8c7819 */ /* 0x000fe400000102ff */
[----:B------:R-:W-:-:S13]  /*1450*/  ISETP.NE.AND.EX P0, PT, RZ, UR15, PT, P0 ;  /* 0x0000000fff007c0c */ /* 0x000fda000bf05300 */
[----:B------:R-:W2:Y:S01]  /*1460*/  @P0 LDC.64 R142, c[0x0][0x248] ;  /* 0x00009200ff8e0b82 */ /* 0x000ea20000000a00 */
[C---:B-1----:R-:W-:Y:S01]  /*1470*/  IMAD.WIDE.U32 R78, R74.reuse, 0x8, R68 ;  /* 0x000000084a4e7825 */ /* 0x042fe200078e0044 */
[----:B------:R-:W-:-:S04]  /*1480*/  LEA R68, P1, R74, UR10, 0x4 ;  /* 0x0000000a4a447c11 */ /* 0x000fc8000f8220ff */
[----:B------:R-:W-:Y:S01]  /*1490*/  LEA.HI.X R69, R74, UR11, RZ, 0x4, P1 ;  /* 0x0000000b4a457c11 */ /* 0x000fe200088f24ff */
[----:B------:R1:W3:Y:S01]  /*14a0*/  LDG.E.64 R138, desc[UR4][R78.64] ;  /* 0x000000044e8a7981 */ /* 0x0002e2000c1e1b00 */
[----:B------:R-:W-:-:S04]  /*14b0*/  IADD3 R80, P1, R83, UR12, RZ ;  /* 0x0000000c53507c10 */ /* 0x000fc8000ff3e0ff */
[----:B------:R-:W4:Y:S01]  /*14c0*/  LDG.E.128 R68, desc[UR4][R68.64] ;  /* 0x0000000444447981 */ /* 0x000f22000c1e1d00 */
[----:B------:R-:W-:-:S05]  /*14d0*/  IADD3.X R81, R140, UR13, RZ, P1, !PT ;  /* 0x0000000d8c517c10 */ /* 0x000fca0008ffe4ff */
[----:B------:R-:W5:Y:S01]  /*14e0*/  LDG.E R113, desc[UR4][R80.64] ;  /* 0x0000000450717981 */ /* 0x000f62000c1e1900 */
[----:B--2---:R-:W-:-:S05]  /*14f0*/  @P0 IADD3 R82, P1, R83, R142, RZ ;  /* 0x0000008e53520210 */ /* 0x004fca0007f3e0ff */
        /* <DEDUP_REMOVED lines=46> */
.L_x_1517:
[----:B------:R-:W-:Y:S05]  /*17e0*/  BSYNC B0 ;  /* 0x0000000000007941 */ /* 0x000fea0003800000 */
.L_x_1516:
[----:B------:R-:W-:Y:S01]  /*17f0*/  ISETP.NE.AND P0, PT, R161, RZ, PT ;  /* 0x000000ffa100720c */ /* 0x000fe20003f05270 */
[----:B------:R-:W-:-:S12]  /*1800*/  BSSY B0, `(.L_x_1518) ;  /* 0x000003e000007945 */ /* 0x000fd80003800000 */
[----:B------:R-:W-:Y:S05]  /*1810*/  @!P0 BRA `(.L_x_1519) ;  /* 0x0000000000f08947 */ /* 0x000fea0003800000 */
[----:B------:R-:W-:Y:S02]  /*1820*/  ISETP.NE.U32.AND P0, PT, RZ, UR14, PT ;  /* 0x0000000eff007c0c */ /* 0x000fe4000bf05070 */
[C---:B------:R-:W-:Y:S02]  /*1830*/  LEA R68, P1, R74.reuse, UR10, 0x4 ;  /* 0x0000000a4a447c11 */ /* 0x040fe4000f8220ff */
[----:B------:R-:W-:Y:S02]  /*1840*/  ISETP.NE.AND.EX P0, PT, RZ, UR15, PT, P0 ;  /* 0x0000000fff007c0c */ /* 0x000fe4000bf05300 */
[C---:B------:R-:W-:Y:S02]  /*1850*/  SHF.L.U32 R119, R74.reuse, 0x2, RZ ;  /* 0x000000024a777819 */ /* 0x040fe400000006ff */
[----:B------:R-:W-:Y:S02]  /*1860*/  LEA.HI.X R69, R74, UR11, RZ, 0x4, P1 ;  /* 0x0000000b4a457c11 */ /* 0x000fe400088f24ff */
[----:B------:R-:W-:-:S02]  /*1870*/  SHF.R.U32.HI R70, RZ, 0x1e, R74 ;  /* 0x0000001eff467819 */ /* 0x000fc4000001164a */
[----:B------:R-:W-:-:S04]  /*1880*/  IADD3 R82, P1, R119, UR12, RZ ;  /* 0x0000000c77527c10 */ /* 0x000fc8000ff3e0ff */
[----:B------:R-:W-:Y:S01]  /*1890*/  IADD3.X R83, R70, UR13, RZ, P1, !PT ;  /* 0x0000000d46537c10 */ /* 0x000fe20008ffe4ff */
[----:B------:R-:W1:Y:S04]  /*18a0*/  @P0 LDC.64 R78, c[0x0][0x248] ;  /* 0x00009200ff4e0b82 */ /* 0x000e680000000a00 */
[----:B------:R-:W5:Y:S01]  /*18b0*/  LDG.E R115, desc[UR4][R82.64] ;  /* 0x0000000452737981 */ /* 0x000f62000c1e1900 */
[----:B-1----:R-:W-:-:S05]  /*18c0*/  @P0 IADD3 R118, P1, R119, R78, RZ ;  /* 0x0000004e77760210 */ /* 0x002fca0007f3e0ff */
[----:B------:R-:W-:Y:S01]  /*18d0*/  @P0 IMAD.X R119, R70, 0x1, R79, P1 ;  /* 0x0000000146770824 */ /* 0x000fe200008e064f */
[----:B------:R-:W-:Y:S01]  /*18e0*/  ISETP.NE.U32.AND P1, PT, RZ, UR8, PT ;  /* 0x00000008ff007c0c */ /* 0x000fe2000bf25070 */
[----:B------:R-:W1:Y:S01]  /*18f0*/  LDC.64 R78, c[0x0][0x2b8] ;  /* 0x0000ae00ff4e7b82 */ /* 0x000e620000000a00 */
[----:B------:R-:W2:Y:S02]  /*1900*/  LDG.E.128 R68, desc[UR4][R68.64] ;  /* 0x0000000444447981 */ /* 0x000ea4000c1e1d00 */
[----:B------:R-:W-:Y:S02]  /*1910*/  ISETP.NE.AND.EX P1, PT, RZ, UR9, PT, P1 ;  /* 0x00000009ff007c0c */ /* 0x000fe4000bf25310 */
[----:B------:R3:W5:Y:S11]  /*1920*/  @P0 LDG.E R114, desc[UR4][R118.64] ;  /* 0x0000000476720981 */ /* 0x000776000c1e1900 */
[----:B------:R-:W-:-:S04]  /*1930*/  @P1 LEA R80, P6, R74, UR8, 0x4 ;  /* 0x000000084a501c11 */ /* 0x000fc8000f8c20ff */
[C---:B------:R-:W-:Y:S01]  /*1940*/  @P1 LEA.HI.X R81, R74.reuse, UR9, RZ, 0x4, P6 ;  /* 0x000000094a511c11 */ /* 0x040fe2000b0f24ff */
[----:B-1----:R-:W-:-:S04]  /*1950*/  IMAD.WIDE.U32 R78, R74, 0x8, R78 ;  /* 0x000000084a4e7825 */ /* 0x002fc800078e004e */
[----:B------:R1:W5:Y:S04]  /*1960*/  @P1 LDG.E.128 R4, desc[UR4][R80.64] ;  /* 0x0000000450041981 */ /* 0x000368000c1e1d00 */
[----:B------:R-:W4:Y:S01]  /*1970*/  LDG.E.64 R78, desc[UR4][R78.64] ;  /* 0x000000044e4e7981 */ /* 0x000f22000c1e1b00 */
[----:B0-----:R-:W-:-:S04]  /*1980*/  ISETP.NE.AND P0, PT, R162, RZ, PT ;  /* 0x000000ffa200720c */ /* 0x001fc80003f05270 */
[----:B-----5:R-:W-:-:S05]  /*1990*/  FSEL R77, R73, RZ, !P0 ;  /* 0x000000ff494d7208 */ /* 0x020fca0004000000 */
[C---:B--2---:R-:W-:Y:S01]  /*19a0*/  FADD.FTZ R69, -R77.reuse, R69 ;  /* 0x000000454d457221 */ /* 0x044fe20000010100 */
[C---:B------:R-:W-:Y:S01]  /*19b0*/  FADD.FTZ R117, -R77.reuse, R68 ;  /* 0x000000444d757221 */ /* 0x040fe20000010100 */
[C---:B------:R-:W-:Y:S01]  /*19c0*/  FADD.FTZ R121, -R77.reuse, R70 ;  /* 0x000000464d797221 */ /* 0x040fe20000010100 */
[----:B------:R-:W-:Y:S01]  /*19d0*/  FADD.FTZ R77, -R77, R71 ;  /* 0x000000474d4d7221 */ /* 0x000fe20000010100 */
[C---:B---3--:R-:W-:Y:S01]  /*19e0*/  FMUL.FTZ R118, R128.reuse, R69 ;  /* 0x0000004580767220 */ /* 0x048fe20000410000 */
[C---:B------:R-:W-:Y:S01]  /*19f0*/  FMUL.FTZ R117, R128.reuse, R117 ;  /* 0x0000007580757220 */ /* 0x040fe20000410000 */
[C---:B------:R-:W-:Y:S01]  /*1a00*/  FMUL.FTZ R121, R128.reuse, R121 ;  /* 0x0000007980797220 */ /* 0x040fe20000410000 */
[----:B------:R-:W-:Y:S01]  /*1a10*/  FMUL.FTZ R124, R128, R77 ;  /* 0x0000004d807c7220 */ /* 0x000fe20000410000 */
[----:B----4-:R-:W-:Y:S01]  /*1a20*/  IMAD.MOV.U32 R73, RZ, RZ, R78 ;  /* 0x000000ffff497224 */ /* 0x010fe200078e004e */
[----:B------:R-:W-:Y:S02]  /*1a30*/  SHF.R.U64 R122, R78, 0x10, R79 ;  /* 0x000000104e7a7819 */ /* 0x000fe4000000124f */
[----:B------:R-:W-:-:S02]  /*1a40*/  MOV R74, R79 ;  /* 0x0000004f004a7202 */ /* 0x000fc40000000f00 */
[----:B------:R-:W-:Y:S01]  /*1a50*/  SHF.R.U32.HI R120, RZ, 0x10, R79 ;  /* 0x00000010ff787819 */ /* 0x000fe2000001164f */
[----:B------:R-:W-:Y:S01]  /*1a60*/  IMAD.U32 R73, R73, 0x10000, RZ ;  /* 0x0001000049497824 */ /* 0x000fe200078e00ff */
[----:B------:R-:W-:Y:S01]  /*1a70*/  SHF.L.U32 R71, R74, 0x10, RZ ;  /* 0x000000104a477819 */ /* 0x000fe200000006ff */
[----:B------:R-:W-:Y:S02]  /*1a80*/  IMAD.U32 R68, R122, 0x10000, RZ ;  /* 0x000100007a447824 */ /* 0x000fe400078e00ff */
[----:B------:R-:W-:Y:S02]  /*1a90*/  IMAD.U32 R74, R120, 0x10000, RZ ;  /* 0x00010000784a7824 */ /* 0x000fe400078e00ff */
        /* <DEDUP_REMOVED lines=11> */
[----:B------:R-:W-:-:S02]  /*1b50*/  FMUL.FTZ R123, R105, R74 ;  /* 0x0000004a697b7220 */ /* 0x000fc40000410000 */
        /* <DEDUP_REMOVED lines=8> */
.L_x_1519:
[----:B------:R-:W-:Y:S05]  /*1be0*/  BSYNC B0 ;  /* 0x0000000000007941 */ /* 0x000fea0003800000 */
.L_x_1518:
        /* <DEDUP_REMOVED lines=11> */
[----:B-----5:R-:W1:Y:S04]  /*1ca0*/  SHFL.DOWN PT, R73, R70, 0x8, 0x1f ;  /* 0x09001f0046497f89 */ /* 0x020e6800000e0000 */
        /* <DEDUP_REMOVED lines=13> */
.L_x_1546:
[----:B------:R-:W4:Y:S01]  /*1d80*/  S2R R73, SR_CgaCtaId ;  /* 0x0000000000497919 */ /* 0x000f220000008800 */
[----:B------:R-:W-:Y:S01]  /*1d90*/  @!P0 LOP3.LUT R68, R68, 0x7, RZ, 0xc0, !PT ;  /* 0x0000000744448812 */ /* 0x000fe200078ec0ff */
[----:B--2---:R-:W-:Y:S01]  /*1da0*/  FADD.FTZ R166, R75, R70 ;  /* 0x000000464ba67221 */ /* 0x004fe20000010000 */
[----:B------:R-:W-:Y:S01]  /*1db0*/  MOV R72, 0x400 ;  /* 0x0000040000487802 */ /* 0x000fe20000000f00 */
[----:B---3--:R-:W-:Y:S01]  /*1dc0*/  FADD.FTZ R167, R76, R71 ;  /* 0x000000474ca77221 */ /* 0x008fe20000010000 */
[----:B------:R-:W-:Y:S01]  /*1dd0*/  @!P0 IADD3 R68, R69, R68, RZ ;  /* 0x0000004445448210 */ /* 0x000fe20007ffe0ff */
[----:B------:R-:W-:Y:S05]  /*1de0*/  WARPSYNC.ALL ;  /* 0x0000000000007948 */ /* 0x000fea0003800000 */
[----:B------:R-:W-:Y:S01]  /*1df0*/  BSSY B0, `(.L_x_1521) ;  /* 0x000006d000007945 */ /* 0x000fe20003800000 */
[----:B----4-:R-:W-:-:S05]  /*1e00*/  LEA R72, R73, R72, 0x18 ;  /* 0x0000004849487211 */ /* 0x010fca00078ec0ff */
[--C-:B------:R-:W-:Y:S02]  /*1e10*/  @!P0 IMAD R163, R68, 0x8, R72.reuse ;  /* 0x0000000844a38824 */ /* 0x100fe400078e0248 */
[----:B------:R-:W-:-:S03]  /*1e20*/  IMAD R164, R69, 0x8, R72 ;  /* 0x0000000845a47824 */ /* 0x000fc600078e0248 */
[----:B------:R-:W-:Y:S01]  /*1e30*/  @!P0 STS.64 [R163+0x5000], R166 ;  /* 0x005000a6a3008388 */ /* 0x000fe20000000a00 */
[----:B------:R-:W-:Y:S01]  /*1e40*/  BAR.SYNC.DEFER_BLOCKING 0x0 ;  /* 0x0000000000007b1d */ /* 0x000fe20000010000 */
[----:B0-----:R-:W-:-:S05]  /*1e50*/  ISETP.NE.AND P0, PT, R162, RZ, PT ;  /* 0x000000ffa200720c */ /* 0x001fca0003f05270 */
[----:B------:R-:W0:Y:S04]  /*1e60*/  LDS.128 R68, [R164+0x5000] ;  /* 0x00500000a4447984 */ /* 0x000e280000000c00 */
[----:B-1----:R-:W-:Y:S04]  /*1e70*/  LDS.128 R76, [R164+0x5020] ;  /* 0x00502000a44c7984 */ /* 0x002fe80000000c00 */
[----:B------:R-:W-:Y:S01]  /*1e80*/  LDS.128 R80, [R164+0x5030] ;  /* 0x00503000a4507984 */ /* 0x000fe20000000c00 */
[----:B0-----:R-:W-:Y:S01]  /*1e90*/  FADD.FTZ R73, RZ, R68 ;  /* 0x00000044ff497221 */ /* 0x001fe20000010000 */
[----:B------:R-:W-:-:S03]  /*1ea0*/  FADD.FTZ R68, RZ, R69 ;  /* 0x00000045ff447221 */ /* 0x000fc60000010000 */
[----:B------:R-:W-:Y:S01]  /*1eb0*/  FADD.FTZ R165, R70, R73 ;  /* 0x0000004946a57221 */ /* 0x000fe20000010000 */
[----:B------:R-:W-:Y:S01]  /*1ec0*/  FADD.FTZ R68, R71, R68 ;  /* 0x0000004447447221 */ /* 0x000fe20000010000 */
[----:B------:R-:W0:Y:S02]  /*1ed0*/  LDS.128 R72, [R164+0x5010] ;  /* 0x00501000a4487984 */ /* 0x000e240000000c00 */
[----:B0-----:R-:W-:Y:S01]  /*1ee0*/  FADD.FTZ R165, R165, R72 ;  /* 0x00000048a5a57221 */ /* 0x001fe20000010000 */
[----:B------:R-:W-:-:S03]  /*1ef0*/  FADD.FTZ R68, R68, R73 ;  /* 0x0000004944447221 */ /* 0x000fc60000010000 */
[----:B------:R-:W-:Y:S01]  /*1f00*/  FADD.FTZ R165, R74, R165 ;  /* 0x000000a54aa57221 */ /* 0x000fe20000010000 */
        /* <DEDUP_REMOVED lines=21> */
[----:B------:R-:W-:Y:S01]  /*2060*/  LOP3.LUT P6, RZ, R125, 0xff, RZ, 0xc0, !PT ;  /* 0x000000ff7dff7812 */ /* 0x000fe200078cc0ff */
[C---:B------:R-:W-:Y:S01]  /*2070*/  FMUL.FTZ R73, R128.reuse, R71 ;  /* 0x0000004780497220 */ /* 0x040fe20000410000 */
[----:B------:R-:W-:Y:S01]  /*2080*/  FADD.FTZ R71, R145, -R70 ;  /* 0x8000004691477221 */ /* 0x000fe20000010000 */
[----:B------:R-:W-:Y:S01]  /*2090*/  FADD.FTZ R77, R149, -R72 ;  /* 0x80000048954d7221 */ /* 0x000fe20000010000 */
[----:B------:R-:W-:-:S02]  /*20a0*/  FMUL.FTZ R79, R128, R75 ;  /* 0x0000004b804f7220 */ /* 0x000fc40000410000 */
[C---:B------:R-:W-:Y:S01]  /*20b0*/  FMUL.FTZ R72, R128.reuse, R71 ;  /* 0x0000004780487220 */ /* 0x040fe20000410000 */
[----:B------:R-:W-:Y:S02]  /*20c0*/  FMUL.FTZ R80, R128, R77 ;  /* 0x0000004d80507220 */ /* 0x000fe40000410000 */
[----:B------:R-:W-:Y:S01]  /*20d0*/  @P0 FADD.FTZ R73, R20, R73 ;  /* 0x0000004914490221 */ /* 0x000fe20000010000 */
[----:B------:R-:W-:Y:S01]  /*20e0*/  @P0 FADD.FTZ R72, R21, R72 ;  /* 0x0000004815480221 */ /* 0x000fe20000010000 */
[----:B------:R-:W-:Y:S01]  /*20f0*/  @P0 FADD.FTZ R79, R22, R79 ;  /* 0x0000004f164f0221 */ /* 0x000fe20000010000 */
[----:B------:R-:W-:Y:S01]  /*2100*/  @P0 FADD.FTZ R80, R23, R80 ;  /* 0x0000005017500221 */ /* 0x000fe20000010000 */
[----:B------:R-:W-:Y:S01]  /*2110*/  ISETP.NE.U32.AND P0, PT, RZ, UR6, PT ;  /* 0x00000006ff007c0c */ /* 0x000fe2000bf05070 */
[----:B------:R-:W-:Y:S02]  /*2120*/  FMUL.FTZ R76, R73, UR17 ;  /* 0x00000011494c7c20 */ /* 0x000fe40008410000 */
[----:B------:R-:W-:Y:S01]  /*2130*/  FMUL.FTZ R81, R80, UR17 ;  /* 0x0000001150517c20 */ /* 0x000fe20008410000 */
[----:B------:R-:W-:-:S02]  /*2140*/  ISETP.NE.AND.EX P0, PT, RZ, UR7, PT, P0 ;  /* 0x00000007ff007c0c */ /* 0x000fc4000bf05300 */
[----:B------:R-:W-:Y:S02]  /*2150*/  FSEL R74, R76, RZ, P6 ;  /* 0x000000ff4c4a7208 */ /* 0x000fe40003000000 */
        /* <DEDUP_REMOVED lines=40> */
[----:B------:R-:W-:Y:S02]  /*23e0*/  @P0 PRMT R107, R81, 0x7610, R107 ;  /* 0x00007610516b0816 */ /* 0x000fe4000000006b */
[----:B0-----:R-:W-:-:S04]  /*23f0*/  SHF.L.U32 R83, R80, 0x10, RZ ;  /* 0x0000001050537819 */ /* 0x001fc800000006ff */
[----:B------:R-:W-:-:S05]  /*2400*/  LOP3.LUT R73, R73, R83, R78, 0xfe, !PT ;  /* 0x0000005349497212 */ /* 0x000fca00078efe4e */
[----:B------:R0:W-:Y:S01]  /*2410*/  STG.E.64 desc[UR4][R70.64], R72 ;  /* 0x0000004846007986 */ /* 0x0001e2000c101b04 */
[----:B------:R-:W-:Y:S05]  /*2420*/  @!P0 BRA `(.L_x_1523) ;  /* 0x0000000000208947 */ /* 0x000fea0003800000 */
[----:B0-----:R-:W-:Y:S02]  /*2430*/  LOP3.LUT R70, R111, 0xffff, RZ, 0xc0, !PT ;  /* 0x0000ffff6f467812 */ /* 0x001fe400078ec0ff */
[----:B------:R-:W-:Y:S02]  /*2440*/  PRMT R73, R84, 0x5410, R107 ;  /* 0x0000541054497816 */ /* 0x000fe4000000006b */
[----:B------:R-:W-:Y:S01]  /*2450*/  LEA R72, P0, R116, UR14, 0x3 ;  /* 0x0000000e74487c11 */ /* 0x000fe2000f8018ff */
[----:B------:R-:W-:-:S05]  /*2460*/  IMAD.WIDE.U32 R70, R70, 0x10000, RZ ;  /* 0x0001000046467825 */ /* 0x000fca00078e00ff */
[----:B------:R-:W-:Y:S02]  /*2470*/  LOP3.LUT R71, R73, R71, RZ, 0xfc, !PT ;  /* 0x0000004749477212 */ /* 0x000fe400078efcff */
[----:B------:R-:W-:Y:S02]  /*2480*/  LOP3.LUT R70, R70, 0xffff, R110, 0xf8, !PT ;  /* 0x0000ffff46467812 */ /* 0x000fe400078ef86e */
[----:B------:R-:W-:-:S05]  /*2490*/  LEA.HI.X R73, R116, UR15, RZ, 0x3, P0 ;  /* 0x0000000f74497c11 */ /* 0x000fca00080f1cff */
[----:B------:R1:W-:Y:S02]  /*24a0*/  STG.E.64 desc[UR4][R72.64], R70 ;  /* 0x0000004648007986 */ /* 0x0003e4000c101b04 */
.L_x_1523:
[----:B------:R-:W-:-:S07]  /*24b0*/  VIADD R116, R116, 0x100 ;  /* 0x0000010074747836 */ /* 0x000fce0000000000 */
.L_x_1522:
[----:B------:R-:W-:Y:S05]  /*24c0*/  BSYNC B0 ;  /* 0x0000000000007941 */ /* 0x000fea0003800000 */
.L_x_1521:
[----:B------:R-:W-:Y:S04]  /*24d0*/  BSSY B0, `(.L_x_1524) ;  /* 0x0000050000007945 */ /* 0x000fe80003800000 */
[----:B------:R-:W-:Y:S05]  /*24e0*/  @!P3 BRA `(.L_x_1525) ;  /* 0x000000040038b947 */ /* 0x000fea0003800000 */
[----:B------:R-:W-:Y:S01]  /*24f0*/  ISETP.NE.U32.AND P0, PT, RZ, UR8, PT ;  /* 0x00000008ff007c0c */ /* 0x000fe2000bf05070 */
[-CC-:B01----:R-:W-:Y:S01]  /*2500*/  FFMA.FTZ R71, R151, R68.reuse, R69.reuse ;  /* 0x0000004497477223 */ /* 0x183fe20000010045 */
        /* <DEDUP_REMOVED lines=68> */
[----:B------:R-:W-:-:S03]  /*2950*/  PRMT R73, R84, 0x5410, R107 ;  /* 0x0000541054497816 */ /* 0x000fc6000000006b */
[----:B------:R-:W-:-:S03]  /*2960*/  IMAD.WIDE.U32 R70, R70, 0x10000, RZ ;  /* 0x0001000046467825 */ /* 0x000fc600078e00ff */
[----:B------:R-:W-:Y:S02]  /*2970*/  LOP3.LUT R72, R70, 0xffff, R110, 0xf8, !PT ;  /* 0x0000ffff46487812 */ /* 0x000fe400078ef86e */
[C---:B------:R-:W-:Y:S02]  /*2980*/  LEA R70, P0, R116.reuse, UR14, 0x3 ;  /* 0x0000000e74467c11 */ /* 0x040fe4000f8018ff */
[----:B------:R-:W-:Y:S02]  /*2990*/  LOP3.LUT R73, R73, R71, RZ, 0xfc, !PT ;  /* 0x0000004749497212 */ /* 0x000fe400078efcff */
[----:B------:R-:W-:-:S05]  /*29a0*/  LEA.HI.X R71, R116, UR15, RZ, 0x3, P0 ;  /* 0x0000000f74477c11 */ /* 0x000fca00080f1cff */
[----:B------:R1:W-:Y:S04]  /*29b0*/  STG.E.64 desc[UR4][R70.64], R72 ;  /* 0x0000004846007986 */ /* 0x0003e8000c101b04 */
.L_x_1526:
[----:B------:R-:W-:-:S07]  /*29c0*/  IADD3 R116, R116, 0x100, RZ ;  /* 0x0000010074747810 */ /* 0x000fce0007ffe0ff */
.L_x_1525:
[----:B------:R-:W-:Y:S05]  /*29d0*/  BSYNC B0 ;  /* 0x0000000000007941 */ /* 0x000fea0003800000 */
.L_x_1524:
        /* <DEDUP_REMOVED lines=79> */
.L_x_1529:
[----:B------:R-:W-:-:S07]  /*2ed0*/  VIADD R116, R116, 0x100 ;  /* 0x0000010074747836 */ /* 0x000fce0000000000 */
.L_x_1528:
[----:B------:R-:W-:Y:S05]  /*2ee0*/  BSYNC B0 ;  /* 0x0000000000007941 */ /* 0x000fea0003800000 */
.L_x_1527:
        /* <DEDUP_REMOVED lines=79> */
.L_x_1532:
[----:B------:R-:W-:-:S07]  /*33e0*/  VIADD R116, R116, 0x100 ;  /* 0x0000010074747836 */ /* 0x000fce0000000000 */
.L_x_1531:
[----:B------:R-:W-:Y:S05]  /*33f0*/  BSYNC B0 ;  /* 0x0000000000007941 */ /* 0x000fea0003800000 */
.L_x_1530:
        /* <DEDUP_REMOVED lines=17> */
[----:B------:R-:W-:-:S03]  /*3510*/  LOP3.LUT P6, RZ, R115, 0xff, RZ, 0xc0, !PT ;  /* 0x000000ff73ff7812 */ /* 0x000fc600078cc0ff */
[----:B------:R-:W-:Y:S01]  /*3520*/  @P0 FADD.FTZ R71, R4, R71 ;  /* 0x0000004704470221 */ /* 0x000fe20000010000 */
[----:B------:R-:W-:Y:S01]  /*3530*/  @P0 FADD.FTZ R70, R5, R70 ;  /* 0x0000004605460221 */ /* 0x000fe20000010000 */
[----:B------:R-:W-:Y:S01]  /*3540*/  @P0 FADD.FTZ R77, R6, R77 ;  /* 0x0000004d064d0221 */ /* 0x000fe20000010000 */
[----:B------:R-:W-:Y:S01]  /*3550*/  @P0 FADD.FTZ R128, R7, R128 ;  /* 0x0000008007800221 */ /* 0x000fe20000010000 */
[----:B------:R-:W-:Y:S01]  /*3560*/  ISETP.NE.U32.AND P0, PT, RZ, UR6, PT ;  /* 0x00000006ff007c0c */ /* 0x000fe2000bf05070 */
[----:B------:R-:W-:Y:S02]  /*3570*/  FMUL.FTZ R74, R71, UR17 ;  /* 0x00000011474a7c20 */ /* 0x000fe40008410000 */
[----:B------:R-:W-:Y:S01]  /*3580*/  FMUL.FTZ R79, R128, UR17 ;  /* 0x00000011804f7c20 */ /* 0x000fe20008410000 */
        /* <DEDUP_REMOVED lines=55> */
.L_x_1534:
[----:B------:R-:W-:Y:S05]  /*3900*/  BSYNC B0 ;  /* 0x0000000000007941 */ /* 0x000fea0003800000 */
.L_x_1533:
[----:B------:R-:W-:Y:S01]  /*3910*/  VIADD R85, R85, UR18 ;  /* 0x0000001255557c36 */ /* 0x000fe20008000000 */
[----:B01----:R-:W-:-:S04]  /*3920*/  SEL R72, RZ, 0x1, P1 ;  /* 0x00000001ff487807 */ /* 0x003fc80000800000 */
[----:B------:R-:W-:-:S13]  /*3930*/  ISETP.GE.AND P0, PT, R85, UR19, PT ;  /* 0x0000001355007c0c */ /* 0x000fda000bf06270 */
[----:B------:R-:W-:Y:S05]  /*3940*/  @!P0 BRA `(.L_x_1535) ;  /* 0xffffffcc00708947 */ /* 0x000fea000383ffff */
.L_x_1509:
[----:B------:R-:W0:Y:S01]  /*3950*/  S2R R0, SR_TID.X ;  /* 0x0000000000007919 */ /* 0x000e220000002100 */
[----:B------:R-:W0:Y:S01]  /*3960*/  S2UR UR20, SR_CTAID.X ;  /* 0x00000000001479c3 */ /* 0x000e220000002500 */
[----:B------:R-:W-:-:S07]  /*3970*/  ISETP.NE.AND P0, PT, R161, RZ, PT ;  /* 0x000000ffa100720c */ /* 0x000fce0003f05270 */
[----:B------:R-:W1:Y:S08]  /*3980*/  @P2 LDC.64 R4, c[0x0][0x2d0] ;  /* 0x0000b400ff042b82 */ /* 0x000e700000000a00 */
[----:B-----5:R-:W4:Y:S08]  /*3990*/  @P2 LDC.64 R6, c[0x0][0x2d8] ;  /* 0x0000b600ff062b82 */ /* 0x020f300000000a00 */
[----:B------:R-:W2:Y:S01]  /*39a0*/  @P3 LDC.64 R8, c[0x0][0x2d0] ;  /* 0x0000b400ff083b82 */ /* 0x000ea20000000a00 */
[----:B0-----:R-:W-:-:S07]  /*39b0*/  LEA.HI R3, R0, UR20, RZ, 0x18 ;  /* 0x0000001400037c11 */ /* 0x001fce000f8fc0ff */
[----:B------:R-:W0:Y:S01]  /*39c0*/  @P3 LDC.64 R10, c[0x0][0x2d8] ;  /* 0x0000b600ff0a3b82 */ /* 0x000e220000000a00 */
[----:B------:R-:W-:Y:S01]  /*39d0*/  LOP3.LUT R21, R0, 0xff, RZ, 0xc0, !PT ;  /* 0x000000ff00157812 */ /* 0x000fe200078ec0ff */
[----:B------:R-:W-:-:S06]  /*39e0*/  IMAD R2, R3, R2, RZ ;  /* 0x0000000203027224 */ /* 0x000fcc00078e02ff */
[----:B------:R-:W3:Y:S01]  /*39f0*/  @P4 LDC.64 R12, c[0x0][0x2d0] ;  /* 0x0000b400ff0c4b82 */ /* 0x000ee20000000a00 */
[----:B------:R-:W-:-:S05]  /*3a00*/  LEA.HI R21, R2, R21, RZ, 0x1e ;  /* 0x0000001502157211 */ /* 0x000fca00078ff0ff */
[C---:B-1----:R-:W-:Y:S02]  /*3a10*/  @P2 IMAD.WIDE.U32 R2, R21.reuse, 0x10, R4 ;  /* 0x0000001015022825 */ /* 0x042fe400078e0004 */
[----:B------:R-:W1:Y:S02]  /*3a20*/  @P4 LDC.64 R14, c[0x0][0x2d8] ;  /* 0x0000b600ff0e4b82 */ /* 0x000e640000000a00 */
[C---:B----4-:R-:W-:Y:S01]  /*3a30*/  @P2 IMAD.WIDE.U32 R4, R21.reuse, 0x10, R6 ;  /* 0x0000001015042825 */ /* 0x050fe200078e0006 */
[----:B------:R-:W-:Y:S01]  /*3a40*/  @P2 IADD3 R21, R21, 0x100, RZ ;  /* 0x0000010015152810 */ /* 0x000fe20007ffe0ff */
[----:B------:R4:W-:Y:S04]  /*3a50*/  @P2 STG.E.128 desc[UR4][R2.64], R40 ;  /* 0x0000002802002986 */ /* 0x0009e8000c101d04 */
[----:B------:R-:W4:Y:S01]  /*3a60*/  @P5 LDC.64 R16, c[0x0][0x2d0] ;  /* 0x0000b400ff105b82 */ /* 0x000f220000000a00 */
[C---:B--2---:R-:W-:Y:S01]  /*3a70*/  @P3 IMAD.WIDE.U32 R8, R21.reuse, 0x10, R8 ;  /* 0x0000001015083825 */ /* 0x044fe200078e0008 */
[----:B------:R2:W-:Y:S03]  /*3a80*/  @P2 STG.E.128 desc[UR4][R4.64], R60 ;  /* 0x0000003c04002986 */ /* 0x0005e6000c101d04 */
[C---:B0-----:R-:W-:Y:S01]  /*3a90*/  @P3 IMAD.WIDE.U32 R10, R21.reuse, 0x10, R10 ;  /* 0x00000010150a3825 */ /* 0x041fe200078e000a */
[----:B------:R2:W-:Y:S02]  /*3aa0*/  @P3 STG.E.128 desc[UR4][R8.64], R36 ;  /* 0x0000002408003986 */ /* 0x0005e4000c101d04 */
[----:B------:R-:W0:Y:S01]  /*3ab0*/  @P5 LDC.64 R18, c[0x0][0x2d8] ;  /* 0x0000b600ff125b82 */ /* 0x000e220000000a00 */
[----:B------:R-:W-:Y:S01]  /*3ac0*/  @P3 VIADD R21, R21, 0x100 ;  /* 0x0000010015153836 */ /* 0x000fe20000000000 */
[----:B------:R2:W-:Y:S03]  /*3ad0*/  @P3 STG.E.128 desc[UR4][R10.64], R56 ;  /* 0x000000380a003986 */ /* 0x0005e6000c101d04 */
[----:B---3--:R-:W-:-:S04]  /*3ae0*/  @P4 IMAD.WIDE.U32 R12, R21, 0x10, R12 ;  /* 0x00000010150c4825 */ /* 0x008fc800078e000c */
[C---:B-1----:R-:W-:Y:S01]  /*3af0*/  @P4 IMAD.WIDE.U32 R14, R21.reuse, 0x10, R14 ;  /* 0x00000010150e4825 */ /* 0x042fe200078e000e */
[----:B------:R-:W-:Y:S01]  /*3b00*/  @P4 IADD3 R21, R21, 0x100, RZ ;  /* 0x0000010015154810 */ /* 0x000fe20007ffe0ff */
[----:B------:R2:W-:Y:S04]  /*3b10*/  @P4 STG.E.128 desc[UR4][R12.64], R32 ;  /* 0x000000200c004986 */ /* 0x0005e8000c101d04 */
[----:B------:R2:W-:Y:S01]  /*3b20*/  @P4 STG.E.128 desc[UR4][R14.64], R52 ;  /* 0x000000340e004986 */ /* 0x0005e2000c101d04 */
[----:B----4-:R-:W-:-:S05]  /*3b30*/  @P5 IMAD.WIDE.U32 R16, R21, 0x10, R16 ;  /* 0x0000001015105825 */ /* 0x010fca00078e0010 */
[----:B------:R2:W-:Y:S01]  /*3b40*/  @P5 STG.E.128 desc[UR4][R16.64], R28 ;  /* 0x0000001c10005986 */ /* 0x0005e2000c101d04 */
[----:B0-----:R-:W-:-:S05]  /*3b50*/  @P5 IMAD.WIDE.U32 R18, R21, 0x10, R18 ;  /* 0x0000001015125825 */ /* 0x001fca00078e0012 */
[----:B------:R2:W-:Y:S01]  /*3b60*/  @P5 STG.E.128 desc[UR4][R18.64], R48 ;  /* 0x0000003012005986 */ /* 0x0005e2000c101d04 */
[----:B------:R-:W-:Y:S05]  /*3b70*/  @!P0 EXIT ;  /* 0x000000000000894d */ /* 0x000fea0003800000 */
[----:B------:R-:W0:Y:S01]  /*3b80*/  LDC.64 R2, c[0x0][0x2d0] ;  /* 0x0000b400ff027b82 */ /* 0x000e220000000a00 */
[----:B------:R-:W-:-:S07]  /*3b90*/  @P5 VIADD R21, R21, 0x100 ;  /* 0x0000010015155836 */ /* 0x000fce0000000000 */
[----:B--2---:R-:W1:Y:S01]  /*3ba0*/  LDC.64 R4, c[0x0][0x2d8] ;  /* 0x0000b600ff047b82 */ /* 0x004e620000000a00 */
[----:B0-----:R-:W-:-:S05]  /*3bb0*/  IMAD.WIDE.U32 R2, R21, 0x10, R2 ;  /* 0x0000001015027825 */ /* 0x001fca00078e0002 */
[----:B------:R-:W-:Y:S01]  /*3bc0*/  STG.E.128 desc[UR4][R2.64], R24 ;  /* 0x0000001802007986 */ /* 0x000fe2000c101d04 */
[----:B-1----:R-:W-:-:S05]  /*3bd0*/  IMAD.WIDE.U32 R4, R21, 0x10, R4 ;  /* 0x0000001015047825 */ /* 0x002fca00078e0004 */
[----:B------:R-:W-:Y:S01]  /*3be0*/  STG.E.128 desc[UR4][R4.64], R44 ;  /* 0x0000002c04007986 */ /* 0x000fe2000c101d04 */
[----:B------:R-:W-:Y:S05]  /*3bf0*/  EXIT ;  /* 0x000000000000794d */ /* 0x000fea0003800000 */
.L_x_1520:
[----:B------:R-:W-:Y:S01]  /*3c00*/  HFMA2.MMA R83, -RZ, RZ, 0, 1.847743988037109375e-06 ;  /* 0x0000001fff537435 */ /* 0x000fe200000001ff */
[----:B------:R-:W-:Y:S01]  /*3c10*/  MOV R81, R75 ;  /* 0x0000004b00517202 */ /* 0x000fe20000000f00 */
[----:B------:R-:W-:Y:S02]  /*3c20*/  IMAD.MOV.U32 R80, RZ, RZ, 0x10 ;  /* 0x00000010ff507424 */ /* 0x000fe400078e00ff */
[----:B------:R-:W-:-:S07]  /*3c30*/  IMAD.MOV.U32 R78, RZ, RZ, -0x1 ;  /* 0xffffffffff4e7424 */ /* 0x000fce00078e00ff */
[----:B0----5:R-:W-:Y:S05]  /*3c40*/  WARPSYNC.COLLECTIVE R78, `(.L_x_1536) ;  /* 0x000000004e087348 */ /* 0x021fea0003c00000 */
[----:B------:R1:W2:Y:S02]  /*3c50*/  SHFL.DOWN P6, R79, R81, R80, R83 ;  /* 0x08000050514f7389 */ /* 0x0002a400000c0053 */
[----:B012--5:R-:W-:Y:S01]  /*3c60*/  ENDCOLLECTIVE ;  /* 0x000000000000791b */ /* 0x027fe20003800000 */
.L_x_1536:
[----:B------:R-:W-:Y:S01]  /*3c70*/  IMAD.MOV.U32 R81, RZ, RZ, R76 ;  /* 0x000000ffff517224 */ /* 0x000fe200078e004c */
[----:B------:R-:W-:-:S07]  /*3c80*/  MOV R70, R79 ;  /* 0x0000004f00467202 */ /* 0x000fce0000000f00 */
[----:B------:R-:W-:Y:S05]  /*3c90*/  WARPSYNC.COLLECTIVE R78, `(.L_x_1537) ;  /* 0x000000004e087348 */ /* 0x000fea0003c00000 */
[----:B------:R0:W1:Y:S02]  /*3ca0*/  SHFL.DOWN P6, R79, R81, R80, R83 ;  /* 0x08000050514f7389 */ /* 0x00006400000c0053 */
[----:B01----:R-:W-:Y:S01]  /*3cb0*/  ENDCOLLECTIVE ;  /* 0x000000000000791b */ /* 0x003fe20003800000 */
.L_x_1537:
[----:B------:R-:W-:Y:S01]  /*3cc0*/  FADD.FTZ R70, R70, R75 ;  /* 0x0000004b46467221 */ /* 0x000fe20000010000 */
[----:B------:R-:W-:-:S03]  /*3cd0*/  HFMA2.MMA R80, -RZ, RZ, 0, 4.76837158203125e-07 ;  /* 0x00000008ff507435 */ /* 0x000fc600000001ff */
[----:B------:R-:W-:Y:S01]  /*3ce0*/  IMAD.MOV.U32 R81, RZ, RZ, R70 ;  /* 0x000000ffff517224 */ /* 0x000fe200078e0046 */
[----:B------:R-:W-:-:S07]  /*3cf0*/  MOV R71, R79 ;  /* 0x0000004f00477202 */ /* 0x000fce0000000f00 */
[----:B------:R-:W-:Y:S05]  /*3d00*/  WARPSYNC.COLLECTIVE R78, `(.L_x_1538) ;  /* 0x000000004e087348 */ /* 0x000fea0003c00000 */
[----:B------:R0:W1:Y:S02]  /*3d10*/  SHFL.DOWN P6, R79, R81, R80, R83 ;  /* 0x08000050514f7389 */ /* 0x00006400000c0053 */
[----:B01----:R-:W-:Y:S01]  /*3d20*/  ENDCOLLECTIVE ;  /* 0x000000000000791b */ /* 0x003fe20003800000 */
.L_x_1538:
[----:B------:R-:W-:-:S05]  /*3d30*/  FADD.FTZ R71, R71, R76 ;  /* 0x0000004c47477221 */ /* 0x000fca0000010000 */
[----:B------:R-:W-:Y:S01]  /*3d40*/  MOV R81, R71 ;  /* 0x0000004700517202 */ /* 0x000fe20000000f00 */
[----:B------:R-:W-:-:S07]  /*3d50*/  IMAD.MOV.U32 R73, RZ, RZ, R79 ;  /* 0x000000ffff497224 */ /* 0x000fce00078e004f */
[----:B------:R-:W-:Y:S05]  /*3d60*/  WARPSYNC.COLLECTIVE R78, `(.L_x_1539) ;  /* 0x000000004e087348 */ /* 0x000fea0003c00000 */
[----:B------:R0:W1:Y:S02]  /*3d70*/  SHFL.DOWN P6, R79, R81, R80, R83 ;  /* 0x08000050514f7389 */ /* 0x00006400000c0053 */
[----:B01----:R-:W-:Y:S01]  /*3d80*/  ENDCOLLECTIVE ;  /* 0x000000000000791b */ /* 0x003fe20003800000 */
.L_x_1539:
[----:B------:R-:W-:-:S05]  /*3d90*/  FADD.FTZ R73, R70, R73 ;  /* 0x0000004946497221 */ /* 0x000fca0000010000 */
[----:B------:R-:W-:Y:S01]  /*3da0*/  MOV R81, R73 ;  /* 0x0000004900517202 */ /* 0x000fe20000000f00 */
[----:B------:R-:W-:Y:S02]  /*3db0*/  IMAD.MOV.U32 R80, RZ, RZ, 0x4 ;  /* 0x00000004ff507424 */ /* 0x000fe400078e00ff */
[----:B------:R-:W-:-:S07]  /*3dc0*/  IMAD.MOV.U32 R72, RZ, RZ, R79 ;  /* 0x000000ffff487224 */ /* 0x000fce00078e004f */
[----:B------:R-:W-:Y:S05]  /*3dd0*/  WARPSYNC.COLLECTIVE R78, `(.L_x_1540) ;  /* 0x000000004e087348 */ /* 0x000fea0003c00000 */
[----:B------:R0:W1:Y:S02]  /*3de0*/  SHFL.DOWN P6, R79, R81, R80, R83 ;  /* 0x08000050514f7389 */ /* 0x00006400000c0053 */
[----:B01----:R-:W-:Y:S01]  /*3df0*/  ENDCOLLECTIVE ;  /* 0x000000000000791b */ /* 0x003fe20003800000 */
.L_x_1540:
[----:B------:R-:W-:-:S04]  /*3e00*/  FADD.FTZ R72, R71, R72 ;  /* 0x0000004847487221 */ /* 0x000fc80000010000 */
[----:B------:R-:W-:Y:S01]  /*3e10*/  IMAD.MOV.U32 R81, RZ, RZ, R72 ;  /* 0x000000ffff517224 */ /* 0x000fe200078e0048 */
[----:B------:R-:W-:-:S07]  /*3e20*/  MOV R74, R79 ;  /* 0x0000004f004a7202 */ /* 0x000fce0000000f00 */
[----:B------:R-:W-:Y:S05]  /*3e30*/  WARPSYNC.COLLECTIVE R78, `(.L_x_1541) ;  /* 0x000000004e087348 */ /* 0x000fea0003c00000 */
[----:B------:R0:W1:Y:S02]  /*3e40*/  SHFL.DOWN P6, R79, R81, R80, R83 ;  /* 0x08000050514f7389 */ /* 0x00006400000c0053 */
[----:B01----:R-:W-:Y:S01]  /*3e50*/  ENDCOLLECTIVE ;  /* 0x000000000000791b */ /* 0x003fe20003800000 */
.L_x_1541:
[----:B------:R-:W-:Y:S01]  /*3e60*/  FADD.FTZ R74, R73, R74 ;  /* 0x0000004a494a7221 */ /* 0x000fe20000010000 */
[----:B------:R-:W-:-:S03]  /*3e70*/  HFMA2.MMA R80, -RZ, RZ, 0, 1.1920928955078125e-07 ;  /* 0x00000002ff507435 */ /* 0x000fc600000001ff */
[----:B------:R-:W-:Y:S01]  /*3e80*/  IMAD.MOV.U32 R81, RZ, RZ, R74 ;  /* 0x000000ffff517224 */ /* 0x000fe200078e004a */
[----:B------:R-:W-:-:S07]  /*3e90*/  MOV R77, R79 ;  /* 0x0000004f004d7202 */ /* 0x000fce0000000f00 */
[----:B------:R-:W-:Y:S05]  /*3ea0*/  WARPSYNC.COLLECTIVE R78, `(.L_x_1542) ;  /* 0x000000004e087348 */ /* 0x000fea0003c00000 */
[----:B------:R0:W1:Y:S02]  /*3eb0*/  SHFL.DOWN P6, R79, R81, R80, R83 ;  /* 0x08000050514f7389 */ /* 0x00006400000c0053 */
[----:B01----:R-:W-:Y:S01]  /*3ec0*/  ENDCOLLECTIVE ;  /* 0x000000000000791b */ /* 0x003fe20003800000 */
.L_x_1542:
[----:B------:R-:W-:-:S05]  /*3ed0*/  FADD.FTZ R77, R72, R77 ;  /* 0x0000004d484d7221 */ /* 0x000fca0000010000 */
[----:B------:R-:W-:Y:S01]  /*3ee0*/  MOV R81, R77 ;  /* 0x0000004d00517202 */ /* 0x000fe20000000f00 */
[----:B------:R-:W-:-:S07]  /*3ef0*/  IMAD.MOV.U32 R75, RZ, RZ, R79 ;  /* 0x000000ffff4b7224 */ /* 0x000fce00078e004f */
[----:B------:R-:W-:Y:S05]  /*3f00*/  WARPSYNC.COLLECTIVE R78, `(.L_x_1543) ;  /* 0x000000004e087348 */ /* 0x000fea0003c00000 */
[----:B------:R0:W1:Y:S02]  /*3f10*/  SHFL.DOWN P6, R79, R81, R80, R83 ;  /* 0x08000050514f7389 */ /* 0x00006400000c0053 */
[----:B01----:R-:W-:Y:S01]  /*3f20*/  ENDCOLLECTIVE ;  /* 0x000000000000791b */ /* 0x003fe20003800000 */
.L_x_1543:
[----:B------:R-:W-:-:S05]  /*3f30*/  FADD.FTZ R75, R74, R75 ;  /* 0x0000004b4a4b7221 */ /* 0x000fca0000010000 */
[----:B------:R-:W-:Y:S01]  /*3f40*/  MOV R81, R75 ;  /* 0x0000004b00517202 */ /* 0x000fe20000000f00 */
[----:B------:R-:W-:Y:S02]  /*3f50*/  IMAD.MOV.U32 R80, RZ, RZ, 0x1 ;  /* 0x00000001ff507424 */ /* 0x000fe400078e00ff */
[----:B------:R-:W-:-:S07]  /*3f60*/  IMAD.MOV.U32 R76, RZ, RZ, R79 ;  /* 0x000000ffff4c7224 */ /* 0x000fce00078e004f */
[----:B------:R-:W-:Y:S05]  /*3f70*/  WARPSYNC.COLLECTIVE R78, `(.L_x_1544) ;  /* 0x000000004e087348 */ /* 0x000fea0003c00000 */
[----:B------:R0:W1:Y:S02]  /*3f80*/  SHFL.DOWN P6, R79, R81, R80, R83 ;  /* 0x08000050514f7389 */ /* 0x00006400000c0053 */
[----:B01----:R-:W-:Y:S01]  /*3f90*/  ENDCOLLECTIVE ;  /* 0x000000000000791b */ /* 0x003fe20003800000 */
.L_x_1544:
[----:B------:R-:W-:-:S04]  /*3fa0*/  FADD.FTZ R76, R77, R76 ;  /* 0x0000004c4d4c7221 */ /* 0x000fc80000010000 */
[----:B------:R-:W-:Y:S01]  /*3fb0*/  IMAD.MOV.U32 R81, RZ, RZ, R76 ;  /* 0x000000ffff517224 */ /* 0x000fe200078e004c */
[----:B------:R-:W-:-:S07]  /*3fc0*/  MOV R70, R79 ;  /* 0x0000004f00467202 */ /* 0x000fce0000000f00 */
[----:B------:R-:W-:Y:S05]  /*3fd0*/  WARPSYNC.COLLECTIVE R78, `(.L_x_1545) ;  /* 0x000000004e087348 */ /* 0x000fea0003c00000 */
[----:B------:R0:W1:Y:S02]  /*3fe0*/  SHFL.DOWN P6, R79, R81, R80, R83 ;  /* 0x08000050514f7389 */ /* 0x00006400000c0053 */
[----:B01----:R-:W-:Y:S01]  /*3ff0*/  ENDCOLLECTIVE ;  /* 0x000000000000791b */ /* 0x003fe20003800000 */
.L_x_1545:
[----:B------:R-:W-:Y:S01]  /*4000*/  MOV R71, R79 ;  /* 0x0000004f00477202 */ /* 0x000fe20000000f00 */
[----:B------:R-:W-:Y:S06]  /*4010*/  BRA `(.L_x_1546) ;  /* 0xffffffdc00587947 */ /* 0x000fec000383ffff */
.L_x_1547:
        /* <DEDUP_REMOVED lines=14> */
.L_x_3921:


//--------------------- .text._ZN10layer_norm22ln_bwd_finalize_kernelINS_22Kernel_traits_finalizeILj5120E13__nv_bfloat16S2_fS2_fjLb0ELj1024ELj4ENS_18Kernel_traits_baseILj5120ES2_S2_fS2_fjLj1024EEEEELb0ELb1EEEvNS_9BwdParamsE --------------------------
	.section	.text._ZN10layer_norm22ln_bwd_finalize_kernelINS_22Kernel_traits_finalizeILj5120E13__nv_bfloat16S2_fS2_fjLb0ELj1024ELj4ENS_18Kernel_traits_baseILj5120ES2_S2_fS2_fjLj1024EEEEELb0ELb1EEEvNS_9BwdParamsE,"ax",@progbits
	.align	128
        .global         _ZN10layer_norm22ln_bwd_finalize_kernelINS_22Kernel_traits_finalizeILj5120E13__nv_bfloat16S2_fS2_fjLb0ELj1024ELj4ENS_18Kernel_traits_baseILj5120ES2_S2_fS2_fjLj1024EEEEELb0ELb1EEEvNS_9BwdParamsE
        .type           _ZN10layer_norm22ln_bwd_finalize_kernelINS_22Kernel_traits_finalizeILj5120E13__nv_bfloat16S2_fS2_fjLb0ELj1024ELj4ENS_18Kernel_traits_baseILj5120ES2_S2_fS2_fjLj1024EEEEELb0ELb1EEEvNS_9BwdParamsE,@function
        .size           _ZN10layer_norm22ln_bwd_finalize_kernelINS_22Kernel_traits_finalizeILj5120E13__nv_bfloat16S2_fS2_fjLb0ELj1024ELj4ENS_18Kernel_traits_baseILj5120ES2_S2_fS2_fjLj1024EEEEELb0ELb1EEEvNS_9BwdParamsE,(.L_x_3922 - _ZN10layer_norm22ln_bwd_finalize_kernelINS_22Kernel_traits_finalizeILj5120E13__nv_bfloat16S2_fS2_fjLb0ELj1024ELj4ENS_18Kernel_traits_baseILj5120ES2_S2_fS2_fjLj1024EEEEELb0ELb1EEEvNS_9BwdParamsE)
        .other          _ZN10layer_norm22ln_bwd_finalize_kernelINS_22Kernel_traits_finalizeILj5120E13__nv_bfloat16S2_fS2_fjLb0ELj1024ELj4ENS_18Kernel_traits_baseILj5120ES2_S2_fS2_fjLj1024EEEEELb0ELb1EEEvNS_9BwdParamsE,@"STO_CUDA_ENTRY STV_DEFAULT"
_ZN10layer_norm22ln_bwd_finalize_kernelINS_22Kernel_traits_finalizeILj5120E13__nv_bfloat16S2_fS2_fjLb0ELj1024ELj4ENS_18Kernel_traits_baseILj5120ES2_S2_fS2_fjLj1024EEEEELb0ELb1EEEvNS_9BwdParamsE:
.text._ZN10layer_norm22ln_bwd_finalize_kernelINS_22Kernel_traits_finalizeILj5120E13__nv_bfloat16S2_fS2_fjLb0ELj1024ELj4ENS_18Kernel_traits_baseILj5120ES2_S2_fS2_fjLj1024EEEEELb0ELb1EEEvNS_9BwdParamsE:
        /* <DEDUP_REMOVED lines=26> */
.L_x_1559:
        /* <DEDUP_REMOVED lines=31> */
.L_x_1552:
        /* <DEDUP_REMOVED lines=34> */
.L_x_1551:
[----:B------:R-:W-:Y:S05]  /*05b0*/  BSYNC B1 ;  /* 0x0000000000017941 */ /* 0x000fea0003800000 */
.L_x_1550:
        /* <DEDUP_REMOVED lines=25> */
.L_x_1554:
[----:B------:R-:W-:Y:S05]  /*0750*/  BSYNC B1 ;  /* 0x0000000000017941 */ /* 0x000fea0003800000 */
.L_x_1553:
        /* <DEDUP_REMOVED lines=12> */
.L_x_1549:
[----:B------:R-:W-:Y:S05]  /*0820*/  BSYNC B0 ;  /* 0x0000000000007941 */ /* 0x000fea0003800000 */
.L_x_1548:
        /* <DEDUP_REMOVED lines=29> */
.L_x_1570:
[----:B------:R-:W-:Y:S01]  /*0a00*/  @!P1 SHF.R.U32.HI R12, RZ, 0x3, R0 ;  /* 0x00000003ff0c9819 */ /* 0x000fe20000011600 */
[----:B----4-:R-:W-:Y:S01]  /*0a10*/  FADD.FTZ R14, R9, R14 ;  /* 0x0000000e090e7221 */ /* 0x010fe20000010000 */
[----:B---3--:R-:W-:Y:S02]  /*0a20*/  FADD.FTZ R11, R10, R11 ;  /* 0x0000000b0a0b7221 */ /* 0x008fe40000010000 */
[----:B------:R-:W-:-:S05]  /*0a30*/  @!P1 LOP3.LUT R12, R12, 0x1ffffffc, RZ, 0xc0, !PT ;  /* 0x1ffffffc0c0c9812 */ /* 0x000fca00078ec0ff */
[----:B------:R3:W-:Y:S04]  /*0a40*/  @!P1 STS [R12+UR4+0x2000], R14 ;  /* 0x0020000e0c009988 */ /* 0x0007e80008000804 */
[----:B------:R3:W-:Y:S02]  /*0a50*/  @!P1 STS [R12+UR4+0x2080], R11 ;  /* 0x0020800b0c009988 */ /* 0x0007e40008000804 */
.L_x_1555:
        /* <DEDUP_REMOVED lines=14> */
.L_x_1558:
[----:B------:R-:W-:Y:S05]  /*0b40*/  BSYNC B0 ;  /* 0x0000000000007941 */ /* 0x000fea0003800000 */
.L_x_1557:
[C---:B------:R-:W-:Y:S02]  /*0b50*/  ISETP.GT.U32.AND P1, PT, R3.reuse, -0x1401, PT ;  /* 0xffffebff0300780c */ /* 0x040fe40003f24070 */
[----:B------:R-:W-:Y:S02]  /*0b60*/  IADD3 R3, R3, 0x1400, RZ ;  /* 0x0000140003037810 */ /* 0x000fe40007ffe0ff */
[----:B------:R-:W-:-:S09]  /*0b70*/  IADD3 R4, R4, 0xa00, RZ ;  /* 0x00000a0004047810 */ /* 0x000fd20007ffe0ff */
[----:B------:R-:W-:Y:S05]  /*0b80*/  @P1 BRA `(.L_x_1559) ;  /* 0xfffffff400841947 */ /* 0x000fea000383ffff */
[----:B------:R-:W-:Y:S05]  /*0b90*/  EXIT ;  /* 0x000000000000794d */ /* 0x000fea0003800000 */
.L_x_1556:
[----:B------:R-:W-:Y:S01]  /*0ba0*/  HFMA2.MMA R22, -RZ, RZ, 0, 1.847743988037109375e-06 ;  /* 0x0000001fff167435 */ /* 0x000fe200000001ff */
[----:B0--3--:R-:W-:Y:S01]  /*0bb0*/  MOV R20, R10 ;  /* 0x0000000a00147202 */ /* 0x009fe20000000f00 */
[----:B------:R-:W-:Y:S01]  /*0bc0*/  IMAD.MOV.U32 R19, RZ, RZ, 0x1 ;  /* 0x00000001ff137424 */ /* 0x000fe200078e00ff */
[----:B------:R-:W-:-:S08]  /*0bd0*/  MOV R17, 0xffffffff ;  /* 0xffffffff00117802 */ /* 0x000fd00000000f00 */
[----:B-12---:R-:W-:Y:S05]  /*0be0*/  WARPSYNC.COLLECTIVE R17, `(.L_x_1560) ;  /* 0x0000000011087348 */ /* 0x006fea0003c00000 */
[----:B------:R0:W3:Y:S02]  /*0bf0*/  SHFL.BFLY P2, R18, R20, R19, R22 ;  /* 0x0c00001314127389 */ /* 0x0000e40000040016 */
[----:B0123--:R-:W-:Y:S01]  /*0c00*/  ENDCOLLECTIVE ;  /* 0x000000000000791b */ /* 0x00ffe20003800000 */
.L_x_1560:
[----:B------:R-:W-:Y:S01]  /*0c10*/  HFMA2.MMA R19, -RZ, RZ, 0, 1.1920928955078125e-07 ;  /* 0x00000002ff137435 */ /* 0x000fe200000001ff */
[----:B------:R-:W-:-:S05]  /*0c20*/  MOV R11, R18 ;  /* 0x00000012000b7202 */ /* 0x000fca0000000f00 */
[----:B------:R-:W-:-:S04]  /*0c30*/  FADD.FTZ R11, R10, R11 ;  /* 0x0000000b0a0b7221 */ /* 0x000fc80000010000 */
[----:B------:R-:W-:-:S07]  /*0c40*/  IMAD.MOV.U32 R20, RZ, RZ, R11 ;  /* 0x000000ffff147224 */ /* 0x000fce00078e000b */
[----:B------:R-:W-:Y:S05]  /*0c50*/  WARPSYNC.COLLECTIVE R17, `(.L_x_1561) ;  /* 0x0000000011087348 */ /* 0x000fea0003c00000 */
[----:B------:R0:W1:Y:S02]  /*0c60*/  SHFL.BFLY P2, R18, R20, R19, R22 ;  /* 0x0c00001314127389 */ /* 0x0000640000040016 */
[----:B01----:R-:W-:Y:S01]  /*0c70*/  ENDCOLLECTIVE ;  /* 0x000000000000791b */ /* 0x003fe20003800000 */
.L_x_1561:
[----:B------:R-:W-:Y:S01]  /*0c80*/  IMAD.MOV.U32 R19, RZ, RZ, 0x4 ;  /* 0x00000004ff137424 */ /* 0x000fe200078e00ff */
[----:B------:R-:W-:-:S05]  /*0c90*/  MOV R12, R18 ;  /* 0x00000012000c7202 */ /* 0x000fca0000000f00 */
[----:B------:R-:W-:-:S05]  /*0ca0*/  FADD.FTZ R12, R11, R12 ;  /* 0x0000000c0b0c7221 */ /* 0x000fca0000010000 */
[----:B------:R-:W-:-:S07]  /*0cb0*/  MOV R20, R12 ;  /* 0x0000000c00147202 */ /* 0x000fce0000000f00 */
[----:B------:R-:W-:Y:S05]  /*0cc0*/  WARPSYNC.COLLECTIVE R17, `(.L_x_1562) ;  /* 0x0000000011087348 */ /* 0x000fea0003c00000 */
[----:B------:R0:W1:Y:S02]  /*0cd0*/  SHFL.BFLY P2, R18, R20, R19, R22 ;  /* 0x0c00001314127389 */ /* 0x0000640000040016 */
[----:B01----:R-:W-:Y:S01]  /*0ce0*/  ENDCOLLECTIVE ;  /* 0x000000000000791b */ /* 0x003fe20003800000 */
.L_x_1562:
[----:B------:R-:W-:Y:S01]  /*0cf0*/  HFMA2.MMA R19, -RZ, RZ, 0, 4.76837158203125e-07 ;  /* 0x00000008ff137435 */ /* 0x000fe200000001ff */
[----:B------:R-:W-:-:S05]  /*0d00*/  MOV R13, R18 ;  /* 0x00000012000d7202 */ /* 0x000fca0000000f00 */
[----:B------:R-:W-:-:S05]  /*0d10*/  FADD.FTZ R13, R12, R13 ;  /* 0x0000000d0c0d7221 */ /* 0x000fca0000010000 */
[----:B------:R-:W-:-:S07]  /*0d20*/  MOV R20, R13 ;  /* 0x0000000d00147202 */ /* 0x000fce0000000f00 */
[----:B------:R-:W-:Y:S05]  /*0d30*/  WARPSYNC.COLLECTIVE R17, `(.L_x_1563) ;  /* 0x0000000011087348 */ /* 0x000fea0003c00000 */
[----:B------:R0:W1:Y:S02]  /*0d40*/  SHFL.BFLY P2, R18, R20, R19, R22 ;  /* 0x0c00001314127389 */ /* 0x0000640000040016 */
[----:B01----:R-:W-:Y:S01]  /*0d50*/  ENDCOLLECTIVE ;  /* 0x000000000000791b */ /* 0x003fe20003800000 */
.L_x_1563:
[----:B------:R-:W-:Y:S01]  /*0d60*/  HFMA2.MMA R19, -RZ, RZ, 0, 9.5367431640625e-07 ;  /* 0x00000010ff137435 */ /* 0x000fe200000001ff */
[----:B------:R-:W-:-:S04]  /*0d70*/  IMAD.MOV.U32 R10, RZ, RZ, R18 ;  /* 0x000000ffff0a7224 */ /* 0x000fc800078e0012 */
[----:B------:R-:W-:-:S05]  /*0d80*/  FADD.FTZ R10, R13, R10 ;  /* 0x0000000a0d0a7221 */ /* 0x000fca0000010000 */
[----:B------:R-:W-:-:S07]  /*0d90*/  MOV R20, R10 ;  /* 0x0000000a00147202 */ /* 0x000fce0000000f00 */
[----:B------:R-:W-:Y:S05]  /*0da0*/  WARPSYNC.COLLECTIVE R17, `(.L_x_1564) ;  /* 0x0000000011087348 */ /* 0x000fea0003c00000 */
[----:B------:R0:W1:Y:S02]  /*0db0*/  SHFL.BFLY P2, R18, R20, R19, R22 ;  /* 0x0c00001314127389 */ /* 0x0000640000040016 */
[----:B01----:R-:W-:Y:S01]  /*0dc0*/  ENDCOLLECTIVE ;  /* 0x000000000000791b */ /* 0x003fe20003800000 */
.L_x_1564:
[----:B------:R-:W-:Y:S01]  /*0dd0*/  HFMA2.MMA R19, -RZ, RZ, 0, 5.9604644775390625e-08 ;  /* 0x00000001ff137435 */ /* 0x000fe200000001ff */
[----:B------:R-:W-:Y:S01]  /*0de0*/  IMAD.MOV.U32 R20, RZ, RZ, R9 ;  /* 0x000000ffff147224 */ /* 0x000fe200078e0009 */
[----:B------:R-:W-:-:S09]  /*0df0*/  MOV R11, R18 ;  /* 0x00000012000b7202 */ /* 0x000fd20000000f00 */
[----:B------:R-:W-:Y:S05]  /*0e00*/  WARPSYNC.COLLECTIVE R17, `(.L_x_1565) ;  /* 0x0000000011087348 */ /* 0x000fea0003c00000 */
[----:B------:R0:W1:Y:S02]  /*0e10*/  SHFL.BFLY P2, R18, R20, R19, R22 ;  /* 0x0c00001314127389 */ /* 0x0000640000040016 */
[----:B01----:R-:W-:Y:S01]  /*0e20*/  ENDCOLLECTIVE ;  /* 0x000000000000791b */ /* 0x003fe20003800000 */
.L_x_1565:
[----:B------:R-:W-:Y:S01]  /*0e30*/  HFMA2.MMA R19, -RZ, RZ, 0, 1.1920928955078125e-07 ;  /* 0x00000002ff137435 */ /* 0x000fe200000001ff */
[----:B------:R-:W-:-:S05]  /*0e40*/  MOV R12, R18 ;  /* 0x00000012000c7202 */ /* 0x000fca0000000f00 */
[----:B------:R-:W-:-:S05]  /*0e50*/  FADD.FTZ R14, R9, R12 ;  /* 0x0000000c090e7221 */ /* 0x000fca0000010000 */
[----:B------:R-:W-:-:S07]  /*0e60*/  MOV R20, R14 ;  /* 0x0000000e00147202 */ /* 0x000fce0000000f00 */
[----:B------:R-:W-:Y:S05]  /*0e70*/  WARPSYNC.COLLECTIVE R17, `(.L_x_1566) ;  /* 0x0000000011087348 */ /* 0x000fea0003c00000 */
[----:B------:R0:W1:Y:S02]  /*0e80*/  SHFL.BFLY P2, R18, R20, R19, R22 ;  /* 0x0c00001314127389 */ /* 0x0000640000040016 */
[----:B01----:R-:W-:Y:S01]  /*0e90*/  ENDCOLLECTIVE ;  /* 0x000000000000791b */ /* 0x003fe20003800000 */
.L_x_1566:
[----:B------:R-:W-:Y:S01]  /*0ea0*/  HFMA2.MMA R19, -RZ, RZ, 0, 2.384185791015625e-07 ;  /* 0x00000004ff137435 */ /* 0x000fe200000001ff */
[----:B------:R-:W-:-:S04]  /*0eb0*/  IMAD.MOV.U32 R13, RZ, RZ, R18 ;  /* 0x000000ffff0d7224 */ /* 0x000fc800078e0012 */
[----:B------:R-:W-:-:S05]  /*0ec0*/  FADD.FTZ R15, R14, R13 ;  /* 0x0000000d0e0f7221 */ /* 0x000fca0000010000 */
[----:B------:R-:W-:-:S07]  /*0ed0*/  MOV R20, R15 ;  /* 0x0000000f00147202 */ /* 0x000fce0000000f00 */
[----:B------:R-:W-:Y:S05]  /*0ee0*/  WARPSYNC.COLLECTIVE R17, `(.L_x_1567) ;  /* 0x0000000011087348 */ /* 0x000fea0003c00000 */
[----:B------:R0:W1:Y:S02]  /*0ef0*/  SHFL.BFLY P2, R18, R20, R19, R22 ;  /* 0x0c00001314127389 */ /* 0x0000640000040016 */
[----:B01----:R-:W-:Y:S01]  /*0f00*/  ENDCOLLECTIVE ;  /* 0x000000000000791b */ /* 0x003fe20003800000 */
.L_x_1567:
[----:B------:R-:W-:Y:S01]  /*0f10*/  IMAD.MOV.U32 R19, RZ, RZ, 0x8 ;  /* 0x00000008ff137424 */ /* 0x000fe200078e00ff */
[----:B------:R-:W-:-:S05]  /*0f20*/  MOV R16, R18 ;  /* 0x0000001200107202 */ /* 0x000fca0000000f00 */
[----:B------:R-:W-:-:S05]  /*0f30*/  FADD.FTZ R16, R15, R16 ;  /* 0x000000100f107221 */ /* 0x000fca0000010000 */
[----:B------:R-:W-:-:S07]  /*0f40*/  MOV R20, R16 ;  /* 0x0000001000147202 */ /* 0x000fce0000000f00 */
[----:B------:R-:W-:Y:S05]  /*0f50*/  WARPSYNC.COLLECTIVE R17, `(.L_x_1568) ;  /* 0x0000000011087348 */ /* 0x000fea0003c00000 */
[----:B------:R0:W1:Y:S02]  /*0f60*/  SHFL.BFLY P2, R18, R20, R19, R22 ;  /* 0x0c00001314127389 */ /* 0x0000640000040016 */
[----:B01----:R-:W-:Y:S01]  /*0f70*/  ENDCOLLECTIVE ;  /* 0x000000000000791b */ /* 0x003fe20003800000 */
.L_x_1568:
[----:B------:R-:W-:Y:S01]  /*0f80*/  HFMA2.MMA R19, -RZ, RZ, 0, 9.5367431640625e-07 ;  /* 0x00000010ff137435 */ /* 0x000fe200000001ff */
[----:B------:R-:W-:-:S05]  /*0f90*/  MOV R9, R18 ;  /* 0x0000001200097202 */ /* 0x000fca0000000f00 */
[----:B------:R-:W-:-:S05]  /*0fa0*/  FADD.FTZ R9, R16, R9 ;  /* 0x0000000910097221 */ /* 0x000fca0000010000 */
[----:B------:R-:W-:-:S07]  /*0fb0*/  MOV R20, R9 ;  /* 0x0000000900147202 */ /* 0x000fce0000000f00 */
[----:B------:R-:W-:Y:S05]  /*0fc0*/  WARPSYNC.COLLECTIVE R17, `(.L_x_1569) ;  /* 0x0000000011087348 */ /* 0x000fea0003c00000 */
[----:B------:R0:W1:Y:S02]  /*0fd0*/  SHFL.BFLY P2, R18, R20, R19, R22 ;  /* 0x0c00001314127389 */ /* 0x0000640000040016 */
[----:B01----:R-:W-:Y:S01]  /*0fe0*/  ENDCOLLECTIVE ;  /* 0x000000000000791b */ /* 0x003fe20003800000 */
.L_x_1569:
[----:B------:R-:W-:Y:S01]  /*0ff0*/  MOV R14, R18 ;  /* 0x00000012000e7202 */ /* 0x000fe20000000f00 */
[----:B------:R-:W-:Y:S06]  /*1000*/  BRA `(.L_x_1570) ;  /* 0xfffffff8007c7947 */ /* 0x000fec000383ffff */
.L_x_1571:
        /* <DEDUP_REMOVED lines=15> */
.L_x_3922:


//--------------------- .text._ZN10layer_norm40ln_parallel_residual_bwd_finalize_kernelINS_22Kernel_traits_finalizeILj5120E13__nv_bfloat16S2_fS2_fjLb0ELj1024ELj4ENS_18Kernel_traits_baseILj5120ES2_S2_fS2_fjLj1024EEEEELb1EEEvNS_9BwdParamsE --------------------------
	.section	.text._ZN10layer_norm40ln_parallel_residual_bwd_finalize_kernelINS_22Kernel_traits_finalizeILj5120E13__nv_bfloat16S2_fS2_fjLb0ELj1024ELj4ENS_18Kernel_traits_baseILj5120ES2_S2_fS2_fjLj1024EEEEELb1EEEvNS_9BwdParamsE,"ax",@progbits
	.align	128
        .global         _ZN10layer_norm40ln_parallel_residual_bwd_finalize_kernelINS_22Kernel_traits_finalizeILj5120E13__nv_bfloat16S2_fS2_fjLb0ELj1024ELj4ENS_18Kernel_traits_baseILj5120ES2_S2_fS2_fjLj1024EEEEELb1EEEvNS_9BwdParamsE
        .type           _ZN10layer_norm40ln_parallel_residual_bwd_finalize_kernelINS_22Kernel_traits_finalizeILj5120E13__nv_bfloat16S2_fS2_fjLb0ELj1024ELj4ENS_18Kernel_traits_baseILj5120ES2_S2_fS2_fjLj1024EEEEELb1EEEvNS_9BwdParamsE,@function
        .size           _ZN10layer_norm40ln_parallel_residual_bwd_finalize_kernelINS_22Kernel_traits_finalizeILj5120E13__nv_bfloat16S2_fS2_fjLb0ELj1024ELj4ENS_18Kernel_traits_baseILj5120ES2_S2_fS2_fjLj1024EEEEELb1EEEvNS_9BwdParamsE,(.L_x_3923 - _ZN10layer_norm40ln_parallel_residual_bwd_finalize_kernelINS_22Kernel_traits_finalizeILj5120E13__nv_bfloat16S2_fS2_fjLb0ELj1024ELj4ENS_18Kernel_traits_baseILj5120ES2_S2_fS2_fjLj1024EEEEELb1EEEvNS_9BwdParamsE)
        .other          _ZN10layer_norm40ln_parallel_residual_bwd_finalize_kernelINS_22Kernel_traits_finalizeILj5120E13__nv_bfloat16S2_fS2_fjLb0ELj1024ELj4ENS_18Kernel_traits_baseILj5120ES2_S2_fS2_fjLj1024EEEEELb1EEEvNS_9BwdParamsE,@"STO_CUDA_ENTRY STV_DEFAULT"
_ZN10layer_norm40ln_parallel_residual_bwd_finalize_kernelINS_22Kernel_traits_finalizeILj5120E13__nv_bfloat16S2_fS2_fjLb0ELj1024ELj4ENS_18Kernel_traits_baseILj5120ES2_S2_fS2_fjLj1024EEEEELb1EEEvNS_9BwdParamsE:
.text._ZN10layer_norm40ln_parallel_residual_bwd_finalize_kernelINS_22Kernel_traits_finalizeILj5120E13__nv_bfloat16S2_fS2_fjLb0ELj1024ELj4ENS_18Kernel_traits_baseILj5120ES2_S2_fS2_fjLj1024EEEEELb1EEEvNS_9BwdParamsE:
        /* <DEDUP_REMOVED lines=23> */
.L_x_1583:
        /* <DEDUP_REMOVED lines=41> */
.L_x_1576:
        /* <DEDUP_REMOVED lines=62> */
.L_x_1575:
[----:B------:R-:W-:Y:S05]  /*07e0*/  BSYNC B1 ;  /* 0x0000000000017941 */ /* 0x000fea0003800000 */
.L_x_1574:
        /* <DEDUP_REMOVED lines=39> */
.L_x_1578:
[----:B------:R-:W-:Y:S05]  /*0a60*/  BSYNC B1 ;  /* 0x0000000000017941 */ /* 0x000fea0003800000 */
.L_x_1577:
        /* <DEDUP_REMOVED lines=20> */
.L_x_1573:
[----:B------:R-:W-:Y:S05]  /*0bb0*/  BSYNC B0 ;  /* 0x0000000000007941 */ /* 0x000fea0003800000 */
.L_x_1572:
        /* <DEDUP_REMOVED lines=54> */
.L_x_1604:
        /* <DEDUP_REMOVED lines=10> */
.L_x_1579:
        /* <DEDUP_REMOVED lines=26> */
.L_x_1582:
[----:B------:R-:W-:Y:S05]  /*1160*/  BSYNC B0 ;  /* 0x0000000000007941 */ /* 0x000fea0003800000 */
.L_x_1581:
[C---:B------:R-:W-:Y:S02]  /*1170*/  ISETP.GT.U32.AND P1, PT, R4.reuse, -0x1401, PT ;  /* 0xffffebff0400780c */ /* 0x040fe40003f24070 */
[----:B------:R-:W-:Y:S02]  /*1180*/  IADD3 R4, R4, 0x1400, RZ ;  /* 0x0000140004047810 */ /* 0x000fe40007ffe0ff */
[----:B------:R-:W-:-:S09]  /*1190*/  IADD3 R5, R5, 0xa00, RZ ;  /* 0x00000a0005057810 */ /* 0x000fd20007ffe0ff */
[----:B------:R-:W-:Y:S05]  /*11a0*/  @P1 BRA `(.L_x_1583) ;  /* 0xffffffec00f01947 */ /* 0x000fea000383ffff */
[----:B------:R-:W-:Y:S05]  /*11b0*/  EXIT ;  /* 0x000000000000794d */ /* 0x000fea0003800000 */
.L_x_1580:
[----:B------:R-:W-:Y:S01]  /*11c0*/  HFMA2.MMA R13, -RZ, RZ, 0, 5.9604644775390625e-08 ;  /* 0x00000001ff0d7435 */ /* 0x000fe200000001ff */
[----:B0-----:R-:W-:Y:S02]  /*11d0*/  MOV R26, R9 ;  /* 0x00000009001a7202 */ /* 0x001fe40000000f00 */
[----:B------:R-:W-:Y:S02]  /*11e0*/  MOV R12, 0x1f ;  /* 0x0000001f000c7802 */ /* 0x000fe40000000f00 */
[----:B------:R-:W-:-:S07]  /*11f0*/  MOV R11, 0xffffffff ;  /* 0xffffffff000b7802 */ /* 0x000fce0000000f00 */
[----:B-1234-:R-:W-:Y:S05]  /*1200*/  WARPSYNC.COLLECTIVE R11, `(.L_x_1584) ;  /* 0x000000000b087348 */ /* 0x01efea0003c00000 */
[----:B------:R0:W0:Y:S02]  /*1210*/  SHFL.BFLY P2, R16, R26, R13, R12 ;  /* 0x0c00000d1a107389 */ /* 0x000024000004000c */
[----:B01234-:R-:W-:Y:S01]  /*1220*/  ENDCOLLECTIVE ;  /* 0x000000000000791b */ /* 0x01ffe20003800000 */
.L_x_1584:
[----:B------:R-:W-:Y:S01]  /*1230*/  HFMA2.MMA R13, -RZ, RZ, 0, 1.1920928955078125e-07 ;  /* 0x00000002ff0d7435 */ /* 0x000fe200000001ff */
[----:B------:R-:W-:-:S05]  /*1240*/  FADD.FTZ R10, R9, R16 ;  /* 0x00000010090a7221 */ /* 0x000fca0000010000 */
[----:B------:R-:W-:-:S07]  /*1250*/  MOV R26, R10 ;  /* 0x0000000a001a7202 */ /* 0x000fce0000000f00 */
[----:B------:R-:W-:Y:S05]  /*1260*/  WARPSYNC.COLLECTIVE R11, `(.L_x_1585) ;  /* 0x000000000b087348 */ /* 0x000fea0003c00000 */
[----:B------:R0:W1:Y:S02]  /*1270*/  SHFL.BFLY P2, R16, R26, R13, R12 ;  /* 0x0c00000d1a107389 */ /* 0x000064000004000c */
[----:B01----:R-:W-:Y:S01]  /*1280*/  ENDCOLLECTIVE ;  /* 0x000000000000791b */ /* 0x003fe20003800000 */
.L_x_1585:
[----:B------:R-:W-:Y:S01]  /*1290*/  HFMA2.MMA R13, -RZ, RZ, 0, 2.384185791015625e-07 ;  /* 0x00000004ff0d7435 */ /* 0x000fe200000001ff */
[----:B------:R-:W-:-:S05]  /*12a0*/  FADD.FTZ R9, R10, R16 ;  /* 0x000000100a097221 */ /* 0x000fca0000010000 */
[----:B------:R-:W-:-:S07]  /*12b0*/  MOV R26, R9 ;  /* 0x00000009001a7202 */ /* 0x000fce0000000f00 */
[----:B------:R-:W-:Y:S05]  /*12c0*/  WARPSYNC.COLLECTIVE R11, `(.L_x_1586) ;  /* 0x000000000b087348 */ /* 0x000fea0003c00000 */
[----:B------:R0:W1:Y:S02]  /*12d0*/  SHFL.BFLY P2, R16, R26, R13, R12 ;  /* 0x0c00000d1a107389 */ /* 0x000064000004000c */
[----:B01----:R-:W-:Y:S01]  /*12e0*/  ENDCOLLECTIVE ;  /* 0x000000000000791b */ /* 0x003fe20003800000 */
.L_x_1586:
[----:B------:R-:W-:Y:S01]  /*12f0*/  HFMA2.MMA R13, -RZ, RZ, 0, 4.76837158203125e-07 ;  /* 0x00000008ff0d7435 */ /* 0x000fe200000001ff */
[----:B------:R-:W-:-:S05]  /*1300*/  FADD.FTZ R18, R9, R16 ;  /* 0x0000001009127221 */ /* 0x000fca0000010000 */
[----:B------:R-:W-:-:S07]  /*1310*/  MOV R26, R18 ;  /* 0x00000012001a7202 */ /* 0x000fce0000000f00 */
[----:B------:R-:W-:Y:S05]  /*1320*/  WARPSYNC.COLLECTIVE R11, `(.L_x_1587) ;  /* 0x000000000b087348 */ /* 0x000fea0003c00000 */
[----:B------:R0:W1:Y:S02]  /*1330*/  SHFL.BFLY P2, R16, R26, R13, R12 ;  /* 0x0c00000d1a107389 */ /* 0x000064000004000c */
[----:B01----:R-:W-:Y:S01]  /*1340*/  ENDCOLLECTIVE ;  /* 0x000000000000791b */ /* 0x003fe20003800000 */
.L_x_1587:
[----:B------:R-:W-:Y:S01]  /*1350*/  HFMA2.MMA R13, -RZ, RZ, 0, 9.5367431640625e-07 ;  /* 0x00000010ff0d7435 */ /* 0x000fe200000001ff */
[----:B------:R-:W-:-:S05]  /*1360*/  FADD.FTZ R10, R18, R16 ;  /* 0x00000010120a7221 */ /* 0x000fca0000010000 */
[----:B------:R-:W-:-:S07]  /*1370*/  MOV R26, R10 ;  /* 0x0000000a001a7202 */ /* 0x000fce0000000f00 */
[----:B------:R-:W-:Y:S05]  /*1380*/  WARPSYNC.COLLECTIVE R11, `(.L_x_1588) ;  /* 0x000000000b087348 */ /* 0x000fea0003c00000 */
[----:B------:R0:W1:Y:S02]  /*1390*/  SHFL.BFLY P2, R16, R26, R13, R12 ;  /* 0x0c00000d1a107389 */ /* 0x000064000004000c */
[----:B01----:R-:W-:Y:S01]  /*13a0*/  ENDCOLLECTIVE ;  /* 0x000000000000791b */ /* 0x003fe20003800000 */
.L_x_1588:
[----:B------:R-:W-:Y:S01]  /*13b0*/  MOV R26, R14 ;  /* 0x0000000e001a7202 */ /* 0x000fe20000000f00 */
[----:B------:R-:W-:Y:S01]  /*13c0*/  IMAD.MOV.U32 R13, RZ, RZ, 0x1 ;  /* 0x00000001ff0d7424 */ /* 0x000fe200078e00ff */
[----:B------:R-:W-:-:S07]  /*13d0*/  MOV R9, R16 ;  /* 0x0000001000097202 */ /* 0x000fce0000000f00 */
[----:B------:R-:W-:Y:S05]  /*13e0*/  WARPSYNC.COLLECTIVE R11, `(.L_x_1589) ;  /* 0x000000000b087348 */ /* 0x000fea0003c00000 */
[----:B------:R0:W1:Y:S02]  /*13f0*/  SHFL.BFLY P2, R16, R26, R13, R12 ;  /* 0x0c00000d1a107389 */ /* 0x000064000004000c */
[----:B01----:R-:W-:Y:S01]  /*1400*/  ENDCOLLECTIVE ;  /* 0x000000000000791b */ /* 0x003fe20003800000 */
.L_x_1589:
[----:B------:R-:W-:Y:S01]  /*1410*/  HFMA2.MMA R13, -RZ, RZ, 0, 1.1920928955078125e-07 ;  /* 0x00000002ff0d7435 */ /* 0x000fe200000001ff */
[----:B------:R-:W-:-:S05]  /*1420*/  MOV R15, R16 ;  /* 0x00000010000f7202 */ /* 0x000fca0000000f00 */
[----:B------:R-:W-:-:S05]  /*1430*/  FADD.FTZ R15, R14, R15 ;  /* 0x0000000f0e0f7221 */ /* 0x000fca0000010000 */
[----:B------:R-:W-:-:S07]  /*1440*/  MOV R26, R15 ;  /* 0x0000000f001a7202 */ /* 0x000fce0000000f00 */
[----:B------:R-:W-:Y:S05]  /*1450*/  WARPSYNC.COLLECTIVE R11, `(.L_x_1590) ;  /* 0x000000000b087348 */ /* 0x000fea0003c00000 */
[----:B------:R0:W1:Y:S02]  /*1460*/  SHFL.BFLY P2, R16, R26, R13, R12 ;  /* 0x0c00000d1a107389 */ /* 0x000064000004000c */
[----:B01----:R-:W-:Y:S01]  /*1470*/  ENDCOLLECTIVE ;  /* 0x000000000000791b */ /* 0x003fe20003800000 */
.L_x_1590:
[----:B------:R-:W-:Y:S01]  /*1480*/  HFMA2.MMA R13, -RZ, RZ, 0, 2.384185791015625e-07 ;  /* 0x00000004ff0d7435 */ /* 0x000fe200000001ff */
[----:B------:R-:W-:-:S05]  /*1490*/  MOV R18, R16 ;  /* 0x0000001000127202 */ /* 0x000fca0000000f00 */
[----:B------:R-:W-:-:S05]  /*14a0*/  FADD.FTZ R14, R15, R18 ;  /* 0x000000120f0e7221 */ /* 0x000fca0000010000 */
[----:B------:R-:W-:-:S07]  /*14b0*/  MOV R26, R14 ;  /* 0x0000000e001a7202 */ /* 0x000fce0000000f00 */
[----:B------:R-:W-:Y:S05]  /*14c0*/  WARPSYNC.COLLECTIVE R11, `(.L_x_1591) ;  /* 0x000000000b087348 */ /* 0x000fea0003c00000 */
[----:B------:R0:W1:Y:S02]  /*14d0*/  SHFL.BFLY P2, R16, R26, R13, R12 ;  /* 0x0c00000d1a107389 */ /* 0x000064000004000c */
[----:B01----:R-:W-:Y:S01]  /*14e0*/  ENDCOLLECTIVE ;  /* 0x000000000000791b */ /* 0x003fe20003800000 */
.L_x_1591:
[----:B------:R-:W-:Y:S01]  /*14f0*/  HFMA2.MMA R13, -RZ, RZ, 0, 4.76837158203125e-07 ;  /* 0x00000008ff0d7435 */ /* 0x000fe200000001ff */
[----:B------:R-:W-:-:S05]  /*1500*/  MOV R17, R16 ;  /* 0x0000001000117202 */ /* 0x000fca0000000f00 */
[----:B------:R-:W-:-:S05]  /*1510*/  FADD.FTZ R19, R14, R17 ;  /* 0x000000110e137221 */ /* 0x000fca0000010000 */
[----:B------:R-:W-:-:S07]  /*1520*/  MOV R26, R19 ;  /* 0x00000013001a7202 */ /* 0x000fce0000000f00 */
[----:B------:R-:W-:Y:S05]  /*1530*/  WARPSYNC.COLLECTIVE R11, `(.L_x_1592) ;  /* 0x000000000b087348 */ /* 0x000fea0003c00000 */
[----:B------:R0:W1:Y:S02]  /*1540*/  SHFL.BFLY P2, R16, R26, R13, R12 ;  /* 0x0c00000d1a107389 */ /* 0x000064000004000c */
[----:B01----:R-:W-:Y:S01]  /*1550*/  ENDCOLLECTIVE ;  /* 0x000000000000791b */ /* 0x003fe20003800000 */
.L_x_1592:
[----:B------:R-:W-:Y:S01]  /*1560*/  HFMA2.MMA R13, -RZ, RZ, 0, 9.5367431640625e-07 ;  /* 0x00000010ff0d7435 */ /* 0x000fe200000001ff */
[----:B------:R-:W-:-:S05]  /*1570*/  MOV R20, R16 ;  /* 0x0000001000147202 */ /* 0x000fca0000000f00 */
[----:B------:R-:W-:-:S05]  /*1580*/  FADD.FTZ R15, R19, R20 ;  /* 0x00000014130f7221 */ /* 0x000fca0000010000 */
[----:B------:R-:W-:-:S07]  /*1590*/  MOV R26, R15 ;  /* 0x0000000f001a7202 */ /* 0x000fce0000000f00 */
[----:B------:R-:W-:Y:S05]  /*15a0*/  WARPSYNC.COLLECTIVE R11, `(.L_x_1593) ;  /* 0x000000000b087348 */ /* 0x000fea0003c00000 */
[----:B------:R0:W1:Y:S02]  /*15b0*/  SHFL.BFLY P2, R16, R26, R13, R12 ;  /* 0x0c00000d1a107389 */ /* 0x000064000004000c */
[----:B01----:R-:W-:Y:S01]  /*15c0*/  ENDCOLLECTIVE ;  /* 0x000000000000791b */ /* 0x003fe20003800000 */
.L_x_1593:
[----:B------:R-:W-:Y:S01]  /*15d0*/  HFMA2.MMA R13, -RZ, RZ, 0, 5.9604644775390625e-08 ;  /* 0x00000001ff0d7435 */ /* 0x000fe200000001ff */
[----:B------:R-:W-:Y:S02]  /*15e0*/  MOV R26, R8 ;  /* 0x00000008001a7202 */ /* 0x000fe40000000f00 */
[----:B------:R-:W-:-:S08]  /*15f0*/  MOV R14, R16 ;  /* 0x00000010000e7202 */ /* 0x000fd00000000f00 */
[----:B------:R-:W-:Y:S05]  /*1600*/  WARPSYNC.COLLECTIVE R11, `(.L_x_1594) ;  /* 0x000000000b087348 */ /* 0x000fea0003c00000 */
[----:B------:R0:W1:Y:S02]  /*1610*/  SHFL.BFLY P2, R16, R26, R13, R12 ;  /* 0x0c00000d1a107389 */ /* 0x000064000004000c */
[----:B01----:R-:W-:Y:S01]  /*1620*/  ENDCOLLECTIVE ;  /* 0x000000000000791b */ /* 0x003fe20003800000 */
.L_x_1594:
[----:B------:R-:W-:Y:S01]  /*1630*/  HFMA2.MMA R13, -RZ, RZ, 0, 1.1920928955078125e-07 ;  /* 0x00000002ff0d7435 */ /* 0x000fe200000001ff */
[----:B------:R-:W-:-:S05]  /*1640*/  MOV R17, R16 ;  /* 0x0000001000117202 */ /* 0x000fca0000000f00 */
[----:B------:R-:W-:-:S05]  /*1650*/  FADD.FTZ R19, R8, R17 ;  /* 0x0000001108137221 */ /* 0x000fca0000010000 */
[----:B------:R-:W-:-:S07]  /*1660*/  MOV R26, R19 ;  /* 0x00000013001a7202 */ /* 0x000fce0000000f00 */
[----:B------:R-:W-:Y:S05]  /*1670*/  WARPSYNC.COLLECTIVE R11, `(.L_x_1595) ;  /* 0x000000000b087348 */ /* 0x000fea0003c00000 */
[----:B------:R0:W1:Y:S02]  /*1680*/  SHFL.BFLY P2, R16, R26, R13, R12 ;  /* 0x0c00000d1a107389 */ /* 0x000064000004000c */
[----:B01----:R-:W-:Y:S01]  /*1690*/  ENDCOLLECTIVE ;  /* 0x000000000000791b */ /* 0x003fe20003800000 */
.L_x_1595:
[----:B------:R-:W-:Y:S01]  /*16a0*/  IMAD.MOV.U32 R13, RZ, RZ, 0x4 ;  /* 0x00000004ff0d7424 */ /* 0x000fe200078e00ff */
[----:B------:R-:W-:-:S05]  /*16b0*/  MOV R20, R16 ;  /* 0x0000001000147202 */ /* 0x000fca0000000f00 */
[----:B------:R-:W-:-:S05]  /*16c0*/  FADD.FTZ R8, R19, R20 ;  /* 0x0000001413087221 */ /* 0x000fca0000010000 */
[----:B------:R-:W-:-:S07]  /*16d0*/  MOV R26, R8 ;  /* 0x00000008001a7202 */ /* 0x000fce0000000f00 */
[----:B------:R-:W-:Y:S05]  /*16e0*/  WARPSYNC.COLLECTIVE R11, `(.L_x_1596) ;  /* 0x000000000b087348 */ /* 0x000fea0003c00000 */
[----:B------:R0:W1:Y:S02]  /*16f0*/  SHFL.BFLY P2, R16, R26, R13, R12 ;  /* 0x0c00000d1a107389 */ /* 0x000064000004000c */
[----:B01----:R-:W-:Y:S01]  /*1700*/  ENDCOLLECTIVE ;  /* 0x000000000000791b */ /* 0x003fe20003800000 */
.L_x_1596:
[----:B------:R-:W-:Y:S01]  /*1710*/  HFMA2.MMA R13, -RZ, RZ, 0, 4.76837158203125e-07 ;  /* 0x00000008ff0d7435 */ /* 0x000fe200000001ff */
[----:B------:R-:W-:-:S05]  /*1720*/  MOV R21, R16 ;  /* 0x0000001000157202 */ /* 0x000fca0000000f00 */
[----:B------:R-:W-:-:S05]  /*1730*/  FADD.FTZ R21, R8, R21 ;  /* 0x0000001508157221 */ /* 0x000fca0000010000 */
[----:B------:R-:W-:-:S07]  /*1740*/  MOV R26, R21 ;  /* 0x00000015001a7202 */ /* 0x000fce0000000f00 */
[----:B------:R-:W-:Y:S05]  /*1750*/  WARPSYNC.COLLECTIVE R11, `(.L_x_1597) ;  /* 0x000000000b087348 */ /* 0x000fea0003c00000 */
[----:B------:R0:W1:Y:S02]  /*1760*/  SHFL.BFLY P2, R16, R26, R13, R12 ;  /* 0x0c00000d1a107389 */ /* 0x000064000004000c */
[----:B01----:R-:W-:Y:S01]  /*1770*/  ENDCOLLECTIVE ;  /* 0x000000000000791b */ /* 0x003fe20003800000 */
.L_x_1597:
[----:B------:R-:W-:Y:S01]  /*1780*/  HFMA2.MMA R13, -RZ, RZ, 0, 9.5367431640625e-07 ;  /* 0x00000010ff0d7435 */ /* 0x000fe200000001ff */
[----:B------:R-:W-:-:S05]  /*1790*/  MOV R22, R16 ;  /* 0x0000001000167202 */ /* 0x000fca0000000f00 */
[----:B------:R-:W-:-:S05]  /*17a0*/  FADD.FTZ R17, R21, R22 ;  /* 0x0000001615117221 */ /* 0x000fca0000010000 */
[----:B------:R-:W-:-:S07]  /*17b0*/  MOV R26, R17 ;  /* 0x00000011001a7202 */ /* 0x000fce0000000f00 */
[----:B------:R-:W-:Y:S05]  /*17c0*/  WARPSYNC.COLLECTIVE R11, `(.L_x_1598) ;  /* 0x000000000b087348 */ /* 0x000fea0003c00000 */
[----:B------:R0:W1:Y:S02]  /*17d0*/  SHFL.BFLY P2, R16, R26, R13, R12 ;  /* 0x0c00000d1a107389 */ /* 0x000064000004000c */
[----:B01----:R-:W-:Y:S01]  /*17e0*/  ENDCOLLECTIVE ;  /* 0x000000000000791b */ /* 0x003fe20003800000 */
.L_x_1598:
[----:B------:R-:W-:Y:S01]  /*17f0*/  HFMA2.MMA R13, -RZ, RZ, 0, 5.9604644775390625e-08 ;  /* 0x00000001ff0d7435 */ /* 0x000fe200000001ff */
[----:B------:R-:W-:Y:S02]  /*1800*/  MOV R26, R7 ;  /* 0x00000007001a7202 */ /* 0x000fe40000000f00 */
[----:B------:R-:W-:-:S08]  /*1810*/  MOV R8, R16 ;  /* 0x0000001000087202 */ /* 0x000fd00000000f00 */
[----:B------:R-:W-:Y:S05]  /*1820*/  WARPSYNC.COLLECTIVE R11, `(.L_x_1599) ;  /* 0x000000000b087348 */ /* 0x000fea0003c00000 */
[----:B------:R0:W1:Y:S02]  /*1830*/  SHFL.BFLY P2, R16, R26, R13, R12 ;  /* 0x0c00000d1a107389 */ /* 0x000064000004000c */
[----:B01----:R-:W-:Y:S01]  /*1840*/  ENDCOLLECTIVE ;  /* 0x000000000000791b */ /* 0x003fe20003800000 */
.L_x_1599:
[----:B------:R-:W-:Y:S01]  /*1850*/  HFMA2.MMA R13, -RZ, RZ, 0, 1.1920928955078125e-07 ;  /* 0x00000002ff0d7435 */ /* 0x000fe200000001ff */
[----:B------:R-:W-:-:S05]  /*1860*/  MOV R18, R16 ;  /* 0x0000001000127202 */ /* 0x000fca0000000f00 */
[----:B------:R-:W-:-:S05]  /*1870*/  FADD.FTZ R22, R7, R18 ;  /* 0x0000001207167221 */ /* 0x000fca0000010000 */
[----:B------:R-:W-:-:S07]  /*1880*/  MOV R26, R22 ;  /* 0x00000016001a7202 */ /* 0x000fce0000000f00 */
[----:B------:R-:W-:Y:S05]  /*1890*/  WARPSYNC.COLLECTIVE R11, `(.L_x_1600) ;  /* 0x000000000b087348 */ /* 0x000fea0003c00000 */
[----:B------:R0:W1:Y:S02]  /*18a0*/  SHFL.BFLY P2, R16, R26, R13, R12 ;  /* 0x0c00000d1a107389 */ /* 0x000064000004000c */
[----:B01----:R-:W-:Y:S01]  /*18b0*/  ENDCOLLECTIVE ;  /* 0x000000000000791b */ /* 0x003fe20003800000 */
.L_x_1600:
[----:B------:R-:W-:Y:S01]  /*18c0*/  HFMA2.MMA R13, -RZ, RZ, 0, 2.384185791015625e-07 ;  /* 0x00000004ff0d7435 */ /* 0x000fe200000001ff */
[----:B------:R-:W-:-:S05]  /*18d0*/  MOV R21, R16 ;  /* 0x0000001000157202 */ /* 0x000fca0000000f00 */
[----:B------:R-:W-:-:S05]  /*18e0*/  FADD.FTZ R7, R22, R21 ;  /* 0x0000001516077221 */ /* 0x000fca0000010000 */
[----:B------:R-:W-:-:S07]  /*18f0*/  MOV R26, R7 ;  /* 0x00000007001a7202 */ /* 0x000fce0000000f00 */
[----:B------:R-:W-:Y:S05]  /*1900*/  WARPSYNC.COLLECTIVE R11, `(.L_x_1601) ;  /* 0x000000000b087348 */ /* 0x000fea0003c00000 */
[----:B------:R0:W1:Y:S02]  /*1910*/  SHFL.BFLY P2, R16, R26, R13, R12 ;  /* 0x0c00000d1a107389 */ /* 0x000064000004000c */
[----:B01----:R-:W-:Y:S01]  /*1920*/  ENDCOLLECTIVE ;  /* 0x000000000000791b */ /* 0x003fe20003800000 */
.L_x_1601:
[----:B------:R-:W-:Y:S01]  /*1930*/  HFMA2.MMA R13, -RZ, RZ, 0, 4.76837158203125e-07 ;  /* 0x00000008ff0d7435 */ /* 0x000fe200000001ff */
[----:B------:R-:W-:-:S05]  /*1940*/  MOV R20, R16 ;  /* 0x0000001000147202 */ /* 0x000fca0000000f00 */
[----:B------:R-:W-:-:S05]  /*1950*/  FADD.FTZ R23, R7, R20 ;  /* 0x0000001407177221 */ /* 0x000fca0000010000 */
[----:B------:R-:W-:-:S07]  /*1960*/  MOV R26, R23 ;  /* 0x00000017001a7202 */ /* 0x000fce0000000f00 */
[----:B------:R-:W-:Y:S05]  /*1970*/  WARPSYNC.COLLECTIVE R11, `(.L_x_1602) ;  /* 0x000000000b087348 */ /* 0x000fea0003c00000 */
[----:B------:R0:W1:Y:S02]  /*1980*/  SHFL.BFLY P2, R16, R26, R13, R12 ;  /* 0x0c00000d1a107389 */ /* 0x000064000004000c */
[----:B01----:R-:W-:Y:S01]  /*1990*/  ENDCOLLECTIVE ;  /* 0x000000000000791b */ /* 0x003fe20003800000 */
.L_x_1602:
[----:B------:R-:W-:Y:S01]  /*19a0*/  HFMA2.MMA R13, -RZ, RZ, 0, 9.5367431640625e-07 ;  /* 0x00000010ff0d7435 */ /* 0x000fe200000001ff */
[----:B------:R-:W-:-:S05]  /*19b0*/  MOV R24, R16 ;  /* 0x0000001000187202 */ /* 0x000fca0000000f00 */
[----:B------:R-:W-:-:S05]  /*19c0*/  FADD.FTZ R24, R23, R24 ;  /* 0x0000001817187221 */ /* 0x000fca0000010000 */
[----:B------:R-:W-:-:S07]  /*19d0*/  MOV R26, R24 ;  /* 0x00000018001a7202 */ /* 0x000fce0000000f00 */
[----:B------:R-:W-:Y:S05]  /*19e0*/  WARPSYNC.COLLECTIVE R11, `(.L_x_1603) ;  /* 0x000000000b087348 */ /* 0x000fea0003c00000 */
[----:B------:R0:W1:Y:S02]  /*19f0*/  SHFL.BFLY P2, R16, R26, R13, R12 ;  /* 0x0c00000d1a107389 */ /* 0x000064000004000c */
[----:B01----:R-:W-:Y:S01]  /*1a00*/  ENDCOLLECTIVE ;  /* 0x000000000000791b */ /* 0x003fe20003800000 */
.L_x_1603:
[----:B------:R-:W-:Y:S05]  /*1a10*/  BRA `(.L_x_1604) ;  /* 0xfffffff400407947 */ /* 0x000fea000383ffff */
.L_x_1605:
        /* <DEDUP_REMOVED lines=14> */
.L_x_3923:


//--------------------- .text._ZN10layer_norm31ln_parallel_residual_bwd_kernelINS_13Kernel_traitsI13__nv_bfloat16S2_fS2_fjLj5120ELj1ELj1ELj8ELj8ENS_18Kernel_traits_baseILj5120ES2_S2_fS2_fjLj256EEEEELb1ELb1ELb1EEEvNS_9BwdParamsE --------------------------
	.section	.text._ZN10layer_norm31ln_parallel_residual_bwd_kernelINS_13Kernel_traitsI13__nv_bfloat16S2_fS2_fjLj5120ELj1ELj1ELj8ELj8ENS_18Kernel_traits_baseILj5120ES2_S2_fS2_fjLj256EEEEELb1ELb1ELb1EEEvNS_9BwdParamsE,"ax",@progbits
	.align	128
        .global         _ZN10layer_norm31ln_parallel_residual_bwd_kernelINS_13Kernel_traitsI13__nv_bfloat16S2_fS2_fjLj5120ELj1ELj1ELj8ELj8ENS_18Kernel_traits_baseILj5120ES2_S2_fS2_fjLj256EEEEELb1ELb1ELb1EEEvNS_9BwdParamsE
        .type           _ZN10layer_norm31ln_parallel_residual_bwd_kernelINS_13Kernel_traitsI13__nv_bfloat16S2_fS2_fjLj5120ELj1ELj1ELj8ELj8ENS_18Kernel_traits_baseILj5120ES2_S2_fS2_fjLj256EEEEELb1ELb1ELb1EEEvNS_9BwdParamsE,@function
        .size           _ZN10layer_norm31ln_parallel_residual_bwd_kernelINS_13Kernel_traitsI13__nv_bfloat16S2_fS2_fjLj5120ELj1ELj1ELj8ELj8ENS_18Kernel_traits_baseILj5120ES2_S2_fS2_fjLj256EEEEELb1ELb1ELb1EEEvNS_9BwdParamsE,(.L_x_3924 - _ZN10layer_norm31ln_parallel_residual_bwd_kernelINS_13Kernel_traitsI13__nv_bfloat16S2_fS2_fjLj5120ELj1ELj1ELj8ELj8ENS_18Kernel_traits_baseILj5120ES2_S2_fS2_fjLj256EEEEELb1ELb1ELb1EEEvNS_9BwdParamsE)
        .other          _ZN10layer_norm31ln_parallel_residual_bwd_kernelINS_13Kernel_traitsI13__nv_bfloat16S2_fS2_fjLj5120ELj1ELj1ELj8ELj8ENS_18Kernel_traits_baseILj5120ES2_S2_fS2_fjLj256EEEEELb1ELb1ELb1EEEvNS_9BwdParamsE,@"STO_CUDA_ENTRY STV_DEFAULT"
_ZN10layer_norm31ln_parallel_residual_bwd_kernelINS_13Kernel_traitsI13__nv_bfloat16S2_fS2_fjLj5120ELj1ELj1ELj8ELj8ENS_18Kernel_traits_baseILj5120ES2_S2_fS2_fjLj256EEEEELb1ELb1ELb1EEEvNS_9BwdParamsE:
.text._ZN10layer_norm31ln_parallel_residual_bwd_kernelINS_13Kernel_traitsI13__nv_bfloat16S2_fS2_fjLj5120ELj1ELj1ELj8ELj8ENS_18Kernel_traits_baseILj5120ES2_S2_fS2_fjLj256EEEEELb1ELb1ELb1EEEvNS_9BwdParamsE:
        /* <DEDUP_REMOVED lines=39> */
.L_x_1606:
        /* <DEDUP_REMOVED lines=34> */
[----:B------:R-:W-:Y:S02]  /*0490*/  LOP3.LUT R64, R116, 0xff, RZ, 0xc0, !PT ;  /* 0x000000ff74407812 */ /* 0x000fe400078ec0ff */
[C-C-:B--2---:R-:W-:Y:S02]  /*04a0*/  SHF.R.U64 R63, R112.reuse, 0x10, R113.reuse ;  /* 0x00000010703f7819 */ /* 0x144fe40000001271 */
[----:B------:R-:W-:Y:S02]  /*04b0*/  SHF.L.U32 R114, R112, 0x10, RZ ;  /* 0x0000001070727819 */ /* 0x000fe400000006ff */
[----:B------:R-:W-:Y:S01]  /*04c0*/  SHF.R.U32.HI R62, RZ, 0x10, R113 ;  /* 0x00000010ff3e7819 */ /* 0x000fe20000011671 */
[----:B---3--:R-:W-:Y:S01]  /*04d0*/  IMAD.U32 R112, R110, 0x10000, RZ ;  /* 0x000100006e707824 */ /* 0x008fe200078e00ff */
[----:B------:R-:W-:Y:S01]  /*04e0*/  SHF.R.U32.HI R60, RZ, 0x10, R111 ;  /* 0x00000010ff3c7819 */ /* 0x000fe2000001166f */
[----:B------:R-:W-:Y:S01]  /*04f0*/  IMAD.U32 R113, R113, 0x10000, RZ ;  /* 0x0001000071717824 */ /* 0x000fe200078e00ff */
[----:B----4-:R-:W-:Y:S01]  /*0500*/  SHF.R.U64 R59, R108, 0x10, R109 ;  /* 0x000000106c3b7819 */ /* 0x010fe2000000126d */
[----:B------:R-:W-:Y:S01]  /*0510*/  IMAD.U32 R63, R63, 0x10000, RZ ;  /* 0x000100003f3f7824 */ /* 0x000fe200078e00ff */
[----:B------:R-:W-:Y:S01]  /*0520*/  SHF.R.U64 R61, R110, 0x10, R111 ;  /* 0x000000106e3d7819 */ /* 0x000fe2000000126f */
[----:B------:R-:W-:Y:S01]  /*0530*/  IMAD.U32 R110, R108, 0x10000, RZ ;  /* 0x000100006c6e7824 */ /* 0x000fe200078e00ff */
[--C-:B-----5:R-:W-:Y:S01]  /*0540*/  SHF.R.U64 R57, R106, 0x10, R107.reuse ;  /* 0x000000106a397819 */ /* 0x120fe2000000126b */
        /* <DEDUP_REMOVED lines=19> */
[----:B------:R-:W-:-:S07]  /*0680*/  SHF.L.U32 R55, R55, 0x10, RZ ;  /* 0x0000001037377819 */ /* 0x000fce00000006ff */
.L_x_1615:
[----:B01----:R-:W-:Y:S01]  /*0690*/  IMAD R28, R115, UR8, RZ ;  /* 0x00000008731c7c24 */ /* 0x003fe2000f8e02ff */
[----:B------:R-:W0:Y:S04]  /*06a0*/  LDC.64 R2, c[0x0][0x250] ;  /* 0x00009400ff027b82 */ /* 0x000e280000000a00 */
[----:B------:R-:W-:-:S04]  /*06b0*/  SHF.R.S32.HI R29, RZ, 0x1f, R28 ;  /* 0x0000001fff1d7819 */ /* 0x000fc8000001141c */
[----:B------:R-:W1:Y:S01]  /*06c0*/  LDC.64 R134, c[0x0][0x2b8] ;  /* 0x0000ae00ff867b82 */ /* 0x000e620000000a00 */
[----:B------:R-:W-:-:S04]  /*06d0*/  LEA.HI R29, R29, R28, RZ, 0x2 ;  /* 0x0000001c1d1d7211 */ /* 0x000fc800078f10ff */
[----:B------:R-:W-:-:S03]  /*06e0*/  LEA.HI.SX32 R125, R29, R64, 0x1e ;  /* 0x000000401d7d7211 */ /* 0x000fc600078ff2ff */
[----:B------:R-:W2:Y:S01]  /*06f0*/  LDC.64 R136, c[0x0][0x258] ;  /* 0x00009600ff887b82 */ /* 0x000ea20000000a00 */
[C---:B------:R-:W-:Y:S01]  /*0700*/  LEA R28, P1, R125.reuse, UR12, 0x4 ;  /* 0x0000000c7d1c7c11 */ /* 0x040fe2000f8220ff */
[C---:B------:R-:W-:Y:S01]  /*0710*/  VIADD R122, R125.reuse, 0x100 ;  /* 0x000001007d7a7836 */ /* 0x040fe20000000000 */
[C---:B------:R-:W-:Y:S01]  /*0720*/  IADD3 R121, R125.reuse, 0x200, RZ ;  /* 0x000002007d797810 */ /* 0x040fe20007ffe0ff */
[C---:B------:R-:W-:Y:S01]  /*0730*/  VIADD R53, R125.reuse, 0x300 ;  /* 0x000003007d357836 */ /* 0x040fe20000000000 */
[C---:B------:R-:W-:Y:S01]  /*0740*/  LEA.HI.X R29, R125.reuse, UR13, RZ, 0x4, P1 ;  /* 0x0000000d7d1d7c11 */ /* 0x040fe200088f24ff */
[----:B------:R-:W-:Y:S01]  /*0750*/  VIADD R52, R125, 0x400 ;  /* 0x000004007d347836 */ /* 0x000fe20000000000 */
[C---:B------:R-:W-:Y:S02]  /*0760*/  LEA R32, P1, R122.reuse, UR12, 0x4 ;  /* 0x0000000c7a207c11 */ /* 0x040fe4000f8220ff */
[----:B------:R-:W-:Y:S01]  /*0770*/  LEA R36, P2, R121, UR12, 0x4 ;  /* 0x0000000c79247c11 */ /* 0x000fe2000f8420ff */
[----:B0-----:R-:W-:Y:S01]  /*0780*/  IMAD.WIDE R2, R115, 0x4, R2 ;  /* 0x0000000473027825 */ /* 0x001fe200078e0202 */
[----:B------:R-:W-:Y:S01]  /*0790*/  LEA.HI.X R33, R122, UR13, RZ, 0x4, P1 ;  /* 0x0000000d7a217c11 */ /* 0x000fe200088f24ff */
[----:B------:R-:W3:Y:S01]  /*07a0*/  LDG.E.128 R28, desc[UR6][R28.64] ;  /* 0x000000061c1c7981 */ /* 0x000ee2000c1e1d00 */
[----:B------:R-:W-:-:S02]  /*07b0*/  LEA.HI.X R37, R121, UR13, RZ, 0x4, P2 ;  /* 0x0000000d79257c11 */ /* 0x000fc400090f24ff */
[----:B------:R-:W-:Y:S01]  /*07c0*/  LEA R40, P1, R53, UR12, 0x4 ;  /* 0x0000000c35287c11 */ /* 0x000fe2000f8220ff */
[--C-:B-1----:R-:W-:Y:S01]  /*07d0*/  IMAD.WIDE.U32 R126, R125, 0x8, R134.reuse ;  /* 0x000000087d7e7825 */ /* 0x102fe200078e0086 */
[----:B------:R-:W-:Y:S01]  /*07e0*/  LEA R44, P2, R52, UR12, 0x4 ;  /* 0x0000000c342c7c11 */ /* 0x000fe2000f8420ff */
[----:B------:R0:W4:Y:S01]  /*07f0*/  LDG.E R159, desc[UR6][R2.64] ;  /* 0x00000006029f7981 */ /* 0x000122000c1e1900 */
[----:B------:R-:W-:Y:S01]  /*0800*/  LEA.HI.X R41, R53, UR13, RZ, 0x4, P1 ;  /* 0x0000000d35297c11 */ /* 0x000fe200088f24ff */
[--C-:B------:R-:W-:Y:S01]  /*0810*/  IMAD.WIDE.U32 R128, R122, 0x8, R134.reuse ;  /* 0x000000087a807825 */ /* 0x100fe200078e0086 */
[C---:B------:R-:W-:Y:S01]  /*0820*/  LEA.HI.X R45, R52.reuse, UR13, RZ, 0x4, P2 ;  /* 0x0000000d342d7c11 */ /* 0x040fe200090f24ff */
[----:B------:R-:W3:Y:S02]  /*0830*/  LDG.E.64 R126, desc[UR6][R126.64] ;  /* 0x000000067e7e7981 */ /* 0x000ee4000c1e1b00 */
[--C-:B------:R-:W-:Y:S02]  /*0840*/  IMAD.WIDE.U32 R130, R121, 0x8, R134.reuse ;  /* 0x0000000879827825 */ /* 0x100fe400078e0086 */
[----:B------:R-:W3:Y:S02]  /*0850*/  LDG.E.64 R128, desc[UR6][R128.64] ;  /* 0x0000000680807981 */ /* 0x000ee4000c1e1b00 */
[--C-:B------:R-:W-:Y:S01]  /*0860*/  IMAD.WIDE.U32 R132, R53, 0x8, R134.reuse ;  /* 0x0000000835847825 */ /* 0x100fe200078e0086 */
[----:B0-----:R-:W0:Y:S01]  /*0870*/  LDC.64 R2, c[0x0][0x300] ;  /* 0x0000c000ff027b82 */ /* 0x001e220000000a00 */
[----:B------:R-:W3:Y:S02]  /*0880*/  LDG.E.128 R40, desc[UR6][R40.64] ;  /* 0x0000000628287981 */ /* 0x000ee4000c1e1d00 */
[----:B------:R-:W-:-:S02]  /*0890*/  IMAD.WIDE.U32 R134, R52, 0x8, R134 ;  /* 0x0000000834867825 */ /* 0x000fc400078e0086 */
[----:B------:R-:W3:Y:S02]  /*08a0*/  LDG.E.128 R44, desc[UR6][R44.64] ;  /* 0x000000062c2c7981 */ /* 0x000ee4000c1e1d00 */
[----:B--2---:R-:W-:Y:S02]  /*08b0*/  IMAD.WIDE R136, R115, 0x4, R136 ;  /* 0x0000000473887825 */ /* 0x004fe400078e0288 */
[----:B------:R-:W2:Y:S04]  /*08c0*/  LDG.E.64 R134, desc[UR6][R134.64] ;  /* 0x0000000686867981 */ /* 0x000ea8000c1e1b00 */
[----:B------:R1:W2:Y:S04]  /*08d0*/  LDG.E R124, desc[UR6][R136.64] ;  /* 0x00000006887c7981 */ /* 0x0002a8000c1e1900 */
[----:B------:R-:W2:Y:S04]  /*08e0*/  LDG.E.128 R32, desc[UR6][R32.64] ;  /* 0x0000000620207981 */ /* 0x000ea8000c1e1d00 */
[----:B------:R-:W2:Y:S01]  /*08f0*/  LDG.E.64 R130, desc[UR6][R130.64] ;  /* 0x0000000682827981 */ /* 0x000ea2000c1e1b00 */
[----:B------:R-:W-:Y:S01]  /*0900*/  IMAD.SHL.U32 R151, R122, 0x4, RZ ;  /* 0x000000047a977824 */ /* 0x000fe200078e00ff */
[----:B------:R-:W-:Y:S01]  /*0910*/  SHF.L.U32 R145, R125, 0x2, RZ ;  /* 0x000000027d917819 */ /* 0x000fe200000006ff */
[----:B-1----:R-:W1:Y:S01]  /*0920*/  @P0 LDC.64 R136, c[0x0][0x2c8] ;  /* 0x0000b200ff880b82 */ /* 0x002e620000000a00 */
[----:B------:R-:W2:Y:S04]  /*0930*/  LDG.E.64 R132, desc[UR6][R132.64] ;  /* 0x0000000684847981 */ /* 0x000ea8000c1e1b00 */
[----:B------:R-:W2:Y:S01]  /*0940*/  LDG.E.128 R36, desc[UR6][R36.64] ;  /* 0x0000000624247981 */ /* 0x000ea2000c1e1d00 */
[----:B0-----:R-:W-:-:S04]  /*0950*/  ISETP.NE.U32.AND P1, PT, R2, RZ, PT ;  /* 0x000000ff0200720c */ /* 0x001fc80003f25070 */
[----:B------:R-:W-:-:S13]  /*0960*/  ISETP.NE.AND.EX P1, PT, R3, RZ, PT, P1 ;  /* 0x000000ff0300720c */ /* 0x000fda0003f25310 */
[----:B------:R-:W0:Y:S08]  /*0970*/  @P1 LDC.64 R142, c[0x0][0x248] ;  /* 0x00009200ff8e1b82 */ /* 0x000e300000000a00 */
[----:B------:R-:W1:Y:S08]  /*0980*/  @P1 LDC.64 R146, c[0x0][0x248] ;  /* 0x00009200ff921b82 */ /* 0x000e700000000a00 */
[----:B------:R-:W1:Y:S08]  /*0990*/  @P1 LDC.64 R148, c[0x0][0x248] ;  /* 0x00009200ff941b82 */ /* 0x000e700000000a00 */
[----:B------:R-:W1:Y:S08]  /*09a0*/  @P1 LDC.64 R138, c[0x0][0x248] ;  /* 0x00009200ff8a1b82 */ /* 0x000e700000000a00 */
[----:B------:R-:W1:Y:S01]  /*09b0*/  @P1 LDC.64 R140, c[0x0][0x248] ;  /* 0x00009200ff8c1b82 */ /* 0x000e620000000a00 */
[----:B------:R-:W-:Y:S01]  /*09c0*/  SHF.R.U32.HI R150, RZ, 0x1e, R125 ;  /* 0x0000001eff967819 */ /* 0x000fe2000001167d */
[----:B------:R-:W-:Y:S01]  /*09d0*/  IMAD.SHL.U32 R123, R121, 0x4, RZ ;  /* 0x00000004797b7824 */ /* 0x000fe200078e00ff */
[----:B------:R-:W-:-:S02]  /*09e0*/  SHF.R.U32.HI R154, RZ, 0x1e, R122 ;  /* 0x0000001eff9a7819 */ /* 0x000fc4000001167a */
[----:B0-----:R-:W-:Y:S02]  /*09f0*/  @P1 IADD3 R142, P2, R145, R142, RZ ;  /* 0x0000008e918e1210 */ /* 0x001fe40007f5e0ff */
[----:B-1----:R-:W-:Y:S02]  /*0a00*/  @P1 IADD3 R146, P3, R151, R146, RZ ;  /* 0x0000009297921210 */ /* 0x002fe40007f7e0ff */
[----:B------:R-:W-:Y:S02]  /*0a10*/  SHF.L.U32 R155, R53, 0x2, RZ ;  /* 0x00000002359b7819 */ /* 0x000fe400000006ff */
[----:B------:R-:W-:Y:S01]  /*0a20*/  @P1 IADD3.X R143, R150, R143, RZ, P2, !PT ;  /* 0x0000008f968f1210 */ /* 0x000fe200017fe4ff */
[----:B------:R-:W-:Y:S01]  /*0a30*/  @P1 IMAD.X R147, R154, 0x1, R147, P3 ;  /* 0x000000019a931824 */ /* 0x000fe200018e0693 */
[----:B------:R-:W-:Y:S02]  /*0a40*/  @P1 IADD3 R148, P2, R123, R148, RZ ;  /* 0x000000947b941210 */ /* 0x000fe40007f5e0ff */
[----:B------:R-:W-:Y:S01]  /*0a50*/  SHF.R.U32.HI R158, RZ, 0x1e, R121 ;  /* 0x0000001eff9e7819 */ /* 0x000fe20000011679 */
[----:B------:R-:W-:Y:S01]  /*0a60*/  IMAD.SHL.U32 R161, R52, 0x4, RZ ;  /* 0x0000000434a17824 */ /* 0x000fe200078e00ff */
[----:B------:R-:W-:Y:S01]  /*0a70*/  @P1 IADD3 R152, P3, R155, R138, RZ ;  /* 0x0000008a9b981210 */ /* 0x000fe20007f7e0ff */
[----:B------:R0:W5:Y:S01]  /*0a80*/  @P1 LDG.E R51, desc[UR6][R146.64] ;  /* 0x0000000692331981 */ /* 0x000162000c1e1900 */
[----:B------:R-:W-:Y:S01]  /*0a90*/  SHF.R.U32.HI R162, RZ, 0x1e, R53 ;  /* 0x0000001effa27819 */ /* 0x000fe20000011635 */
[----:B------:R-:W-:Y:S01]  /*0aa0*/  @P1 IMAD.X R149, R158, 0x1, R149, P2 ;  /* 0x000000019e951824 */ /* 0x000fe200010e0695 */
[----:B------:R-:W-:Y:S01]  /*0ab0*/  IADD3 R144, P2, R145, UR14, RZ ;  /* 0x0000000e91907c10 */ /* 0x000fe2000ff5e0ff */
[----:B------:R1:W5:Y:S01]  /*0ac0*/  @P1 LDG.E R160, desc[UR6][R142.64] ;  /* 0x000000068ea01981 */ /* 0x000362000c1e1900 */
[----:B------:R-:W-:Y:S01]  /*0ad0*/  SHF.R.U32.HI R164, RZ, 0x1e, R52 ;  /* 0x0000001effa47819 */ /* 0x000fe20000011634 */
[----:B------:R-:W-:Y:S01]  /*0ae0*/  @P1 IMAD.X R153, R162, 0x1, R139, P3 ;  /* 0x00000001a2991824 */ /* 0x000fe200018e068b */
[----:B------:R-:W-:Y:S01]  /*0af0*/  @P1 IADD3 R156, P3, R161, R140, RZ ;  /* 0x0000008ca19c1210 */ /* 0x000fe20007f7e0ff */
[----:B------:R1:W5:Y:S01]  /*0b00*/  @P1 LDG.E R50, desc[UR6][R148.64] ;  /* 0x0000000694321981 */ /* 0x000362000c1e1900 */
[----:B0-----:R-:W0:Y:S01]  /*0b10*/  @P0 LDC.64 R146, c[0x0][0x2c8] ;  /* 0x0000b200ff920b82 */ /* 0x001e220000000a00 */
[----:B------:R-:W-:-:S02]  /*0b20*/  IADD3.X R145, R150, UR15, RZ, P2, !PT ;  /* 0x0000000f96917c10 */ /* 0x000fc400097fe4ff */
[----:B------:R-:W5:Y:S01]  /*0b30*/  @P1 LDG.E R49, desc[UR6][R152.64] ;  /* 0x0000000698311981 */ /* 0x000f62000c1e1900 */
[----:B------:R-:W-:-:S04]  /*0b40*/  IADD3 R150, P2, R151, UR14, RZ ;  /* 0x0000000e97967c10 */ /* 0x000fc8000ff5e0ff */
[----:B-1----:R-:W1:Y:S01]  /*0b50*/  @P0 LDC.64 R142, c[0x0][0x2c8] ;  /* 0x0000b200ff8e0b82 */ /* 0x002e620000000a00 */
[----:B------:R-:W-:Y:S01]  /*0b60*/  @P1 IADD3.X R157, R164, R141, RZ, P3, !PT ;  /* 0x0000008da49d1210 */ /* 0x000fe20001ffe4ff */
[----:B------:R0:W5:Y:S01]  /*0b70*/  LDG.E R139, desc[UR6][R144.64] ;  /* 0x00000006908b7981 */ /* 0x000162000c1e1900 */
[----:B------:R-:W-:-:S05]  /*0b80*/  IADD3.X R151, R154, UR15, RZ, P2, !PT ;  /* 0x0000000f9a977c10 */ /* 0x000fca00097fe4ff */
[----:B------:R-:W1:Y:S01]  /*0b90*/  @P0 LDC.64 R140, c[0x0][0x2c8] ;  /* 0x0000b200ff8c0b82 */ /* 0x000e620000000a00 */
[C---:B------:R-:W-:Y:S01]  /*0ba0*/  @P0 LEA R148, P2, R125.reuse, R136, 0x4 ;  /* 0x000000887d940211 */ /* 0x040fe200078420ff */
[----:B------:R0:W5:Y:S04]  /*0bb0*/  LDG.E R138, desc[UR6][R150.64] ;  /* 0x00000006968a7981 */ /* 0x000168000c1e1900 */
[----:B------:R-:W5:Y:S02]  /*0bc0*/  @P1 LDG.E R48, desc[UR6][R156.64] ;  /* 0x000000069c301981 */ /* 0x000f64000c1e1900 */
[----:B0-----:R-:W0:Y:S01]  /*0bd0*/  @P0 LDC.64 R144, c[0x0][0x2c8] ;  /* 0x0000b200ff900b82 */ /* 0x001e220000000a00 */
[----:B------:R-:W-:Y:S02]  /*0be0*/  @P0 LEA.HI.X R149, R125, R137, RZ, 0x4, P2 ;  /* 0x000000897d950211 */ /* 0x000fe400010f24ff */
[----:B------:R-:W-:-:S02]  /*0bf0*/  IADD3 R152, P2, R123, UR14, RZ ;  /* 0x0000000e7b987c10 */ /* 0x000fc4000ff5e0ff */
[----:B------:R-:W-:Y:S01]  /*0c00*/  @P0 LEA R146, P4, R52, R146, 0x4 ;  /* 0x0000009234920211 */ /* 0x000fe200078820ff */
[----:B------:R3:W5:Y:S01]  /*0c10*/  @P0 LDG.E.128 R4, desc[UR6][R148.64] ;  /* 0x0000000694040981 */ /* 0x000762000c1e1d00 */
[----:B------:R-:W-:Y:S02]  /*0c20*/  IADD3.X R153, R158, UR15, RZ, P2, !PT ;  /* 0x0000000f9e997c10 */ /* 0x000fe400097fe4ff */
[----:B------:R-:W-:Y:S02]  /*0c30*/  IADD3 R150, P2, R161, UR14, RZ ;  /* 0x0000000ea1967c10 */ /* 0x000fe4000ff5e0ff */
[----:B------:R-:W-:Y:S01]  /*0c40*/  @P0 LEA.HI.X R147, R52, R147, RZ, 0x4, P4 ;  /* 0x0000009334930211 */ /* 0x000fe200020f24ff */
[----:B------:R-:W5:Y:S01]  /*0c50*/  LDG.E R137, desc[UR6][R152.64] ;  /* 0x0000000698897981 */ /* 0x000f62000c1e1900 */
[----:B------:R-:W-:Y:S02]  /*0c60*/  IADD3.X R151, R164, UR15, RZ, P2, !PT ;  /* 0x0000000fa4977c10 */ /* 0x000fe400097fe4ff */
[----:B-1----:R-:W-:Y:S01]  /*0c70*/  @P0 LEA R142, P2, R122, R142, 0x4 ;  /* 0x0000008e7a8e0211 */ /* 0x002fe200078420ff */
[----:B------:R-:W5:Y:S01]  /*0c80*/  @P0 LDG.E.128 R20, desc[UR6][R146.64] ;  /* 0x0000000692140981 */ /* 0x000f62000c1e1d00 */
[----:B------:R-:W-:-:S02]  /*0c90*/  IADD3 R154, P3, R155, UR14, RZ ;  /* 0x0000000e9b9a7c10 */ /* 0x000fc4000ff7e0ff */
[----:B------:R-:W-:Y:S01]  /*0ca0*/  ISETP.NE.AND P4, PT, RZ, UR9, PT ;  /* 0x00000009ff007c0c */ /* 0x000fe2000bf85270 */
[----:B------:R-:W5:Y:S01]  /*0cb0*/  LDG.E R123, desc[UR6][R150.64] ;  /* 0x00000006967b7981 */ /* 0x000f62000c1e1900 */
[----:B------:R-:W-:Y:S02]  /*0cc0*/  @P0 LEA.HI.X R143, R122, R143, RZ, 0x4, P2 ;  /* 0x0000008f7a8f0211 */ /* 0x000fe400010f24ff */
[----:B------:R-:W-:Y:S02]  /*0cd0*/  @P0 LEA R140, P2, R121, R140, 0x4 ;  /* 0x0000008c798c0211 */ /* 0x000fe400078420ff */
[----:B------:R-:W-:Y:S01]  /*0ce0*/  IADD3.X R155, R162, UR15, RZ, P3, !PT ;  /* 0x0000000fa29b7c10 */ /* 0x000fe20009ffe4ff */
[----:B------:R1:W5:Y:S01]  /*0cf0*/  @P0 LDG.E.128 R8, desc[UR6][R142.64] ;  /* 0x000000068e080981 */ /* 0x000362000c1e1d00 */
[----:B0-----:R-:W-:Y:S02]  /*0d00*/  @P0 LEA R144, P3, R53, R144, 0x4 ;  /* 0x0000009035900211 */ /* 0x001fe400078620ff */
[----:B------:R-:W-:Y:S01]  /*0d10*/  @P0 LEA.HI.X R141, R121, R141, RZ, 0x4, P2 ;  /* 0x0000008d798d0211 */ /* 0x000fe200010f24ff */
[----:B------:R0:W5:Y:S01]  /*0d20*/  LDG.E R136, desc[UR6][R154.64] ;  /* 0x000000069a887981 */ /* 0x000162000c1e1900 */
[----:B------:R-:W-:-:S02]  /*0d30*/  LOP3.LUT P2, RZ, R0, 0xff, RZ, 0xc0, !PT ;  /* 0x000000ff00ff7812 */ /* 0x000fc4000784c0ff */
[----:B------:R-:W-:Y:S01]  /*0d40*/  @P0 LEA.HI.X R145, R53, R145, RZ, 0x4, P3 ;  /* 0x0000009135910211 */ /* 0x000fe200018f24ff */
[----:B------:R-:W5:Y:S04]  /*0d50*/  @P0 LDG.E.128 R12, desc[UR6][R140.64] ;  /* 0x000000068c0c0981 */ /* 0x000f68000c1e1d00 */
[----:B------:R2:W5:Y:S01]  /*0d60*/  @P0 LDG.E.128 R16, desc[UR6][R144.64] ;  /* 0x0000000690100981 */ /* 0x000562000c1e1d00 */
[----:B------:R-:W-:Y:S01]  /*0d70*/  VIADD R115, R115, UR10 ;  /* 0x0000000a73737c36 */ /* 0x000fe20008000000 */
[----:B------:R-:W-:-:S04]  /*0d80*/  UMOV UR4, 0xffffffff ;  /* 0xffffffff00047882 */ /* 0x000fc80000000000 */
[----:B------:R-:W-:Y:S02]  /*0d90*/  ISETP.GE.AND P5, PT, R115, UR11, PT ;  /* 0x0000000b73007c0c */ /* 0x000fe4000bfa6270 */
[----:B------:R-:W-:Y:S02]  /*0da0*/  LOP3.LUT P3, RZ, R116, 0x1f, RZ, 0xc0, !PT ;  /* 0x0000001f74ff7812 */ /* 0x000fe4000786c0ff */
[----:B----4-:R-:W-:Y:S01]  /*0db0*/  FSEL R169, R159, RZ, !P4 ;  /* 0x000000ff9fa97208 */ /* 0x010fe20006000000 */
[----:B---3--:R-:W-:Y:S01]  /*0dc0*/  IMAD.MOV.U32 R0, RZ, RZ, R126 ;  /* 0x000000ffff007224 */ /* 0x008fe200078e007e */
[--C-:B------:R-:W-:Y:S01]  /*0dd0*/  SHF.R.U64 R162, R126, 0x10, R127.reuse ;  /* 0x000000107ea27819 */ /* 0x100fe2000000127f */
[--C-:B------:R-:W-:Y:S01]  /*0de0*/  IMAD.MOV.U32 R148, RZ, RZ, R127.reuse ;  /* 0x000000ffff947224 */ /* 0x100fe200078e007f */
[----:B------:R-:W-:Y:S01]  /*0df0*/  SHF.R.U32.HI R158, RZ, 0x10, R127 ;  /* 0x00000010ff9e7819 */ /* 0x000fe2000001167f */
[--C-:B------:R-:W-:Y:S01]  /*0e00*/  FADD.FTZ R29, R29, -R169.reuse ;  /* 0x800000a91d1d7221 */ /* 0x100fe20000010000 */
[----:B------:R-:W-:Y:S01]  /*0e10*/  FADD.FTZ R127, R28, -R169 ;  /* 0x800000a91c7f7221 */ /* 0x000fe20000010000 */
[--C-:B------:R-:W-:Y:S01]  /*0e20*/  SHF.R.U64 R156, R128, 0x10, R129.reuse ;  /* 0x00000010809c7819 */ /* 0x100fe20000001281 */
[--C-:B-1----:R-:W-:Y:S01]  /*0e30*/  IMAD.MOV.U32 R142, RZ, RZ, R129.reuse ;  /* 0x000000ffff8e7224 */ /* 0x102fe200078e0081 */
[----:B------:R-:W-:Y:S01]  /*0e40*/  SHF.R.U32.HI R157, RZ, 0x10, R129 ;  /* 0x00000010ff9d7819 */ /* 0x000fe20000011681 */
[----:B0-----:R-:W-:Y:S01]  /*0e50*/  FADD.FTZ R155, -R169, R42 ;  /* 0x0000002aa99b7221 */ /* 0x001fe20000010100 */
[----:B------:R-:W-:Y:S01]  /*0e60*/  FADD.FTZ R129, R30, -R169 ;  /* 0x800000a91e817221 */ /* 0x000fe20000010000 */
[----:B------:R-:W-:-:S02]  /*0e70*/  IMAD.U32 R28, R162, 0x10000, RZ ;  /* 0x00010000a21c7824 */ /* 0x000fc400078e00ff */
[C---:B------:R-:W-:Y:S01]  /*0e80*/  FADD.FTZ R165, -R169.reuse, R45 ;  /* 0x0000002da9a57221 */ /* 0x040fe20000010100 */
[----:B------:R-:W-:Y:S01]  /*0e90*/  SHF.L.U32 R45, R0, 0x10, RZ ;  /* 0x00000010002d7819 */ /* 0x000fe200000006ff */
[----:B--2---:R-:W-:Y:S01]  /*0ea0*/  IMAD.MOV.U32 R146, RZ, RZ, R135 ;  /* 0x000000ffff927224 */ /* 0x004fe200078e0087 */
[----:B------:R-:W-:Y:S01]  /*0eb0*/  MOV R126, R128 ;  /* 0x00000080007e7202 */ /* 0x000fe20000000f00 */
[C---:B------:R-:W-:Y:S01]  /*0ec0*/  FMUL.FTZ R42, R124.reuse, R29 ;  /* 0x0000001d7c2a7220 */ /* 0x040fe20000410000 */
[----:B------:R-:W-:Y:S01]  /*0ed0*/  FMUL.FTZ R0, R124, R127 ;  /* 0x0000007f7c007220 */ /* 0x000fe20000410000 */
[----:B------:R-:W-:Y:S01]  /*0ee0*/  SHF.L.U32 R128, R158, 0x10, RZ ;  /* 0x000000109e807819 */ /* 0x000fe200000006ff */
[C---:B------:R-:W-:Y:S01]  /*0ef0*/  FADD.FTZ R33, -R169.reuse, R33 ;  /* 0x00000021a9217221 */ /* 0x040fe20000010100 */
[----:B------:R-:W-:Y:S01]  /*0f00*/  FADD.FTZ R145, -R169, R32 ;  /* 0x00000020a9917221 */ /* 0x000fe20000010100 */
[----:B------:R-:W-:Y:S01]  /*0f10*/  FADD.FTZ R31, R31, -R169 ;  /* 0x800000a91f1f7221 */ /* 0x000fe20000010000 */
[----:B------:R-:W-:Y:S01]  /*0f20*/  IMAD.U32 R148, R148, 0x10000, RZ ;  /* 0x0001000094947824 */ /* 0x000fe200078e00ff */
[----:B------:R-:W-:Y:S01]  /*0f30*/  SHF.R.U64 R154, R130, 0x10, R131 ;  /* 0x00000010829a7819 */ /* 0x000fe20000001283 */
[----:B------:R-:W-:Y:S01]  /*0f40*/  FADD.FTZ R85, R28, R85 ;  /* 0x000000551c557221 */ /* 0x000fe20000010000 */
[----:B------:R-:W-:Y:S01]  /*0f50*/  MOV R141, R131 ;  /* 0x00000083008d7202 */ /* 0x000fe20000000f00 */
[----:B------:R-:W-:Y:S01]  /*0f60*/  FMUL.FTZ R127, R124, R129 ;  /* 0x000000817c7f7220 */ /* 0x000fe20000410000 */
[----:B------:R-:W-:Y:S01]  /*0f70*/  SHF.R.U32.HI R153, RZ, 0x10, R131 ;  /* 0x00000010ff997819 */ /* 0x000fe20000011683 */
[--C-:B------:R-:W-:Y:S01]  /*0f80*/  IMAD.MOV.U32 R144, RZ, RZ, R133.reuse ;  /* 0x000000ffff907224 */ /* 0x100fe200078e0085 */
[----:B------:R-:W-:Y:S01]  /*0f90*/  SHF.R.U64 R152, R132, 0x10, R133 ;  /* 0x0000001084987819 */ /* 0x000fe20000001285 */
[-C--:B------:R-:W-:Y:S01]  /*0fa0*/  FFMA.FTZ R65, R42, R28.reuse, R65 ;  /* 0x0000001c2a417223 */ /* 0x080fe20000010041 */
[----:B------:R-:W-:Y:S01]  /*0fb0*/  SHF.R.U32.HI R150, RZ, 0x10, R133 ;  /* 0x00000010ff967819 */ /* 0x000fe20000011685 */
[----:B------:R-:W-:Y:S01]  /*0fc0*/  FMUL.FTZ R131, R63, R28 ;  /* 0x0000001c3f837220 */ /* 0x000fe20000410000 */
[----:B------:R-:W-:Y:S01]  /*0fd0*/  SHF.L.U32 R158, R146, 0x10, RZ ;  /* 0x00000010929e7819 */ /* 0x000fe200000006ff */
[----:B------:R-:W-:-:S02]  /*0fe0*/  IMAD.MOV.U32 R140, RZ, RZ, R130 ;  /* 0x000000ffff8c7224 */ /* 0x000fc400078e0082 */
[----:B------:R-:W-:Y:S01]  /*0ff0*/  FADD.FTZ R133, -R169, R36 ;  /* 0x00000024a9857221 */ /* 0x000fe20000010100 */
[----:B------:R-:W-:Y:S01]  /*1000*/  FADD.FTZ R86, R45, R86 ;  /* 0x000000562d567221 */ /* 0x000fe20000010000 */
[----:B------:R-:W-:Y:S01]  /*1010*/  FFMA.FTZ R67, R0, R45, R67 ;  /* 0x0000002d00437223 */ /* 0x000fe20000010043 */
[----:B------:R-:W-:Y:S02]  /*1020*/  IMAD.U32 R28, R156, 0x10000, RZ ;  /* 0x000100009c1c7824 */ /* 0x000fe400078e00ff */
[----:B------:R-:W-:Y:S01]  /*1030*/  FMUL.FTZ R146, R124, R33 ;  /* 0x000000217c927220 */ /* 0x000fe20000410000 */
[----:B------:R-:W-:Y:S01]  /*1040*/  FMUL.FTZ R45, R114, R45 ;  /* 0x0000002d722d7220 */ /* 0x000fe20000410000 */
[----:B------:R-:W-:Y:S02]  /*1050*/  IMAD.U32 R29, R126, 0x10000, RZ ;  /* 0x000100007e1d7824 */ /* 0x000fe400078e00ff */
[----:B------:R-:W-:Y:S01]  /*1060*/  FMUL.FTZ R145, R124, R145 ;  /* 0x000000917c917220 */ /* 0x000fe20000410000 */
[----:B------:R-:W-:Y:S01]  /*1070*/  FADD.FTZ R149, -R169, R41 ;  /* 0x00000029a9957221 */ /* 0x000fe20000010100 */
[----:B------:R-:W-:Y:S01]  /*1080*/  FADD.FTZ R88, R148, R88 ;  /* 0x0000005894587221 */ /* 0x000fe20000010000 */
[----:B------:R-:W-:Y:S01]  /*1090*/  FMUL.FTZ R129, R124, R31 ;  /* 0x0000001f7c817220 */ /* 0x000fe20000410000 */
[-C--:B------:R-:W-:Y:S01]  /*10a0*/  FFMA.FTZ R68, R127, R148.reuse, R68 ;  /* 0x000000947f447223 */ /* 0x080fe20000010044 */
[----:B------:R-:W-:Y:S01]  /*10b0*/  FMUL.FTZ R130, R113, R148 ;  /* 0x0000009471827220 */ /* 0x000fe20000410000 */
[----:B------:R-:W-:-:S02]  /*10c0*/  IMAD.U32 R32, R153, 0x10000, RZ ;  /* 0x0001000099207824 */ /* 0x000fc400078e00ff */
[----:B------:R-:W-:Y:S01]  /*10d0*/  FADD.FTZ R89, R28, R89 ;  /* 0x000000591c597221 */ /* 0x000fe20000010000 */
[----:B------:R-:W-:Y:S02]  /*10e0*/  IMAD.U32 R31, R140, 0x10000, RZ ;  /* 0x000100008c1f7824 */ /* 0x000fe400078e00ff */
[-C--:B------:R-:W-:Y:S01]  /*10f0*/  FFMA.FTZ R69, R146, R28.reuse, R69 ;  /* 0x0000001c92457223 */ /* 0x080fe20000010045 */
[----:B------:R-:W-:Y:S02]  /*1100*/  IMAD.U32 R148, R144, 0x10000, RZ ;  /* 0x0001000090947824 */ /* 0x000fe400078e00ff */
[----:B------:R-:W-:Y:S01]  /*1110*/  FMUL.FTZ R153, R61, R28 ;  /* 0x0000001c3d997220 */ /* 0x000fe20000410000 */
[----:B------:R-:W-:Y:S01]  /*1120*/  FMUL.FTZ R41, R124, R133 ;  /* 0x000000857c297220 */ /* 0x000fe20000410000 */
[----:B------:R-:W-:Y:S01]  /*1130*/  FADD.FTZ R90, R29, R90 ;  /* 0x0000005a1d5a7221 */ /* 0x000fe20000010000 */
[-C--:B------:R-:W-:Y:S01]  /*1140*/  FFMA.FTZ R70, R145, R29.reuse, R70 ;  /* 0x0000001d91467223 */ /* 0x080fe20000010046 */
[----:B------:R-:W-:Y:S01]  /*1150*/  FMUL.FTZ R144, R112, R29 ;  /* 0x0000001d70907220 */ /* 0x000fe20000410000 */
[----:B------:R-:W-:Y:S01]  /*1160*/  FADD.FTZ R28, RZ, R45 ;  /* 0x0000002dff1c7221 */ /* 0x000fe20000010000 */
[----:B------:R-:W-:-:S02]  /*1170*/  IMAD.MOV.U32 R143, RZ, RZ, R132 ;  /* 0x000000ffff8f7224 */ /* 0x000fc400078e0084 */
[----:B------:R-:W-:Y:S01]  /*1180*/  FFMA.FTZ R29, R0, R45, RZ ;  /* 0x0000002d001d7223 */ /* 0x000fe200000100ff */
[----:B------:R-:W-:Y:S01]  /*1190*/  MOV R132, R134 ;  /* 0x0000008600847202 */ /* 0x000fe20000000f00 */
[----:B------:R-:W-:Y:S01]  /*11a0*/  FADD.FTZ R147, -R169, R40 ;  /* 0x00000028a9937221 */ /* 0x000fe20000010100 */
[----:B------:R-:W-:Y:S01]  /*11b0*/  FADD.FTZ R94, R31, R94 ;  /* 0x0000005e1f5e7221 */ /* 0x000fe20000010000 */
[-C--:B------:R-:W-:Y:S01]  /*11c0*/  FFMA.FTZ R74, R41, R31.reuse, R74 ;  /* 0x0000001f294a7223 */ /* 0x080fe2000001004a */
[----:B------:R-:W-:Y:S01]  /*11d0*/  FMUL.FTZ R40, R110, R31 ;  /* 0x0000001f6e287220 */ /* 0x000fe20000410000 */
[----:B------:R-:W-:Y:S01]  /*11e0*/  FADD.FTZ R37, -R169, R37 ;  /* 0x00000025a9257221 */ /* 0x000fe20000010100 */
[----:B------:R-:W-:Y:S01]  /*11f0*/  FADD.FTZ R31, R28, R131 ;  /* 0x000000831c1f7221 */ /* 0x000fe20000010000 */
[----:B------:R-:W-:Y:S01]  /*1200*/  FFMA.FTZ R28, R42, R131, R29 ;  /* 0x000000832a1c7223 */ /* 0x000fe2000001001d */
[----:B------:R-:W-:Y:S01]  /*1210*/  FADD.FTZ R87, R128, R87 ;  /* 0x0000005780577221 */ /* 0x000fe20000010000 */
[----:B------:R-:W-:Y:S01]  /*1220*/  FFMA.FTZ R66, R129, R128, R66 ;  /* 0x0000008081427223 */ /* 0x000fe20000010042 */
[----:B------:R-:W-:Y:S01]  /*1230*/  SHF.L.U32 R30, R154, 0x10, RZ ;  /* 0x000000109a1e7819 */ /* 0x000fe200000006ff */
[----:B------:R-:W-:-:S02]  /*1240*/  IMAD.U32 R163, R132, 0x10000, RZ ;  /* 0x0001000084a37824 */ /* 0x000fc400078e00ff */
[----:B------:R-:W-:Y:S01]  /*1250*/  FMUL.FTZ R128, R62, R128 ;  /* 0x000000803e807220 */ /* 0x000fe20000410000 */
[----:B------:R-:W-:Y:S01]  /*1260*/  FMUL.FTZ R132, R124, R37 ;  /* 0x000000257c847220 */ /* 0x000fe20000410000 */
[----:B------:R-:W-:Y:S01]  /*1270*/  FADD.FTZ R31, R31, R130 ;  /* 0x000000821f1f7221 */ /* 0x000fe20000010000 */
[----:B------:R-:W-:Y:S01]  /*1280*/  FFMA.FTZ R28, R127, R130, R28 ;  /* 0x000000827f1c7223 */ /* 0x000fe2000001001c */
[----:B------:R-:W-:Y:S02]  /*1290*/  IMAD.U32 R126, R141, 0x10000, RZ ;  /* 0x000100008d7e7824 */ /* 0x000fe400078e00ff */
[----:B------:R-:W-:Y:S01]  /*12a0*/  FADD.FTZ R93, R30, R93 ;  /* 0x0000005d1e5d7221 */ /* 0x000fe20000010000 */
[-C--:B------:R-:W-:Y:S01]  /*12b0*/  FFMA.FTZ R73, R132, R30.reuse, R73 ;  /* 0x0000001e84497223 */ /* 0x080fe20000010049 */
[----:B------:R-:W-:Y:S01]  /*12c0*/  FMUL.FTZ R141, R59, R30 ;  /* 0x0000001e3b8d7220 */ /* 0x000fe20000410000 */
[----:B------:R-:W-:Y:S01]  /*12d0*/  FADD.FTZ R31, R31, R128 ;  /* 0x000000801f1f7221 */ /* 0x000fe20000010000 */
[----:B------:R-:W-:Y:S01]  /*12e0*/  FFMA.FTZ R30, R129, R128, R28 ;  /* 0x00000080811e7223 */ /* 0x000fe2000001001c */
[----:B------:R-:W-:Y:S01]  /*12f0*/  FADD.FTZ R35, -R169, R35 ;  /* 0x00000023a9237221 */ /* 0x000fe20000010100 */
[----:B------:R-:W-:Y:S01]  /*1300*/  SHF.L.U32 R142, R142, 0x10, RZ ;  /* 0x000000108e8e7819 */ /* 0x000fe200000006ff */
[----:B------:R-:W-:Y:S01]  /*1310*/  FADD.FTZ R28, R31, R144 ;  /* 0x000000901f1c7221 */ /* 0x000fe20000010000 */
[----:B------:R-:W-:Y:S01]  /*1320*/  FADD.FTZ R151, -R169, R34 ;  /* 0x00000022a9977221 */ /* 0x000fe20000010100 */
[----:B------:R-:W-:Y:S01]  /*1330*/  FFMA.FTZ R29, R145, R144, R30 ;  /* 0x00000090911d7223 */ /* 0x000fe2000001001e */
[----:B------:R-:W-:-:S02]  /*1340*/  IMAD.U32 R34, R152, 0x10000, RZ ;  /* 0x0001000098227824 */ /* 0x000fc400078e00ff */
        /* <DEDUP_REMOVED lines=11> */
[----:B------:R-:W-:-:S02]  /*1400*/  SHF.R.U64 R134, R134, 0x10, R135 ;  /* 0x0000001086867819 */ /* 0x000fc40000001287 */
[----:B------:R-:W-:Y:S01]  /*1410*/  SHF.R.U32.HI R164, RZ, 0x10, R135 ;  /* 0x00000010ffa47819 */ /* 0x000fe20000011687 */
[C---:B------:R-:W-:Y:S01]  /*1420*/  FADD.FTZ R135, -R169.reuse, R38 ;  /* 0x00000026a9877221 */ /* 0x040fe20000010100 */
[----:B------:R-:W-:Y:S01]  /*1430*/  FADD.FTZ R31, R30, R157 ;  /* 0x0000009d1e1f7221 */ /* 0x000fe20000010000 */
[C---:B------:R-:W-:Y:S01]  /*1440*/  FADD.FTZ R39, -R169.reuse, R39 ;  /* 0x00000027a9277221 */ /* 0x040fe20000010100 */
[C---:B------:R-:W-:Y:S01]  /*1450*/  FADD.FTZ R159, -R169.reuse, R43 ;  /* 0x0000002ba99f7221 */ /* 0x040fe20000010100 */
[C---:B------:R-:W-:Y:S01]  /*1460*/  FADD.FTZ R161, -R169.reuse, R44 ;  /* 0x0000002ca9a17221 */ /* 0x040fe20000010100 */
[C---:B------:R-:W-:Y:S01]  /*1470*/  FADD.FTZ R167, -R169.reuse, R46 ;  /* 0x0000002ea9a77221 */ /* 0x040fe20000010100 */
[----:B------:R-:W-:Y:S01]  /*1480*/  FFMA.FTZ R30, R152, R157, R29 ;  /* 0x0000009d981e7223 */ /* 0x000fe2000001001d */
[----:B------:R-:W-:Y:S01]  /*1490*/  FADD.FTZ R169, -R169, R47 ;  /* 0x0000002fa9a97221 */ /* 0x000fe20000010100 */
        /* <DEDUP_REMOVED lines=10> */
[----:B------:R-:W-:Y:S01]  /*1540*/  FADD.FTZ R30, R31, R126 ;  /* 0x0000007e1f1e7221 */ /* 0x000fe20000010000 */
[C---:B------:R-:W-:Y:S01]  /*1550*/  FMUL.FTZ R44, R124.reuse, R39 ;  /* 0x000000277c2c7220 */ /* 0x040fe20000410000 */
        /* <DEDUP_REMOVED lines=8> */
[----:B------:R-:W-:-:S02]  /*15e0*/  IMAD.U32 R38, R134, 0x10000, RZ ;  /* 0x0001000086267824 */ /* 0x000fc400078e00ff */
        /* <DEDUP_REMOVED lines=20> */
[----:B------:R-:W-:Y:S01]  /*1730*/  FMUL.FTZ R155, R55, R38 ;  /* 0x00000026379b7220 */ /* 0x000fe20000410000 */
[C---:B------:R-:W-:Y:S01]  /*1740*/  FMUL.FTZ R159, R124.reuse, R167 ;  /* 0x000000a77c9f7220 */ /* 0x040fe20000410000 */
[----:B------:R-:W-:Y:S01]  /*1750*/  FADD.FTZ R28, R31, R140 ;  /* 0x0000008c1f1c7221 */ /* 0x000fe20000010000 */
[----:B------:R-:W-:Y:S01]  /*1760*/  FMUL.FTZ R150, R124, R165 ;  /* 0x000000a57c967220 */ /* 0x000fe20000410000 */
[----:B------:R-:W-:Y:S01]  /*1770*/  FFMA.FTZ R29, R135, R140, R30 ;  /* 0x0000008c871d7223 */ /* 0x000fe2000001001e */
[----:B------:R-:W-:Y:S01]  /*1780*/  FADD.FTZ R104, R158, R104 ;  /* 0x000000689e687221 */ /* 0x000fe20000010000 */
[----:B------:R-:W-:Y:S01]  /*1790*/  FFMA.FTZ R84, R159, R158, R84 ;  /* 0x0000009e9f547223 */ /* 0x000fe20000010054 */
[----:B------:R-:W-:Y:S01]  /*17a0*/  FADD.FTZ R31, R28, R155 ;  /* 0x0000009b1c1f7221 */ /* 0x000fe20000010000 */
[----:B------:R-:W-:-:S02]  /*17b0*/  IMAD.U32 R164, R164, 0x10000, RZ ;  /* 0x00010000a4a47824 */ /* 0x000fc400078e00ff */
[----:B------:R-:W-:Y:S01]  /*17c0*/  FMUL.FTZ R158, R105, R158 ;  /* 0x0000009e699e7220 */ /* 0x000fe20000410000 */
[----:B------:R-:W-:Y:S01]  /*17d0*/  FFMA.FTZ R28, R150, R155, R29 ;  /* 0x0000009b961c7223 */ /* 0x000fe2000001001d */
        /* <DEDUP_REMOVED lines=38> */
.L_x_1626:
        /* <DEDUP_REMOVED lines=12> */
.L_x_1609:
        /* <DEDUP_REMOVED lines=9> */
[----:B-----5:R-:W-:Y:S02]  /*1b90*/  LOP3.LUT P3, RZ, R139, 0xff, RZ, 0xc0, !PT ;  /* 0x000000ff8bff7812 */ /* 0x020fe4000786c0ff */
[----:B------:R-:W-:Y:S01]  /*1ba0*/  LOP3.LUT P6, RZ, R137, 0xff0000, RZ, 0xc0, !PT ;  /* 0x00ff000089ff7812 */ /* 0x000fe200078cc0ff */
[----:B-1----:R-:W-:-:S06]  /*1bb0*/  ULEA UR4, UR5, UR4, 0x18 ;  /* 0x0000000405047291 */ /* 0x002fcc000f8ec03f */
[----:B------:R-:W-:-:S05]  /*1bc0*/  LEA R163, R28, UR4, 0x3 ;  /* 0x000000041ca37c11 */ /* 0x000fca000f8e18ff */
[----:B------:R-:W0:Y:S04]  /*1bd0*/  LDS.128 R32, [R163+0x5000] ;  /* 0x00500000a3207984 */ /* 0x000e280000000c00 */
[----:B------:R-:W1:Y:S01]  /*1be0*/  LDS.128 R28, [R163+0x5010] ;  /* 0x00501000a31c7984 */ /* 0x000e620000000c00 */
[----:B0-----:R-:W-:Y:S01]  /*1bf0*/  FADD.FTZ R37, RZ, R32 ;  /* 0x00000020ff257221 */ /* 0x001fe20000010000 */
[----:B------:R-:W-:-:S03]  /*1c00*/  FADD.FTZ R32, RZ, R33 ;  /* 0x00000021ff207221 */ /* 0x000fc60000010000 */
[----:B------:R-:W-:Y:S01]  /*1c10*/  FADD.FTZ R37, R34, R37 ;  /* 0x0000002522257221 */ /* 0x000fe20000010000 */
[----:B------:R-:W-:-:S03]  /*1c20*/  FADD.FTZ R32, R35, R32 ;  /* 0x0000002023207221 */ /* 0x000fc60000010000 */
[----:B-1----:R-:W-:Y:S01]  /*1c30*/  FADD.FTZ R37, R37, R28 ;  /* 0x0000001c25257221 */ /* 0x002fe20000010000 */
[----:B------:R-:W-:Y:S02]  /*1c40*/  FADD.FTZ R28, R32, R29 ;  /* 0x0000001d201c7221 */ /* 0x000fe40000010000 */
[----:B------:R-:W0:Y:S01]  /*1c50*/  LDS.128 R32, [R163+0x5020] ;  /* 0x00502000a3207984 */ /* 0x000e220000000c00 */
[----:B------:R-:W-:Y:S01]  /*1c60*/  FADD.FTZ R29, R30, R37 ;  /* 0x000000251e1d7221 */ /* 0x000fe20000010000 */
[----:B------:R-:W-:Y:S02]  /*1c70*/  FADD.FTZ R28, R31, R28 ;  /* 0x0000001c1f1c7221 */ /* 0x000fe40000010000 */
[----:B------:R-:W1:Y:S01]  /*1c80*/  LDS.128 R36, [R163+0x5030] ;  /* 0x00503000a3247984 */ /* 0x000e620000000c00 */
[----:B0-----:R-:W-:Y:S01]  /*1c90*/  FADD.FTZ R29, R29, R32 ;  /* 0x000000201d1d7221 */ /* 0x001fe20000010000 */
[----:B------:R-:W-:-:S03]  /*1ca0*/  FADD.FTZ R28, R28, R33 ;  /* 0x000000211c1c7221 */ /* 0x000fc60000010000 */
[----:B------:R-:W-:Y:S01]  /*1cb0*/  FADD.FTZ R29, R34, R29 ;  /* 0x0000001d221d7221 */ /* 0x000fe20000010000 */
[----:B------:R-:W-:-:S03]  /*1cc0*/  FADD.FTZ R28, R35, R28 ;  /* 0x0000001c231c7221 */ /* 0x000fc60000010000 */
[----:B-1----:R-:W-:Y:S01]  /*1cd0*/  FADD.FTZ R29, R29, R36 ;  /* 0x000000241d1d7221 */ /* 0x002fe20000010000 */
        /* <DEDUP_REMOVED lines=10> */
[-C--:B------:R-:W-:Y:S01]  /*1d80*/  FFMA.FTZ R129, R129, R37.reuse, R36 ;  /* 0x0000002581817223 */ /* 0x080fe20000010024 */
[----:B------:R-:W-:Y:S01]  /*1d90*/  FADD.FTZ R45, R45, -R0 ;  /* 0x800000002d2d7221 */ /* 0x000fe20000010000 */
[----:B------:R-:W-:Y:S01]  /*1da0*/  FADD.FTZ R131, R131, -R42 ;  /* 0x8000002a83837221 */ /* 0x000fe20000010000 */
[----:B------:R-:W-:Y:S01]  /*1db0*/  FADD.FTZ R127, R130, -R127 ;  /* 0x8000007f827f7221 */ /* 0x000fe20000010000 */
[----:B------:R-:W-:Y:S01]  /*1dc0*/  FFMA.FTZ R146, R146, R37, R36 ;  /* 0x0000002592927223 */ /* 0x000fe20000010024 */
[C---:B------:R-:W-:Y:S01]  /*1dd0*/  FMUL.FTZ R29, R124.reuse, R45 ;  /* 0x0000002d7c1d7220 */ /* 0x040fe20000410000 */
[C---:B------:R-:W-:Y:S01]  /*1de0*/  FMUL.FTZ R30, R124.reuse, R131 ;  /* 0x000000837c1e7220 */ /* 0x040fe20000410000 */
[----:B------:R-:W-:Y:S01]  /*1df0*/  FMUL.FTZ R31, R124, R127 ;  /* 0x0000007f7c1f7220 */ /* 0x000fe20000410000 */
[----:B------:R-:W-:Y:S01]  /*1e00*/  FADD.FTZ R129, R128, -R129 ;  /* 0x8000008180817221 */ /* 0x000fe20000010000 */
[----:B------:R-:W-:Y:S01]  /*1e10*/  @P5 FADD.FTZ R29, R4, R29 ;  /* 0x0000001d041d5221 */ /* 0x000fe20000010000 */
[----:B------:R-:W-:Y:S01]  /*1e20*/  @P5 FADD.FTZ R30, R5, R30 ;  /* 0x0000001e051e5221 */ /* 0x000fe20000010000 */
[----:B------:R-:W-:Y:S01]  /*1e30*/  @P5 FADD.FTZ R31, R6, R31 ;  /* 0x0000001f061f5221 */ /* 0x000fe20000010000 */
[----:B------:R-:W-:Y:S01]  /*1e40*/  FADD.FTZ R153, R153, -R146 ;  /* 0x8000009299997221 */ /* 0x000fe20000010000 */
[----:B------:R-:W-:Y:S01]  /*1e50*/  FMUL.FTZ R42, R29, UR17 ;  /* 0x000000111d2a7c20 */ /* 0x000fe20008410000 */
[----:B------:R-:W-:Y:S01]  /*1e60*/  FMUL.FTZ R45, R30, UR17 ;  /* 0x000000111e2d7c20 */ /* 0x000fe20008410000 */
[----:B------:R-:W-:Y:S01]  /*1e70*/  FMUL.FTZ R38, R31, UR17 ;  /* 0x000000111f267c20 */ /* 0x000fe20008410000 */
[----:B------:R-:W-:Y:S01]  /*1e80*/  FMUL.FTZ R146, R124, R129 ;  /* 0x000000817c927220 */ /* 0x000fe20000410000 */
[-CC-:B------:R-:W-:Y:S01]  /*1e90*/  FFMA.FTZ R151, R151, R37.reuse, R36.reuse ;  /* 0x0000002597977223 */ /* 0x180fe20000010024 */
[C---:B------:R-:W-:Y:S01]  /*1ea0*/  FSEL R163, R42.reuse, RZ, P3 ;  /* 0x000000ff2aa37208 */ /* 0x040fe20001800000 */
[----:B------:R-:W-:Y:S01]  /*1eb0*/  FFMA.FTZ R145, R145, R37, R36 ;  /* 0x0000002591917223 */ /* 0x000fe20000010024 */
[----:B------:R-:W-:Y:S01]  /*1ec0*/  LOP3.LUT P3, RZ, R139, 0xff00, RZ, 0xc0, !PT ;  /* 0x0000ff008bff7812 */ /* 0x000fe2000786c0ff */
[----:B------:R-:W-:Y:S01]  /*1ed0*/  @P5 FADD.FTZ R146, R7, R146 ;  /* 0x0000009207925221 */ /* 0x000fe20000010000 */
[----:B------:R-:W-:Y:S01]  /*1ee0*/  @P1 FSEL R42, R42, RZ, P4 ;  /* 0x000000ff2a2a1208 */ /* 0x000fe20002000000 */
[----:B------:R-:W-:Y:S01]  /*1ef0*/  IMAD.SHL.U32 R129, R125, 0x8, RZ ;  /* 0x000000087d817824 */ /* 0x000fe200078e00ff */
[----:B------:R-:W-:Y:S01]  /*1f00*/  FSEL R164, R45, RZ, P3 ;  /* 0x000000ff2da47208 */ /* 0x000fe20001800000 */
[----:B------:R-:W-:Y:S01]  /*1f10*/  FMUL.FTZ R39, R146, UR17 ;  /* 0x0000001192277c20 */ /* 0x000fe20008410000 */
[----:B------:R-:W-:Y:S01]  /*1f20*/  LOP3.LUT P3, RZ, R139, 0xff0000, RZ, 0xc0, !PT ;  /* 0x00ff00008bff7812 */ /* 0x000fe2000786c0ff */
[----:B------:R-:W-:Y:S01]  /*1f30*/  FMUL.FTZ R128, R124, R153 ;  /* 0x000000997c807220 */ /* 0x000fe20000410000 */
[----:B------:R-:W-:Y:S01]  /*1f40*/  @P1 LOP3.LUT P4, RZ, R160, 0xff00, RZ, 0xc0, !PT ;  /* 0x0000ff00a0ff1812 */ /* 0x000fe2000788c0ff */
[----:B------:R-:W-:Y:S01]  /*1f50*/  FADD.FTZ R151, R154, -R151 ;  /* 0x800000979a977221 */ /* 0x000fe20000010000 */
[----:B------:R-:W-:Y:S01]  /*1f60*/  FSEL R165, R38, RZ, P3 ;  /* 0x000000ff26a57208 */ /* 0x000fe20001800000 */
[----:B------:R-:W-:Y:S01]  /*1f70*/  FFMA.FTZ R152, R152, R37, R36 ;  /* 0x0000002598987223 */ /* 0x000fe20000010024 */
[----:B------:R-:W-:Y:S01]  /*1f80*/  ISETP.NE.U32.AND P3, PT, RZ, UR18, PT ;  /* 0x00000012ff007c0c */ /* 0x000fe2000bf65070 */
[----:B------:R-:W-:Y:S01]  /*1f90*/  FADD.FTZ R145, R144, -R145 ;  /* 0x8000009190917221 */ /* 0x000fe20000010000 */
[----:B------:R-:W-:Y:S01]  /*1fa0*/  @P1 FSEL R45, R45, RZ, P4 ;  /* 0x000000ff2d2d1208 */ /* 0x000fe20002000000 */
[----:B------:R-:W-:Y:S01]  /*1fb0*/  @P5 FADD.FTZ R128, R9, R128 ;  /* 0x0000008009805221 */ /* 0x000fe20000010000 */
[----:B------:R-:W-:Y:S01]  /*1fc0*/  ISETP.NE.AND.EX P3, PT, RZ, UR19, PT, P3 ;  /* 0x00000013ff007c0c */ /* 0x000fe2000bf65330 */
[----:B------:R-:W-:Y:S01]  /*1fd0*/  FMUL.FTZ R127, R124, R151 ;  /* 0x000000977c7f7220 */ /* 0x000fe20000410000 */
[----:B------:R-:W-:Y:S01]  /*1fe0*/  LOP3.LUT P4, RZ, R139, 0xff000000, RZ, 0xc0, !PT ;  /* 0xff0000008bff7812 */ /* 0x000fe2000788c0ff */
[----:B------:R-:W-:Y:S01]  /*1ff0*/  FADD.FTZ R131, R157, -R152 ;  /* 0x800000989d837221 */ /* 0x000fe20000010000 */
[----:B------:R-:W-:Y:S01]  /*2000*/  SHF.R.U32.HI R144, RZ, 0x1d, R125 ;  /* 0x0000001dff907819 */ /* 0x000fe2000001167d */
[----:B------:R-:W-:Y:S01]  /*2010*/  FMUL.FTZ R157, R128, UR17 ;  /* 0x00000011809d7c20 */ /* 0x000fe20008410000 */
[----:B------:R-:W-:Y:S01]  /*2020*/  FSEL R166, R39, RZ, P4 ;  /* 0x000000ff27a67208 */ /* 0x000fe20002000000 */
[----:B------:R-:W-:Y:S01]  /*2030*/  @P5 FADD.FTZ R127, R10, R127 ;  /* 0x0000007f0a7f5221 */ /* 0x000fe20000010000 */
[--C-:B------:R-:W-:Y:S01]  /*2040*/  FFMA.FTZ R132, R132, R37, R36.reuse ;  /* 0x0000002584847223 */ /* 0x100fe20000010024 */
[----:B------:R-:W-:Y:S01]  /*2050*/  FMUL.FTZ R130, R124, R131 ;  /* 0x000000837c827220 */ /* 0x000fe20000410000 */
[----:B------:R-:W-:Y:S01]  /*2060*/  FFMA.FTZ R47, R47, R37, R36 ;  /* 0x000000252f2f7223 */ /* 0x000fe20000010024 */
[----:B------:R-:W-:Y:S01]  /*2070*/  FMUL.FTZ R151, R127, UR17 ;  /* 0x000000117f977c20 */ /* 0x000fe20008410000 */
[----:B------:R-:W-:Y:S01]  /*2080*/  FADD.FTZ R141, R141, -R132 ;  /* 0x800000848d8d7221 */ /* 0x000fe20000010000 */
[----:B------:R-:W-:Y:S01]  /*2090*/  @P3 LEA R34, P4, R125, UR18, 0x4 ;  /* 0x000000127d223c11 */ /* 0x000fe2000f8820ff */
[----:B------:R-:W-:Y:S01]  /*20a0*/  @P5 FADD.FTZ R130, R11, R130 ;  /* 0x000000820b825221 */ /* 0x000fe20000010000 */
[----:B------:R-:W-:Y:S01]  /*20b0*/  FADD.FTZ R47, R126, -R47 ;  /* 0x8000002f7e2f7221 */ /* 0x000fe20000010000 */
[C---:B------:R-:W-:Y:S01]  /*20c0*/  FMUL.FTZ R0, R124.reuse, R141 ;  /* 0x0000008d7c007220 */ /* 0x040fe20000410000 */
[----:B------:R-:W-:Y:S01]  /*20d0*/  @P3 LEA.HI.X R35, R125, UR19, RZ, 0x4, P4 ;  /* 0x000000137d233c11 */ /* 0x000fe2000a0f24ff */
[----:B------:R-:W-:Y:S01]  /*20e0*/  FMUL.FTZ R125, R124, R145 ;  /* 0x000000917c7d7220 */ /* 0x000fe20000410000 */
[----:B------:R-:W-:Y:S01]  /*20f0*/  IADD3 R32, P4, R129, UR20, RZ ;  /* 0x0000001481207c10 */ /* 0x000fe2000ff9e0ff */
[----:B------:R-:W-:Y:S01]  /*2100*/  FMUL.FTZ R154, R130, UR17 ;  /* 0x00000011829a7c20 */ /* 0x000fe20008410000 */
[----:B------:R-:W-:Y:S01]  /*2110*/  @P5 FADD.FTZ R0, R13, R0 ;  /* 0x000000000d005221 */ /* 0x000fe20000010000 */
[----:B------:R-:W-:Y:S01]  /*2120*/  @P5 FADD.FTZ R125, R8, R125 ;  /* 0x0000007d087d5221 */ /* 0x000fe20000010000 */
[----:B------:R-:W-:Y:S01]  /*2130*/  IADD3.X R33, R144, UR21, RZ, P4, !PT ;  /* 0x0000001590217c10 */ /* 0x000fe2000a7fe4ff */
[--C-:B------:R-:W-:Y:S01]  /*2140*/  FFMA.FTZ R41, R41, R37, R36.reuse ;  /* 0x0000002529297223 */ /* 0x100fe20000010024 */
[----:B------:R-:W-:Y:S01]  /*2150*/  LOP3.LUT P4, RZ, R138, 0xff00, RZ, 0xc0, !PT ;  /* 0x0000ff008aff7812 */ /* 0x000fe2000788c0ff */
[----:B------:R-:W-:Y:S01]  /*2160*/  FMUL.FTZ R145, R125, UR17 ;  /* 0x000000117d917c20 */ /* 0x000fe20008410000 */
[----:B------:R-:W-:Y:S01]  /*2170*/  FMUL.FTZ R132, R0, UR17 ;  /* 0x0000001100847c20 */ /* 0x000fe20008410000 */
[----:B------:R-:W-:Y:S01]  /*2180*/  FMUL.FTZ R47, R124, R47 ;  /* 0x0000002f7c2f7220 */ /* 0x000fe20000410000 */
[----:B------:R-:W-:Y:S01]  /*2190*/  FSEL R168, R157, RZ, P4 ;  /* 0x000000ff9da87208 */ /* 0x000fe20002000000 */
[----:B------:R-:W-:Y:S01]  /*21a0*/  FADD.FTZ R41, R40, -R41 ;  /* 0x8000002928297221 */ /* 0x000fe20000010000 */
[----:B------:R-:W-:Y:S01]  /*21b0*/  LOP3.LUT P4, RZ, R138, 0xff0000, RZ, 0xc0, !PT ;  /* 0x00ff00008aff7812 */ /* 0x000fe2000788c0ff */
[----:B------:R-:W-:Y:S01]  /*21c0*/  FFMA.FTZ R44, R44, R37, R36 ;  /* 0x000000252c2c7223 */ /* 0x000fe20000010024 */
[----:B------:R-:W-:Y:S01]  /*21d0*/  @P5 FADD.FTZ R47, R14, R47 ;  /* 0x0000002f0e2f5221 */ /* 0x000fe20000010000 */
[----:B------:R-:W-:Y:S01]  /*21e0*/  FMUL.FTZ R131, R124, R41 ;  /* 0x000000297c837220 */ /* 0x000fe20000410000 */
[----:B------:R-:W-:Y:S01]  /*21f0*/  FSEL R169, R151, RZ, P4 ;  /* 0x000000ff97a97208 */ /* 0x000fe20002000000 */
[----:B------:R-:W-:Y:S01]  /*2200*/  FADD.FTZ R133, R133, -R44 ;  /* 0x8000002c85857221 */ /* 0x000fe20000010000 */
[----:B------:R-:W-:Y:S01]  /*2210*/  LOP3.LUT P4, RZ, R138, 0xff, RZ, 0xc0, !PT ;  /* 0x000000ff8aff7812 */ /* 0x000fe2000788c0ff */
[----:B------:R-:W-:Y:S01]  /*2220*/  FFMA.FTZ R134, R134, R37, R36 ;  /* 0x0000002586867223 */ /* 0x000fe20000010024 */
[----:B------:R-:W-:Y:S01]  /*2230*/  FMUL.FTZ R152, R47, UR17 ;  /* 0x000000112f987c20 */ /* 0x000fe20008410000 */
[----:B------:R-:W-:Y:S01]  /*2240*/  @P5 FADD.FTZ R131, R12, R131 ;  /* 0x000000830c835221 */ /* 0x000fe20000010000 */
[----:B------:R-:W-:Y:S01]  /*2250*/  FSEL R167, R145, RZ, P4 ;  /* 0x000000ff91a77208 */ /* 0x000fe20002000000 */
[----:B------:R-:W-:Y:S01]  /*2260*/  FADD.FTZ R143, R143, -R134 ;  /* 0x800000868f8f7221 */ /* 0x000fe20000010000 */
[----:B------:R-:W-:Y:S01]  /*2270*/  LOP3.LUT P4, RZ, R138, 0xff000000, RZ, 0xc0, !PT ;  /* 0xff0000008aff7812 */ /* 0x000fe2000788c0ff */
[----:B------:R-:W-:Y:S01]  /*2280*/  FMUL.FTZ R138, R124, R133 ;  /* 0x000000857c8a7220 */ /* 0x000fe20000410000 */
[----:B------:R-:W-:Y:S01]  /*2290*/  FFMA.FTZ R147, R147, R37, R36 ;  /* 0x0000002593937223 */ /* 0x000fe20000010024 */
[----:B------:R-:W-:Y:S01]  /*22a0*/  FSEL R172, R152, RZ, P6 ;  /* 0x000000ff98ac7208 */ /* 0x000fe20003000000 */
[----:B------:R-:W-:Y:S01]  /*22b0*/  FMUL.FTZ R153, R131, UR17 ;  /* 0x0000001183997c20 */ /* 0x000fe20008410000 */
[----:B------:R-:W-:Y:S01]  /*22c0*/  FSEL R170, R154, RZ, P4 ;  /* 0x000000ff9aaa7208 */ /* 0x000fe20002000000 */
[----:B------:R-:W-:Y:S01]  /*22d0*/  @P5 FADD.FTZ R138, R15, R138 ;  /* 0x0000008a0f8a5221 */ /* 0x000fe20000010000 */
[C---:B------:R-:W-:Y:S01]  /*22e0*/  LOP3.LUT P4, RZ, R137.reuse, 0xff00, RZ, 0xc0, !PT ;  /* 0x0000ff0089ff7812 */ /* 0x040fe2000788c0ff */
[----:B------:R-:W-:Y:S01]  /*22f0*/  FMUL.FTZ R134, R124, R143 ;  /* 0x0000008f7c867220 */ /* 0x000fe20000410000 */
[----:B------:R-:W-:Y:S01]  /*2300*/  LOP3.LUT P6, RZ, R137, 0xff, RZ, 0xc0, !PT ;  /* 0x000000ff89ff7812 */ /* 0x000fe200078cc0ff */
[----:B------:R-:W-:Y:S01]  /*2310*/  FFMA.FTZ R43, R43, R37, R36 ;  /* 0x000000252b2b7223 */ /* 0x000fe20000010024 */
[----:B------:R-:W-:Y:S01]  /*2320*/  FSEL R171, R132, RZ, P4 ;  /* 0x000000ff84ab7208 */ /* 0x000fe20002000000 */
[----:B------:R-:W-:Y:S01]  /*2330*/  FADD.FTZ R147, R148, -R147 ;  /* 0x8000009394937221 */ /* 0x000fe20000010000 */
[----:B------:R-:W-:Y:S01]  /*2340*/  ISETP.NE.U32.AND P4, PT, RZ, UR18, PT ;  /* 0x00000012ff007c0c */ /* 0x000fe2000bf85070 */
[----:B------:R-:W-:Y:S01]  /*2350*/  @P5 FADD.FTZ R134, R17, R134 ;  /* 0x0000008611865221 */ /* 0x000fe20000010000 */
[----:B------:R-:W-:Y:S01]  /*2360*/  FADD.FTZ R43, R46, -R43 ;  /* 0x8000002b2e2b7221 */ /* 0x000fe20000010000 */
[----:B------:R-:W-:Y:S01]  /*2370*/  FMUL.FTZ R139, R124, R147 ;  /* 0x000000937c8b7220 */ /* 0x000fe20000410000 */
[----:B------:R-:W-:Y:S01]  /*2380*/  ISETP.NE.AND.EX P4, PT, RZ, UR19, PT, P4 ;  /* 0x00000013ff007c0c */ /* 0x000fe2000bf85340 */
[----:B------:R-:W-:Y:S01]  /*2390*/  FFMA.FTZ R142, R142, R37, R36 ;  /* 0x000000258e8e7223 */ /* 0x000fe20000010024 */
[----:B------:R-:W-:Y:S01]  /*23a0*/  FMUL.FTZ R141, R134, UR17 ;  /* 0x00000011868d7c20 */ /* 0x000fe20008410000 */
[----:B------:R-:W-:Y:S01]  /*23b0*/  @P5 FADD.FTZ R139, R18, R139 ;  /* 0x0000008b128b5221 */ /* 0x000fe20000010000 */
[----:B------:R-:W-:Y:S01]  /*23c0*/  SEL R28, R29, R24, P4 ;  /* 0x000000181d1c7207 */ /* 0x000fe20002000000 */
[----:B------:R-:W-:Y:S01]  /*23d0*/  FMUL.FTZ R143, R124, R43 ;  /* 0x0000002b7c8f7220 */ /* 0x000fe20000410000 */
[----:B------:R-:W-:Y:S01]  /*23e0*/  SEL R29, R30, R25, P4 ;  /* 0x000000191e1d7207 */ /* 0x000fe20002000000 */
[----:B------:R-:W0:Y:S01]  /*23f0*/  F2F.BF16.F32 R43, R166 ;  /* 0x000000a6002b7304 */ /* 0x000e220000202000 */
[----:B------:R-:W-:Y:S01]  /*2400*/  SEL R30, R31, R26, P4 ;  /* 0x0000001a1f1e7207 */ /* 0x000fe20002000000 */
[----:B------:R-:W-:Y:S01]  /*2410*/  FADD.FTZ R149, R149, -R142 ;  /* 0x8000008e95957221 */ /* 0x000fe20000010000 */
[----:B------:R-:W-:Y:S01]  /*2420*/  SEL R31, R146, R27, P4 ;  /* 0x0000001b921f7207 */ /* 0x000fe20002000000 */
[----:B------:R-:W-:Y:S01]  /*2430*/  FMUL.FTZ R146, R138, UR17 ;  /* 0x000000118a927c20 */ /* 0x000fe20008410000 */
[----:B------:R-:W-:Y:S01]  /*2440*/  FMUL.FTZ R147, R139, UR17 ;  /* 0x000000118b937c20 */ /* 0x000fe20008410000 */
[----:B------:R-:W-:Y:S01]  /*2450*/  @P5 FADD.FTZ R143, R16, R143 ;  /* 0x0000008f108f5221 */ /* 0x000fe20000010000 */
[----:B------:R-:W-:Y:S01]  /*2460*/  FMUL.FTZ R142, R124, R149 ;  /* 0x000000957c8e7220 */ /* 0x000fe20000410000 */
[----:B------:R1:W-:Y:S01]  /*2470*/  @P3 STG.E.128 desc[UR6][R34.64], R28 ;  /* 0x0000001c22003986 */ /* 0x0003e2000c101d06 */
[----:B------:R-:W-:Y:S01]  /*2480*/  F2F.BF16.F32 R165, R165 ;  /* 0x000000a500a57304 */ /* 0x000fe20000202000 */
[----:B------:R-:W-:Y:S01]  /*2490*/  FMUL.FTZ R126, R143, UR17 ;  /* 0x000000118f7e7c20 */ /* 0x000fe20008410000 */
[----:B------:R-:W-:Y:S01]  /*24a0*/  @P5 FADD.FTZ R142, R19, R142 ;  /* 0x0000008e138e5221 */ /* 0x000fe20000010000 */
[-CC-:B------:R-:W-:Y:S01]  /*24b0*/  FFMA.FTZ R150, R150, R37.reuse, R36.reuse ;  /* 0x0000002596967223 */ /* 0x180fe20000010024 */
[-CC-:B------:R-:W-:Y:S01]  /*24c0*/  FFMA.FTZ R159, R159, R37.reuse, R36.reuse ;  /* 0x000000259f9f7223 */ /* 0x180fe20000010024 */
[----:B------:R-:W-:Y:S01]  /*24d0*/  FFMA.FTZ R135, R135, R37, R36 ;  /* 0x0000002587877223 */ /* 0x000fe20000010024 */
[----:B0-----:R-:W-:-:S02]  /*24e0*/  IMAD.U32 R43, R43, 0x10000, RZ ;  /* 0x000100002b2b7824 */ /* 0x001fc400078e00ff */
[----:B------:R-:W-:Y:S01]  /*24f0*/  FADD.FTZ R155, R155, -R150 ;  /* 0x800000969b9b7221 */ /* 0x000fe20000010000 */
[----:B------:R-:W-:Y:S01]  /*2500*/  F2F.BF16.F32 R163, R163 ;  /* 0x000000a300a37304 */ /* 0x000fe20000202000 */
[----:B------:R-:W-:Y:S01]  /*2510*/  FFMA.FTZ R36, R156, R37, R36 ;  /* 0x000000259c247223 */ /* 0x000fe20000010024 */
[----:B------:R-:W-:Y:S01]  /*2520*/  FADD.FTZ R135, R140, -R135 ;  /* 0x800000878c877221 */ /* 0x000fe20000010000 */
[----:B------:R-:W-:Y:S01]  /*2530*/  FADD.FTZ R159, R158, -R159 ;  /* 0x8000009f9e9f7221 */ /* 0x000fe20000010000 */
[----:B------:R-:W-:Y:S01]  /*2540*/  @P1 F2FP.BF16.F32.PACK_AB R45, RZ, R45 ;  /* 0x0000002dff2d123e */ /* 0x000fe200000010ff */
[----:B------:R-:W-:Y:S01]  /*2550*/  FADD.FTZ R161, R161, -R36 ;  /* 0x80000024a1a17221 */ /* 0x000fe20000010000 */
[C---:B------:R-:W-:Y:S01]  /*2560*/  FMUL.FTZ R135, R124.reuse, R135 ;  /* 0x000000877c877220 */ /* 0x040fe20000410000 */
[C---:B------:R-:W-:Y:S01]  /*2570*/  FMUL.FTZ R149, R124.reuse, R159 ;  /* 0x0000009f7c957220 */ /* 0x040fe20000410000 */
[----:B------:R-:W-:Y:S01]  /*2580*/  F2F.BF16.F32 R168, R168 ;  /* 0x000000a800a87304 */ /* 0x000fe20000202000 */
[----:B-1----:R-:W-:Y:S01]  /*2590*/  FSEL R30, R153, RZ, P6 ;  /* 0x000000ff991e7208 */ /* 0x002fe20003000000 */
[----:B------:R-:W-:Y:S01]  /*25a0*/  FMUL.FTZ R140, R124, R161 ;  /* 0x000000a17c8c7220 */ /* 0x000fe20000410000 */
[----:B------:R-:W-:Y:S01]  /*25b0*/  LOP3.LUT P6, RZ, R137, 0xff000000, RZ, 0xc0, !PT ;  /* 0xff00000089ff7812 */ /* 0x000fe200078cc0ff */
[----:B------:R-:W-:Y:S01]  /*25c0*/  FMUL.FTZ R137, R142, UR17 ;  /* 0x000000118e897c20 */ /* 0x000fe20008410000 */
[----:B------:R-:W-:Y:S01]  /*25d0*/  @P5 FADD.FTZ R149, R22, R149 ;  /* 0x0000009516955221 */ /* 0x000fe20000010000 */
[----:B------:R-:W-:Y:S01]  /*25e0*/  @P5 FADD.FTZ R140, R23, R140 ;  /* 0x0000008c178c5221 */ /* 0x000fe20000010000 */
[----:B------:R-:W-:Y:S01]  /*25f0*/  FSEL R31, R146, RZ, P6 ;  /* 0x000000ff921f7208 */ /* 0x000fe20003000000 */
[----:B------:R-:W0:Y:S01]  /*2600*/  F2F.BF16.F32 R28, R164 ;  /* 0x000000a4001c7304 */ /* 0x000e220000202000 */
[----:B------:R-:W-:Y:S01]  /*2610*/  LOP3.LUT P6, RZ, R136, 0xff00, RZ, 0xc0, !PT ;  /* 0x0000ff0088ff7812 */ /* 0x000fe200078cc0ff */
[----:B------:R-:W-:Y:S01]  /*2620*/  @P5 FADD.FTZ R135, R20, R135 ;  /* 0x0000008714875221 */ /* 0x000fe20000010000 */
[----:B------:R-:W-:Y:S01]  /*2630*/  FMUL.FTZ R133, R149, UR17 ;  /* 0x0000001195857c20 */ /* 0x000fe20008410000 */
[----:B------:R-:W-:-:S02]  /*2640*/  @P1 PRMT R118, R45, 0x7610, R118 ;  /* 0x000076102d761816 */ /* 0x000fc40000000076 */
[----:B------:R-:W-:Y:S02]  /*2650*/  FSEL R35, R141, RZ, P6 ;  /* 0x000000ff8d237208 */ /* 0x000fe40003000000 */
[C---:B------:R-:W-:Y:S01]  /*2660*/  LOP3.LUT P6, RZ, R136.reuse, 0xff0000, RZ, 0xc0, !PT ;  /* 0x00ff000088ff7812 */ /* 0x040fe200078cc0ff */
[----:B------:R-:W1:Y:S03]  /*2670*/  F2F.BF16.F32 R170, R170 ;  /* 0x000000aa00aa7304 */ /* 0x000e660000202000 */
[----:B------:R-:W-:Y:S02]  /*2680*/  FSEL R40, R147, RZ, P6 ;  /* 0x000000ff93287208 */ /* 0x000fe40003000000 */
[----:B------:R-:W-:Y:S01]  /*2690*/  LOP3.LUT P6, RZ, R136, 0xff, RZ, 0xc0, !PT ;  /* 0x000000ff88ff7812 */ /* 0x000fe200078cc0ff */
[----:B0-----:R-:W-:Y:S02]  /*26a0*/  IMAD.WIDE.U32 R28, R28, 0x10000, RZ ;  /* 0x000100001c1c7825 */ /* 0x001fe400078e00ff */
[----:B------:R-:W0:Y:S01]  /*26b0*/  F2F.BF16.F32 R169, R169 ;  /* 0x000000a900a97304 */ /* 0x000e220000202000 */
[----:B------:R-:W-:-:S02]  /*26c0*/  FSEL R34, R126, RZ, P6 ;  /* 0x000000ff7e227208 */ /* 0x000fc40003000000 */
[----:B------:R-:W-:Y:S01]  /*26d0*/  LOP3.LUT P6, RZ, R136, 0xff000000, RZ, 0xc0, !PT ;  /* 0xff00000088ff7812 */ /* 0x000fe200078cc0ff */
[----:B------:R-:W-:Y:S01]  /*26e0*/  FMUL.FTZ R136, R124, R155 ;  /* 0x0000009b7c887220 */ /* 0x000fe20000410000 */
[----:B------:R-:W-:Y:S01]  /*26f0*/  LOP3.LUT R29, R29, R43, R165, 0xfe, !PT ;  /* 0x0000002b1d1d7212 */ /* 0x000fe200078efea5 */
[----:B------:R-:W-:Y:S01]  /*2700*/  FMUL.FTZ R124, R140, UR17 ;  /* 0x000000118c7c7c20 */ /* 0x000fe20008410000 */
[----:B------:R-:W-:Y:S01]  /*2710*/  FSEL R41, R137, RZ, P6 ;  /* 0x000000ff89297208 */ /* 0x000fe20003000000 */
[----:B------:R-:W2:Y:S01]  /*2720*/  F2F.BF16.F32 R167, R167 ;  /* 0x000000a700a77304 */ /* 0x000ea20000202000 */
[----:B------:R-:W-:Y:S01]  /*2730*/  LOP3.LUT R28, R28, R163, RZ, 0xfc, !PT ;  /* 0x000000a31c1c7212 */ /* 0x000fe200078efcff */
[----:B------:R-:W-:Y:S01]  /*2740*/  @P5 FADD.FTZ R136, R21, R136 ;  /* 0x0000008815885221 */ /* 0x000fe20000010000 */
[----:B-1----:R-:W-:Y:S02]  /*2750*/  SHF.L.U32 R37, R170, 0x10, RZ ;  /* 0x00000010aa257819 */ /* 0x002fe400000006ff */
[C---:B------:R-:W-:Y:S01]  /*2760*/  LOP3.LUT P6, RZ, R123.reuse, 0xff00, RZ, 0xc0, !PT ;  /* 0x0000ff007bff7812 */ /* 0x040fe200078cc0ff */
[----:B------:R1:W-:Y:S01]  /*2770*/  STG.E.64 desc[UR6][R32.64], R28 ;  /* 0x0000001c20007986 */ /* 0x0003e2000c101b06 */
[----:B------:R-:W-:Y:S01]  /*2780*/  FMUL.FTZ R46, R136, UR17 ;  /* 0x00000011882e7c20 */ /* 0x000fe20008410000 */
[----:B------:R-:W3:Y:S01]  /*2790*/  F2F.BF16.F32 R171, R171 ;  /* 0x000000ab00ab7304 */ /* 0x000ee20000202000 */
[----:B------:R-:W-:-:S03]  /*27a0*/  LOP3.LUT P5, RZ, R123, 0xff000000, RZ, 0xc0, !PT ;  /* 0xff0000007bff7812 */ /* 0x000fc600078ac0ff */
[----:B------:R-:W-:Y:S02]  /*27b0*/  FSEL R43, R46, RZ, P6 ;  /* 0x000000ff2e2b7208 */ /* 0x000fe40003000000 */
[----:B------:R-:W-:Y:S02]  /*27c0*/  LOP3.LUT P6, RZ, R123, 0xff0000, RZ, 0xc0, !PT ;  /* 0x00ff00007bff7812 */ /* 0x000fe400078cc0ff */
[----:B------:R-:W4:Y:S02]  /*27d0*/  F2F.BF16.F32 R31, R31 ;  /* 0x0000001f001f7304 */ /* 0x000f240000202000 */
[----:B------:R-:W-:Y:S01]  /*27e0*/  FSEL R44, R133, RZ, P6 ;  /* 0x000000ff852c7208 */ /* 0x000fe20003000000 */
[----:B-1----:R-:W-:-:S05]  /*27f0*/  IMAD.WIDE.U32 R28, R168, 0x10000, RZ ;  /* 0x00010000a81c7825 */ /* 0x002fca00078e00ff */
[----:B------:R-:W1:Y:S01]  /*2800*/  F2F.BF16.F32 R172, R172 ;  /* 0x000000ac00ac7304 */ /* 0x000e620000202000 */
[----:B0-----:R-:W-:Y:S02]  /*2810*/  LOP3.LUT R37, R29, R37, R169, 0xfe, !PT ;  /* 0x000000251d257212 */ /* 0x001fe400078efea9 */
[----:B--2---:R-:W-:Y:S01]  /*2820*/  LOP3.LUT R36, R28, R167, RZ, 0xfc, !PT ;  /* 0x000000a71c247212 */ /* 0x004fe200078efcff */
[----:B---3--:R-:W-:-:S04]  /*2830*/  IMAD.WIDE.U32 R28, R171, 0x10000, RZ ;  /* 0x00010000ab1c7825 */ /* 0x008fc800078e00ff */
[----:B------:R-:W0:Y:S01]  /*2840*/  F2F.BF16.F32 R155, R30 ;  /* 0x0000001e009b7304 */ /* 0x000e220000202000 */
[----:B----4-:R-:W-:-:S05]  /*2850*/  IMAD.U32 R33, R31, 0x10000, RZ ;  /* 0x000100001f217824 */ /* 0x010fca00078e00ff */
[----:B-1----:R-:W-:Y:S02]  /*2860*/  LOP3.LUT R33, R29, R33, R172, 0xfe, !PT ;  /* 0x000000211d217212 */ /* 0x002fe400078efeac */
[----:B------:R-:W1:Y:S01]  /*2870*/  F2F.BF16.F32 R35, R35 ;  /* 0x0000002300237304 */ /* 0x000e620000202000 */
[----:B0-----:R-:W-:-:S07]  /*2880*/  LOP3.LUT R32, R28, R155, RZ, 0xfc, !PT ;  /* 0x0000009b1c207212 */ /* 0x001fce00078efcff */
[----:B------:R-:W0:Y:S01]  /*2890*/  F2F.BF16.F32 R41, R41 ;  /* 0x0000002900297304 */ /* 0x000e220000202000 */
[----:B------:R-:W-:Y:S02]  /*28a0*/  IMAD.SHL.U32 R155, R122, 0x8, RZ ;  /* 0x000000087a9b7824 */ /* 0x000fe400078e00ff */
[----:B-1----:R-:W-:-:S05]  /*28b0*/  IMAD.WIDE.U32 R28, R35, 0x10000, RZ ;  /* 0x00010000231c7825 */ /* 0x002fca00078e00ff */
[----:B------:R-:W1:Y:S01]  /*28c0*/  F2F.BF16.F32 R40, R40 ;  /* 0x0000002800287304 */ /* 0x000e620000202000 */
[----:B0-----:R-:W-:Y:S01]  /*28d0*/  IMAD.U32 R35, R41, 0x10000, RZ ;  /* 0x0001000029237824 */ /* 0x001fe200078e00ff */
[----:B------:R-:W-:-:S06]  /*28e0*/  FSEL R41, R124, RZ, P5 ;  /* 0x000000ff7c297208 */ /* 0x000fcc0002800000 */
[----:B------:R-:W0:Y:S01]  /*28f0*/  F2F.BF16.F32 R159, R34 ;  /* 0x00000022009f7304 */ /* 0x000e220000202000 */
[----:B------:R-:W-:Y:S01]  /*2900*/  LOP3.LUT P5, RZ, R123, 0xff, RZ, 0xc0, !PT ;  /* 0x000000ff7bff7812 */ /* 0x000fe200078ac0ff */
[----:B------:R-:W-:Y:S01]  /*2910*/  FMUL.FTZ R123, R135, UR17 ;  /* 0x00000011877b7c20 */ /* 0x000fe20008410000 */
[----:B-1----:R-:W-:-:S04]  /*2920*/  LOP3.LUT R35, R29, R35, R40, 0xfe, !PT ;  /* 0x000000231d237212 */ /* 0x002fc800078efe28 */
[----:B------:R-:W-:Y:S01]  /*2930*/  FSEL R40, R123, RZ, P5 ;  /* 0x000000ff7b287208 */ /* 0x000fe20002800000 */
[----:B------:R-:W1:Y:S01]  /*2940*/  F2F.BF16.F32 R41, R41 ;  /* 0x0000002900297304 */ /* 0x000e620000202000 */
[----:B------:R-:W-:-:S04]  /*2950*/  @P1 LOP3.LUT P5, RZ, R160, 0xff0000, RZ, 0xc0, !PT ;  /* 0x00ff0000a0ff1812 */ /* 0x000fc800078ac0ff */
[----:B------:R-:W-:Y:S02]  /*2960*/  @P1 FSEL R30, R38, RZ, P5 ;  /* 0x000000ff261e1208 */ /* 0x000fe40002800000 */
[----:B------:R-:W-:Y:S01]  /*2970*/  @P1 LOP3.LUT P5, RZ, R160, 0xff000000, RZ, 0xc0, !PT ;  /* 0xff000000a0ff1812 */ /* 0x000fe200078ac0ff */
[----:B------:R-:W2:Y:S01]  /*2980*/  F2F.BF16.F32 R148, R43 ;  /* 0x0000002b00947304 */ /* 0x000ea20000202000 */
[----:B0-----:R-:W-:Y:S02]  /*2990*/  LOP3.LUT R34, R28, R159, RZ, 0xfc, !PT ;  /* 0x0000009f1c227212 */ /* 0x001fe400078efcff */
[----:B------:R-:W-:Y:S02]  /*29a0*/  @P1 FSEL R31, R39, RZ, P5 ;  /* 0x000000ff271f1208 */ /* 0x000fe40002800000 */
[----:B------:R-:W-:Y:S02]  /*29b0*/  @P1 LOP3.LUT P5, RZ, R51, 0xff00, RZ, 0xc0, !PT ;  /* 0x0000ff0033ff1812 */ /* 0x000fe400078ac0ff */
[----:B-1----:R-:W-:Y:S01]  /*29c0*/  SHF.L.U32 R39, R41, 0x10, RZ ;  /* 0x0000001029277819 */ /* 0x002fe200000006ff */
[----:B------:R0:W1:Y:S01]  /*29d0*/  F2F.BF16.F32 R43, R40 ;  /* 0x00000028002b7304 */ /* 0x0000620000202000 */
[----:B------:R-:W-:-:S02]  /*29e0*/  @P1 FSEL R157, R157, RZ, P5 ;  /* 0x000000ff9d9d1208 */ /* 0x000fc40002800000 */
[----:B------:R-:W-:Y:S02]  /*29f0*/  @P1 LOP3.LUT P5, RZ, R51, 0xff0000, RZ, 0xc0, !PT ;  /* 0x00ff000033ff1812 */ /* 0x000fe400078ac0ff */
[----:B------:R-:W-:Y:S02]  /*2a00*/  @P1 F2FP.BF16.F32.PACK_AB R30, RZ, R30 ;  /* 0x0000001eff1e123e */ /* 0x000fe400000010ff */
[----:B------:R-:W-:Y:S01]  /*2a10*/  @P1 FSEL R151, R151, RZ, P5 ;  /* 0x000000ff97971208 */ /* 0x000fe20002800000 */
[----:B------:R-:W3:Y:S01]  /*2a20*/  F2F.BF16.F32 R44, R44 ;  /* 0x0000002c002c7304 */ /* 0x000ee20000202000 */
[----:B0-----:R-:W-:Y:S01]  /*2a30*/  @P3 LEA R40, P5, R122, UR18, 0x4 ;  /* 0x000000127a283c11 */ /* 0x001fe2000f8a20ff */
[----:B--2---:R-:W-:Y:S01]  /*2a40*/  IMAD.WIDE.U32 R28, R148, 0x10000, RZ ;  /* 0x00010000941c7825 */ /* 0x004fe200078e00ff */
[----:B------:R-:W-:Y:S02]  /*2a50*/  @P1 F2FP.BF16.F32.PACK_AB R31, RZ, R31 ;  /* 0x0000001fff1f123e */ /* 0x000fe400000010ff */
[----:B------:R-:W-:-:S02]  /*2a60*/  @P3 LEA.HI.X R41, R122, UR19, RZ, 0x4, P5 ;  /* 0x000000137a293c11 */ /* 0x000fc4000a8f24ff */
[----:B------:R-:W-:Y:S02]  /*2a70*/  @P1 LOP3.LUT P5, RZ, R51, 0xff, RZ, 0xc0, !PT ;  /* 0x000000ff33ff1812 */ /* 0x000fe400078ac0ff */
[----:B-1----:R-:W-:Y:S02]  /*2a80*/  LOP3.LUT R38, R28, R43, RZ, 0xfc, !PT ;  /* 0x0000002b1c267212 */ /* 0x002fe400078efcff */
[----:B------:R-:W-:Y:S02]  /*2a90*/  @P1 FSEL R145, R145, RZ, P5 ;  /* 0x000000ff91911208 */ /* 0x000fe40002800000 */
[----:B------:R-:W-:Y:S02]  /*2aa0*/  @P1 LOP3.LUT P5, RZ, R51, 0xff000000, RZ, 0xc0, !PT ;  /* 0xff00000033ff1812 */ /* 0x000fe400078ac0ff */
[----:B------:R-:W-:Y:S02]  /*2ab0*/  @P1 F2FP.BF16.F32.PACK_AB R28, RZ, R42 ;  /* 0x0000002aff1c123e */ /* 0x000fe400000010ff */
[----:B------:R-:W-:-:S02]  /*2ac0*/  @P1 FSEL R154, R154, RZ, P5 ;  /* 0x000000ff9a9a1208 */ /* 0x000fc40002800000 */
[----:B------:R-:W-:Y:S02]  /*2ad0*/  SHF.R.U32.HI R122, RZ, 0x1d, R122 ;  /* 0x0000001dff7a7819 */ /* 0x000fe4000001167a */
[----:B------:R-:W-:Y:S02]  /*2ae0*/  IADD3 R42, P5, R155, UR20, RZ ;  /* 0x000000149b2a7c10 */ /* 0x000fe4000ffbe0ff */
[----:B---3--:R-:W-:Y:S02]  /*2af0*/  LOP3.LUT R39, R29, R39, R44, 0xfe, !PT ;  /* 0x000000271d277212 */ /* 0x008fe400078efe2c */
[----:B------:R-:W-:Y:S02]  /*2b00*/  IADD3.X R43, R122, UR21, RZ, P5, !PT ;  /* 0x000000157a2b7c10 */ /* 0x000fe4000affe4ff */
[----:B------:R-:W-:Y:S02]  /*2b10*/  @P1 LOP3.LUT P5, RZ, R50, 0xff00, RZ, 0xc0, !PT ;  /* 0x0000ff0032ff1812 */ /* 0x000fe400078ac0ff */
[----:B------:R-:W-:-:S02]  /*2b20*/  @P1 PRMT R117, R28, 0x7610, R117 ;  /* 0x000076101c751816 */ /* 0x000fc40000000075 */
[----:B------:R-:W-:Y:S02]  /*2b30*/  @P1 PRMT R119, R30, 0x7610, R119 ;  /* 0x000076101e771816 */ /* 0x000fe40000000077 */
[----:B------:R-:W-:Y:S01]  /*2b40*/  @P1 PRMT R120, R31, 0x7610, R120 ;  /* 0x000076101f781816 */ /* 0x000fe20000000078 */
[----:B------:R-:W-:Y:S06]  /*2b50*/  @!P1 BRA `(.L_x_1610) ;  /* 0x0000000000209947 */ /* 0x000fec0003800000 */
        /* <DEDUP_REMOVED lines=8> */
.L_x_1610:
        /* <DEDUP_REMOVED lines=16> */
[----:B------:R-:W-:Y:S02]  /*2ce0*/  @P1 FSEL R153, R153, RZ, P5 ;  /* 0x000000ff99991208 */ /* 0x000fe40002800000 */
[----:B------:R-:W-:Y:S02]  /*2cf0*/  @P1 PRMT R118, R157, 0x7610, R118 ;  /* 0x000076109d761816 */ /* 0x000fe40000000076 */
[----:B------:R-:W-:Y:S02]  /*2d00*/  @P1 LOP3.LUT P5, RZ, R50, 0xff000000, RZ, 0xc0, !PT ;  /* 0xff00000032ff1812 */ /* 0x000fe400078ac0ff */
[----:B------:R-:W-:Y:S02]  /*2d10*/  @P1 PRMT R119, R151, 0x7610, R119 ;  /* 0x0000761097771816 */ /* 0x000fe40000000077 */
[----:B------:R-:W-:-:S02]  /*2d20*/  @P1 PRMT R117, R145, 0x7610, R117 ;  /* 0x0000761091751816 */ /* 0x000fc40000000075 */
[----:B------:R-:W-:Y:S02]  /*2d30*/  @P1 PRMT R120, R154, 0x7610, R120 ;  /* 0x000076109a781816 */ /* 0x000fe40000000078 */
[----:B------:R-:W-:Y:S01]  /*2d40*/  SHF.L.U32 R125, R121, 0x3, RZ ;  /* 0x00000003797d7819 */ /* 0x000fe200000006ff */
[----:B0-----:R-:W-:Y:S06]  /*2d50*/  @!P1 BRA `(.L_x_1611) ;  /* 0x0000000000209947 */ /* 0x001fec0003800000 */
        /* <DEDUP_REMOVED lines=8> */
.L_x_1611:
        /* <DEDUP_REMOVED lines=8> */
[----:B------:R-:W-:Y:S01]  /*2e60*/  @P1 LOP3.LUT P5, RZ, R49, 0xff00, RZ, 0xc0, !PT ;  /* 0x0000ff0031ff1812 */ /* 0x000fe200078ac0ff */
        /* <DEDUP_REMOVED lines=29> */
.L_x_1612:
[----:B------:R-:W-:Y:S01]  /*3040*/  @P1 FSEL R126, R126, RZ, P5 ;  /* 0x000000ff7e7e1208 */ /* 0x000fe20002800000 */
[----:B------:R1:W-:Y:S01]  /*3050*/  @P3 STG.E.128 desc[UR6][R40.64], R28 ;  /* 0x0000001c28003986 */ /* 0x0003e2000c101d06 */
[----:B------:R-:W-:Y:S02]  /*3060*/  @P1 LOP3.LUT P5, RZ, R49, 0xff000000, RZ, 0xc0, !PT ;  /* 0xff00000031ff1812 */ /* 0x000fe400078ac0ff */
[----:B0-----:R-:W-:Y:S02]  /*3070*/  SHF.L.U32 R37, R53, 0x3, RZ ;  /* 0x0000000335257819 */ /* 0x001fe400000006ff */
[----:B------:R-:W-:Y:S02]  /*3080*/  @P1 FSEL R137, R137, RZ, P5 ;  /* 0x000000ff89891208 */ /* 0x000fe40002800000 */
[----:B------:R-:W-:Y:S02]  /*3090*/  SHF.R.U32.HI R0, RZ, 0x1d, R53 ;  /* 0x0000001dff007819 */ /* 0x000fe40000011635 */
[----:B------:R-:W-:-:S02]  /*30a0*/  SEL R25, R136, R25, P4 ;  /* 0x0000001988197207 */ /* 0x000fc40002000000 */
[----:B------:R-:W-:Y:S02]  /*30b0*/  SEL R26, R149, R26, P4 ;  /* 0x0000001a951a7207 */ /* 0x000fe40002000000 */
[----:B------:R-:W-:Y:S02]  /*30c0*/  SEL R24, R135, R24, P4 ;  /* 0x0000001887187207 */ /* 0x000fe40002000000 */
[----:B------:R-:W-:Y:S02]  /*30d0*/  SEL R27, R140, R27, P4 ;  /* 0x0000001b8c1b7207 */ /* 0x000fe40002000000 */
[----:B------:R-:W-:Y:S01]  /*30e0*/  @P1 F2FP.BF16.F32.PACK_AB R141, RZ, R141 ;  /* 0x0000008dff8d123e */ /* 0x000fe200000010ff */
[----:B-1----:R-:W-:Y:S01]  /*30f0*/  IMAD.SHL.U32 R41, R52, 0x8, RZ ;  /* 0x0000000834297824 */ /* 0x002fe200078e00ff */
[----:B------:R-:W-:Y:S02]  /*3100*/  IADD3 R28, P5, R37, UR20, RZ ;  /* 0x00000014251c7c10 */ /* 0x000fe4000ffbe0ff */
        /* <DEDUP_REMOVED lines=23> */
.L_x_1613:
[----:B------:R1:W-:Y:S01]  /*3280*/  @P3 STG.E.128 desc[UR6][R30.64], R24 ;  /* 0x000000181e003986 */ /* 0x0003e2000c101d06 */
[C---:B------:R-:W-:Y:S02]  /*3290*/  @P1 LOP3.LUT P5, RZ, R48.reuse, 0xff00, RZ, 0xc0, !PT ;  /* 0x0000ff0030ff1812 */ /* 0x040fe400078ac0ff */
[----:B------:R-:W-:Y:S01]  /*32a0*/  @P1 LOP3.LUT P4, RZ, R48, 0xff0000, RZ, 0xc0, !PT ;  /* 0x00ff000030ff1812 */ /* 0x000fe2000788c0ff */
        /* <DEDUP_REMOVED lines=19> */
[----:B------:R-:W-:Y:S01]  /*33e0*/  IMAD.WIDE.U32 R28, R28, 0x10000, RZ ;  /* 0x000100001c1c7825 */ /* 0x000fe200078e00ff */
[----:B------:R-:W-:-:S04]  /*33f0*/  IADD3.X R3, R36, R3, RZ, P1, !PT ;  /* 0x0000000324037210 */ /* 0x000fc80000ffe4ff */
[----:B------:R-:W-:Y:S02]  /*3400*/  LOP3.LUT R29, R31, R29, RZ, 0xfc, !PT ;  /* 0x0000001d1f1d7212 */ /* 0x000fe400078efcff */
[----:B------:R-:W-:-:S05]  /*3410*/  LOP3.LUT R28, R28, 0xffff, R117, 0xf8, !PT ;  /* 0x0000ffff1c1c7812 */ /* 0x000fca00078ef875 */
[----:B------:R1:W-:Y:S02]  /*3420*/  STG.E.64 desc[UR6][R2.64], R28 ;  /* 0x0000001c02007986 */ /* 0x0003e4000c101b06 */
.L_x_1614:
[----:B------:R-:W-:Y:S02]  /*3430*/  ISETP.NE.AND P1, PT, R162, RZ, PT ;  /* 0x000000ffa200720c */ /* 0x000fe40003f25270 */
[----:B------:R-:W-:-:S11]  /*3440*/  SEL R0, RZ, 0x1, P2 ;  /* 0x00000001ff007807 */ /* 0x000fd60001000000 */
[----:B------:R-:W-:Y:S05]  /*3450*/  @!P1 BRA `(.L_x_1615) ;  /* 0xffffffd0008c9947 */ /* 0x000fea000383ffff */
        /* <DEDUP_REMOVED lines=13> */
[----:B------:R-:W-:Y:S01]  /*3530*/  IMAD.MOV.U32 R78, RZ, RZ, R80 ;  /* 0x000000ffff4e7224 */ /* 0x000fe200078e0050 */
[----:B------:R-:W-:Y:S01]  /*3540*/  MOV R80, R82 ;  /* 0x0000005200507202 */ /* 0x000fe20000000f00 */
[----:B------:R-:W-:Y:S02]  /*3550*/  IMAD.MOV.U32 R98, RZ, RZ, R100 ;  /* 0x000000ffff627224 */ /* 0x000fe400078e0064 */
[----:B------:R-:W-:Y:S01]  /*3560*/  IMAD.MOV.U32 R100, RZ, RZ, R102 ;  /* 0x000000ffff647224 */ /* 0x000fe200078e0066 */
[----:B------:R-:W-:Y:S01]  /*3570*/  MOV R102, R104 ;  /* 0x0000006800667202 */ /* 0x000fe20000000f00 */
[----:B------:R-:W-:Y:S02]  /*3580*/  IMAD.MOV.U32 R8, RZ, RZ, R67 ;  /* 0x000000ffff087224 */ /* 0x000fe400078e0043 */
[----:B------:R-:W-:Y:S02]  /*3590*/  IMAD.MOV.U32 R12, RZ, RZ, R86 ;  /* 0x000000ffff0c7224 */ /* 0x000fe400078e0056 */
[----:B------:R-:W-:-:S02]  /*35a0*/  IMAD.MOV.U32 R13, RZ, RZ, R85 ;  /* 0x000000ffff0d7224 */ /* 0x000fc400078e0055 */
[----:B------:R-:W-:Y:S02]  /*35b0*/  IMAD.MOV.U32 R11, RZ, RZ, R66 ;  /* 0x000000ffff0b7224 */ /* 0x000fe400078e0042 */
[----:B------:R-:W-:Y:S02]  /*35c0*/  IMAD.MOV.U32 R15, RZ, RZ, R87 ;  /* 0x000000ffff0f7224 */ /* 0x000fe400078e0057 */
[----:B------:R-:W-:-:S07]  /*35d0*/  IMAD.MOV.U32 R82, RZ, RZ, R84 ;  /* 0x000000ffff527224 */ /* 0x000fce00078e0054 */
.L_x_1607:
[----:B------:R-:W2:Y:S01]  /*35e0*/  S2UR UR4, SR_CTAID.X ;  /* 0x00000000000479c3 */ /* 0x000ea20000002500 */
[----:B------:R-:W-:-:S07]  /*35f0*/  LOP3.LUT R7, R116, 0xff, RZ, 0xc0, !PT ;  /* 0x000000ff74077812 */ /* 0x000fce00078ec0ff */
[----:B-1----:R-:W1:Y:S08]  /*3600*/  LDC.64 R2, c[0x0][0x2d0] ;  /* 0x0000b400ff027b82 */ /* 0x002e700000000a00 */
[----:B------:R-:W3:Y:S01]  /*3610*/  LDC.64 R4, c[0x0][0x2d8] ;  /* 0x0000b600ff047b82 */ /* 0x000ee20000000a00 */
[----:B--2---:R-:W-:Y:S01]  /*3620*/  LEA.HI R0, R116, UR4, RZ, 0x18 ;  /* 0x0000000474007c11 */ /* 0x004fe2000f8fc0ff */
[----:B------:R-:W-:-:S04]  /*3630*/  ULDC UR4, c[0x0][0x218] ;  /* 0x0000860000047ab9 */ /* 0x000fc80000000800 */
[----:B------:R-:W-:-:S05]  /*3640*/  IMAD R0, R0, UR4, RZ ;  /* 0x0000000400007c24 */ /* 0x000fca000f8e02ff */
[----:B------:R-:W-:-:S05]  /*3650*/  LEA.HI R7, R0, R7, RZ, 0x1e ;  /* 0x0000000700077211 */ /* 0x000fca00078ff0ff */
[----:B-1----:R-:W-:-:S04]  /*3660*/  IMAD.WIDE.U32 R2, R7, 0x10, R2 ;  /* 0x0000001007027825 */ /* 0x002fc800078e0002 */
        /* <DEDUP_REMOVED lines=12> */
.L_x_1608:
[----:B------:R-:W-:Y:S01]  /*3730*/  HFMA2.MMA R39, -RZ, RZ, 0, 9.5367431640625e-07 ;  /* 0x00000010ff277435 */ /* 0x000fe200000001ff */
[----:B------:R-:W-:Y:S01]  /*3740*/  IMAD.MOV.U32 R38, RZ, RZ, R30 ;  /* 0x000000ffff267224 */ /* 0x000fe200078e001e */
[----:B------:R-:W-:Y:S01]  /*3750*/  MOV R37, 0xffffffff ;  /* 0xffffffff00257802 */ /* 0x000fe20000000f00 */
[----:B------:R-:W-:-:S08]  /*3760*/  IMAD.MOV.U32 R164, RZ, RZ, 0x1f ;  /* 0x0000001fffa47424 */ /* 0x000fd000078e00ff */
[----:B-----5:R-:W-:Y:S05]  /*3770*/  WARPSYNC.COLLECTIVE R37, `(.L_x_1616) ;  /* 0x0000000025087348 */ /* 0x020fea0003c00000 */
[----:B------:R0:W1:Y:S02]  /*3780*/  SHFL.DOWN P5, R36, R38, R39, R164 ;  /* 0x0800002726247389 */ /* 0x00006400000a00a4 */
[----:B01---5:R-:W-:Y:S01]  /*3790*/  ENDCOLLECTIVE ;  /* 0x000000000000791b */ /* 0x023fe20003800000 */
.L_x_1616:
[----:B------:R-:W-:Y:S01]  /*37a0*/  MOV R38, R29 ;  /* 0x0000001d00267202 */ /* 0x000fe20000000f00 */
[----:B------:R-:W-:-:S07]  /*37b0*/  IMAD.MOV.U32 R31, RZ, RZ, R36 ;  /* 0x000000ffff1f7224 */ /* 0x000fce00078e0024 */
[----:B------:R-:W-:Y:S05]  /*37c0*/  WARPSYNC.COLLECTIVE R37, `(.L_x_1617) ;  /* 0x0000000025087348 */ /* 0x000fea0003c00000 */
[----:B------:R0:W1:Y:S02]  /*37d0*/  SHFL.DOWN P5, R36, R38, R39, R164 ;  /* 0x0800002726247389 */ /* 0x00006400000a00a4 */
[----:B01----:R-:W-:Y:S01]  /*37e0*/  ENDCOLLECTIVE ;  /* 0x000000000000791b */ /* 0x003fe20003800000 */
.L_x_1617:
[----:B------:R-:W-:-:S05]  /*37f0*/  FADD.FTZ R31, R30, R31 ;  /* 0x0000001f1e1f7221 */ /* 0x000fca0000010000 */
[----:B------:R-:W-:Y:S01]  /*3800*/  MOV R38, R31 ;  /* 0x0000001f00267202 */ /* 0x000fe20000000f00 */
[----:B------:R-:W-:Y:S02]  /*3810*/  IMAD.MOV.U32 R39, RZ, RZ, 0x8 ;  /* 0x00000008ff277424 */ /* 0x000fe400078e00ff */
[----:B------:R-:W-:-:S07]  /*3820*/  IMAD.MOV.U32 R28, RZ, RZ, R36 ;  /* 0x000000ffff1c7224 */ /* 0x000fce00078e0024 */
[----:B------:R-:W-:Y:S05]  /*3830*/  WARPSYNC.COLLECTIVE R37, `(.L_x_1618) ;  /* 0x0000000025087348 */ /* 0x000fea0003c00000 */
[----:B------:R0:W1:Y:S02]  /*3840*/  SHFL.DOWN P5, R36, R38, R39, R164 ;  /* 0x0800002726247389 */ /* 0x00006400000a00a4 */
[----:B01----:R-:W-:Y:S01]  /*3850*/  ENDCOLLECTIVE ;  /* 0x000000000000791b */ /* 0x003fe20003800000 */
.L_x_1618:
[----:B------:R-:W-:-:S04]  /*3860*/  FADD.FTZ R28, R29, R28 ;  /* 0x0000001c1d1c7221 */ /* 0x000fc80000010000 */
[----:B------:R-:W-:Y:S01]  /*3870*/  IMAD.MOV.U32 R38, RZ, RZ, R28 ;  /* 0x000000ffff267224 */ /* 0x000fe200078e001c */
[----:B------:R-:W-:-:S07]  /*3880*/  MOV R32, R36 ;  /* 0x0000002400207202 */ /* 0x000fce0000000f00 */
[----:B------:R-:W-:Y:S05]  /*3890*/  WARPSYNC.COLLECTIVE R37, `(.L_x_1619) ;  /* 0x0000000025087348 */ /* 0x000fea0003c00000 */
[----:B------:R0:W1:Y:S02]  /*38a0*/  SHFL.DOWN P5, R36, R38, R39, R164 ;  /* 0x0800002726247389 */ /* 0x00006400000a00a4 */
[----:B01----:R-:W-:Y:S01]  /*38b0*/  ENDCOLLECTIVE ;  /* 0x000000000000791b */ /* 0x003fe20003800000 */
.L_x_1619:
[----:B------:R-:W-:Y:S01]  /*38c0*/  FADD.FTZ R32, R31, R32 ;  /* 0x000000201f207221 */ /* 0x000fe20000010000 */
[----:B------:R-:W-:-:S03]  /*38d0*/  HFMA2.MMA R39, -RZ, RZ, 0, 2.384185791015625e-07 ;  /* 0x00000004ff277435 */ /* 0x000fc600000001ff */
[----:B------:R-:W-:Y:S01]  /*38e0*/  IMAD.MOV.U32 R38, RZ, RZ, R32 ;  /* 0x000000ffff267224 */ /* 0x000fe200078e0020 */
[----:B------:R-:W-:-:S07]  /*38f0*/  MOV R33, R36 ;  /* 0x0000002400217202 */ /* 0x000fce0000000f00 */
[----:B------:R-:W-:Y:S05]  /*3900*/  WARPSYNC.COLLECTIVE R37, `(.L_x_1620) ;  /* 0x0000000025087348 */ /* 0x000fea0003c00000 */
[----:B------:R0:W1:Y:S02]  /*3910*/  SHFL.DOWN P5, R36, R38, R39, R164 ;  /* 0x0800002726247389 */ /* 0x00006400000a00a4 */
[----:B01----:R-:W-:Y:S01]  /*3920*/  ENDCOLLECTIVE ;  /* 0x000000000000791b */ /* 0x003fe20003800000 */
.L_x_1620:
[----:B------:R-:W-:-:S05]  /*3930*/  FADD.FTZ R33, R28, R33 ;  /* 0x000000211c217221 */ /* 0x000fca0000010000 */
[----:B------:R-:W-:Y:S01]  /*3940*/  MOV R38, R33 ;  /* 0x0000002100267202 */ /* 0x000fe20000000f00 */
[----:B------:R-:W-:-:S07]  /*3950*/  IMAD.MOV.U32 R35, RZ, RZ, R36 ;  /* 0x000000ffff237224 */ /* 0x000fce00078e0024 */
[----:B------:R-:W-:Y:S05]  /*3960*/  WARPSYNC.COLLECTIVE R37, `(.L_x_1621) ;  /* 0x0000000025087348 */ /* 0x000fea0003c00000 */
[----:B------:R0:W1:Y:S02]  /*3970*/  SHFL.DOWN P5, R36, R38, R39, R164 ;  /* 0x0800002726247389 */ /* 0x00006400000a00a4 */
[----:B01----:R-:W-:Y:S01]  /*3980*/  ENDCOLLECTIVE ;  /* 0x000000000000791b */ /* 0x003fe20003800000 */
.L_x_1621:
[----:B------:R-:W-:-:S05]  /*3990*/  FADD.FTZ R35, R32, R35 ;  /* 0x0000002320237221 */ /* 0x000fca0000010000 */
[----:B------:R-:W-:Y:S01]  /*39a0*/  MOV R38, R35 ;  /* 0x0000002300267202 */ /* 0x000fe20000000f00 */
[----:B------:R-:W-:Y:S02]  /*39b0*/  IMAD.MOV.U32 R39, RZ, RZ, 0x2 ;  /* 0x00000002ff277424 */ /* 0x000fe400078e00ff */
[----:B------:R-:W-:-:S07]  /*39c0*/  IMAD.MOV.U32 R34, RZ, RZ, R36 ;  /* 0x000000ffff227224 */ /* 0x000fce00078e0024 */
[----:B------:R-:W-:Y:S05]  /*39d0*/  WARPSYNC.COLLECTIVE R37, `(.L_x_1622) ;  /* 0x0000000025087348 */ /* 0x000fea0003c00000 */
[----:B------:R0:W1:Y:S02]  /*39e0*/  SHFL.DOWN P5, R36, R38, R39, R164 ;  /* 0x0800002726247389 */ /* 0x00006400000a00a4 */
[----:B01----:R-:W-:Y:S01]  /*39f0*/  ENDCOLLECTIVE ;  /* 0x000000000000791b */ /* 0x003fe20003800000 */
.L_x_1622:
[----:B------:R-:W-:-:S04]  /*3a00*/  FADD.FTZ R34, R33, R34 ;  /* 0x0000002221227221 */ /* 0x000fc80000010000 */
[----:B------:R-:W-:Y:S01]  /*3a10*/  IMAD.MOV.U32 R38, RZ, RZ, R34 ;  /* 0x000000ffff267224 */ /* 0x000fe200078e0022 */
[----:B------:R-:W-:-:S07]  /*3a20*/  MOV R30, R36 ;  /* 0x00000024001e7202 */ /* 0x000fce0000000f00 */
[----:B------:R-:W-:Y:S05]  /*3a30*/  WARPSYNC.COLLECTIVE R37, `(.L_x_1623) ;  /* 0x0000000025087348 */ /* 0x000fea0003c00000 */
[----:B------:R0:W1:Y:S02]  /*3a40*/  SHFL.DOWN P5, R36, R38, R39, R164 ;  /* 0x0800002726247389 */ /* 0x00006400000a00a4 */
[----:B01----:R-:W-:Y:S01]  /*3a50*/  ENDCOLLECTIVE ;  /* 0x000000000000791b */ /* 0x003fe20003800000 */
.L_x_1623:
[----:B------:R-:W-:Y:S01]  /*3a60*/  FADD.FTZ R30, R35, R30 ;  /* 0x0000001e231e7221 */ /* 0x000fe20000010000 */
[----:B------:R-:W-:-:S03]  /*3a70*/  HFMA2.MMA R39, -RZ, RZ, 0, 5.9604644775390625e-08 ;  /* 0x00000001ff277435 */ /* 0x000fc600000001ff */
[----:B------:R-:W-:Y:S01]  /*3a80*/  IMAD.MOV.U32 R38, RZ, RZ, R30 ;  /* 0x000000ffff267224 */ /* 0x000fe200078e001e */
[----:B------:R-:W-:-:S07]  /*3a90*/  MOV R29, R36 ;  /* 0x00000024001d7202 */ /* 0x000fce0000000f00 */
[----:B------:R-:W-:Y:S05]  /*3aa0*/  WARPSYNC.COLLECTIVE R37, `(.L_x_1624) ;  /* 0x0000000025087348 */ /* 0x000fea0003c00000 */
[----:B------:R0:W1:Y:S02]  /*3ab0*/  SHFL.DOWN P5, R36, R38, R39, R164 ;  /* 0x0800002726247389 */ /* 0x00006400000a00a4 */
[----:B01----:R-:W-:Y:S01]  /*3ac0*/  ENDCOLLECTIVE ;  /* 0x000000000000791b */ /* 0x003fe20003800000 */
.L_x_1624:
[----:B------:R-:W-:-:S05]  /*3ad0*/  FADD.FTZ R29, R34, R29 ;  /* 0x0000001d221d7221 */ /* 0x000fca0000010000 */
[----:B------:R-:W-:Y:S01]  /*3ae0*/  MOV R38, R29 ;  /* 0x0000001d00267202 */ /* 0x000fe20000000f00 */
[----:B------:R-:W-:-:S07]  /*3af0*/  IMAD.MOV.U32 R31, RZ, RZ, R36 ;  /* 0x000000ffff1f7224 */ /* 0x000fce00078e0024 */
[----:B------:R-:W-:Y:S05]  /*3b00*/  WARPSYNC.COLLECTIVE R37, `(.L_x_1625) ;  /* 0x0000000025087348 */ /* 0x000fea0003c00000 */
[----:B------:R0:W1:Y:S02]  /*3b10*/  SHFL.DOWN P5, R36, R38, R39, R164 ;  /* 0x0800002726247389 */ /* 0x00006400000a00a4 */
[----:B01----:R-:W-:Y:S01]  /*3b20*/  ENDCOLLECTIVE ;  /* 0x000000000000791b */ /* 0x003fe20003800000 */
.L_x_1625:
[----:B------:R-:W-:Y:S05]  /*3b30*/  BRA `(.L_x_1626) ;  /* 0xffffffdc00c07947 */ /* 0x000fea000383ffff */
.L_x_1627:
        /* <DEDUP_REMOVED lines=12> */
.L_x_3924:


//--------------------- .text._ZN10layer_norm31ln_parallel_residual_bwd_kernelINS_13Kernel_traitsIf13__nv_bfloat16fS2_fjLj5120ELj1ELj1ELj8ELj8ENS_18Kernel_traits_baseILj5120EfS2_fS2_fjLj256EEEEELb0ELb0ELb0EEEvNS_9BwdParamsE --------------------------
	.section	.text._ZN10layer_norm31ln_parallel_residual_bwd_kernelINS_13Kernel_traitsIf13__nv_bfloat16fS2_fjLj5120ELj1ELj1ELj8ELj8ENS_18Kernel_traits_baseILj5120EfS2_fS2_fjLj256EEEEELb0ELb0ELb0EEEvNS_9BwdParamsE,"ax",@progbits
	.align	128
        .global         _ZN10layer_norm31ln_parallel_residual_bwd_kernelINS_13Kernel_traitsIf13__nv_bfloat16fS2_fjLj5120ELj1ELj1ELj8ELj8ENS_18Kernel_traits_baseILj5120EfS2_fS2_fjLj256EEEEELb0ELb0ELb0EEEvNS_9BwdParamsE
        .type           _ZN10layer_norm31ln_parallel_residual_bwd_kernelINS_13Kernel_traitsIf13__nv_bfloat16fS2_fjLj5120ELj1ELj1ELj8ELj8ENS_18Kernel_traits_baseILj5120EfS2_fS2_fjLj256EEEEELb0ELb0ELb0EEEvNS_9BwdParamsE,@function
        .size           _ZN10layer_norm31ln_parallel_residual_bwd_kernelINS_13Kernel_traitsIf13__nv_bfloat16fS2_fjLj5120ELj1ELj1ELj8ELj8ENS_18Kernel_traits_baseILj5120EfS2_fS2_fjLj256EEEEELb0ELb0ELb0EEEvNS_9BwdParamsE,(.L_x_3925 - _ZN10layer_norm31ln_parallel_residual_bwd_kernelINS_13Kernel_traitsIf13__nv_bfloat16fS2_fjLj5120ELj1ELj1ELj8ELj8ENS_18Kernel_traits_baseILj5120EfS2_fS2_fjLj256EEEEELb0ELb0ELb0EEEvNS_9BwdParamsE)
        .other          _ZN10layer_norm31ln_parallel_residual_bwd_kernelINS_13Kernel_traitsIf13__nv_bfloat16fS2_fjLj5120ELj1ELj1ELj8ELj8ENS_18Kernel_traits_baseILj5120EfS2_fS2_fjLj256EEEEELb0ELb0ELb0EEEvNS_9BwdParamsE,@"STO_CUDA_ENTRY STV_DEFAULT"
_ZN10layer_norm31ln_parallel_residual_bwd_kernelINS_13Kernel_traitsIf13__nv_bfloat16fS2_fjLj5120ELj1ELj1ELj8ELj8ENS_18Kernel_traits_baseILj5120EfS2_fS2_fjLj256EEEEELb0ELb0ELb0EEEvNS_9BwdParamsE:
.text._ZN10layer_norm31ln_parallel_residual_bwd_kernelINS_13Kernel_traitsIf13__nv_bfloat16fS2_fjLj5120ELj1ELj1ELj8ELj8ENS_18Kernel_traits_baseILj5120EfS2_fS2_fjLj256EEEEELb0ELb0ELb0EEEvNS_9BwdParamsE:
        /* <DEDUP_REMOVED lines=29> */
[----:B------:R1:W5:Y:S02]  /*01d0*/  @P5 LDG.E.128 R148, desc[UR4][R6.64] ;  /* 0x0000000406945981 */ /* 0x000364000c1e1d00 */
[----:B------:R-:W0:Y:S01]  /*01e0*/  @P3 LDC.64 R18, c[0x0][0x260] ;  /* 0x00009800ff123b82 */ /* 0x000e220000000a00 */
[C---:B--2---:R-:W-:Y:S01]  /*01f0*/  @P5 IMAD.WIDE.U32 R8, R5.reuse, 0x10, R8 ;  /* 0x0000001005085825 */ /* 0x044fe200078e0008 */
[----:B------:R-:W-:-:S04]  /*0200*/  @P5 LOP3.LUT R5, R5, 0x100, RZ, 0xfc, !PT ;  /* 0x0000010005055812 */ /* 0x000fc800078efcff */
[----:B------:R2:W5:Y:S02]  /*0210*/  @P5 LDG.E.128 R144, desc[UR4][R8.64] ;  /* 0x0000000408905981 */ /* 0x000564000c1e1d00 */
[----:B------:R-:W1:Y:S01]  /*0220*/  @P3 LDC.64 R20, c[0x0][0x268] ;  /* 0x00009a00ff143b82 */ /* 0x000e620000000a00 */
[----:B---3--:R-:W-:-:S05]  /*0230*/  @P4 IMAD.WIDE.U32 R14, R5, 0x10, R10 ;  /* 0x00000010050e4825 */ /* 0x008fca00078e000a */
[----:B------:R2:W5:Y:S02]  /*0240*/  @P4 LDG.E.128 R140, desc[UR4][R14.64] ;  /* 0x000000040e8c4981 */ /* 0x000564000c1e1d00 */
[----:B------:R-:W3:Y:S01]  /*0250*/  @P2 LDC.64 R22, c[0x0][0x260] ;  /* 0x00009800ff162b82 */ /* 0x000ee20000000a00 */
[C---:B----4-:R-:W-:Y:S01]  /*0260*/  @P4 IMAD.WIDE.U32 R16, R5.reuse, 0x10, R12 ;  /* 0x0000001005104825 */ /* 0x050fe200078e000c */
[----:B------:R-:W-:-:S04]  /*0270*/  @P4 IADD3 R5, R5, 0x100, RZ ;  /* 0x0000010005054810 */ /* 0x000fc80007ffe0ff */
[----:B------:R2:W5:Y:S02]  /*0280*/  @P4 LDG.E.128 R136, desc[UR4][R16.64] ;  /* 0x0000000410884981 */ /* 0x000564000c1e1d00 */
[----:B------:R-:W4:Y:S01]  /*0290*/  @P2 LDC.64 R24, c[0x0][0x268] ;  /* 0x00009a00ff182b82 */ /* 0x000f220000000a00 */
[----:B0-----:R-:W-:-:S05]  /*02a0*/  @P3 IMAD.WIDE.U32 R18, R5, 0x10, R18 ;  /* 0x0000001005123825 */ /* 0x001fca00078e0012 */
[----:B------:R2:W5:Y:S02]  /*02b0*/  @P3 LDG.E.128 R132, desc[UR4][R18.64] ;  /* 0x0000000412843981 */ /* 0x000564000c1e1d00 */
[----:B------:R-:W0:Y:S01]  /*02c0*/  @P1 LDC.64 R26, c[0x0][0x260] ;  /* 0x00009800ff1a1b82 */ /* 0x000e220000000a00 */
[C---:B-1----:R-:W-:Y:S01]  /*02d0*/  @P3 IMAD.WIDE.U32 R20, R5.reuse, 0x10, R20 ;  /* 0x0000001005143825 */ /* 0x042fe200078e0014 */
[----:B------:R-:W-:-:S04]  /*02e0*/  @P3 IADD3 R5, R5, 0x100, RZ ;  /* 0x0000010005053810 */ /* 0x000fc80007ffe0ff */
[----:B------:R2:W5:Y:S02]  /*02f0*/  @P3 LDG.E.128 R128, desc[UR4][R20.64] ;  /* 0x0000000414803981 */ /* 0x000564000c1e1d00 */
[----:B------:R-:W1:Y:S01]  /*0300*/  @P1 LDC.64 R28, c[0x0][0x268] ;  /* 0x00009a00ff1c1b82 */ /* 0x000e620000000a00 */
[----:B---3--:R-:W-:-:S05]  /*0310*/  @P2 IMAD.WIDE.U32 R22, R5, 0x10, R22 ;  /* 0x0000001005162825 */ /* 0x008fca00078e0016 */
[----:B------:R2:W5:Y:S01]  /*0320*/  @P2 LDG.E.128 R124, desc[UR4][R22.64] ;  /* 0x00000004167c2981 */ /* 0x000562000c1e1d00 */
[C---:B----4-:R-:W-:Y:S01]  /*0330*/  @P2 IMAD.WIDE.U32 R24, R5.reuse, 0x10, R24 ;  /* 0x0000001005182825 */ /* 0x050fe200078e0018 */
[----:B------:R-:W-:-:S04]  /*0340*/  @P2 IADD3 R5, R5, 0x100, RZ ;  /* 0x0000010005052810 */ /* 0x000fc80007ffe0ff */
[----:B------:R2:W5:Y:S01]  /*0350*/  @P2 LDG.E.128 R120, desc[UR4][R24.64] ;  /* 0x0000000418782981 */ /* 0x000562000c1e1d00 */
[----:B0-----:R-:W-:-:S05]  /*0360*/  @P1 IMAD.WIDE.U32 R10, R5, 0x10, R26 ;  /* 0x00000010050a1825 */ /* 0x001fca00078e001a */
[----:B------:R2:W5:Y:S01]  /*0370*/  @P1 LDG.E.128 R116, desc[UR4][R10.64] ;  /* 0x000000040a741981 */ /* 0x000562000c1e1d00 */
[----:B-1----:R-:W-:-:S05]  /*0380*/  @P1 IMAD.WIDE.U32 R12, R5, 0x10, R28 ;  /* 0x00000010050c1825 */ /* 0x002fca00078e001c */
[----:B------:R2:W5:Y:S01]  /*0390*/  @P1 LDG.E.128 R112, desc[UR4][R12.64] ;  /* 0x000000040c701981 */ /* 0x000562000c1e1d00 */
[----:B------:R-:W-:-:S04]  /*03a0*/  LEA.HI R6, R2, UR6, RZ, 0x18 ;  /* 0x0000000602067c11 */ /* 0x000fc8000f8fc0ff */
        /* <DEDUP_REMOVED lines=42> */
[----:B--2---:R-:W-:Y:S06]  /*0650*/  @P0 BRA `(.L_x_1628) ;  /* 0x0000002c00ac0947 */ /* 0x004fec0003800000 */
[----:B------:R-:W0:Y:S01]  /*0660*/  LDC.U8 R5, c[0x0][0x2a0] ;  /* 0x0000a800ff057b82 */ /* 0x000e220000000000 */
[----:B------:R-:W-:Y:S01]  /*0670*/  HFMA2.MMA R172, -RZ, RZ, 0, 5.9604644775390625e-08 ;  /* 0x00000001ffac7435 */ /* 0x000fe200000001ff */
[----:B------:R-:W-:-:S10]  /*0680*/  MOV R109, RZ ;  /* 0x000000ff006d7202 */ /* 0x000fd40000000f00 */
.L_x_1654:
[----:B01----:R-:W1:Y:S08]  /*0690*/  LDC.64 R168, c[0x0][0x250] ;  /* 0x00009400ffa87b82 */ /* 0x003e700000000a00 */
        /* <DEDUP_REMOVED lines=14> */
[----:B-1----:R-:W-:Y:S06]  /*0780*/  @!P5 BRA `(.L_x_1630) ;  /* 0x000000040024d947 */ /* 0x002fec0003800000 */
[----:B------:R-:W1:Y:S01]  /*0790*/  LDC.64 R14, c[0x0][0x2c0] ;  /* 0x0000b000ff0e7b82 */ /* 0x000e620000000a00 */
[----:B------:R-:W-:-:S04]  /*07a0*/  LEA R16, P0, R8, UR10, 0x4 ;  /* 0x0000000a08107c11 */ /* 0x000fc8000f8020ff */
[----:B------:R-:W-:-:S03]  /*07b0*/  LEA.HI.X R17, R8, UR11, RZ, 0x4, P0 ;  /* 0x0000000b08117c11 */ /* 0x000fc600080f24ff */
[----:B------:R-:W2:Y:S03]  /*07c0*/  LDC.64 R168, c[0x0][0x2b8] ;  /* 0x0000ae00ffa87b82 */ /* 0x000ea60000000a00 */
[----:B------:R-:W3:Y:S01]  /*07d0*/  LDG.E.128 R16, desc[UR4][R16.64] ;  /* 0x0000000410107981 */ /* 0x000ee2000c1e1d00 */
        /* <DEDUP_REMOVED lines=8> */
[----:B------:R1:W5:Y:S01]  /*0860*/  @P0 LDG.E.128 R28, desc[UR4][R170.64] ;  /* 0x00000004aa1c0981 */ /* 0x000362000c1e1d00 */
[----:B0-----:R-:W-:-:S04]  /*0870*/  ISETP.NE.AND P0, PT, R5, RZ, PT ;  /* 0x000000ff0500720c */ /* 0x001fc80003f05270 */
[----:B-----5:R-:W-:-:S05]  /*0880*/  FSEL R0, R173, RZ, !P0 ;  /* 0x000000ffad007208 */ /* 0x020fca0004000000 */
[C---:B---3--:R-:W-:Y:S01]  /*0890*/  FADD.FTZ R174, -R0.reuse, R16 ;  /* 0x0000001000ae7221 */ /* 0x048fe20000010100 */
[C---:B------:R-:W-:Y:S01]  /*08a0*/  FADD.FTZ R180, -R0.reuse, R18 ;  /* 0x0000001200b47221 */ /* 0x040fe20000010100 */
[C---:B------:R-:W-:Y:S01]  /*08b0*/  FADD.FTZ R176, -R0.reuse, R17 ;  /* 0x0000001100b07221 */ /* 0x040fe20000010100 */
[----:B------:R-:W-:Y:S01]  /*08c0*/  FADD.FTZ R182, -R0, R19 ;  /* 0x0000001300b67221 */ /* 0x000fe20000010100 */
[----:B----4-:R-:W-:Y:S02]  /*08d0*/  MOV R13, R14 ;  /* 0x0000000e000d7202 */ /* 0x010fe40000000f00 */
[----:B------:R-:W-:Y:S02]  /*08e0*/  SHF.R.U64 R178, R14, 0x10, R15 ;  /* 0x000000100eb27819 */ /* 0x000fe4000000120f */
[----:B------:R-:W-:Y:S02]  /*08f0*/  MOV R17, R15 ;  /* 0x0000000f00117202 */ /* 0x000fe40000000f00 */
[----:B------:R-:W-:-:S02]  /*0900*/  SHF.L.U32 R178, R178, 0x10, RZ ;  /* 0x00000010b2b27819 */ /* 0x000fc400000006ff */
[--C-:B--2---:R-:W-:Y:S02]  /*0910*/  SHF.R.U64 R18, R168, 0x10, R169.reuse ;  /* 0x00000010a8127819 */ /* 0x104fe400000012a9 */
[----:B------:R-:W-:Y:S02]  /*0920*/  MOV R16, R169 ;  /* 0x000000a900107202 */ /* 0x000fe40000000f00 */
[----:B------:R-:W-:Y:S02]  /*0930*/  SHF.R.U32.HI R177, RZ, 0x10, R169 ;  /* 0x00000010ffb17819 */ /* 0x000fe400000116a9 */
[----:B------:R-:W-:Y:S02]  /*0940*/  MOV R0, R168 ;  /* 0x000000a800007202 */ /* 0x000fe40000000f00 */
[----:B------:R-:W-:Y:S02]  /*0950*/  SHF.L.U32 R169, R13, 0x10, RZ ;  /* 0x000000100da97819 */ /* 0x000fe400000006ff */
[----:B-1----:R-:W-:Y:S01]  /*0960*/  SHF.R.U32.HI R170, RZ, 0x10, R15 ;  /* 0x00000010ffaa7819 */ /* 0x002fe2000001160f */
[----:B------:R-:W-:Y:S01]  /*0970*/  FMUL.FTZ R13, R7, R174 ;  /* 0x000000ae070d7220 */ /* 0x000fe20000410000 */
[----:B------:R-:W-:Y:S01]  /*0980*/  SHF.L.U32 R15, R0, 0x10, RZ ;  /* 0x00000010000f7819 */ /* 0x000fe200000006ff */
[----:B------:R-:W-:Y:S01]  /*0990*/  FMUL.FTZ R19, R144, R169 ;  /* 0x000000a990137220 */ /* 0x000fe20000410000 */
[----:B------:R-:W-:Y:S01]  /*09a0*/  SHF.L.U32 R18, R18, 0x10, RZ ;  /* 0x0000001012127819 */ /* 0x000fe200000006ff */
[----:B------:R-:W-:Y:S01]  /*09b0*/  FMUL.FTZ R168, R145, R178 ;  /* 0x000000b291a87220 */ /* 0x000fe20000410000 */
[----:B------:R-:W-:-:S02]  /*09c0*/  SHF.L.U32 R175, R17, 0x10, RZ ;  /* 0x0000001011af7819 */ /* 0x000fc400000006ff */
[----:B------:R-:W-:Y:S01]  /*09d0*/  SHF.L.U32 R174, R170, 0x10, RZ ;  /* 0x00000010aaae7819 */ /* 0x000fe200000006ff */
[----:B------:R-:W-:Y:S01]  /*09e0*/  FADD.FTZ R88, R88, R15 ;  /* 0x0000000f58587221 */ /* 0x000fe20000010000 */
[-C--:B------:R-:W-:Y:S01]  /*09f0*/  FFMA.FTZ R0, R148, R15.reuse, R19 ;  /* 0x0000000f94007223 */ /* 0x080fe20000010013 */
[----:B------:R-:W-:Y:S01]  /*0a00*/  FFMA.FTZ R108, R13, R15, R108 ;  /* 0x0000000f0d6c7223 */ /* 0x000fe2000001006c */
[----:B------:R-:W-:Y:S01]  /*0a10*/  FMUL.FTZ R14, R7, R176 ;  /* 0x000000b0070e7220 */ /* 0x000fe20000410000 */
[----:B------:R-:W-:Y:S01]  /*0a20*/  FFMA.FTZ R15, R149, R18, R168 ;  /* 0x00000012950f7223 */ /* 0x000fe200000100a8 */
[----:B------:R-:W-:Y:S01]  /*0a30*/  SHF.L.U32 R19, R16, 0x10, RZ ;  /* 0x0000001010137819 */ /* 0x000fe200000006ff */
[----:B------:R-:W-:Y:S01]  /*0a40*/  FMUL.FTZ R17, R7, R180 ;  /* 0x000000b407117220 */ /* 0x000fe20000410000 */
[----:B------:R-:W-:Y:S01]  /*0a50*/  SHF.L.U32 R168, R177, 0x10, RZ ;  /* 0x00000010b1a87819 */ /* 0x000fe200000006ff */
[----:B------:R-:W-:Y:S01]  /*0a60*/  FMUL.FTZ R171, R146, R175 ;  /* 0x000000af92ab7220 */ /* 0x000fe20000410000 */
        /* <DEDUP_REMOVED lines=10> */
[----:B------:R-:W-:Y:S01]  /*0b10*/  FADD.FTZ R168, RZ, R0 ;  /* 0x00000000ffa87221 */ /* 0x000fe20000010000 */
[C---:B------:R-:W-:Y:S01]  /*0b20*/  FFMA.FTZ R170, R13.reuse, R0, RZ ;  /* 0x000000000daa7223 */ /* 0x040fe200000100ff */
        /* <DEDUP_REMOVED lines=15> */
.L_x_1630:
[----:B------:R-:W-:Y:S05]  /*0c20*/  BSYNC B0 ;  /* 0x0000000000007941 */ /* 0x000fea0003800000 */
.L_x_1629:
[----:B------:R-:W-:Y:S04]  /*0c30*/  BSSY B0, `(.L_x_1631) ;  /* 0x000004b000007945 */ /* 0x000fe80003800000 */
[----:B------:R-:W-:Y:S05]  /*0c40*/  @!P4 BRA `(.L_x_1632) ;  /* 0x000000040024c947 */ /* 0x000fea0003800000 */
        /* <DEDUP_REMOVED lines=15> */
[----:B-----5:R-:W-:Y:S02]  /*0d40*/  FSEL R186, R173, RZ, !P0 ;  /* 0x000000ffadba7208 */ /* 0x020fe40004000000 */
[----:B------:R-:W-:-:S03]  /*0d50*/  IADD3 R176, R176, 0x100, RZ ;  /* 0x00000100b0b07810 */ /* 0x000fc60007ffe0ff */
[C---:B---3--:R-:W-:Y:S01]  /*0d60*/  FADD.FTZ R182, -R186.reuse, R21 ;  /* 0x00000015bab67221 */ /* 0x048fe20000010100 */
[C---:B------:R-:W-:Y:S01]  /*0d70*/  FADD.FTZ R184, -R186.reuse, R22 ;  /* 0x00000016bab87221 */ /* 0x040fe20000010100 */
[C---:B------:R-:W-:Y:S01]  /*0d80*/  FADD.FTZ R180, -R186.reuse, R20 ;  /* 0x00000014bab47221 */ /* 0x040fe20000010100 */
[----:B------:R-:W-:Y:S01]  /*0d90*/  FADD.FTZ R186, -R186, R23 ;  /* 0x00000017baba7221 */ /* 0x000fe20000010100 */
[----:B----4-:R-:W-:Y:S02]  /*0da0*/  MOV R21, R170 ;  /* 0x000000aa00157202 */ /* 0x010fe40000000f00 */
[----:B-1----:R-:W-:Y:S02]  /*0db0*/  SHF.R.U64 R174, R170, 0x10, R171 ;  /* 0x00000010aaae7819 */ /* 0x002fe400000012ab */
[----:B--2---:R-:W-:Y:S02]  /*0dc0*/  SHF.R.U64 R22, R168, 0x10, R169 ;  /* 0x00000010a8167819 */ /* 0x004fe400000012a9 */
[----:B------:R-:W-:-:S02]  /*0dd0*/  MOV R178, R169 ;  /* 0x000000a900b27202 */ /* 0x000fc40000000f00 */
[----:B------:R-:W-:Y:S02]  /*0de0*/  SHF.R.U32.HI R183, RZ, 0x10, R169 ;  /* 0x00000010ffb77819 */ /* 0x000fe400000116a9 */
[----:B------:R-:W-:Y:S02]  /*0df0*/  MOV R20, R168 ;  /* 0x000000a800147202 */ /* 0x000fe40000000f00 */
[----:B------:R-:W-:Y:S02]  /*0e00*/  SHF.L.U32 R169, R21, 0x10, RZ ;  /* 0x0000001015a97819 */ /* 0x000fe400000006ff */
[----:B------:R-:W-:Y:S02]  /*0e10*/  MOV R168, R171 ;  /* 0x000000ab00a87202 */ /* 0x000fe40000000f00 */
[----:B------:R-:W-:Y:S01]  /*0e20*/  SHF.R.U32.HI R181, RZ, 0x10, R171 ;  /* 0x00000010ffb57819 */ /* 0x000fe200000116ab */
[----:B------:R-:W-:Y:S01]  /*0e30*/  FMUL.FTZ R171, R136, R169 ;  /* 0x000000a988ab7220 */ /* 0x000fe20000410000 */
[----:B------:R-:W-:-:S02]  /*0e40*/  SHF.L.U32 R23, R20, 0x10, RZ ;  /* 0x0000001014177819 */ /* 0x000fc400000006ff */
[----:B------:R-:W-:Y:S02]  /*0e50*/  SHF.L.U32 R174, R174, 0x10, RZ ;  /* 0x00000010aeae7819 */ /* 0x000fe400000006ff */
[----:B------:R-:W-:Y:S01]  /*0e60*/  SHF.L.U32 R170, R22, 0x10, RZ ;  /* 0x0000001016aa7819 */ /* 0x000fe200000006ff */
[-C--:B------:R-:W-:Y:S01]  /*0e70*/  FFMA.FTZ R22, R140, R23.reuse, R171 ;  /* 0x000000178c167223 */ /* 0x080fe200000100ab */
[C---:B------:R-:W-:Y:S01]  /*0e80*/  FMUL.FTZ R21, R7.reuse, R180 ;  /* 0x000000b407157220 */ /* 0x040fe20000410000 */
[----:B------:R-:W-:Y:S01]  /*0e90*/  SHF.L.U32 R171, R178, 0x10, RZ ;  /* 0x00000010b2ab7819 */ /* 0x000fe200000006ff */
[----:B------:R-:W-:Y:S01]  /*0ea0*/  FMUL.FTZ R20, R7, R182 ;  /* 0x000000b607147220 */ /* 0x000fe20000410000 */
[----:B------:R-:W-:Y:S01]  /*0eb0*/  FMUL.FTZ R180, R137, R174 ;  /* 0x000000ae89b47220 */ /* 0x000fe20000410000 */
[----:B------:R-:W-:Y:S01]  /*0ec0*/  SHF.L.U32 R178, R181, 0x10, RZ ;  /* 0x00000010b5b27819 */ /* 0x000fe200000006ff */
[----:B------:R-:W-:Y:S01]  /*0ed0*/  FADD.FTZ R84, R84, R23 ;  /* 0x0000001754547221 */ /* 0x000fe20000010000 */
[----:B------:R-:W-:Y:S01]  /*0ee0*/  FFMA.FTZ R104, R21, R23, R104 ;  /* 0x0000001715687223 */ /* 0x000fe20000010068 */
[----:B------:R-:W-:Y:S01]  /*0ef0*/  SHF.L.U32 R175, R168, 0x10, RZ ;  /* 0x00000010a8af7819 */ /* 0x000fe200000006ff */
[----:B------:R-:W-:Y:S01]  /*0f00*/  FADD.FTZ R85, R85, R170 ;  /* 0x000000aa55557221 */ /* 0x000fe20000010000 */
[-C--:B------:R-:W-:Y:S01]  /*0f10*/  FFMA.FTZ R23, R141, R170.reuse, R180 ;  /* 0x000000aa8d177223 */ /* 0x080fe200000100b4 */
[----:B------:R-:W-:Y:S01]  /*0f20*/  FFMA.FTZ R105, R20, R170, R105 ;  /* 0x000000aa14697223 */ /* 0x000fe20000010069 */
[----:B------:R-:W-:Y:S01]  /*0f30*/  SHF.L.U32 R168, R183, 0x10, RZ ;  /* 0x00000010b7a87819 */ /* 0x000fe200000006ff */
[C---:B------:R-:W-:Y:S01]  /*0f40*/  FMUL.FTZ R185, R7.reuse, R184 ;  /* 0x000000b807b97220 */ /* 0x040fe20000410000 */
[----:B------:R-:W-:Y:S01]  /*0f50*/  FMUL.FTZ R184, R7, R186 ;  /* 0x000000ba07b87220 */ /* 0x000fe20000410000 */
        /* <DEDUP_REMOVED lines=24> */
.L_x_1632:
[----:B------:R-:W-:Y:S05]  /*10e0*/  BSYNC B0 ;  /* 0x0000000000007941 */ /* 0x000fea0003800000 */
.L_x_1631:
        /* <DEDUP_REMOVED lines=22> */
[----:B------:R-:W-:-:S03]  /*1250*/  FADD.FTZ R194, -R194, R171 ;  /* 0x000000abc2c27221 */ /* 0x000fc60000010100 */
[----:B------:R-:W-:Y:S01]  /*1260*/  FMUL.FTZ R188, R7, R188 ;  /* 0x000000bc07bc7220 */ /* 0x000fe20000410000 */
[----:B----4-:R-:W-:Y:S02]  /*1270*/  MOV R170, R174 ;  /* 0x000000ae00aa7202 */ /* 0x010fe40000000f00 */
[----:B------:R-:W-:Y:S02]  /*1280*/  SHF.R.U64 R174, R174, 0x10, R175 ;  /* 0x00000010aeae7819 */ /* 0x000fe400000012af */
[----:B------:R-:W-:Y:S02]  /*1290*/  MOV R171, R175 ;  /* 0x000000af00ab7202 */ /* 0x000fe40000000f00 */
[----:B------:R-:W-:Y:S02]  /*12a0*/  SHF.L.U32 R174, R174, 0x10, RZ ;  /* 0x00000010aeae7819 */ /* 0x000fe400000006ff */
[----:B--2---:R-:W-:Y:S02]  /*12b0*/  MOV R168, R180 ;  /* 0x000000b400a87202 */ /* 0x004fe40000000f00 */
[----:B------:R-:W-:-:S02]  /*12c0*/  SHF.R.U64 R189, R180, 0x10, R181 ;  /* 0x00000010b4bd7819 */ /* 0x000fc400000012b5 */
[----:B------:R-:W-:Y:S02]  /*12d0*/  MOV R169, R181 ;  /* 0x000000b500a97202 */ /* 0x000fe40000000f00 */
[----:B------:R-:W-:Y:S02]  /*12e0*/  SHF.R.U32.HI R193, RZ, 0x10, R181 ;  /* 0x00000010ffc17819 */ /* 0x000fe400000116b5 */
[----:B------:R-:W-:Y:S02]  /*12f0*/  SHF.L.U32 R181, R170, 0x10, RZ ;  /* 0x00000010aab57819 */ /* 0x000fe400000006ff */
[----:B------:R-:W-:Y:S02]  /*1300*/  SHF.R.U32.HI R180, RZ, 0x10, R175 ;  /* 0x00000010ffb47819 */ /* 0x000fe400000116af */
[----:B------:R-:W-:Y:S01]  /*1310*/  SHF.L.U32 R175, R168, 0x10, RZ ;  /* 0x00000010a8af7819 */ /* 0x000fe200000006ff */
[----:B------:R-:W-:Y:S01]  /*1320*/  FMUL.FTZ R170, R129, R174 ;  /* 0x000000ae81aa7220 */ /* 0x000fe20000410000 */
[----:B------:R-:W-:Y:S01]  /*1330*/  SHF.L.U32 R168, R189, 0x10, RZ ;  /* 0x00000010bda87819 */ /* 0x000fe200000006ff */
[----:B------:R-:W-:Y:S01]  /*1340*/  FMUL.FTZ R189, R7, R178 ;  /* 0x000000b207bd7220 */ /* 0x000fe20000410000 */
[----:B-1----:R-:W-:Y:S01]  /*1350*/  FMUL.FTZ R183, R128, R181 ;  /* 0x000000b580b77220 */ /* 0x002fe20000410000 */
[----:B------:R-:W-:Y:S01]  /*1360*/  SHF.L.U32 R178, R180, 0x10, RZ ;  /* 0x00000010b4b27819 */ /* 0x000fe200000006ff */
[----:B------:R-:W-:Y:S01]  /*1370*/  FADD.FTZ R80, R80, R175 ;  /* 0x000000af50507221 */ /* 0x000fe20000010000 */
[----:B------:R-:W-:Y:S01]  /*1380*/  FADD.FTZ R81, R81, R168 ;  /* 0x000000a851517221 */ /* 0x000fe20000010000 */
[-C--:B------:R-:W-:Y:S01]  /*1390*/  FFMA.FTZ R191, R133, R168.reuse, R170 ;  /* 0x000000a885bf7223 */ /* 0x080fe200000100aa */
[----:B------:R-:W-:Y:S01]  /*13a0*/  FFMA.FTZ R101, R188, R168, R101 ;  /* 0x000000a8bc657223 */ /* 0x000fe20000010065 */
[-C--:B------:R-:W-:Y:S01]  /*13b0*/  FFMA.FTZ R190, R132, R175.reuse, R183 ;  /* 0x000000af84be7223 */ /* 0x080fe200000100b7 */
[----:B------:R-:W-:Y:S01]  /*13c0*/  FFMA.FTZ R100, R189, R175, R100 ;  /* 0x000000afbd647223 */ /* 0x000fe20000010064 */
[----:B------:R-:W-:Y:S01]  /*13d0*/  SHF.L.U32 R168, R193, 0x10, RZ ;  /* 0x00000010c1a87819 */ /* 0x000fe200000006ff */
[----:B------:R-:W-:Y:S01]  /*13e0*/  FMUL.FTZ R193, R7, R192 ;  /* 0x000000c007c17220 */ /* 0x000fe20000410000 */
[----:B------:R-:W-:Y:S01]  /*13f0*/  SHF.L.U32 R175, R171, 0x10, RZ ;  /* 0x00000010abaf7819 */ /* 0x000fe200000006ff */
[----:B------:R-:W-:Y:S01]  /*1400*/  FMUL.FTZ R192, R7, R194 ;  /* 0x000000c207c07220 */ /* 0x000fe20000410000 */
[----:B------:R-:W-:Y:S01]  /*1410*/  FMUL.FTZ R170, R131, R178 ;  /* 0x000000b283aa7220 */ /* 0x000fe20000410000 */
[----:B------:R-:W-:Y:S01]  /*1420*/  SHF.L.U32 R169, R169, 0x10, RZ ;  /* 0x00000010a9a97819 */ /* 0x000fe200000006ff */
[----:B------:R-:W-:Y:S01]  /*1430*/  FADD.FTZ R83, R83, R168 ;  /* 0x000000a853537221 */ /* 0x000fe20000010000 */
[----:B------:R-:W-:Y:S01]  /*1440*/  FMUL.FTZ R171, R130, R175 ;  /* 0x000000af82ab7220 */ /* 0x000fe20000410000 */
        /* <DEDUP_REMOVED lines=21> */
.L_x_1634:
[----:B------:R-:W-:Y:S05]  /*15a0*/  BSYNC B0 ;  /* 0x0000000000007941 */ /* 0x000fea0003800000 */
.L_x_1633:
        /* <DEDUP_REMOVED lines=75> */
.L_x_1636:
[----:B------:R-:W-:Y:S05]  /*1a60*/  BSYNC B0 ;  /* 0x0000000000007941 */ /* 0x000fea0003800000 */
.L_x_1635:
[----:B------:R-:W-:Y:S04]  /*1a70*/  BSSY B0, `(.L_x_1637) ;  /* 0x000004a000007945 */ /* 0x000fe80003800000 */
[----:B------:R-:W-:Y:S05]  /*1a80*/  @!P1 BRA `(.L_x_1638) ;  /* 0x0000000400209947 */ /* 0x000fea0003800000 */
[----:B------:R-:W1:Y:S01]  /*1a90*/  LDC.64 R180, c[0x0][0x2c0] ;  /* 0x0000b000ffb47b82 */ /* 0x000e620000000a00 */
[----:B------:R-:W-:-:S07]  /*1aa0*/  LEA R168, P0, R176, UR10, 0x4 ;  /* 0x0000000ab0a87c11 */ /* 0x000fce000f8020ff */
[----:B------:R-:W2:Y:S01]  /*1ab0*/  LDC.64 R174, c[0x0][0x2b8] ;  /* 0x0000ae00ffae7b82 */ /* 0x000ea20000000a00 */
[----:B------:R-:W-:-:S06]  /*1ac0*/  LEA.HI.X R169, R176, UR11, RZ, 0x4, P0 ;  /* 0x0000000bb0a97c11 */ /* 0x000fcc00080f24ff */
        /* <DEDUP_REMOVED lines=13> */
[----:B------:R-:W-:Y:S01]  /*1ba0*/  FADD.FTZ R206, -R210, R169 ;  /* 0x000000a9d2ce7221 */ /* 0x000fe20000010100 */
[----:B----4-:R-:W-:Y:S02]  /*1bb0*/  MOV R173, R180 ;  /* 0x000000b400ad7202 */ /* 0x010fe40000000f00 */
[----:B------:R-:W-:Y:S02]  /*1bc0*/  SHF.R.U64 R204, R180, 0x10, R181 ;  /* 0x00000010b4cc7819 */ /* 0x000fe400000012b5 */
[----:B------:R-:W-:Y:S01]  /*1bd0*/  SHF.L.U32 R173, R173, 0x10, RZ ;  /* 0x00000010adad7819 */ /* 0x000fe200000006ff */
[C---:B------:R-:W-:Y:S01]  /*1be0*/  FADD.FTZ R180, -R210.reuse, R170 ;  /* 0x000000aad2b47221 */ /* 0x040fe20000010100 */
[----:B--2---:R-:W-:Y:S01]  /*1bf0*/  MOV R176, R174 ;  /* 0x000000ae00b07202 */ /* 0x004fe20000000f00 */
[----:B------:R-:W-:Y:S01]  /*1c00*/  FADD.FTZ R210, -R210, R171 ;  /* 0x000000abd2d27221 */ /* 0x000fe20000010100 */
[----:B------:R-:W-:Y:S01]  /*1c10*/  SHF.R.U64 R207, R174, 0x10, R175 ;  /* 0x00000010aecf7819 */ /* 0x000fe200000012af */
[----:B------:R-:W-:Y:S01]  /*1c20*/  FMUL.FTZ R171, R112, R173 ;  /* 0x000000ad70ab7220 */ /* 0x000fe20000410000 */
[----:B------:R-:W-:-:S02]  /*1c30*/  SHF.L.U32 R169, R176, 0x10, RZ ;  /* 0x00000010b0a97819 */ /* 0x000fc400000006ff */
[----:B------:R-:W-:Y:S02]  /*1c40*/  MOV R174, R181 ;  /* 0x000000b500ae7202 */ /* 0x000fe40000000f00 */
[----:B------:R-:W-:Y:S01]  /*1c50*/  SHF.L.U32 R170, R204, 0x10, RZ ;  /* 0x00000010ccaa7819 */ /* 0x000fe200000006ff */
[----:B------:R-:W-:Y:S01]  /*1c60*/  FMUL.FTZ R205, R7, R168 ;  /* 0x000000a807cd7220 */ /* 0x000fe20000410000 */
[----:B------:R-:W-:Y:S01]  /*1c70*/  MOV R178, R175 ;  /* 0x000000af00b27202 */ /* 0x000fe20000000f00 */
[----:B------:R-:W-:Y:S01]  /*1c80*/  FFMA.FTZ R204, R116, R169, R171 ;  /* 0x000000a974cc7223 */ /* 0x000fe200000100ab */
[----:B------:R-:W-:Y:S01]  /*1c90*/  SHF.R.U32.HI R208, RZ, 0x10, R175 ;  /* 0x00000010ffd07819 */ /* 0x000fe200000116af */
[----:B------:R-:W-:Y:S01]  /*1ca0*/  FMUL.FTZ R176, R113, R170 ;  /* 0x000000aa71b07220 */ /* 0x000fe20000410000 */
[----:B------:R-:W-:Y:S01]  /*1cb0*/  SHF.R.U32.HI R175, RZ, 0x10, R181 ;  /* 0x00000010ffaf7819 */ /* 0x000fe200000116b5 */
[----:B------:R-:W-:Y:S01]  /*1cc0*/  FMUL.FTZ R206, R7, R206 ;  /* 0x000000ce07ce7220 */ /* 0x000fe20000410000 */
[----:B------:R-:W-:-:S02]  /*1cd0*/  SHF.L.U32 R168, R207, 0x10, RZ ;  /* 0x00000010cfa87819 */ /* 0x000fc400000006ff */
[----:B------:R-:W-:Y:S01]  /*1ce0*/  SHF.L.U32 R171, R174, 0x10, RZ ;  /* 0x00000010aeab7819 */ /* 0x000fe200000006ff */
[----:B------:R-:W-:Y:S01]  /*1cf0*/  FADD.FTZ R72, R72, R169 ;  /* 0x000000a948487221 */ /* 0x000fe20000010000 */
[C---:B------:R-:W-:Y:S01]  /*1d00*/  FFMA.FTZ R92, R205.reuse, R169, R92 ;  /* 0x000000a9cd5c7223 */ /* 0x040fe2000001005c */
[----:B------:R-:W-:Y:S01]  /*1d10*/  FADD.FTZ R32, R32, R173 ;  /* 0x000000ad20207221 */ /* 0x000fe20000010000 */
[----:B------:R-:W-:Y:S01]  /*1d20*/  FFMA.FTZ R52, R205, R173, R52 ;  /* 0x000000adcd347223 */ /* 0x000fe20000010034 */
[----:B------:R-:W-:Y:S01]  /*1d30*/  SHF.L.U32 R169, R178, 0x10, RZ ;  /* 0x00000010b2a97819 */ /* 0x000fe200000006ff */
[----:B------:R-:W-:Y:S01]  /*1d40*/  FADD.FTZ R73, R73, R168 ;  /* 0x000000a849497221 */ /* 0x000fe20000010000 */
[----:B------:R-:W-:Y:S01]  /*1d50*/  SHF.L.U32 R174, R175, 0x10, RZ ;  /* 0x00000010afae7819 */ /* 0x000fe200000006ff */
[-C--:B------:R-:W-:Y:S01]  /*1d60*/  FFMA.FTZ R207, R117, R168.reuse, R176 ;  /* 0x000000a875cf7223 */ /* 0x080fe200000100b0 */
[----:B------:R-:W-:Y:S01]  /*1d70*/  FFMA.FTZ R93, R206, R168, R93 ;  /* 0x000000a8ce5d7223 */ /* 0x000fe2000001005d */
[----:B------:R-:W-:Y:S01]  /*1d80*/  FMUL.FTZ R173, R114, R171 ;  /* 0x000000ab72ad7220 */ /* 0x000fe20000410000 */
[----:B------:R-:W-:Y:S01]  /*1d90*/  FMUL.FTZ R209, R7, R180 ;  /* 0x000000b407d17220 */ /* 0x000fe20000410000 */
[----:B------:R-:W-:Y:S01]  /*1da0*/  FADD.FTZ R168, R177, R204 ;  /* 0x000000ccb1a87221 */ /* 0x000fe20000010000 */
[----:B------:R-:W-:Y:S01]  /*1db0*/  FFMA.FTZ R179, R205, R204, R179 ;  /* 0x000000cccdb37223 */ /* 0x000fe200000100b3 */
[----:B------:R-:W-:Y:S01]  /*1dc0*/  FADD.FTZ R33, R33, R170 ;  /* 0x000000aa21217221 */ /* 0x000fe20000010000 */
[----:B------:R-:W-:Y:S01]  /*1dd0*/  FFMA.FTZ R53, R206, R170, R53 ;  /* 0x000000aace357223 */ /* 0x000fe20000010035 */
        /* <DEDUP_REMOVED lines=18> */
[----:B-1----:R-:W-:-:S07]  /*1f00*/  FFMA.FTZ R179, R210, R211, R170 ;  /* 0x000000d3d2b37223 */ /* 0x002fce00000100aa */
.L_x_1638:
[----:B------:R-:W-:Y:S05]  /*1f10*/  BSYNC B0 ;  /* 0x0000000000007941 */ /* 0x000fea0003800000 */
.L_x_1637:
        /* <DEDUP_REMOVED lines=8> */
[----:B------:R-:W1:Y:S04]  /*1fa0*/  SHFL.DOWN PT, R170, R177, 0x10, 0x1f ;  /* 0x0a001f00b1aa7f89 */ /* 0x000e6800000e0000 */
[----:B------:R-:W2:Y:S01]  /*1fb0*/  SHFL.DOWN PT, R172, R179, 0x10, 0x1f ;  /* 0x0a001f00b3ac7f89 */ /* 0x000ea200000e0000 */
[----:B-1----:R-:W-:Y:S01]  /*1fc0*/  FADD.FTZ R170, R170, R177 ;  /* 0x000000b1aaaa7221 */ /* 0x002fe20000010000 */
[----:B--2---:R-:W-:-:S04]  /*1fd0*/  FADD.FTZ R172, R172, R179 ;  /* 0x000000b3acac7221 */ /* 0x004fc80000010000 */
[----:B------:R-:W1:Y:S04]  /*1fe0*/  SHFL.DOWN PT, R171, R170, 0x8, 0x1f ;  /* 0x09001f00aaab7f89 */ /* 0x000e6800000e0000 */
[----:B-----5:R-:W2:Y:S01]  /*1ff0*/  SHFL.DOWN PT, R173, R172, 0x8, 0x1f ;  /* 0x09001f00acad7f89 */ /* 0x020ea200000e0000 */
        /* <DEDUP_REMOVED lines=12> */
.L_x_1673:
[----:B------:R-:W4:Y:S01]  /*20c0*/  S2R R172, SR_CgaCtaId ;  /* 0x0000000000ac7919 */ /* 0x000f220000008800 */
[----:B------:R-:W-:Y:S01]  /*20d0*/  LOP3.LUT P6, RZ, R2, 0x1f, RZ, 0xc0, !PT ;  /* 0x0000001f02ff7812 */ /* 0x000fe200078cc0ff */
[----:B--2---:R-:W-:Y:S01]  /*20e0*/  FADD.FTZ R212, R175, R212 ;  /* 0x000000d4afd47221 */ /* 0x004fe20000010000 */
[----:B------:R-:W-:Y:S01]  /*20f0*/  MOV R171, 0x400 ;  /* 0x0000040000ab7802 */ /* 0x000fe20000000f00 */
[----:B---3--:R-:W-:Y:S01]  /*2100*/  FADD.FTZ R213, R177, R170 ;  /* 0x000000aab1d57221 */ /* 0x008fe20000010000 */
[----:B------:R-:W-:Y:S05]  /*2110*/  WARPSYNC.ALL ;  /* 0x0000000000007948 */ /* 0x000fea0003800000 */
[----:B------:R-:W-:Y:S04]  /*2120*/  BSSY B0, `(.L_x_1640) ;  /* 0x0000057000007945 */ /* 0x000fe80003800000 */
[----:B------:R-:W-:-:S04]  /*2130*/  @!P6 LOP3.LUT R168, R168, 0x7, RZ, 0xc0, !PT ;  /* 0x00000007a8a8e812 */ /* 0x000fc800078ec0ff */
[----:B------:R-:W-:Y:S02]  /*2140*/  @!P6 IADD3 R168, R169, R168, RZ ;  /* 0x000000a8a9a8e210 */ /* 0x000fe40007ffe0ff */
[----:B----4-:R-:W-:-:S04]  /*2150*/  LEA R171, R172, R171, 0x18 ;  /* 0x000000abacab7211 */ /* 0x010fc800078ec0ff */
[-C--:B------:R-:W-:Y:S02]  /*2160*/  @!P6 LEA R214, R168, R171.reuse, 0x3 ;  /* 0x000000aba8d6e211 */ /* 0x080fe400078e18ff */
[----:B------:R-:W-:-:S03]  /*2170*/  LEA R215, R169, R171, 0x3 ;  /* 0x000000aba9d77211 */ /* 0x000fc600078e18ff */
[----:B------:R-:W-:Y:S01]  /*2180*/  @!P6 STS.64 [R214+0x5000], R212 ;  /* 0x005000d4d600e388 */ /* 0x000fe20000000a00 */
[----:B------:R-:W-:Y:S01]  /*2190*/  BAR.SYNC.DEFER_BLOCKING 0x0 ;  /* 0x0000000000007b1d */ /* 0x000fe20000010000 */
[----:B0-----:R-:W-:-:S05]  /*21a0*/  ISETP.NE.AND P6, PT, R5, RZ, PT ;  /* 0x000000ff0500720c */ /* 0x001fca0003fc5270 */
[----:B------:R-:W0:Y:S04]  /*21b0*/  LDS.128 R168, [R215+0x5000] ;  /* 0x00500000d7a87984 */ /* 0x000e280000000c00 */
[----:B-1----:R-:W1:Y:S04]  /*21c0*/  LDS.128 R172, [R215+0x5010] ;  /* 0x00501000d7ac7984 */ /* 0x002e680000000c00 */
        /* <DEDUP_REMOVED lines=75> */
.L_x_1642:
[----:B------:R-:W-:-:S07]  /*2680*/  IADD3 R8, R8, 0x100, RZ ;  /* 0x0000010008087810 */ /* 0x000fce0007ffe0ff */
.L_x_1641:
[----:B------:R-:W-:Y:S05]  /*2690*/  BSYNC B0 ;  /* 0x0000000000007941 */ /* 0x000fea0003800000 */
.L_x_1640:
        /* <DEDUP_REMOVED lines=55> */
.L_x_1645:
[----:B------:R-:W-:-:S07]  /*2a10*/  IADD3 R8, R8, 0x100, RZ ;  /* 0x0000010008087810 */ /* 0x000fce0007ffe0ff */
.L_x_1644:
[----:B------:R-:W-:Y:S05]  /*2a20*/  BSYNC B0 ;  /* 0x0000000000007941 */ /* 0x000fea0003800000 */
.L_x_1643:
        /* <DEDUP_REMOVED lines=55> */
.L_x_1648:
[----:B------:R-:W-:-:S07]  /*2da0*/  IADD3 R8, R8, 0x100, RZ ;  /* 0x0000010008087810 */ /* 0x000fce0007ffe0ff */
.L_x_1647:
[----:B------:R-:W-:Y:S05]  /*2db0*/  BSYNC B0 ;  /* 0x0000000000007941 */ /* 0x000fea0003800000 */
.L_x_1646:
        /* <DEDUP_REMOVED lines=55> */
.L_x_1651:
[----:B------:R-:W-:-:S07]  /*3130*/  IADD3 R8, R8, 0x100, RZ ;  /* 0x0000010008087810 */ /* 0x000fce0007ffe0ff */
.L_x_1650:
[----:B------:R-:W-:Y:S05]  /*3140*/  BSYNC B0 ;  /* 0x0000000000007941 */ /* 0x000fea0003800000 */
.L_x_1649:
        /* <DEDUP_REMOVED lines=55> */
.L_x_1653:
[----:B------:R-:W-:Y:S05]  /*34c0*/  BSYNC B0 ;  /* 0x0000000000007941 */ /* 0x000fea0003800000 */
.L_x_1652:
[----:B------:R-:W-:Y:S02]  /*34d0*/  IADD3 R6, R6, UR16, RZ ;  /* 0x0000001006067c10 */ /* 0x000fe4000fffe0ff */
[----:B------:R-:W-:Y:S02]  /*34e0*/  SEL R172, RZ, 0x1, P0 ;  /* 0x00000001ffac7807 */ /* 0x000fe40000000000 */
[----:B------:R-:W-:-:S13]  /*34f0*/  ISETP.GE.AND P6, PT, R6, UR17, PT ;  /* 0x0000001106007c0c */ /* 0x000fda000bfc6270 */
[----:B------:R-:W-:Y:S05]  /*3500*/  @!P6 BRA `(.L_x_1654) ;  /* 0xffffffd00060e947 */ /* 0x000fea000383ffff */
.L_x_1628:
[----:B------:R-:W2:Y:S01]  /*3510*/  S2R R0, SR_TID.X ;  /* 0x0000000000007919 */ /* 0x000ea20000002100 */
[----:B------:R-:W2:Y:S01]  /*3520*/  S2UR UR13, SR_CTAID.X ;  /* 0x00000000000d79c3 */ /* 0x000ea20000002500 */
[----:B------:R-:W-:Y:S01]  /*3530*/  BSSY B0, `(.L_x_1655) ;  /* 0x0000013000007945 */ /* 0x000fe20003800000 */
[C---:B--2---:R-:W-:Y:S02]  /*3540*/  LEA.HI R2, R0.reuse, UR13, RZ, 0x18 ;  /* 0x0000000d00027c11 */ /* 0x044fe4000f8fc0ff */
[----:B------:R-:W-:-:S03]  /*3550*/  LOP3.LUT R0, R0, 0xff, RZ, 0xc0, !PT ;  /* 0x000000ff00007812 */ /* 0x000fc600078ec0ff */
[----:B------:R-:W-:-:S05]  /*3560*/  IMAD R3, R2, R3, RZ ;  /* 0x0000000302037224 */ /* 0x000fca00078e02ff */
[----:B------:R-:W-:Y:S01]  /*3570*/  LEA.HI R11, R3, R0, RZ, 0x1e ;  /* 0x00000000030b7211 */ /* 0x000fe200078ff0ff */
[----:B------:R-:W-:Y:S06]  /*3580*/  @!P5 BRA `(.L_x_1656) ;  /* 0x000000000034d947 */ /* 0x000fec0003800000 */
[----:B------:R-:W2:Y:S08]  /*3590*/  LDC.64 R2, c[0x0][0x2d0] ;  /* 0x0000b400ff027b82 */ /* 0x000eb00000000a00 */
[----:B------:R-:W3:Y:S08]  /*35a0*/  LDC.64 R4, c[0x0][0x2d8] ;  /* 0x0000b600ff047b82 */ /* 0x000ef00000000a00 */
[----:B------:R-:W4:Y:S08]  /*35b0*/  LDC.64 R6, c[0x0][0x2e0] ;  /* 0x0000b800ff067b82 */ /* 0x000f300000000a00 */
[----:B------:R-:W0:Y:S01]  /*35c0*/  LDC.64 R8, c[0x0][0x2e8] ;  /* 0x0000ba00ff087b82 */ /* 0x000e220000000a00 */
[----:B--2---:R-:W-:-:S05]  /*35d0*/  IMAD.WIDE.U32 R2, R11, 0x10, R2 ;  /* 0x000000100b027825 */ /* 0x004fca00078e0002 */
[----:B------:R2:W-:Y:S01]  /*35e0*/  STG.E.128 desc[UR4][R2.64], R88 ;  /* 0x0000005802007986 */ /* 0x0005e2000c101d04 */
[----:B---3--:R-:W-:-:S05]  /*35f0*/  IMAD.WIDE.U32 R4, R11, 0x10, R4 ;  /* 0x000000100b047825 */ /* 0x008fca00078e0004 */
[----:B------:R2:W-:Y:S01]  /*3600*/  STG.E.128 desc[UR4][R4.64], R108 ;  /* 0x0000006c04007986 */ /* 0x0005e2000c101d04 */
[----:B----4-:R-:W-:-:S05]  /*3610*/  IMAD.WIDE.U32 R6, R11, 0x10, R6 ;  /* 0x000000100b067825 */ /* 0x010fca00078e0006 */
[----:B------:R2:W-:Y:S01]  /*3620*/  STG.E.128 desc[UR4][R6.64], R48 ;  /* 0x0000003006007986 */ /* 0x0005e2000c101d04 */
[C---:B0-----:R-:W-:Y:S01]  /*3630*/  IMAD.WIDE.U32 R8, R11.reuse, 0x10, R8 ;  /* 0x000000100b087825 */ /* 0x041fe200078e0008 */
[----:B------:R-:W-:-:S04]  /*3640*/  IADD3 R11, R11, 0x100, RZ ;  /* 0x000001000b0b7810 */ /* 0x000fc80007ffe0ff */
[----:B------:R2:W-:Y:S03]  /*3650*/  STG.E.128 desc[UR4][R8.64], R68 ;  /* 0x0000004408007986 */ /* 0x0005e6000c101d04 */
.L_x_1656:
[----:B------:R-:W-:Y:S05]  /*3660*/  BSYNC B0 ;  /* 0x0000000000007941 */ /* 0x000fea0003800000 */
.L_x_1655:
[----:B------:R-:W-:Y:S04]  /*3670*/  BSSY B0, `(.L_x_1657) ;  /* 0x000000f000007945 */ /* 0x000fe80003800000 */
[----:B------:R-:W-:Y:S05]  /*3680*/  @!P4 BRA `(.L_x_1658) ;  /* 0x000000000034c947 */ /* 0x000fea0003800000 */
[----:B--2---:R-:W2:Y:S08]  /*3690*/  LDC.64 R2, c[0x0][0x2d0] ;  /* 0x0000b400ff027b82 */ /* 0x004eb00000000a00 */
        /* <DEDUP_REMOVED lines=12> */
.L_x_1658:
[----:B------:R-:W-:Y:S05]  /*3760*/  BSYNC B0 ;  /* 0x0000000000007941 */ /* 0x000fea0003800000 */
.L_x_1657:
        /* <DEDUP_REMOVED lines=15> */
.L_x_1660:
[----:B------:R-:W-:Y:S05]  /*3860*/  BSYNC B0 ;  /* 0x0000000000007941 */ /* 0x000fea0003800000 */
.L_x_1659:
        /* <DEDUP_REMOVED lines=15> */
.L_x_1662:
[----:B------:R-:W-:Y:S05]  /*3960*/  BSYNC B0 ;  /* 0x0000000000007941 */ /* 0x000fea0003800000 */
.L_x_1661:
[----:B------:R-:W-:Y:S05]  /*3970*/  @!P1 EXIT ;  /* 0x000000000000994d */ /* 0x000fea0003800000 */
[----:B--2---:R-:W2:Y:S08]  /*3980*/  LDC.64 R2, c[0x0][0x2d0] ;  /* 0x0000b400ff027b82 */ /* 0x004eb00000000a00 */
[----:B------:R-:W3:Y:S08]  /*3990*/  LDC.64 R4, c[0x0][0x2d8] ;  /* 0x0000b600ff047b82 */ /* 0x000ef00000000a00 */
[----:B------:R-:W4:Y:S08]  /*39a0*/  LDC.64 R6, c[0x0][0x2e0] ;  /* 0x0000b800ff067b82 */ /* 0x000f300000000a00 */
[----:B------:R-:W0:Y:S01]  /*39b0*/  LDC.64 R8, c[0x0][0x2e8] ;  /* 0x0000ba00ff087b82 */ /* 0x000e220000000a00 */
[----:B--2---:R-:W-:-:S05]  /*39c0*/  IMAD.WIDE.U32 R2, R11, 0x10, R2 ;  /* 0x000000100b027825 */ /* 0x004fca00078e0002 */
[----:B------:R-:W-:Y:S01]  /*39d0*/  STG.E.128 desc[UR4][R2.64], R72 ;  /* 0x0000004802007986 */ /* 0x000fe2000c101d04 */
[----:B---3--:R-:W-:-:S05]  /*39e0*/  IMAD.WIDE.U32 R4, R11, 0x10, R4 ;  /* 0x000000100b047825 */ /* 0x008fca00078e0004 */
[----:B------:R-:W-:Y:S01]  /*39f0*/  STG.E.128 desc[UR4][R4.64], R92 ;  /* 0x0000005c04007986 */ /* 0x000fe2000c101d04 */
[----:B----4-:R-:W-:-:S05]  /*3a00*/  IMAD.WIDE.U32 R6, R11, 0x10, R6 ;  /* 0x000000100b067825 */ /* 0x010fca00078e0006 */
[----:B------:R-:W-:Y:S01]  /*3a10*/  STG.E.128 desc[UR4][R6.64], R32 ;  /* 0x0000002006007986 */ /* 0x000fe2000c101d04 */
[----:B0-----:R-:W-:-:S05]  /*3a20*/  IMAD.WIDE.U32 R8, R11, 0x10, R8 ;  /* 0x000000100b087825 */ /* 0x001fca00078e0008 */
[----:B------:R-:W-:Y:S01]  /*3a30*/  STG.E.128 desc[UR4][R8.64], R52 ;  /* 0x0000003408007986 */ /* 0x000fe2000c101d04 */
[----:B------:R-:W-:Y:S05]  /*3a40*/  EXIT ;  /* 0x000000000000794d */ /* 0x000fea0003800000 */
.L_x_1639:
[----:B------:R-:W-:Y:S01]  /*3a50*/  HFMA2.MMA R182, -RZ, RZ, 0, 9.5367431640625e-07 ;  /* 0x00000010ffb67435 */ /* 0x000fe200000001ff */
[----:B------:R-:W-:Y:S02]  /*3a60*/  MOV R181, R177 ;  /* 0x000000b100b57202 */ /* 0x000fe40000000f00 */
[----:B------:R-:W-:Y:S02]  /*3a70*/  MOV R183, 0x1f ;  /* 0x0000001f00b77802 */ /* 0x000fe40000000f00 */
[----:B------:R-:W-:-:S07]  /*3a80*/  MOV R178, 0xffffffff ;  /* 0xffffffff00b27802 */ /* 0x000fce0000000f00 */
[----:B0----5:R-:W-:Y:S05]  /*3a90*/  WARPSYNC.COLLECTIVE R178, `(.L_x_1663) ;  /* 0x00000000b2087348 */ /* 0x021fea0003c00000 */
[----:B------:R1:W2:Y:S02]  /*3aa0*/  SHFL.DOWN P6, R180, R181, R182, R183 ;  /* 0x080000b6b5b47389 */ /* 0x0002a400000c00b7 */
[----:B012--5:R-:W-:Y:S01]  /*3ab0*/  ENDCOLLECTIVE ;  /* 0x000000000000791b */ /* 0x027fe20003800000 */
.L_x_1663:
[----:B------:R-:W-:Y:S02]  /*3ac0*/  MOV R181, R179 ;  /* 0x000000b300b57202 */ /* 0x000fe40000000f00 */
[----:B------:R-:W-:-:S07]  /*3ad0*/  MOV R170, R180 ;  /* 0x000000b400aa7202 */ /* 0x000fce0000000f00 */
[----:B------:R-:W-:Y:S05]  /*3ae0*/  WARPSYNC.COLLECTIVE R178, `(.L_x_1664) ;  /* 0x00000000b2087348 */ /* 0x000fea0003c00000 */
[----:B------:R0:W1:Y:S02]  /*3af0*/  SHFL.DOWN P6, R180, R181, R182, R183 ;  /* 0x080000b6b5b47389 */ /* 0x00006400000c00b7 */
[----:B01----:R-:W-:Y:S01]  /*3b00*/  ENDCOLLECTIVE ;  /* 0x000000000000791b */ /* 0x003fe20003800000 */
.L_x_1664:
[----:B------:R-:W-:Y:S01]  /*3b10*/  FADD.FTZ R170, R170, R177 ;  /* 0x000000b1aaaa7221 */ /* 0x000fe20000010000 */
[----:B------:R-:W-:-:S04]  /*3b20*/  HFMA2.MMA R182, -RZ, RZ, 0, 4.76837158203125e-07 ;  /* 0x00000008ffb67435 */ /* 0x000fc800000001ff */
[----:B------:R-:W-:Y:S02]  /*3b30*/  MOV R181, R170 ;  /* 0x000000aa00b57202 */ /* 0x000fe40000000f00 */
[----:B------:R-:W-:-:S07]  /*3b40*/  MOV R172, R180 ;  /* 0x000000b400ac7202 */ /* 0x000fce0000000f00 */
[----:B------:R-:W-:Y:S05]  /*3b50*/  WARPSYNC.COLLECTIVE R178, `(.L_x_1665) ;  /* 0x00000000b2087348 */ /* 0x000fea0003c00000 */
[----:B------:R0:W1:Y:S02]  /*3b60*/  SHFL.DOWN P6, R180, R181, R182, R183 ;  /* 0x080000b6b5b47389 */ /* 0x00006400000c00b7 */
[----:B01----:R-:W-:Y:S01]  /*3b70*/  ENDCOLLECTIVE ;  /* 0x000000000000791b */ /* 0x003fe20003800000 */
.L_x_1665:
[----:B------:R-:W-:-:S05]  /*3b80*/  FADD.FTZ R172, R172, R179 ;  /* 0x000000b3acac7221 */ /* 0x000fca0000010000 */
[----:B------:R-:W-:Y:S02]  /*3b90*/  MOV R181, R172 ;  /* 0x000000ac00b57202 */ /* 0x000fe40000000f00 */
[----:B------:R-:W-:-:S07]  /*3ba0*/  MOV R171, R180 ;  /* 0x000000b400ab7202 */ /* 0x000fce0000000f00 */
[----:B------:R-:W-:Y:S05]  /*3bb0*/  WARPSYNC.COLLECTIVE R178, `(.L_x_1666) ;  /* 0x00000000b2087348 */ /* 0x000fea0003c00000 */
[----:B------:R0:W1:Y:S02]  /*3bc0*/  SHFL.DOWN P6, R180, R181, R182, R183 ;  /* 0x080000b6b5b47389 */ /* 0x00006400000c00b7 */
[----:B01----:R-:W-:Y:S01]  /*3bd0*/  ENDCOLLECTIVE ;  /* 0x000000000000791b */ /* 0x003fe20003800000 */
.L_x_1666:
[----:B------:R-:W-:Y:S01]  /*3be0*/  FADD.FTZ R171, R170, R171 ;  /* 0x000000abaaab7221 */ /* 0x000fe20000010000 */
[----:B------:R-:W-:-:S04]  /*3bf0*/  HFMA2.MMA R182, -RZ, RZ, 0, 2.384185791015625e-07 ;  /* 0x00000004ffb67435 */ /* 0x000fc800000001ff */
[----:B------:R-:W-:Y:S02]  /*3c00*/  MOV R181, R171 ;  /* 0x000000ab00b57202 */ /* 0x000fe40000000f00 */
[----:B------:R-:W-:-:S07]  /*3c10*/  MOV R173, R180 ;  /* 0x000000b400ad7202 */ /* 0x000fce0000000f00 */
[----:B------:R-:W-:Y:S05]  /*3c20*/  WARPSYNC.COLLECTIVE R178, `(.L_x_1667) ;  /* 0x00000000b2087348 */ /* 0x000fea0003c00000 */
[----:B------:R0:W1:Y:S02]  /*3c30*/  SHFL.DOWN P6, R180, R181, R182, R183 ;  /* 0x080000b6b5b47389 */ /* 0x00006400000c00b7 */
[----:B01----:R-:W-:Y:S01]  /*3c40*/  ENDCOLLECTIVE ;  /* 0x000000000000791b */ /* 0x003fe20003800000 */
.L_x_1667:
[----:B------:R-:W-:-:S05]  /*3c50*/  FADD.FTZ R173, R172, R173 ;  /* 0x000000adacad7221 */ /* 0x000fca0000010000 */
[----:B------:R-:W-:Y:S02]  /*3c60*/  MOV R181, R173 ;  /* 0x000000ad00b57202 */ /* 0x000fe40000000f00 */
[----:B------:R-:W-:-:S07]  /*3c70*/  MOV R174, R180 ;  /* 0x000000b400ae7202 */ /* 0x000fce0000000f00 */
[----:B------:R-:W-:Y:S05]  /*3c80*/  WARPSYNC.COLLECTIVE R178, `(.L_x_1668) ;  /* 0x00000000b2087348 */ /* 0x000fea0003c00000 */
[----:B------:R0:W1:Y:S02]  /*3c90*/  SHFL.DOWN P6, R180, R181, R182, R183 ;  /* 0x080000b6b5b47389 */ /* 0x00006400000c00b7 */
[----:B01----:R-:W-:Y:S01]  /*3ca0*/  ENDCOLLECTIVE ;  /* 0x000000000000791b */ /* 0x003fe20003800000 */
.L_x_1668:
[----:B------:R-:W-:Y:S01]  /*3cb0*/  FADD.FTZ R174, R171, R174 ;  /* 0x000000aeabae7221 */ /* 0x000fe20000010000 */
[----:B------:R-:W-:-:S04]  /*3cc0*/  HFMA2.MMA R182, -RZ, RZ, 0, 1.1920928955078125e-07 ;  /* 0x00000002ffb67435 */ /* 0x000fc800000001ff */
[----:B------:R-:W-:Y:S02]  /*3cd0*/  MOV R181, R174 ;  /* 0x000000ae00b57202 */ /* 0x000fe40000000f00 */
[----:B------:R-:W-:-:S07]  /*3ce0*/  MOV R176, R180 ;  /* 0x000000b400b07202 */ /* 0x000fce0000000f00 */
[----:B------:R-:W-:Y:S05]  /*3cf0*/  WARPSYNC.COLLECTIVE R178, `(.L_x_1669) ;  /* 0x00000000b2087348 */ /* 0x000fea0003c00000 */
[----:B------:R0:W1:Y:S02]  /*3d00*/  SHFL.DOWN P6, R180, R181, R182, R183 ;  /* 0x080000b6b5b47389 */ /* 0x00006400000c00b7 */
[----:B01----:R-:W-:Y:S01]  /*3d10*/  ENDCOLLECTIVE ;  /* 0x000000000000791b */ /* 0x003fe20003800000 */
.L_x_1669:
[----:B------:R-:W-:-:S05]  /*3d20*/  FADD.FTZ R176, R173, R176 ;  /* 0x000000b0adb07221 */ /* 0x000fca0000010000 */
[----:B------:R-:W-:Y:S02]  /*3d30*/  MOV R181, R176 ;  /* 0x000000b000b57202 */ /* 0x000fe40000000f00 */
[----:B------:R-:W-:-:S07]  /*3d40*/  MOV R175, R180 ;  /* 0x000000b400af7202 */ /* 0x000fce0000000f00 */
[----:B------:R-:W-:Y:S05]  /*3d50*/  WARPSYNC.COLLECTIVE R178, `(.L_x_1670) ;  /* 0x00000000b2087348 */ /* 0x000fea0003c00000 */
[----:B------:R0:W1:Y:S02]  /*3d60*/  SHFL.DOWN P6, R180, R181, R182, R183 ;  /* 0x080000b6b5b47389 */ /* 0x00006400000c00b7 */
[----:B01----:R-:W-:Y:S01]  /*3d70*/  ENDCOLLECTIVE ;  /* 0x000000000000791b */ /* 0x003fe20003800000 */
.L_x_1670:
[----:B------:R-:W-:Y:S01]  /*3d80*/  FADD.FTZ R175, R174, R175 ;  /* 0x000000afaeaf7221 */ /* 0x000fe20000010000 */
[----:B------:R-:W-:-:S04]  /*3d90*/  HFMA2.MMA R182, -RZ, RZ, 0, 5.9604644775390625e-08 ;  /* 0x00000001ffb67435 */ /* 0x000fc800000001ff */
[----:B------:R-:W-:Y:S02]  /*3da0*/  MOV R181, R175 ;  /* 0x000000af00b57202 */ /* 0x000fe40000000f00 */
[----:B------:R-:W-:-:S07]  /*3db0*/  MOV R177, R180 ;  /* 0x000000b400b17202 */ /* 0x000fce0000000f00 */
[----:B------:R-:W-:Y:S05]  /*3dc0*/  WARPSYNC.COLLECTIVE R178, `(.L_x_1671) ;  /* 0x00000000b2087348 */ /* 0x000fea0003c00000 */
[----:B------:R0:W1:Y:S02]  /*3dd0*/  SHFL.DOWN P6, R180, R181, R182, R183 ;  /* 0x080000b6b5b47389 */ /* 0x00006400000c00b7 */
[----:B01----:R-:W-:Y:S01]  /*3de0*/  ENDCOLLECTIVE ;  /* 0x000000000000791b */ /* 0x003fe20003800000 */
.L_x_1671:
[----:B------:R-:W-:-:S05]  /*3df0*/  FADD.FTZ R177, R176, R177 ;  /* 0x000000b1b0b17221 */ /* 0x000fca0000010000 */
[----:B------:R-:W-:Y:S02]  /*3e00*/  MOV R181, R177 ;  /* 0x000000b100b57202 */ /* 0x000fe40000000f00 */
[----:B------:R-:W-:-:S07]  /*3e10*/  MOV R212, R180 ;  /* 0x000000b400d47202 */ /* 0x000fce0000000f00 */
[----:B------:R-:W-:Y:S05]  /*3e20*/  WARPSYNC.COLLECTIVE R178, `(.L_x_1672) ;  /* 0x00000000b2087348 */ /* 0x000fea0003c00000 */
[----:B------:R0:W1:Y:S02]  /*3e30*/  SHFL.DOWN P6, R180, R181, R182, R183 ;  /* 0x080000b6b5b47389 */ /* 0x00006400000c00b7 */
[----:B01----:R-:W-:Y:S01]  /*3e40*/  ENDCOLLECTIVE ;  /* 0x000000000000791b */ /* 0x003fe20003800000 */
.L_x_1672:
[----:B------:R-:W-:Y:S01]  /*3e50*/  MOV R170, R180 ;  /* 0x000000b400aa7202 */ /* 0x000fe20000000f00 */
[----:B------:R-:W-:Y:S06]  /*3e60*/  BRA `(.L_x_1673) ;  /* 0xffffffe000947947 */ /* 0x000fec000383ffff */
.L_x_1674:
        /* <DEDUP_REMOVED lines=9> */
.L_x_3925:


//--------------------- .text._ZN10layer_norm31ln_parallel_residual_bwd_kernelINS_13Kernel_traitsIf13__nv_bfloat16fS2_fjLj5120ELj1ELj1ELj8ELj8ENS_18Kernel_traits_baseILj5120EfS2_fS2_fjLj256EEEEELb0ELb0ELb1EEEvNS_9BwdParamsE --------------------------
	.section	.text._ZN10layer_norm31ln_parallel_residual_bwd_kernelINS_13Kernel_traitsIf13__nv_bfloat16fS2_fjLj5120ELj1ELj1ELj8ELj8ENS_18Kernel_traits_baseILj5120EfS2_fS2_fjLj256EEEEELb0ELb0ELb1EEEvNS_9BwdParamsE,"ax",@progbits
	.align	128
        .global         _ZN10layer_norm31ln_parallel_residual_bwd_kernelINS_13Kernel_traitsIf13__nv_bfloat16fS2_fjLj5120ELj1ELj1ELj8ELj8ENS_18Kernel_traits_baseILj5120EfS2_fS2_fjLj256EEEEELb0ELb0ELb1EEEvNS_9BwdParamsE
        .type           _ZN10layer_norm31ln_parallel_residual_bwd_kernelINS_13Kernel_traitsIf13__nv_bfloat16fS2_fjLj5120ELj1ELj1ELj8ELj8ENS_18Kernel_traits_baseILj5120EfS2_fS2_fjLj256EEEEELb0ELb0ELb1EEEvNS_9BwdParamsE,@function
        .size           _ZN10layer_norm31ln_parallel_residual_bwd_kernelINS_13Kernel_traitsIf13__nv_bfloat16fS2_fjLj5120ELj1ELj1ELj8ELj8ENS_18Kernel_traits_baseILj5120EfS2_fS2_fjLj256EEEEELb0ELb0ELb1EEEvNS_9BwdParamsE,(.L_x_3926 - _ZN10layer_norm31ln_parallel_residual_bwd_kernelINS_13Kernel_traitsIf13__nv_bfloat16fS2_fjLj5120ELj1ELj1ELj8ELj8ENS_18Kernel_traits_baseILj5120EfS2_fS2_fjLj256EEEEELb0ELb0ELb1EEEvNS_9BwdParamsE)
        .other          _ZN10layer_norm31ln_parallel_residual_bwd_kernelINS_13Kernel_traitsIf13__nv_bfloat16fS2_fjLj5120ELj1ELj1ELj8ELj8ENS_18Kernel_traits_baseILj5120EfS2_fS2_fjLj256EEEEELb0ELb0ELb1EEEvNS_9BwdParamsE,@"STO_CUDA_ENTRY STV_DEFAULT"
_ZN10layer_norm31ln_parallel_residual_bwd_kernelINS_13Kernel_traitsIf13__nv_bfloat16fS2_fjLj5120ELj1ELj1ELj8ELj8ENS_18Kernel_traits_baseILj5120EfS2_fS2_fjLj256EEEEELb0ELb0ELb1EEEvNS_9BwdParamsE:
.text._ZN10layer_norm31ln_parallel_residual_bwd_kernelINS_13Kernel_traitsIf13__nv_bfloat16fS2_fjLj5120ELj1ELj1ELj8ELj8ENS_18Kernel_traits_baseILj5120EfS2_fS2_fjLj256EEEEELb0ELb0ELb1EEEvNS_9BwdParamsE:
        /* <DEDUP_REMOVED lines=56> */
.L_x_1675:
[----:B------:R-:W-:Y:S01]  /*0380*/  SHF.L.U32 R2, R0, 0x4, RZ ;  /* 0x0000000400027819 */ /* 0x000fe200000006ff */
[----:B------:R-:W-:Y:S01]  /*0390*/  ULDC.64 UR4, c[0x0][0x260] ;  /* 0x0000980000047ab9 */ /* 0x000fe20000000a00 */
[----:B------:R-:W-:Y:S02]  /*03a0*/  ULDC.64 UR8, c[0x0][0x268] ;  /* 0x00009a0000087ab9 */ /* 0x000fe40000000a00 */
[----:B------:R-:W-:-:S04]  /*03b0*/  LOP3.LUT R4, R2, 0xff0, RZ, 0xc0, !PT ;  /* 0x00000ff002047812 */ /* 0x000fc800078ec0ff */
[C---:B------:R-:W-:Y:S02]  /*03c0*/  IADD3 R2, P0, R4.reuse, UR4, RZ ;  /* 0x0000000404027c10 */ /* 0x040fe4000ff1e0ff */
[----:B------:R-:W-:Y:S02]  /*03d0*/  IADD3 R4, P1, R4, UR8, RZ ;  /* 0x0000000804047c10 */ /* 0x000fe4000ff3e0ff */
[----:B------:R-:W-:Y:S01]  /*03e0*/  IADD3.X R3, RZ, UR5, RZ, P0, !PT ;  /* 0x00000005ff037c10 */ /* 0x000fe200087fe4ff */
[----:B------:R-:W-:Y:S01]  /*03f0*/  ULDC.64 UR4, c[0x0][0x2c8] ;  /* 0x0000b20000047ab9 */ /* 0x000fe20000000a00 */
[----:B------:R-:W-:Y:S02]  /*0400*/  IADD3.X R5, RZ, UR9, RZ, P1, !PT ;  /* 0x00000009ff057c10 */ /* 0x000fe40008ffe4ff */
[----:B------:R-:W-:Y:S01]  /*0410*/  ISETP.NE.U32.AND P0, PT, RZ, UR4, PT ;  /* 0x00000004ff007c0c */ /* 0x000fe2000bf05070 */
[----:B------:R-:W-:Y:S01]  /*0420*/  ULDC.U8 UR4, c[0x0][0x2a0] ;  /* 0x0000a80000047ab9 */ /* 0x000fe20000000000 */
[----:B------:R-:W-:Y:S01]  /*0430*/  HFMA2.MMA R210, -RZ, RZ, 0, 5.9604644775390625e-08 ;  /* 0x00000001ffd27435 */ /* 0x000fe200000001ff */
[----:B------:R-:W5:Y:S01]  /*0440*/  LDG.E.128 R80, desc[UR6][R2.64] ;  /* 0x0000000602507981 */ /* 0x000f62000c1e1d00 */
[----:B------:R-:W-:Y:S01]  /*0450*/  HFMA2.MMA R197, -RZ, RZ, 0, 0 ;  /* 0x00000000ffc57435 */ /* 0x000fe200000001ff */
[----:B------:R-:W-:-:S02]  /*0460*/  ISETP.NE.AND.EX P0, PT, RZ, UR5, PT, P0 ;  /* 0x00000005ff007c0c */ /* 0x000fc4000bf05300 */
[----:B------:R-:W-:Y:S01]  /*0470*/  CS2R R132, SRZ ;  /* 0x0000000000847805 */ /* 0x000fe2000001ff00 */
[----:B------:R-:W5:Y:S01]  /*0480*/  LDG.E.128 R76, desc[UR6][R2.64+0x1000] ;  /* 0x00100006024c7981 */ /* 0x000f62000c1e1d00 */
[----:B------:R-:W-:Y:S02]  /*0490*/  CS2R R6, SRZ ;  /* 0x0000000000067805 */ /* 0x000fe4000001ff00 */
[----:B------:R-:W-:Y:S02]  /*04a0*/  CS2R R42, SRZ ;  /* 0x00000000002a7805 */ /* 0x000fe4000001ff00 */
[----:B------:R-:W-:Y:S01]  /*04b0*/  CS2R R8, SRZ ;  /* 0x0000000000087805 */ /* 0x000fe2000001ff00 */
[----:B------:R-:W5:Y:S01]  /*04c0*/  LDG.E.128 R72, desc[UR6][R2.64+0x2000] ;  /* 0x0020000602487981 */ /* 0x000f62000c1e1d00 */
[----:B------:R-:W-:Y:S02]  /*04d0*/  CS2R R10, SRZ ;  /* 0x00000000000a7805 */ /* 0x000fe4000001ff00 */
[----:B------:R-:W-:-:S02]  /*04e0*/  CS2R R12, SRZ ;  /* 0x00000000000c7805 */ /* 0x000fc4000001ff00 */
[----:B------:R-:W-:Y:S01]  /*04f0*/  CS2R R14, SRZ ;  /* 0x00000000000e7805 */ /* 0x000fe2000001ff00 */
[----:B------:R-:W5:Y:S01]  /*0500*/  LDG.E.128 R68, desc[UR6][R2.64+0x3000] ;  /* 0x0030000602447981 */ /* 0x000f62000c1e1d00 */
[----:B------:R-:W-:Y:S02]  /*0510*/  CS2R R16, SRZ ;  /* 0x0000000000107805 */ /* 0x000fe4000001ff00 */
[----:B------:R-:W-:Y:S02]  /*0520*/  CS2R R138, SRZ ;  /* 0x00000000008a7805 */ /* 0x000fe4000001ff00 */
[----:B------:R-:W-:Y:S01]  /*0530*/  CS2R R146, SRZ ;  /* 0x0000000000927805 */ /* 0x000fe2000001ff00 */
[----:B------:R0:W5:Y:S01]  /*0540*/  LDG.E.128 R64, desc[UR6][R2.64+0x4000] ;  /* 0x0040000602407981 */ /* 0x000162000c1e1d00 */
[----:B------:R-:W-:Y:S02]  /*0550*/  CS2R R142, SRZ ;  /* 0x00000000008e7805 */ /* 0x000fe4000001ff00 */
[----:B------:R-:W-:-:S02]  /*0560*/  CS2R R184, SRZ ;  /* 0x0000000000b87805 */ /* 0x000fc4000001ff00 */
        /* <DEDUP_REMOVED lines=17> */
[----:B------:R1:W5:Y:S01]  /*0680*/  LDG.E.128 R44, desc[UR6][R4.64+0x4000] ;  /* 0x00400006042c7981 */ /* 0x000362000c1e1d00 */
        /* <DEDUP_REMOVED lines=11> */
[----:B0-----:R-:W-:Y:S02]  /*0740*/  CS2R R2, SRZ ;  /* 0x0000000000027805 */ /* 0x001fe4000001ff00 */
[----:B------:R-:W-:Y:S02]  /*0750*/  CS2R R38, SRZ ;  /* 0x0000000000267805 */ /* 0x000fe4000001ff00 */
[----:B-1----:R-:W-:Y:S02]  /*0760*/  CS2R R4, SRZ ;  /* 0x0000000000047805 */ /* 0x002fe4000001ff00 */
[----:B------:R-:W-:Y:S02]  /*0770*/  CS2R R36, SRZ ;  /* 0x0000000000247805 */ /* 0x000fe4000001ff00 */
[----:B------:R-:W-:Y:S02]  /*0780*/  LOP3.LUT R198, R0, 0xff, RZ, 0xc0, !PT ;  /* 0x000000ff00c67812 */ /* 0x000fe400078ec0ff */
[----:B------:R-:W-:-:S07]  /*0790*/  MOV R206, UR4 ;  /* 0x0000000400ce7c02 */ /* 0x000fce0008000f00 */
.L_x_1684:
        /* <DEDUP_REMOVED lines=26> */
[----:B------:R-:W2:Y:S01]  /*0940*/  LDG.E.128 R112, desc[UR6][R112.64] ;  /* 0x0000000670707981 */ /* 0x000ea2000c1e1d00 */
[----:B------:R-:W0:Y:S01]  /*0950*/  @P0 LDC.64 R176, c[0x0][0x2c8] ;  /* 0x0000b200ffb00b82 */ /* 0x000e220000000a00 */
        /* <DEDUP_REMOVED lines=8> */
[----:B------:R-:W2:Y:S04]  /*09e0*/  LDG.E.128 R116, desc[UR6][R116.64] ;  /* 0x0000000674747981 */ /* 0x000ea8000c1e1d00 */
[----:B------:R-:W2:Y:S01]  /*09f0*/  LDG.E.64 R162, desc[UR6][R162.64] ;  /* 0x00000006a2a27981 */ /* 0x000ea2000c1e1b00 */
[----:B------:R-:W-:-:S05]  /*0a00*/  IADD3 R199, R209, 0x300, RZ ;  /* 0x00000300d1c77810 */ /* 0x000fca0007ffe0ff */
[----:B------:R-:W-:-:S04]  /*0a10*/  IMAD.WIDE.U32 R168, R199, 0x8, R170 ;  /* 0x00000008c7a87825 */ /* 0x000fc800078e00aa */
[C---:B------:R-:W-:Y:S02]  /*0a20*/  IMAD.WIDE.U32 R120, R199.reuse, 0x10, R124 ;  /* 0x00000010c7787825 */ /* 0x040fe400078e007c */
[----:B------:R-:W2:Y:S02]  /*0a30*/  LDG.E.64 R168, desc[UR6][R168.64] ;  /* 0x00000006a8a87981 */ /* 0x000ea4000c1e1b00 */
[----:B------:R-:W-:Y:S02]  /*0a40*/  IMAD.WIDE.U32 R166, R199, 0x8, R172 ;  /* 0x00000008c7a67825 */ /* 0x000fe400078e00ac */
[----:B------:R-:W2:Y:S01]  /*0a50*/  LDG.E.128 R120, desc[UR6][R120.64] ;  /* 0x0000000678787981 */ /* 0x000ea2000c1e1d00 */
[----:B------:R-:W-:-:S03]  /*0a60*/  IADD3 R201, R209, 0x400, RZ ;  /* 0x00000400d1c97810 */ /* 0x000fc60007ffe0ff */
[----:B------:R-:W2:Y:S02]  /*0a70*/  LDG.E.64 R166, desc[UR6][R166.64] ;  /* 0x00000006a6a67981 */ /* 0x000ea4000c1e1b00 */
        /* <DEDUP_REMOVED lines=9> */
[----:B-----5:R1:W5:Y:S04]  /*0b10*/  @P0 LDG.E.128 R84, desc[UR6][R174.64] ;  /* 0x00000006ae540981 */ /* 0x020368000c1e1d00 */
[----:B------:R3:W5:Y:S01]  /*0b20*/  @P0 LDG.E.128 R88, desc[UR6][R178.64] ;  /* 0x00000006b2580981 */ /* 0x000762000c1e1d00 */
[----:B0-----:R-:W-:-:S04]  /*0b30*/  @P0 IMAD.WIDE.U32 R182, R205, 0x10, R182 ;  /* 0x00000010cdb60825 */ /* 0x001fc800078e00b6 */
[----:B------:R-:W-:Y:S01]  /*0b40*/  @P0 IMAD.WIDE.U32 R180, R199, 0x10, R180 ;  /* 0x00000010c7b40825 */ /* 0x000fe200078e00b4 */
[----:B------:R-:W5:Y:S03]  /*0b50*/  @P0 LDG.E.128 R92, desc[UR6][R182.64] ;  /* 0x00000006b65c0981 */ /* 0x000f66000c1e1d00 */
[----:B------:R-:W-:Y:S01]  /*0b60*/  @P0 IMAD.WIDE.U32 R176, R201, 0x10, R176 ;  /* 0x00000010c9b00825 */ /* 0x000fe200078e00b0 */
[----:B------:R-:W5:Y:S04]  /*0b70*/  @P0 LDG.E.128 R96, desc[UR6][R180.64] ;  /* 0x00000006b4600981 */ /* 0x000f68000c1e1d00 */
[----:B------:R0:W5:Y:S01]  /*0b80*/  @P0 LDG.E.128 R100, desc[UR6][R176.64] ;  /* 0x00000006b0640981 */ /* 0x000162000c1e1d00 */
[----:B----4-:R-:W-:-:S05]  /*0b90*/  FSEL R212, R208, RZ, !P2 ;  /* 0x000000ffd0d47208 */ /* 0x010fca0005000000 */
[C---:B------:R-:W-:Y:S01]  /*0ba0*/  FADD.FTZ R211, -R212.reuse, R108 ;  /* 0x0000006cd4d37221 */ /* 0x040fe20000010100 */
[C---:B------:R-:W-:Y:S01]  /*0bb0*/  FADD.FTZ R213, -R212.reuse, R109 ;  /* 0x0000006dd4d57221 */ /* 0x040fe20000010100 */
[----:B------:R-:W-:Y:S01]  /*0bc0*/  FADD.FTZ R215, -R212, R110 ;  /* 0x0000006ed4d77221 */ /* 0x000fe20000010100 */
[----:B--2---:R-:W-:Y:S02]  /*0bd0*/  MOV R108, R154 ;  /* 0x0000009a006c7202 */ /* 0x004fe40000000f00 */
[--C-:B-1----:R-:W-:Y:S02]  /*0be0*/  SHF.R.U64 R174, R154, 0x10, R155.reuse ;  /* 0x000000109aae7819 */ /* 0x102fe4000000129b */
[----:B------:R-:W-:Y:S02]  /*0bf0*/  MOV R109, R155 ;  /* 0x0000009b006d7202 */ /* 0x000fe40000000f00 */
[----:B---3--:R-:W-:Y:S02]  /*0c00*/  SHF.R.U32.HI R179, RZ, 0x10, R155 ;  /* 0x00000010ffb37819 */ /* 0x008fe4000001169b */
[----:B------:R-:W-:-:S02]  /*0c10*/  SHF.R.U64 R155, R156, 0x10, R157 ;  /* 0x000000109c9b7819 */ /* 0x000fc4000000129d */
[----:B------:R-:W-:Y:S02]  /*0c20*/  SHF.L.U32 R175, R108, 0x10, RZ ;  /* 0x000000106caf7819 */ /* 0x000fe400000006ff */
[----:B------:R-:W-:Y:S02]  /*0c30*/  SHF.L.U32 R108, R155, 0x10, RZ ;  /* 0x000000109b6c7819 */ /* 0x000fe400000006ff */
[----:B------:R-:W-:Y:S01]  /*0c40*/  MOV R110, R156 ;  /* 0x0000009c006e7202 */ /* 0x000fe20000000f00 */
[----:B------:R-:W-:Y:S01]  /*0c50*/  FMUL.FTZ R178, R204, R213 ;  /* 0x000000d5ccb27220 */ /* 0x000fe20000410000 */
[----:B------:R-:W-:Y:S01]  /*0c60*/  FADD.FTZ R217, -R212, R111 ;  /* 0x0000006fd4d97221 */ /* 0x000fe20000010100 */
[----:B------:R-:W-:Y:S01]  /*0c70*/  MOV R111, R157 ;  /* 0x0000009d006f7202 */ /* 0x000fe20000000f00 */
[----:B------:R-:W-:Y:S01]  /*0c80*/  FADD.FTZ R188, R108, R188 ;  /* 0x000000bc6cbc7221 */ /* 0x000fe20000010000 */
[----:B------:R-:W-:Y:S01]  /*0c90*/  SHF.R.U32.HI R156, RZ, 0x10, R157 ;  /* 0x00000010ff9c7819 */ /* 0x000fe2000001169d */
[----:B------:R-:W-:Y:S01]  /*0ca0*/  IMAD.U32 R157, R174, 0x10000, RZ ;  /* 0x00010000ae9d7824 */ /* 0x000fe200078e00ff */
[----:B------:R-:W-:Y:S01]  /*0cb0*/  SHF.L.U32 R110, R110, 0x10, RZ ;  /* 0x000000106e6e7819 */ /* 0x000fe200000006ff */
[-C--:B------:R-:W-:Y:S01]  /*0cc0*/  FFMA.FTZ R189, R178, R108.reuse, R189 ;  /* 0x0000006cb2bd7223 */ /* 0x080fe200000100bd */
[----:B------:R-:W-:Y:S01]  /*0cd0*/  FMUL.FTZ R108, R61, R108 ;  /* 0x0000006c3d6c7220 */ /* 0x000fe20000410000 */
[----:B------:R-:W-:Y:S01]  /*0ce0*/  FMUL.FTZ R154, R204, R211 ;  /* 0x000000d3cc9a7220 */ /* 0x000fe20000410000 */
        /* <DEDUP_REMOVED lines=12> */
[----:B------:R-:W-:-:S02]  /*0db0*/  FMUL.FTZ R108, R63, R108 ;  /* 0x0000006c3f6c7220 */ /* 0x000fc40000410000 */
[-C--:B------:R-:W-:Y:S01]  /*0dc0*/  FFMA.FTZ R153, R174, R155.reuse, R153 ;  /* 0x0000009bae997223 */ /* 0x080fe20000010099 */
[----:B------:R-:W-:Y:S01]  /*0dd0*/  FADD.FTZ R152, R155, R152 ;  /* 0x000000989b987221 */ /* 0x000fe20000010000 */
[----:B------:R-:W-:Y:S01]  /*0de0*/  FFMA.FTZ R155, R83, R155, R108 ;  /* 0x0000009b539b7223 */ /* 0x000fe2000001006c */
[C---:B------:R-:W-:Y:S01]  /*0df0*/  FADD.FTZ R179, -R212.reuse, R114 ;  /* 0x00000072d4b37221 */ /* 0x040fe20000010100 */
[----:B------:R-:W-:Y:S01]  /*0e00*/  MOV R108, R158 ;  /* 0x0000009e006c7202 */ /* 0x000fe20000000f00 */
[----:B------:R-:W-:Y:S01]  /*0e10*/  FADD.FTZ R113, -R212, R113 ;  /* 0x00000071d4717221 */ /* 0x000fe20000010100 */
[----:B------:R-:W-:Y:S01]  /*0e20*/  SHF.R.U64 R114, R160, 0x10, R161 ;  /* 0x00000010a0727819 */ /* 0x000fe200000012a1 */
[----:B0-----:R-:W-:Y:S01]  /*0e30*/  FMUL.FTZ R176, R204, R215 ;  /* 0x000000d7ccb07220 */ /* 0x001fe20000410000 */
[----:B------:R-:W-:Y:S02]  /*0e40*/  SHF.L.U32 R111, R111, 0x10, RZ ;  /* 0x000000106f6f7819 */ /* 0x000fe400000006ff */
[----:B------:R-:W-:Y:S01]  /*0e50*/  SHF.L.U32 R183, R108, 0x10, RZ ;  /* 0x000000106cb77819 */ /* 0x000fe200000006ff */
[----:B------:R-:W-:Y:S01]  /*0e60*/  FMUL.FTZ R208, R204, R113 ;  /* 0x00000071ccd07220 */ /* 0x000fe20000410000 */
[----:B------:R-:W-:-:S02]  /*0e70*/  SHF.R.U64 R181, R158, 0x10, R159 ;  /* 0x000000109eb57819 */ /* 0x000fc4000000129f */
[----:B------:R-:W-:Y:S01]  /*0e80*/  SHF.L.U32 R108, R114, 0x10, RZ ;  /* 0x00000010726c7819 */ /* 0x000fe200000006ff */
[-C--:B------:R-:W-:Y:S01]  /*0e90*/  FFMA.FTZ R185, R176, R111.reuse, R185 ;  /* 0x0000006fb0b97223 */ /* 0x080fe200000100b9 */
[----:B------:R-:W-:Y:S01]  /*0ea0*/  SHF.L.U32 R109, R109, 0x10, RZ ;  /* 0x000000106d6d7819 */ /* 0x000fe200000006ff */
[----:B------:R-:W-:Y:S01]  /*0eb0*/  FADD.FTZ R184, R111, R184 ;  /* 0x000000b86fb87221 */ /* 0x000fe20000010000 */
[----:B------:R-:W-:Y:S01]  /*0ec0*/  SHF.L.U32 R181, R181, 0x10, RZ ;  /* 0x00000010b5b57819 */ /* 0x000fe200000006ff */
[----:B------:R-:W-:Y:S01]  /*0ed0*/  FMUL.FTZ R111, R62, R111 ;  /* 0x0000006f3e6f7220 */ /* 0x000fe20000410000 */
[----:B------:R-:W-:Y:S01]  /*0ee0*/  FFMA.FTZ R143, R208, R108, R143 ;  /* 0x0000006cd08f7223 */ /* 0x000fe2000001008f */
[----:B------:R-:W-:Y:S01]  /*0ef0*/  FADD.FTZ R142, R108, R142 ;  /* 0x0000008e6c8e7221 */ /* 0x000fe20000010000 */
[----:B------:R-:W-:Y:S01]  /*0f00*/  FFMA.FTZ R193, R154, R110, R193 ;  /* 0x0000006e9ac17223 */ /* 0x000fe200000100c1 */
[----:B------:R-:W-:Y:S01]  /*0f10*/  FADD.FTZ R192, R110, R192 ;  /* 0x000000c06ec07221 */ /* 0x000fe20000010000 */
[C---:B------:R-:W-:Y:S01]  /*0f20*/  FADD.FTZ R177, -R212.reuse, R112 ;  /* 0x00000070d4b17221 */ /* 0x040fe20000010100 */
[----:B------:R-:W-:Y:S01]  /*0f30*/  FMUL.FTZ R108, R57, R108 ;  /* 0x0000006c396c7220 */ /* 0x000fe20000410000 */
[----:B------:R-:W-:Y:S01]  /*0f40*/  MOV R110, R160 ;  /* 0x000000a0006e7202 */ /* 0x000fe20000000f00 */
[----:B------:R-:W-:Y:S01]  /*0f50*/  FADD.FTZ R115, -R212, R115 ;  /* 0x00000073d4737221 */ /* 0x000fe20000010100 */
[----:B------:R-:W-:Y:S01]  /*0f60*/  SHF.R.U32.HI R112, RZ, 0x10, R161 ;  /* 0x00000010ff707819 */ /* 0x000fe200000116a1 */
[-C--:B------:R-:W-:Y:S01]  /*0f70*/  FFMA.FTZ R187, R176, R109.reuse, R187 ;  /* 0x0000006db0bb7223 */ /* 0x080fe200000100bb */
[----:B------:R-:W-:Y:S01]  /*0f80*/  FADD.FTZ R186, R109, R186 ;  /* 0x000000ba6dba7221 */ /* 0x000fe20000010000 */
[----:B------:R-:W-:Y:S01]  /*0f90*/  FFMA.FTZ R156, R82, R109, R111 ;  /* 0x0000006d529c7223 */ /* 0x000fe2000001006f */
[----:B------:R-:W-:Y:S01]  /*0fa0*/  FFMA.FTZ R145, R208, R181, R145 ;  /* 0x000000b5d0917223 */ /* 0x000fe20000010091 */
[----:B------:R-:W-:Y:S01]  /*0fb0*/  FADD.FTZ R144, R181, R144 ;  /* 0x00000090b5907221 */ /* 0x000fe20000010000 */
[----:B------:R-:W-:Y:S01]  /*0fc0*/  MOV R109, R159 ;  /* 0x0000009f006d7202 */ /* 0x000fe20000000f00 */
[----:B------:R-:W-:Y:S01]  /*0fd0*/  FFMA.FTZ R181, R77, R181, R108 ;  /* 0x000000b54db57223 */ /* 0x000fe2000001006c */
[----:B------:R-:W-:Y:S01]  /*0fe0*/  SHF.R.U32.HI R159, RZ, 0x10, R159 ;  /* 0x00000010ff9f7819 */ /* 0x000fe2000001169f */
[----:B------:R-:W-:Y:S01]  /*0ff0*/  FMUL.FTZ R158, R204, R177 ;  /* 0x000000b1cc9e7220 */ /* 0x000fe20000410000 */
[----:B------:R-:W-:Y:S01]  /*1000*/  SHF.L.U32 R110, R110, 0x10, RZ ;  /* 0x000000106e6e7819 */ /* 0x000fe200000006ff */
[----:B------:R-:W-:Y:S01]  /*1010*/  FMUL.FTZ R180, R204, R115 ;  /* 0x00000073ccb47220 */ /* 0x000fe20000410000 */
[----:B------:R-:W-:Y:S01]  /*1020*/  SHF.L.U32 R108, R112, 0x10, RZ ;  /* 0x00000010706c7819 */ /* 0x000fe200000006ff */
[----:B------:R-:W-:-:S02]  /*1030*/  IMAD.U32 R159, R159, 0x10000, RZ ;  /* 0x000100009f9f7824 */ /* 0x000fc400078e00ff */
[-C--:B------:R-:W-:Y:S01]  /*1040*/  FFMA.FTZ R147, R158, R110.reuse, R147 ;  /* 0x0000006e9e937223 */ /* 0x080fe20000010093 */
[----:B------:R-:W-:Y:S01]  /*1050*/  FADD.FTZ R146, R110, R146 ;  /* 0x000000926e927221 */ /* 0x000fe20000010000 */
[----:B------:R-:W-:Y:S01]  /*1060*/  FMUL.FTZ R113, R56, R110 ;  /* 0x0000006e38717220 */ /* 0x000fe20000410000 */
[-C--:B------:R-:W-:Y:S01]  /*1070*/  FFMA.FTZ R135, R180, R108.reuse, R135 ;  /* 0x0000006cb4877223 */ /* 0x080fe20000010087 */
[----:B------:R-:W-:Y:S01]  /*1080*/  FADD.FTZ R17, R108, R17 ;  /* 0x000000116c117221 */ /* 0x000fe20000010000 */
[----:B------:R-:W-:Y:S01]  /*1090*/  FMUL.FTZ R108, R59, R108 ;  /* 0x0000006c3b6c7220 */ /* 0x000fe20000410000 */
[----:B------:R-:W-:Y:S01]  /*10a0*/  MOV R110, R164 ;  /* 0x000000a4006e7202 */ /* 0x000fe20000000f00 */
[----:B------:R-:W-:Y:S01]  /*10b0*/  FFMA.FTZ R149, R158, R183, R149 ;  /* 0x000000b79e957223 */ /* 0x000fe20000010095 */
[----:B------:R-:W-:Y:S01]  /*10c0*/  SHF.R.U64 R114, R164, 0x10, R165 ;  /* 0x00000010a4727819 */ /* 0x000fe200000012a5 */
[----:B------:R-:W-:Y:S01]  /*10d0*/  FADD.FTZ R148, R183, R148 ;  /* 0x00000094b7947221 */ /* 0x000fe20000010000 */
[----:B------:R-:W-:Y:S01]  /*10e0*/  FADD.FTZ R117, -R212, R117 ;  /* 0x00000075d4757221 */ /* 0x000fe20000010100 */
[----:B------:R-:W-:Y:S01]  /*10f0*/  MOV R111, R161 ;  /* 0x000000a1006f7202 */ /* 0x000fe20000000f00 */
[----:B------:R-:W-:Y:S01]  /*1100*/  FFMA.FTZ R183, R76, R183, R113 ;  /* 0x000000b74cb77223 */ /* 0x000fe20000010071 */
[-C--:B------:R-:W-:Y:S01]  /*1110*/  FFMA.FTZ R137, R180, R159.reuse, R137 ;  /* 0x0000009fb4897223 */ /* 0x080fe20000010089 */
[----:B------:R-:W-:Y:S01]  /*1120*/  FADD.FTZ R136, R159, R136 ;  /* 0x000000889f887221 */ /* 0x000fe20000010000 */
[----:B------:R-:W-:Y:S01]  /*1130*/  FFMA.FTZ R159, R79, R159, R108 ;  /* 0x0000009f4f9f7223 */ /* 0x000fe2000001006c */
[----:B------:R-:W-:Y:S01]  /*1140*/  SHF.L.U32 R113, R110, 0x10, RZ ;  /* 0x000000106e717819 */ /* 0x000fe200000006ff */
[----:B------:R-:W-:Y:S01]  /*1150*/  FADD.FTZ R213, -R212, R116 ;  /* 0x00000074d4d57221 */ /* 0x000fe20000010100 */
[----:B------:R-:W-:Y:S01]  /*1160*/  MOV R108, R162 ;  /* 0x000000a2006c7202 */ /* 0x000fe20000000f00 */
[----:B------:R-:W-:Y:S01]  /*1170*/  FMUL.FTZ R216, R204, R117 ;  /* 0x00000075ccd87220 */ /* 0x000fe20000410000 */
[----:B------:R-:W-:-:S02]  /*1180*/  SHF.L.U32 R110, R114, 0x10, RZ ;  /* 0x00000010726e7819 */ /* 0x000fc400000006ff */
[----:B------:R-:W-:Y:S01]  /*1190*/  SHF.R.U64 R116, R162, 0x10, R163 ;  /* 0x00000010a2747819 */ /* 0x000fe200000012a3 */
[----:B------:R-:W-:Y:S01]  /*11a0*/  FMUL.FTZ R206, R204, R179 ;  /* 0x000000b3ccce7220 */ /* 0x000fe20000410000 */
[----:B------:R-:W-:Y:S01]  /*11b0*/  SHF.L.U32 R111, R111, 0x10, RZ ;  /* 0x000000106f6f7819 */ /* 0x000fe200000006ff */
[-C--:B------:R-:W-:Y:S01]  /*11c0*/  FFMA.FTZ R25, R216, R110.reuse, R25 ;  /* 0x0000006ed8197223 */ /* 0x080fe20000010019 */
[----:B------:R-:W-:Y:S01]  /*11d0*/  SHF.L.U32 R211, R108, 0x10, RZ ;  /* 0x000000106cd37819 */ /* 0x000fe200000006ff */
[----:B------:R-:W-:Y:S01]  /*11e0*/  FADD.FTZ R16, R110, R16 ;  /* 0x000000106e107221 */ /* 0x000fe20000010000 */
[----:B------:R-:W-:Y:S01]  /*11f0*/  SHF.L.U32 R108, R116, 0x10, RZ ;  /* 0x00000010746c7819 */ /* 0x000fe200000006ff */
[----:B------:R-:W-:Y:S01]  /*1200*/  FMUL.FTZ R110, R53, R110 ;  /* 0x0000006e356e7220 */ /* 0x000fe20000410000 */
[----:B------:R-:W-:Y:S01]  /*1210*/  SHF.L.U32 R109, R109, 0x10, RZ ;  /* 0x000000106d6d7819 */ /* 0x000fe200000006ff */
[-C--:B------:R-:W-:Y:S01]  /*1220*/  FFMA.FTZ R139, R206, R111.reuse, R139 ;  /* 0x0000006fce8b7223 */ /* 0x080fe2000001008b */
[----:B------:R-:W-:Y:S01]  /*1230*/  FADD.FTZ R138, R111, R138 ;  /* 0x0000008a6f8a7221 */ /* 0x000fe20000010000 */
[----:B------:R-:W-:Y:S01]  /*1240*/  FMUL.FTZ R177, R58, R111 ;  /* 0x0000006f3ab17220 */ /* 0x000fe20000410000 */
[----:B------:R-:W-:Y:S01]  /*1250*/  SHF.R.U32.HI R112, RZ, 0x10, R165 ;  /* 0x00000010ff707819 */ /* 0x000fe200000116a5 */
[C---:B------:R-:W-:Y:S01]  /*1260*/  FADD.FTZ R119, -R212.reuse, R119 ;  /* 0x00000077d4777221 */ /* 0x040fe20000010100 */
[----:B------:R-:W-:Y:S01]  /*1270*/  MOV R111, R165 ;  /* 0x000000a5006f7202 */ /* 0x000fe20000000f00 */
[----:B------:R-:W-:Y:S01]  /*1280*/  FADD.FTZ R115, -R212, R118 ;  /* 0x00000076d4737221 */ /* 0x000fe20000010100 */
[-C--:B------:R-:W-:Y:S01]  /*1290*/  FFMA.FTZ R35, R216, R108.reuse, R35 ;  /* 0x0000006cd8237223 */ /* 0x080fe20000010023 */
[----:B------:R-:W-:Y:S01]  /*12a0*/  FADD.FTZ R33, R108, R33 ;  /* 0x000000216c217221 */ /* 0x000fe20000010000 */
[----:B------:R-:W-:Y:S01]  /*12b0*/  FFMA.FTZ R179, R73, R108, R110 ;  /* 0x0000006c49b37223 */ /* 0x000fe2000001006e */
[----:B------:R-:W-:Y:S01]  /*12c0*/  SHF.R.U32.HI R160, RZ, 0x10, R163 ;  /* 0x00000010ffa07819 */ /* 0x000fe200000116a3 */
[-C--:B------:R-:W-:Y:S01]  /*12d0*/  FFMA.FTZ R141, R206, R109.reuse, R141 ;  /* 0x0000006dce8d7223 */ /* 0x080fe2000001008d */
[----:B------:R-:W-:Y:S01]  /*12e0*/  SHF.L.U32 R108, R112, 0x10, RZ ;  /* 0x00000010706c7819 */ /* 0x000fe200000006ff */
[----:B------:R-:W-:Y:S01]  /*12f0*/  FADD.FTZ R140, R109, R140 ;  /* 0x0000008c6d8c7221 */ /* 0x000fe20000010000 */
[----:B------:R-:W-:Y:S01]  /*1300*/  FFMA.FTZ R177, R78, R109, R177 ;  /* 0x0000006d4eb17223 */ /* 0x000fe200000100b1 */
[C---:B------:R-:W-:Y:S01]  /*1310*/  FMUL.FTZ R165, R204.reuse, R119 ;  /* 0x00000077cca57220 */ /* 0x040fe20000410000 */
[----:B------:R-:W-:Y:S01]  /*1320*/  SHF.L.U32 R111, R111, 0x10, RZ ;  /* 0x000000106f6f7819 */ /* 0x000fe200000006ff */
[C---:B------:R-:W-:Y:S01]  /*1330*/  FMUL.FTZ R213, R204.reuse, R213 ;  /* 0x000000d5ccd57220 */ /* 0x040fe20000410000 */
[----:B------:R-:W-:Y:S01]  /*1340*/  MOV R109, R163 ;  /* 0x000000a3006d7202 */ /* 0x000fe20000000f00 */
[----:B------:R-:W-:Y:S01]  /*1350*/  FMUL.FTZ R182, R204, R115 ;  /* 0x00000073ccb67220 */ /* 0x000fe20000410000 */
[----:B------:R-:W-:Y:S01]  /*1360*/  SHF.L.U32 R160, R160, 0x10, RZ ;  /* 0x00000010a0a07819 */ /* 0x000fe200000006ff */
[-C--:B------:R-:W-:Y:S01]  /*1370*/  FFMA.FTZ R23, R165, R108.reuse, R23 ;  /* 0x0000006ca5177223 */ /* 0x080fe20000010017 */
[----:B------:R-:W-:Y:S01]  /*1380*/  FADD.FTZ R14, R108, R14 ;  /* 0x0000000e6c0e7221 */ /* 0x000fe20000010000 */
[----:B------:R-:W-:Y:S01]  /*1390*/  FFMA.FTZ R24, R213, R113, R24 ;  /* 0x00000071d5187223 */ /* 0x000fe20000010018 */
[----:B------:R-:W-:Y:S01]  /*13a0*/  FADD.FTZ R15, R113, R15 ;  /* 0x0000000f710f7221 */ /* 0x000fe20000010000 */
[----:B------:R-:W-:Y:S01]  /*13b0*/  SHF.L.U32 R109, R109, 0x10, RZ ;  /* 0x000000106d6d7819 */ /* 0x000fe200000006ff */
[-C--:B------:R-:W-:Y:S01]  /*13c0*/  FFMA.FTZ R22, R182, R111.reuse, R22 ;  /* 0x0000006fb6167223 */ /* 0x080fe20000010016 */
[----:B------:R-:W-:Y:S01]  /*13d0*/  FADD.FTZ R13, R111, R13 ;  /* 0x0000000d6f0d7221 */ /* 0x000fe20000010000 */
[----:B------:R-:W-:Y:S01]  /*13e0*/  FMUL.FTZ R163, R54, R111 ;  /* 0x0000006f36a37220 */ /* 0x000fe20000410000 */
[----:B------:R-:W-:Y:S01]  /*13f0*/  FMUL.FTZ R108, R55, R108 ;  /* 0x0000006c376c7220 */ /* 0x000fe20000410000 */
[----:B------:R-:W-:Y:S01]  /*1400*/  FMUL.FTZ R113, R52, R113 ;  /* 0x0000007134717220 */ /* 0x000fe20000410000 */
[----:B------:R-:W-:Y:S01]  /*1410*/  IMAD.MOV.U32 R110, RZ, RZ, R168 ;  /* 0x000000ffff6e7224 */ /* 0x000fe200078e00a8 */
[----:B------:R-:W-:Y:S01]  /*1420*/  MOV R111, R169 ;  /* 0x000000a9006f7202 */ /* 0x000fe20000000f00 */
[----:B------:R-:W-:Y:S01]  /*1430*/  FADD.FTZ R117, -R212, R122 ;  /* 0x0000007ad4757221 */ /* 0x000fe20000010100 */
[-C--:B------:R-:W-:Y:S01]  /*1440*/  FFMA.FTZ R36, R165, R160.reuse, R36 ;  /* 0x000000a0a5247223 */ /* 0x080fe20000010024 */
[----:B------:R-:W-:Y:S01]  /*1450*/  FADD.FTZ R31, R160, R31 ;  /* 0x0000001fa01f7221 */ /* 0x000fe20000010000 */
[----:B------:R-:W-:Y:S01]  /*1460*/  SHF.R.U64 R114, R168, 0x10, R169 ;  /* 0x00000010a8727819 */ /* 0x000fe200000012a9 */
[-C--:B------:R-:W-:Y:S01]  /*1470*/  FFMA.FTZ R6, R213, R211.reuse, R6 ;  /* 0x000000d3d5067223 */ /* 0x080fe20000010006 */
[----:B------:R-:W-:Y:S01]  /*1480*/  FADD.FTZ R32, R211, R32 ;  /* 0x00000020d3207221 */ /* 0x000fe20000010000 */
[----:B------:R-:W-:Y:S01]  /*1490*/  FFMA.FTZ R160, R75, R160, R108 ;  /* 0x000000a04ba07223 */ /* 0x000fe2000001006c */
[----:B------:R-:W-:Y:S01]  /*14a0*/  FADD.FTZ R121, -R212, R121 ;  /* 0x00000079d4797221 */ /* 0x000fe20000010100 */
[----:B------:R-:W-:Y:S01]  /*14b0*/  FFMA.FTZ R211, R72, R211, R113 ;  /* 0x000000d348d37223 */ /* 0x000fe20000010071 */
[-C--:B------:R-:W-:Y:S01]  /*14c0*/  FFMA.FTZ R5, R182, R109.reuse, R5 ;  /* 0x0000006db6057223 */ /* 0x080fe20000010005 */
[----:B------:R-:W-:Y:S01]  /*14d0*/  FADD.FTZ R30, R109, R30 ;  /* 0x0000001e6d1e7221 */ /* 0x000fe20000010000 */
[----:B------:R-:W-:Y:S01]  /*14e0*/  FFMA.FTZ R163, R74, R109, R163 ;  /* 0x0000006d4aa37223 */ /* 0x000fe200000100a3 */
[----:B------:R-:W-:Y:S01]  /*14f0*/  MOV R108, R166 ;  /* 0x000000a6006c7202 */ /* 0x000fe20000000f00 */
[----:B------:R-:W-:Y:S01]  /*1500*/  FADD.FTZ R113, -R212, R120 ;  /* 0x00000078d4717221 */ /* 0x000fe20000010100 */
[----:B------:R-:W-:Y:S01]  /*1510*/  SHF.R.U64 R116, R166, 0x10, R167 ;  /* 0x00000010a6747819 */ /* 0x000fe200000012a7 */
[----:B------:R-:W-:Y:S01]  /*1520*/  FMUL.FTZ R166, R204, R117 ;  /* 0x00000075cca67220 */ /* 0x000fe20000410000 */
[----:B------:R-:W-:-:S02]  /*1530*/  SHF.L.U32 R111, R111, 0x10, RZ ;  /* 0x000000106f6f7819 */ /* 0x000fc400000006ff */
[----:B------:R-:W-:Y:S02]  /*1540*/  MOV R109, R167 ;  /* 0x000000a7006d7202 */ /* 0x000fe40000000f00 */
[----:B------:R-:W-:Y:S01]  /*1550*/  SHF.L.U32 R115, R110, 0x10, RZ ;  /* 0x000000106e737819 */ /* 0x000fe200000006ff */
[----:B------:R-:W-:Y:S01]  /*1560*/  FMUL.FTZ R214, R204, R121 ;  /* 0x00000079ccd67220 */ /* 0x000fe20000410000 */
[----:B------:R-:W-:Y:S01]  /*1570*/  SHF.L.U32 R110, R114, 0x10, RZ ;  /* 0x00000010726e7819 */ /* 0x000fe200000006ff */
[----:B------:R-:W-:Y:S01]  /*1580*/  FFMA.FTZ R18, R166, R111, R18 ;  /* 0x0000006fa6127223 */ /* 0x000fe20000010012 */
[----:B------:R-:W-:Y:S01]  /*1590*/  SHF.R.U32.HI R112, RZ, 0x10, R169 ;  /* 0x00000010ff707819 */ /* 0x000fe200000116a9 */
[----:B------:R-:W-:Y:S01]  /*15a0*/  FMUL.FTZ R169, R204, R113 ;  /* 0x00000071cca97220 */ /* 0x000fe20000410000 */
        /* <DEDUP_REMOVED lines=8> */
[-C--:B------:R-:W-:Y:S01]  /*1630*/  FFMA.FTZ R20, R169, R115.reuse, R20 ;  /* 0x00000073a9147223 */ /* 0x080fe20000010014 */
[----:B------:R-:W-:Y:S01]  /*1640*/  FADD.FTZ R11, R115, R11 ;  /* 0x0000000b730b7221 */ /* 0x000fe20000010000 */
[----:B------:R-:W-:Y:S01]  /*1650*/  FADD.FTZ R123, -R212, R123 ;  /* 0x0000007bd47b7221 */ /* 0x000fe20000010100 */
[----:B------:R-:W-:Y:S01]  /*1660*/  FMUL.FTZ R115, R48, R115 ;  /* 0x0000007330737220 */ /* 0x000fe20000410000 */
[----:B------:R-:W-:Y:S01]  /*1670*/  FFMA.FTZ R162, R70, R109, R111 ;  /* 0x0000006d46a27223 */ /* 0x000fe2000001006f */
[----:B------:R-:W-:Y:S01]  /*1680*/  SHF.R.U32.HI R161, RZ, 0x10, R167 ;  /* 0x00000010ffa17819 */ /* 0x000fe200000116a7 */
[----:B------:R-:W-:Y:S01]  /*1690*/  FFMA.FTZ R37, R214, R108, R37 ;  /* 0x0000006cd6257223 */ /* 0x000fe20000010025 */
[----:B------:R-:W-:Y:S01]  /*16a0*/  MOV R111, R170 ;  /* 0x000000aa006f7202 */ /* 0x000fe20000000f00 */
[----:B------:R-:W-:Y:S01]  /*16b0*/  FADD.FTZ R29, R108, R29 ;  /* 0x0000001d6c1d7221 */ /* 0x000fe20000010000 */
[----:B------:R-:W-:Y:S01]  /*16c0*/  FFMA.FTZ R167, R69, R108, R110 ;  /* 0x0000006c45a77223 */ /* 0x000fe2000001006e */
[----:B------:R-:W-:Y:S01]  /*16d0*/  SHF.L.U32 R108, R112, 0x10, RZ ;  /* 0x00000010706c7819 */ /* 0x000fe200000006ff */
[----:B------:R-:W-:Y:S01]  /*16e0*/  FFMA.FTZ R168, R68, R113, R115 ;  /* 0x0000007144a87223 */ /* 0x000fe20000010073 */
[----:B------:R-:W-:Y:S01]  /*16f0*/  FMUL.FTZ R164, R204, R123 ;  /* 0x0000007bcca47220 */ /* 0x000fe20000410000 */
[----:B------:R-:W-:Y:S01]  /*1700*/  SHF.L.U32 R115, R111, 0x10, RZ ;  /* 0x000000106f737819 */ /* 0x000fe200000006ff */
[----:B------:R-:W-:Y:S01]  /*1710*/  FADD.FTZ R114, RZ, R175 ;  /* 0x000000afff727221 */ /* 0x000fe20000010000 */
[----:B------:R-:W-:Y:S01]  /*1720*/  FFMA.FTZ R111, R154, R175, RZ ;  /* 0x000000af9a6f7223 */ /* 0x000fe200000100ff */
[----:B------:R-:W-:Y:S01]  /*1730*/  SHF.L.U32 R161, R161, 0x10, RZ ;  /* 0x00000010a1a17819 */ /* 0x000fe200000006ff */
[-C--:B------:R-:W-:Y:S01]  /*1740*/  FFMA.FTZ R19, R164, R108.reuse, R19 ;  /* 0x0000006ca4137223 */ /* 0x080fe20000010013 */
[----:B------:R-:W-:Y:S01]  /*1750*/  FADD.FTZ R10, R108, R10 ;  /* 0x0000000a6c0a7221 */ /* 0x000fe20000010000 */
[----:B------:R-:W-:Y:S01]  /*1760*/  FMUL.FTZ R108, R51, R108 ;  /* 0x0000006c336c7220 */ /* 0x000fe20000410000 */
[----:B------:R-:W-:Y:S01]  /*1770*/  FADD.FTZ R119, R157, R114 ;  /* 0x000000729d777221 */ /* 0x000fe20000010000 */
[----:B------:R-:W-:Y:S01]  /*1780*/  FFMA.FTZ R111, R178, R157, R111 ;  /* 0x0000009db26f7223 */ /* 0x000fe2000001006f */
[-C--:B------:R-:W-:Y:S01]  /*1790*/  FFMA.FTZ R38, R164, R161.reuse, R38 ;  /* 0x000000a1a4267223 */ /* 0x080fe20000010026 */
[----:B------:R-:W-:Y:S01]  /*17a0*/  FADD.FTZ R27, R161, R27 ;  /* 0x0000001ba11b7221 */ /* 0x000fe20000010000 */
[----:B------:R-:W-:Y:S01]  /*17b0*/  FFMA.FTZ R161, R71, R161, R108 ;  /* 0x000000a147a17223 */ /* 0x000fe2000001006c */
[----:B------:R-:W-:Y:S01]  /*17c0*/  FADD.FTZ R114, R156, R119 ;  /* 0x000000779c727221 */ /* 0x000fe20000010000 */
[----:B------:R-:W-:Y:S01]  /*17d0*/  MOV R110, R172 ;  /* 0x000000ac006e7202 */ /* 0x000fe20000000f00 */
[----:B------:R-:W-:Y:S01]  /*17e0*/  FFMA.FTZ R111, R176, R156, R111 ;  /* 0x0000009cb06f7223 */ /* 0x000fe2000001006f */
[----:B------:R-:W-:-:S02]  /*17f0*/  SHF.R.U64 R118, R172, 0x10, R173 ;  /* 0x00000010ac767819 */ /* 0x000fc400000012ad */
[----:B------:R-:W-:Y:S02]  /*1800*/  MOV R112, R173 ;  /* 0x000000ad00707202 */ /* 0x000fe40000000f00 */
[----:B------:R-:W-:Y:S01]  /*1810*/  SHF.R.U32.HI R108, RZ, 0x10, R173 ;  /* 0x00000010ff6c7819 */ /* 0x000fe200000116ad */
[----:B------:R-:W-:Y:S01]  /*1820*/  FADD.FTZ R173, -R212, R124 ;  /* 0x0000007cd4ad7221 */ /* 0x000fe20000010100 */
[----:B------:R-:W-:Y:S01]  /*1830*/  FADD.FTZ R114, R155, R114 ;  /* 0x000000729b727221 */ /* 0x000fe20000010000 */
[----:B------:R-:W-:Y:S01]  /*1840*/  SHF.L.U32 R110, R110, 0x10, RZ ;  /* 0x000000106e6e7819 */ /* 0x000fe200000006ff */
[----:B------:R-:W-:Y:S01]  /*1850*/  FFMA.FTZ R111, R174, R155, R111 ;  /* 0x0000009bae6f7223 */ /* 0x000fe2000001006f */
[----:B------:R-:W-:Y:S01]  /*1860*/  FMUL.FTZ R173, R204, R173 ;  /* 0x000000adccad7220 */ /* 0x000fe20000410000 */
[----:B------:R-:W-:Y:S01]  /*1870*/  FMUL.FTZ R117, R44, R115 ;  /* 0x000000732c757220 */ /* 0x000fe20000410000 */
[----:B------:R-:W-:Y:S01]  /*1880*/  FFMA.FTZ R4, R169, R113, R4 ;  /* 0x00000071a9047223 */ /* 0x000fe20000010004 */
[----:B------:R-:W-:Y:S01]  /*1890*/  FADD.FTZ R28, R113, R28 ;  /* 0x0000001c711c7221 */ /* 0x000fe20000010000 */
[----:B------:R-:W-:Y:S01]  /*18a0*/  FFMA.FTZ R3, R166, R109, R3 ;  /* 0x0000006da6037223 */ /* 0x000fe20000010003 */
[----:B------:R-:W-:Y:S01]  /*18b0*/  FADD.FTZ R26, R109, R26 ;  /* 0x0000001a6d1a7221 */ /* 0x000fe20000010000 */
[----:B------:R-:W-:Y:S01]  /*18c0*/  SHF.R.U64 R116, R170, 0x10, R171 ;  /* 0x00000010aa747819 */ /* 0x000fe200000012ab */
[----:B------:R-:W-:Y:S01]  /*18d0*/  FADD.FTZ R114, R183, R114 ;  /* 0x00000072b7727221 */ /* 0x000fe20000010000 */
[----:B------:R-:W-:Y:S01]  /*18e0*/  MOV R113, R171 ;  /* 0x000000ab00717202 */ /* 0x000fe20000000f00 */
[----:B------:R-:W-:Y:S01]  /*18f0*/  FFMA.FTZ R111, R158, R183, R111 ;  /* 0x000000b79e6f7223 */ /* 0x000fe2000001006f */
[----:B------:R-:W-:Y:S01]  /*1900*/  SHF.R.U32.HI R109, RZ, 0x10, R171 ;  /* 0x00000010ff6d7819 */ /* 0x000fe200000116ab */
[----:B------:R-:W-:Y:S01]  /*1910*/  FADD.FTZ R171, -R212, R126 ;  /* 0x0000007ed4ab7221 */ /* 0x000fe20000010100 */
[----:B------:R-:W-:Y:S01]  /*1920*/  FADD.FTZ R41, R110, R41 ;  /* 0x000000296e297221 */ /* 0x000fe20000010000 */
[-C--:B------:R-:W-:Y:S01]  /*1930*/  FFMA.FTZ R126, R64, R110.reuse, R117 ;  /* 0x0000006e407e7223 */ /* 0x080fe20000010075 */
[----:B------:R-:W-:Y:S01]  /*1940*/  FFMA.FTZ R39, R173, R110, R39 ;  /* 0x0000006ead277223 */ /* 0x000fe20000010027 */
[----:B------:R-:W-:Y:S01]  /*1950*/  SHF.L.U32 R110, R116, 0x10, RZ ;  /* 0x00000010746e7819 */ /* 0x000fe200000006ff */
[----:B------:R-:W-:Y:S01]  /*1960*/  FADD.FTZ R114, R181, R114 ;  /* 0x00000072b5727221 */ /* 0x000fe20000010000 */
[----:B------:R-:W-:Y:S01]  /*1970*/  FFMA.FTZ R111, R208, R181, R111 ;  /* 0x000000b5d06f7223 */ /* 0x000fe2000001006f */
[----:B------:R-:W-:Y:S01]  /*1980*/  FADD.FTZ R125, -R212, R125 ;  /* 0x0000007dd47d7221 */ /* 0x000fe20000010100 */
        /* <DEDUP_REMOVED lines=9> */
[----:B------:R-:W-:-:S03]  /*1a20*/  FFMA.FTZ R116, R180, R159, R111 ;  /* 0x0000009fb4747223 */ /* 0x000fc6000001006f */
[----:B------:R-:W-:Y:S01]  /*1a30*/  FADD.FTZ R114, R211, R114 ;  /* 0x00000072d3727221 */ /* 0x000fe20000010000 */
[----:B------:R-:W-:Y:S01]  /*1a40*/  FFMA.FTZ R111, R213, R211, R116 ;  /* 0x000000d3d56f7223 */ /* 0x000fe20000010074 */
[----:B------:R-:W-:Y:S02]  /*1a50*/  FADD.FTZ R128, R115, R128 ;  /* 0x0000008073807221 */ /* 0x000fe40000010000 */
[----:B------:R-:W-:Y:S01]  /*1a60*/  FADD.FTZ R114, R179, R114 ;  /* 0x00000072b3727221 */ /* 0x000fe20000010000 */
[----:B------:R-:W-:Y:S01]  /*1a70*/  FFMA.FTZ R111, R216, R179, R111 ;  /* 0x000000b3d86f7223 */ /* 0x000fe2000001006f */
[----:B------:R-:W-:Y:S01]  /*1a80*/  FFMA.FTZ R132, R170, R115, R132 ;  /* 0x00000073aa847223 */ /* 0x000fe20000010084 */
[----:B------:R-:W-:Y:S01]  /*1a90*/  SHF.L.U32 R115, R113, 0x10, RZ ;  /* 0x0000001071737819 */ /* 0x000fe200000006ff */
[----:B------:R-:W-:Y:S01]  /*1aa0*/  FADD.FTZ R43, R110, R43 ;  /* 0x0000002b6e2b7221 */ /* 0x000fe20000010000 */
[----:B------:R-:W-:Y:S01]  /*1ab0*/  FFMA.FTZ R129, R170, R110, R129 ;  /* 0x0000006eaa817223 */ /* 0x000fe20000010081 */
[----:B------:R-:W-:Y:S01]  /*1ac0*/  FADD.FTZ R113, R163, R114 ;  /* 0x00000072a3717221 */ /* 0x000fe20000010000 */
[----:B------:R-:W-:Y:S01]  /*1ad0*/  FFMA.FTZ R110, R182, R163, R111 ;  /* 0x000000a3b66e7223 */ /* 0x000fe2000001006f */
[----:B------:R-:W-:Y:S01]  /*1ae0*/  SHF.L.U32 R112, R112, 0x10, RZ ;  /* 0x0000001070707819 */ /* 0x000fe200000006ff */
[----:B------:R-:W-:Y:S01]  /*1af0*/  FMUL.FTZ R111, R46, R115 ;  /* 0x000000732e6f7220 */ /* 0x000fe20000410000 */
[----:B------:R-:W-:Y:S01]  /*1b00*/  FADD.FTZ R113, R160, R113 ;  /* 0x00000071a0717221 */ /* 0x000fe20000010000 */
[----:B------:R-:W-:-:S02]  /*1b10*/  FFMA.FTZ R114, R165, R160, R110 ;  /* 0x000000a0a5727223 */ /* 0x000fc4000001006e */
[----:B------:R-:W-:Y:S01]  /*1b20*/  FFMA.FTZ R124, R66, R112, R111 ;  /* 0x00000070427c7223 */ /* 0x000fe2000001006f */
[----:B------:R-:W-:Y:S01]  /*1b30*/  FADD.FTZ R110, R168, R113 ;  /* 0x00000071a86e7221 */ /* 0x000fe20000010000 */
[----:B------:R-:W-:Y:S01]  /*1b40*/  FFMA.FTZ R111, R169, R168, R114 ;  /* 0x000000a8a96f7223 */ /* 0x000fe20000010072 */
[----:B------:R-:W-:Y:S01]  /*1b50*/  FMUL.FTZ R171, R204, R171 ;  /* 0x000000abccab7220 */ /* 0x000fe20000410000 */
[----:B------:R-:W-:Y:S01]  /*1b60*/  SHF.L.U32 R114, R109, 0x10, RZ ;  /* 0x000000106d727819 */ /* 0x000fe200000006ff */
[----:B------:R-:W-:Y:S01]  /*1b70*/  FADD.FTZ R109, R167, R110 ;  /* 0x0000006ea76d7221 */ /* 0x000fe20000010000 */
[----:B------:R-:W-:Y:S01]  /*1b80*/  FFMA.FTZ R111, R214, R167, R111 ;  /* 0x000000a7d66f7223 */ /* 0x000fe2000001006f */
[----:B------:R-:W-:Y:S01]  /*1b90*/  FADD.FTZ R131, R112, R131 ;  /* 0x0000008370837221 */ /* 0x000fe20000010000 */
[----:B------:R-:W-:Y:S01]  /*1ba0*/  FFMA.FTZ R130, R171, R112, R130 ;  /* 0x00000070ab827223 */ /* 0x000fe20000010082 */
[----:B------:R-:W-:Y:S01]  /*1bb0*/  FADD.FTZ R127, -R212, R127 ;  /* 0x0000007fd47f7221 */ /* 0x000fe20000010100 */
        /* <DEDUP_REMOVED lines=47> */
.L_x_1695:
[----:B------:R-:W-:Y:S01]  /*1eb0*/  LOP3.LUT P6, RZ, R210, 0xff, RZ, 0xc0, !PT ;  /* 0x000000ffd2ff7812 */ /* 0x000fe200078cc0ff */
[----:B-1----:R-:W-:Y:S01]  /*1ec0*/  FADD.FTZ R108, R114, R111 ;  /* 0x0000006f726c7221 */ /* 0x002fe20000010000 */
[----:B0-2---:R-:W-:Y:S01]  /*1ed0*/  FADD.FTZ R109, R109, R116 ;  /* 0x000000746d6d7221 */ /* 0x005fe20000010000 */
        /* <DEDUP_REMOVED lines=10> */
.L_x_1678:
        /* <DEDUP_REMOVED lines=43> */
[-CC-:B------:R-:W-:Y:S01]  /*2230*/  FFMA.FTZ R112, R158, R108.reuse, R109.reuse ;  /* 0x0000006c9e707223 */ /* 0x180fe2000001006d */
[----:B------:R-:W-:Y:S01]  /*2240*/  FADD.FTZ R181, R181, -R208 ;  /* 0x800000d0b5b57221 */ /* 0x000fe20000010000 */
[----:B------:R-:W-:Y:S01]  /*2250*/  FADD.FTZ R157, R157, -R178 ;  /* 0x800000b29d9d7221 */ /* 0x000fe20000010000 */
[-CC-:B------:R-:W-:Y:S01]  /*2260*/  FFMA.FTZ R111, R176, R108.reuse, R109.reuse ;  /* 0x0000006cb06f7223 */ /* 0x180fe2000001006d */
[-CC-:B------:R-:W-:Y:S01]  /*2270*/  FFMA.FTZ R206, R206, R108.reuse, R109.reuse ;  /* 0x0000006ccece7223 */ /* 0x180fe2000001006d */
[----:B------:R-:W-:Y:S01]  /*2280*/  FADD.FTZ R159, R159, -R180 ;  /* 0x800000b49f9f7221 */ /* 0x000fe20000010000 */
[----:B------:R-:W-:Y:S01]  /*2290*/  FADD.FTZ R183, R183, -R112 ;  /* 0x80000070b7b77221 */ /* 0x000fe20000010000 */
[-CC-:B------:R-:W-:Y:S01]  /*22a0*/  FFMA.FTZ R154, R154, R108.reuse, R109.reuse ;  /* 0x0000006c9a9a7223 */ /* 0x180fe2000001006d */
[-CC-:B------:R-:W-:Y:S01]  /*22b0*/  FFMA.FTZ R114, R213, R108.reuse, R109.reuse ;  /* 0x0000006cd5727223 */ /* 0x180fe2000001006d */
[-CC-:B------:R-:W-:Y:S01]  /*22c0*/  FFMA.FTZ R216, R216, R108.reuse, R109.reuse ;  /* 0x0000006cd8d87223 */ /* 0x180fe2000001006d */
[-CC-:B------:R-:W-:Y:S01]  /*22d0*/  FFMA.FTZ R174, R174, R108.reuse, R109.reuse ;  /* 0x0000006caeae7223 */ /* 0x180fe2000001006d */
[C---:B------:R-:W-:Y:S01]  /*22e0*/  FMUL.FTZ R210, R204.reuse, R181 ;  /* 0x000000b5ccd27220 */ /* 0x040fe20000410000 */
[-C--:B------:R-:W-:Y:S01]  /*22f0*/  FFMA.FTZ R165, R165, R108.reuse, R109 ;  /* 0x0000006ca5a57223 */ /* 0x080fe2000001006d */
[----:B------:R-:W-:Y:S01]  /*2300*/  FMUL.FTZ R116, R204, R157 ;  /* 0x0000009dcc747220 */ /* 0x000fe20000410000 */
[----:B------:R-:W-:Y:S01]  /*2310*/  FADD.FTZ R111, R156, -R111 ;  /* 0x8000006f9c6f7221 */ /* 0x000fe20000010000 */
[----:B------:R-:W-:Y:S01]  /*2320*/  FADD.FTZ R177, R177, -R206 ;  /* 0x800000ceb1b17221 */ /* 0x000fe20000010000 */
[----:B------:R-:W-:Y:S01]  /*2330*/  FMUL.FTZ R212, R204, R159 ;  /* 0x0000009fccd47220 */ /* 0x000fe20000410000 */
[-CC-:B------:R-:W-:Y:S01]  /*2340*/  FFMA.FTZ R214, R214, R108.reuse, R109.reuse ;  /* 0x0000006cd6d67223 */ /* 0x180fe2000001006d */
[----:B------:R-:W-:Y:S01]  /*2350*/  FMUL.FTZ R215, R204, R183 ;  /* 0x000000b7ccd77220 */ /* 0x000fe20000410000 */
        /* <DEDUP_REMOVED lines=9> */
[C---:B------:R-:W-:Y:S01]  /*23f0*/  FMUL.FTZ R119, R204.reuse, R111 ;  /* 0x0000006fcc777220 */ /* 0x040fe20000410000 */
[----:B------:R-:W-:Y:S01]  /*2400*/  FMUL.FTZ R217, R204, R177 ;  /* 0x000000b1ccd97220 */ /* 0x000fe20000410000 */
[----:B------:R-:W-:Y:S01]  /*2410*/  @P1 FADD.FTZ R212, R91, R212 ;  /* 0x000000d45bd41221 */ /* 0x000fe20000010000 */
[-CC-:B------:R-:W-:Y:S01]  /*2420*/  FFMA.FTZ R169, R169, R108.reuse, R109.reuse ;  /* 0x0000006ca9a97223 */ /* 0x180fe2000001006d */
[----:B------:R-:W-:Y:S01]  /*2430*/  FADD.FTZ R167, R167, -R214 ;  /* 0x800000d6a7a77221 */ /* 0x000fe20000010000 */
        /* <DEDUP_REMOVED lines=96> */
[----:B0-----:R-:W-:-:S07]  /*2a40*/  SHF.L.U32 R214, R172, 0x10, RZ ;  /* 0x00000010acd67819 */ /* 0x001fce00000006ff */
        /* <DEDUP_REMOVED lines=14> */
.L_x_1679:
        /* <DEDUP_REMOVED lines=21> */
.L_x_1680:
        /* <DEDUP_REMOVED lines=21> */
.L_x_1681:
        /* <DEDUP_REMOVED lines=27> */
.L_x_1682:
        /* <DEDUP_REMOVED lines=16> */
.L_x_1683:
        /* <DEDUP_REMOVED lines=77> */
.L_x_1676:
[----:B------:R-:W4:Y:S01]  /*3550*/  S2UR UR4, SR_CTAID.X ;  /* 0x00000000000479c3 */ /* 0x000f220000002500 */
[----:B------:R-:W-:-:S07]  /*3560*/  LOP3.LUT R11, R0, 0xff, RZ, 0xc0, !PT ;  /* 0x000000ff000b7812 */ /* 0x000fce00078ec0ff */
[----:B------:R-:W5:Y:S08]  /*3570*/  LDC.64 R2, c[0x0][0x2d0] ;  /* 0x0000b400ff027b82 */ /* 0x000f700000000a00 */
[----:B------:R-:W0:Y:S08]  /*3580*/  LDC.64 R4, c[0x0][0x2d8] ;  /* 0x0000b600ff047b82 */ /* 0x000e300000000a00 */
[----:B------:R-:W1:Y:S01]  /*3590*/  LDC.64 R6, c[0x0][0x2e0] ;  /* 0x0000b800ff067b82 */ /* 0x000e620000000a00 */
[----:B----4-:R-:W-:Y:S01]  /*35a0*/  LEA.HI R10, R0, UR4, RZ, 0x18 ;  /* 0x00000004000a7c11 */ /* 0x010fe2000f8fc0ff */
[----:B------:R-:W-:-:S04]  /*35b0*/  ULDC UR4, c[0x0][0x218] ;  /* 0x0000860000047ab9 */ /* 0x000fc80000000800 */
[----:B------:R-:W-:Y:S02]  /*35c0*/  IMAD R10, R10, UR4, RZ ;  /* 0x000000040a0a7c24 */ /* 0x000fe4000f8e02ff */
[----:B------:R-:W4:Y:S03]  /*35d0*/  LDC.64 R8, c[0x0][0x2e8] ;  /* 0x0000ba00ff087b82 */ /* 0x000f260000000a00 */
[----:B------:R-:W-:-:S05]  /*35e0*/  LEA.HI R11, R10, R11, RZ, 0x1e ;  /* 0x0000000b0a0b7211 */ /* 0x000fca00078ff0ff */
[----:B-----5:R-:W-:-:S04]  /*35f0*/  IMAD.WIDE.U32 R2, R11, 0x10, R2 ;  /* 0x000000100b027825 */ /* 0x020fc800078e0002 */
[C---:B0-----:R-:W-:Y:S01]  /*3600*/  IMAD.WIDE.U32 R4, R11.reuse, 0x10, R4 ;  /* 0x000000100b047825 */ /* 0x041fe200078e0004 */
[----:B------:R-:W-:Y:S03]  /*3610*/  STG.E.128 desc[UR6][R2.64], R52 ;  /* 0x0000003402007986 */ /* 0x000fe6000c101d06 */
[C---:B-1----:R-:W-:Y:S01]  /*3620*/  IMAD.WIDE.U32 R6, R11.reuse, 0x10, R6 ;  /* 0x000000100b067825 */ /* 0x042fe200078e0006 */
[----:B------:R-:W-:Y:S04]  /*3630*/  STG.E.128 desc[UR6][R4.64], R44 ;  /* 0x0000002c04007986 */ /* 0x000fe8000c101d06 */
[----:B------:R-:W-:Y:S01]  /*3640*/  STG.E.128 desc[UR6][R6.64], R68 ;  /* 0x0000004406007986 */ /* 0x000fe2000c101d06 */
[----:B----4-:R-:W-:-:S05]  /*3650*/  IMAD.WIDE.U32 R8, R11, 0x10, R8 ;  /* 0x000000100b087825 */ /* 0x010fca00078e0008 */
        /* <DEDUP_REMOVED lines=18> */
.L_x_1677:
[----:B------:R-:W-:Y:S01]  /*3780*/  HFMA2.MMA R120, -RZ, RZ, 0, 9.5367431640625e-07 ;  /* 0x00000010ff787435 */ /* 0x000fe200000001ff */
[----:B------:R-:W-:Y:S02]  /*3790*/  MOV R119, R34 ;  /* 0x0000002200777202 */ /* 0x000fe40000000f00 */
[----:B------:R-:W-:Y:S02]  /*37a0*/  MOV R121, 0x1f ;  /* 0x0000001f00797802 */ /* 0x000fe40000000f00 */
[----:B------:R-:W-:-:S07]  /*37b0*/  MOV R118, 0xffffffff ;  /* 0xffffffff00767802 */ /* 0x000fce0000000f00 */
[----:B-----5:R-:W-:Y:S05]  /*37c0*/  WARPSYNC.COLLECTIVE R118, `(.L_x_1685) ;  /* 0x0000000076087348 */ /* 0x020fea0003c00000 */
[----:B------:R0:W1:Y:S02]  /*37d0*/  SHFL.DOWN P3, R116, R119, R120, R121 ;  /* 0x0800007877747389 */ /* 0x0000640000060079 */
[----:B01---5:R-:W-:Y:S01]  /*37e0*/  ENDCOLLECTIVE ;  /* 0x000000000000791b */ /* 0x023fe20003800000 */
.L_x_1685:
[----:B------:R-:W-:Y:S02]  /*37f0*/  MOV R119, R2 ;  /* 0x0000000200777202 */ /* 0x000fe40000000f00 */
[----:B------:R-:W-:-:S07]  /*3800*/  MOV R109, R116 ;  /* 0x00000074006d7202 */ /* 0x000fce0000000f00 */
[----:B------:R-:W-:Y:S05]  /*3810*/  WARPSYNC.COLLECTIVE R118, `(.L_x_1686) ;  /* 0x0000000076087348 */ /* 0x000fea0003c00000 */
[----:B------:R0:W1:Y:S02]  /*3820*/  SHFL.DOWN P3, R116, R119, R120, R121 ;  /* 0x0800007877747389 */ /* 0x0000640000060079 */
[----:B01----:R-:W-:Y:S01]  /*3830*/  ENDCOLLECTIVE ;  /* 0x000000000000791b */ /* 0x003fe20003800000 */
.L_x_1686:
[----:B------:R-:W-:Y:S01]  /*3840*/  FADD.FTZ R109, R34, R109 ;  /* 0x0000006d226d7221 */ /* 0x000fe20000010000 */
[----:B------:R-:W-:-:S04]  /*3850*/  HFMA2.MMA R120, -RZ, RZ, 0, 4.76837158203125e-07 ;  /* 0x00000008ff787435 */ /* 0x000fc800000001ff */
[----:B------:R-:W-:Y:S02]  /*3860*/  MOV R119, R109 ;  /* 0x0000006d00777202 */ /* 0x000fe40000000f00 */
[----:B------:R-:W-:-:S07]  /*3870*/  MOV R111, R116 ;  /* 0x00000074006f7202 */ /* 0x000fce0000000f00 */
[----:B------:R-:W-:Y:S05]  /*3880*/  WARPSYNC.COLLECTIVE R118, `(.L_x_1687) ;  /* 0x0000000076087348 */ /* 0x000fea0003c00000 */
[----:B------:R0:W1:Y:S02]  /*3890*/  SHFL.DOWN P3, R116, R119, R120, R121 ;  /* 0x0800007877747389 */ /* 0x0000640000060079 */
[----:B01----:R-:W-:Y:S01]  /*38a0*/  ENDCOLLECTIVE ;  /* 0x000000000000791b */ /* 0x003fe20003800000 */
.L_x_1687:
[----:B------:R-:W-:-:S05]  /*38b0*/  FADD.FTZ R111, R2, R111 ;  /* 0x0000006f026f7221 */ /* 0x000fca0000010000 */
[----:B------:R-:W-:Y:S02]  /*38c0*/  MOV R119, R111 ;  /* 0x0000006f00777202 */ /* 0x000fe40000000f00 */
[----:B------:R-:W-:-:S07]  /*38d0*/  MOV R108, R116 ;  /* 0x00000074006c7202 */ /* 0x000fce0000000f00 */
[----:B------:R-:W-:Y:S05]  /*38e0*/  WARPSYNC.COLLECTIVE R118, `(.L_x_1688) ;  /* 0x0000000076087348 */ /* 0x000fea0003c00000 */
[----:B------:R0:W1:Y:S02]  /*38f0*/  SHFL.DOWN P3, R116, R119, R120, R121 ;  /* 0x0800007877747389 */ /* 0x0000640000060079 */
[----:B01----:R-:W-:Y:S01]  /*3900*/  ENDCOLLECTIVE ;  /* 0x000000000000791b */ /* 0x003fe20003800000 */
.L_x_1688:
[----:B------:R-:W-:Y:S01]  /*3910*/  FADD.FTZ R108, R109, R108 ;  /* 0x0000006c6d6c7221 */ /* 0x000fe20000010000 */
[----:B------:R-:W-:-:S04]  /*3920*/  HFMA2.MMA R120, -RZ, RZ, 0, 2.384185791015625e-07 ;  /* 0x00000004ff787435 */ /* 0x000fc800000001ff */
[----:B------:R-:W-:Y:S01]  /*3930*/  MOV R119, R108 ;  /* 0x0000006c00777202 */ /* 0x000fe20000000f00 */
[----:B------:R-:W-:-:S07]  /*3940*/  IMAD.MOV.U32 R110, RZ, RZ, R116 ;  /* 0x000000ffff6e7224 */ /* 0x000fce00078e0074 */
[----:B------:R-:W-:Y:S05]  /*3950*/  WARPSYNC.COLLECTIVE R118, `(.L_x_1689) ;  /* 0x0000000076087348 */ /* 0x000fea0003c00000 */
[----:B------:R0:W1:Y:S02]  /*3960*/  SHFL.DOWN P3, R116, R119, R120, R121 ;  /* 0x0800007877747389 */ /* 0x0000640000060079 */
[----:B01----:R-:W-:Y:S01]  /*3970*/  ENDCOLLECTIVE ;  /* 0x000000000000791b */ /* 0x003fe20003800000 */
.L_x_1689:
[----:B------:R-:W-:-:S05]  /*3980*/  FADD.FTZ R110, R111, R110 ;  /* 0x0000006e6f6e7221 */ /* 0x000fca0000010000 */
[----:B------:R-:W-:Y:S02]  /*3990*/  MOV R119, R110 ;  /* 0x0000006e00777202 */ /* 0x000fe40000000f00 */
[----:B------:R-:W-:-:S07]  /*39a0*/  MOV R113, R116 ;  /* 0x0000007400717202 */ /* 0x000fce0000000f00 */
[----:B------:R-:W-:Y:S05]  /*39b0*/  WARPSYNC.COLLECTIVE R118, `(.L_x_1690) ;  /* 0x0000000076087348 */ /* 0x000fea0003c00000 */
[----:B------:R0:W1:Y:S02]  /*39c0*/  SHFL.DOWN P3, R116, R119, R120, R121 ;  /* 0x0800007877747389 */ /* 0x0000640000060079 */
[----:B01----:R-:W-:Y:S01]  /*39d0*/  ENDCOLLECTIVE ;  /* 0x000000000000791b */ /* 0x003fe20003800000 */
.L_x_1690:
[----:B------:R-:W-:Y:S01]  /*39e0*/  FADD.FTZ R113, R108, R113 ;  /* 0x000000716c717221 */ /* 0x000fe20000010000 */
[----:B------:R-:W-:-:S04]  /*39f0*/  HFMA2.MMA R120, -RZ, RZ, 0, 1.1920928955078125e-07 ;  /* 0x00000002ff787435 */ /* 0x000fc800000001ff */
[----:B------:R-:W-:Y:S02]  /*3a00*/  MOV R119, R113 ;  /* 0x0000007100777202 */ /* 0x000fe40000000f00 */
[----:B------:R-:W-:-:S07]  /*3a10*/  MOV R117, R116 ;  /* 0x0000007400757202 */ /* 0x000fce0000000f00 */
[----:B------:R-:W-:Y:S05]  /*3a20*/  WARPSYNC.COLLECTIVE R118, `(.L_x_1691) ;  /* 0x0000000076087348 */ /* 0x000fea0003c00000 */
[----:B------:R0:W1:Y:S02]  /*3a30*/  SHFL.DOWN P3, R116, R119, R120, R121 ;  /* 0x0800007877747389 */ /* 0x0000640000060079 */
[----:B01----:R-:W-:Y:S01]  /*3a40*/  ENDCOLLECTIVE ;  /* 0x000000000000791b */ /* 0x003fe20003800000 */
.L_x_1691:
[----:B------:R-:W-:-:S05]  /*3a50*/  FADD.FTZ R117, R110, R117 ;  /* 0x000000756e757221 */ /* 0x000fca0000010000 */
[----:B------:R-:W-:Y:S02]  /*3a60*/  MOV R119, R117 ;  /* 0x0000007500777202 */ /* 0x000fe40000000f00 */
[----:B------:R-:W-:-:S07]  /*3a70*/  MOV R2, R116 ;  /* 0x0000007400027202 */ /* 0x000fce0000000f00 */
[----:B------:R-:W-:Y:S05]  /*3a80*/  WARPSYNC.COLLECTIVE R118, `(.L_x_1692) ;  /* 0x0000000076087348 */ /* 0x000fea0003c00000 */
[----:B------:R0:W1:Y:S02]  /*3a90*/  SHFL.DOWN P3, R116, R119, R120, R121 ;  /* 0x0800007877747389 */ /* 0x0000640000060079 */
[----:B01----:R-:W-:Y:S01]  /*3aa0*/  ENDCOLLECTIVE ;  /* 0x000000000000791b */ /* 0x003fe20003800000 */
.L_x_1692:
        /* <DEDUP_REMOVED lines=8> */
.L_x_1693:
[----:B------:R-:W-:Y:S01]  /*3b30*/  FADD.FTZ R109, R117, R34 ;  /* 0x00000022756d7221 */ /* 0x000fe20000010000 */
[----:B------:R-:W-:-:S04]  /*3b40*/  MOV R34, R115 ;  /* 0x0000007300227202 */ /* 0x000fc80000000f00 */
[----:B------:R-:W-:Y:S02]  /*3b50*/  MOV R119, R109 ;  /* 0x0000006d00777202 */ /* 0x000fe40000000f00 */
[----:B------:R-:W-:-:S07]  /*3b60*/  MOV R111, R116 ;  /* 0x00000074006f7202 */ /* 0x000fce0000000f00 */
[----:B------:R-:W-:Y:S05]  /*3b70*/  WARPSYNC.COLLECTIVE R118, `(.L_x_1694) ;  /* 0x0000000076087348 */ /* 0x000fea0003c00000 */
[----:B------:R0:W1:Y:S02]  /*3b80*/  SHFL.DOWN P3, R116, R119, R120, R121 ;  /* 0x0800007877747389 */ /* 0x0000640000060079 */
[----:B01----:R-:W-:Y:S01]  /*3b90*/  ENDCOLLECTIVE ;  /* 0x000000000000791b */ /* 0x003fe20003800000 */
.L_x_1694:
[----:B------:R-:W-:Y:S05]  /*3ba0*/  BRA `(.L_x_1695) ;  /* 0xffffffe000c07947 */ /* 0x000fea000383ffff */
.L_x_1696:
        /* <DEDUP_REMOVED lines=13> */
.L_x_3926:


//--------------------- .text._ZN10layer_norm31ln_parallel_residual_bwd_kernelINS_13Kernel_traitsIf13__nv_bfloat16fS2_fjLj5120ELj1ELj1ELj8ELj8ENS_18Kernel_traits_baseILj5120EfS2_fS2_fjLj256EEEEELb0ELb1ELb0EEEvNS_9BwdParamsE --------------------------
	.section	.text._ZN10layer_norm31ln_parallel_residual_bwd_kernelINS_13Kernel_traitsIf13__nv_bfloat16fS2_fjLj5120ELj1ELj1ELj8ELj8ENS_18Kernel_traits_baseILj5120EfS2_fS2_fjLj256EEEEELb0ELb1ELb0EEEvNS_9BwdParamsE,"ax",@progbits
	.align	128
        .global         _ZN10layer_norm31ln_parallel_residual_bwd_kernelINS_13Kernel_traitsIf13__nv_bfloat16fS2_fjLj5120ELj1ELj1ELj8ELj8ENS_18Kernel_traits_baseILj5120EfS2_fS2_fjLj256EEEEELb0ELb1ELb0EEEvNS_9BwdParamsE
        .type           _ZN10layer_norm31ln_parallel_residual_bwd_kernelINS_13Kernel_traitsIf13__nv_bfloat16fS2_fjLj5120ELj1ELj1ELj8ELj8ENS_18Kernel_traits_baseILj5120EfS2_fS2_fjLj256EEEEELb0ELb1ELb0EEEvNS_9BwdParamsE,@function
        .size           _ZN10layer_norm31ln_parallel_residual_bwd_kernelINS_13Kernel_traitsIf13__nv_bfloat16fS2_fjLj5120ELj1ELj1ELj8ELj8ENS_18Kernel_traits_baseILj5120EfS2_fS2_fjLj256EEEEELb0ELb1ELb0EEEvNS_9BwdParamsE,(.L_x_3927 - _ZN10layer_norm31ln_parallel_residual_bwd_kernelINS_13Kernel_traitsIf13__nv_bfloat16fS2_fjLj5120ELj1ELj1ELj8ELj8ENS_18Kernel_traits_baseILj5120EfS2_fS2_fjLj256EEEEELb0ELb1ELb0EEEvNS_9BwdParamsE)
        .other          _ZN10layer_norm31ln_parallel_residual_bwd_kernelINS_13Kernel_traitsIf13__nv_bfloat16fS2_fjLj5120ELj1ELj1ELj8ELj8ENS_18Kernel_traits_baseILj5120EfS2_fS2_fjLj256EEEEELb0ELb1ELb0EEEvNS_9BwdParamsE,@"STO_CUDA_ENTRY STV_DEFAULT"
_ZN10layer_norm31ln_parallel_residual_bwd_kernelINS_13Kernel_traitsIf13__nv_bfloat16fS2_fjLj5120ELj1ELj1ELj8ELj8ENS_18Kernel_traits_baseILj5120EfS2_fS2_fjLj256EEEEELb0ELb1ELb0EEEvNS_9BwdParamsE:
.text._ZN10layer_norm31ln_parallel_residual_bwd_kernelINS_13Kernel_traitsIf13__nv_bfloat16fS2_fjLj5120ELj1ELj1ELj8ELj8ENS_18Kernel_traits_baseILj5120EfS2_fS2_fjLj256EEEEELb0ELb1ELb0EEEvNS_9BwdParamsE:
        /* <DEDUP_REMOVED lines=25> */
[----:B------:R-:W-:Y:S01]  /*0190*/  P2R R151, PR, RZ, 0x10 ;  /* 0x00000010ff977803 */ /* 0x000fe20000000000 */
[----:B------:R-:W0:Y:S01]  /*01a0*/  @P3 LDC.64 R2, c[0x0][0x260] ;  /* 0x00009800ff023b82 */ /* 0x000e220000000a00 */
[----:B------:R-:W-:-:S07]  /*01b0*/  MOV R15, R0 ;  /* 0x00000000000f7202 */ /* 0x000fce0000000f00 */
[----:B------:R-:W2:Y:S08]  /*01c0*/  @P2 LDC.64 R4, c[0x0][0x260] ;  /* 0x00009800ff042b82 */ /* 0x000eb00000000a00 */
[----:B------:R-:W3:Y:S08]  /*01d0*/  @P1 LDC.64 R8, c[0x0][0x260] ;  /* 0x00009800ff081b82 */ /* 0x000ef00000000a00 */
[----:B------:R-:W4:Y:S01]  /*01e0*/  @P0 LDC.64 R10, c[0x0][0x260] ;  /* 0x00009800ff0a0b82 */ /* 0x000f220000000a00 */
[C---:B0-----:R-:W-:Y:S01]  /*01f0*/  @P3 IMAD.WIDE.U32 R2, R15.reuse, 0x10, R2 ;  /* 0x000000100f023825 */ /* 0x041fe200078e0002 */
[----:B------:R-:W-:-:S04]  /*0200*/  @P3 LOP3.LUT R15, R15, 0x100, RZ, 0xfc, !PT ;  /* 0x000001000f0f3812 */ /* 0x000fc800078efcff */
[----:B------:R1:W5:Y:S01]  /*0210*/  @P3 LDG.E.128 R80, desc[UR4][R2.64] ;  /* 0x0000000402503981 */ /* 0x000362000c1e1d00 */
[C---:B--2---:R-:W-:Y:S01]  /*0220*/  @P2 IMAD.WIDE.U32 R6, R15.reuse, 0x10, R4 ;  /* 0x000000100f062825 */ /* 0x044fe200078e0004 */
[----:B------:R-:W-:Y:S01]  /*0230*/  @P2 IADD3 R15, R15, 0x100, RZ ;  /* 0x000001000f0f2810 */ /* 0x000fe20007ffe0ff */
[----:B------:R-:W0:Y:S03]  /*0240*/  @P4 LDC.64 R12, c[0x0][0x260] ;  /* 0x00009800ff0c4b82 */ /* 0x000e260000000a00 */
[----:B------:R2:W5:Y:S01]  /*0250*/  @P2 LDG.E.128 R76, desc[UR4][R6.64] ;  /* 0x00000004064c2981 */ /* 0x000562000c1e1d00 */
[C---:B---3--:R-:W-:Y:S01]  /*0260*/  @P1 IMAD.WIDE.U32 R8, R15.reuse, 0x10, R8 ;  /* 0x000000100f081825 */ /* 0x048fe200078e0008 */
[----:B------:R-:W-:-:S04]  /*0270*/  @P1 IADD3 R15, R15, 0x100, RZ ;  /* 0x000001000f0f1810 */ /* 0x000fc80007ffe0ff */
[----:B------:R2:W5:Y:S01]  /*0280*/  @P1 LDG.E.128 R72, desc[UR4][R8.64] ;  /* 0x0000000408481981 */ /* 0x000562000c1e1d00 */
[C---:B----4-:R-:W-:Y:S01]  /*0290*/  @P0 IMAD.WIDE.U32 R10, R15.reuse, 0x10, R10 ;  /* 0x000000100f0a0825 */ /* 0x050fe200078e000a */
[----:B------:R-:W-:-:S04]  /*02a0*/  @P0 IADD3 R15, R15, 0x100, RZ ;  /* 0x000001000f0f0810 */ /* 0x000fc80007ffe0ff */
[----:B------:R2:W5:Y:S01]  /*02b0*/  @P0 LDG.E.128 R68, desc[UR4][R10.64] ;  /* 0x000000040a440981 */ /* 0x000562000c1e1d00 */
[----:B-1----:R-:W-:Y:S01]  /*02c0*/  LEA.HI R2, R149, UR6, RZ, 0x18 ;  /* 0x0000000695027c11 */ /* 0x002fe2000f8fc0ff */
        /* <DEDUP_REMOVED lines=23> */
[----:B--2---:R-:W-:Y:S06]  /*0440*/  @P4 BRA `(.L_x_1697) ;  /* 0x0000002400c44947 */ /* 0x004fec0003800000 */
[----:B------:R-:W-:Y:S01]  /*0450*/  ULDC.U8 UR6, c[0x0][0x2a0] ;  /* 0x0000a80000067ab9 */ /* 0x000fe20000000000 */
[----:B------:R-:W-:Y:S01]  /*0460*/  HFMA2.MMA R92, -RZ, RZ, 0, 5.9604644775390625e-08 ;  /* 0x00000001ff5c7435 */ /* 0x000fe200000001ff */
[----:B------:R-:W-:Y:S01]  /*0470*/  UISETP.NE.AND UP0, UPT, UR6, URZ, UPT ;  /* 0x0000003f0600728c */ /* 0x000fe2000bf05270 */
[----:B------:R-:W-:-:S05]  /*0480*/  MOV R61, RZ ;  /* 0x000000ff003d7202 */ /* 0x000fca0000000f00 */
[----:B------:R-:W-:-:S13]  /*0490*/  PLOP3.LUT P5, PT, PT, PT, UP0, 0x80, 0x0 ;  /* 0x000000000000781c */ /* 0x000fda0003faf008 */
.L_x_1723:
        /* <DEDUP_REMOVED lines=28> */
[C---:B--2---:R-:W-:Y:S01]  /*0660*/  FADD.FTZ R144, -R93.reuse, R89 ;  /* 0x000000595d907221 */ /* 0x044fe20000010100 */
[C---:B------:R-:W-:Y:S01]  /*0670*/  FADD.FTZ R90, -R93.reuse, R90 ;  /* 0x0000005a5d5a7221 */ /* 0x040fe20000010100 */
[----:B------:R-:W-:Y:S02]  /*0680*/  FADD.FTZ R150, -R93, R91 ;  /* 0x0000005b5d967221 */ /* 0x000fe40000010100 */
[C---:B-----5:R-:W-:Y:S01]  /*0690*/  FMUL.FTZ R144, R147.reuse, R144 ;  /* 0x0000009093907220 */ /* 0x060fe20000410000 */
[----:B------:R-:W-:Y:S01]  /*06a0*/  FMUL.FTZ R143, R147, R90 ;  /* 0x0000005a938f7220 */ /* 0x000fe20000410000 */
[----:B---3--:R-:W-:Y:S02]  /*06b0*/  MOV R3, R94 ;  /* 0x0000005e00037202 */ /* 0x008fe40000000f00 */
[----:B------:R-:W-:Y:S01]  /*06c0*/  SHF.R.U64 R100, R94, 0x10, R95 ;  /* 0x000000105e647819 */ /* 0x000fe2000000125f */
[----:B------:R-:W-:Y:S01]  /*06d0*/  FADD.FTZ R94, -R93, R88 ;  /* 0x000000585d5e7221 */ /* 0x000fe20000010100 */
[----:B------:R-:W-:-:S02]  /*06e0*/  SHF.L.U32 R89, R3, 0x10, RZ ;  /* 0x0000001003597819 */ /* 0x000fc400000006ff */
[----:B------:R-:W-:Y:S02]  /*06f0*/  MOV R98, R95 ;  /* 0x0000005f00627202 */ /* 0x000fe40000000f00 */
[----:B------:R-:W-:Y:S01]  /*0700*/  SHF.L.U32 R88, R100, 0x10, RZ ;  /* 0x0000001064587819 */ /* 0x000fe200000006ff */
[----:B------:R-:W-:Y:S01]  /*0710*/  FMUL.FTZ R3, R147, R94 ;  /* 0x0000005e93037220 */ /* 0x000fe20000410000 */
[-C--:B------:R-:W-:Y:S01]  /*0720*/  FMUL.FTZ R146, R80, R89.reuse ;  /* 0x0000005950927220 */ /* 0x080fe20000410000 */
[----:B------:R-:W-:Y:S01]  /*0730*/  SHF.L.U32 R91, R98, 0x10, RZ ;  /* 0x00000010625b7819 */ /* 0x000fe200000006ff */
[----:B------:R-:W-:Y:S01]  /*0740*/  FADD.FTZ R40, R40, R89 ;  /* 0x0000005928287221 */ /* 0x000fe20000010000 */
[----:B------:R-:W-:Y:S01]  /*0750*/  FADD.FTZ R41, R41, R88 ;  /* 0x0000005829297221 */ /* 0x000fe20000010000 */
[-C--:B------:R-:W-:Y:S01]  /*0760*/  FFMA.FTZ R61, R144, R88.reuse, R61 ;  /* 0x00000058903d7223 */ /* 0x080fe2000001003d */
[----:B------:R-:W-:Y:S01]  /*0770*/  FMUL.FTZ R141, R81, R88 ;  /* 0x00000058518d7220 */ /* 0x000fe20000410000 */
[----:B------:R-:W-:Y:S01]  /*0780*/  SHF.R.U32.HI R99, RZ, 0x10, R95 ;  /* 0x00000010ff637819 */ /* 0x000fe2000001165f */
[C---:B------:R-:W-:Y:S01]  /*0790*/  FFMA.FTZ R60, R3.reuse, R89, R60 ;  /* 0x00000059033c7223 */ /* 0x040fe2000001003c */
[----:B------:R-:W-:Y:S01]  /*07a0*/  FADD.FTZ R88, RZ, R146 ;  /* 0x00000092ff587221 */ /* 0x000fe20000010000 */
[----:B------:R-:W-:Y:S01]  /*07b0*/  FFMA.FTZ R89, R3, R146, RZ ;  /* 0x0000009203597223 */ /* 0x000fe200000100ff */
[----:B------:R-:W-:Y:S01]  /*07c0*/  FADD.FTZ R42, R42, R91 ;  /* 0x0000005b2a2a7221 */ /* 0x000fe20000010000 */
[-C--:B------:R-:W-:Y:S01]  /*07d0*/  FFMA.FTZ R62, R143, R91.reuse, R62 ;  /* 0x0000005b8f3e7223 */ /* 0x080fe2000001003e */
[----:B------:R-:W-:Y:S01]  /*07e0*/  FMUL.FTZ R148, R82, R91 ;  /* 0x0000005b52947220 */ /* 0x000fe20000410000 */
[----:B------:R-:W-:Y:S01]  /*07f0*/  SHF.L.U32 R94, R99, 0x10, RZ ;  /* 0x00000010635e7819 */ /* 0x000fe200000006ff */
[----:B------:R-:W-:Y:S01]  /*0800*/  FADD.FTZ R91, R88, R141 ;  /* 0x0000008d585b7221 */ /* 0x000fe20000010000 */
[----:B------:R-:W-:Y:S01]  /*0810*/  FFMA.FTZ R88, R144, R141, R89 ;  /* 0x0000008d90587223 */ /* 0x000fe20000010059 */
[----:B------:R-:W-:-:S02]  /*0820*/  FMUL.FTZ R150, R147, R150 ;  /* 0x0000009693967220 */ /* 0x000fc40000410000 */
[----:B------:R-:W-:Y:S01]  /*0830*/  FMUL.FTZ R145, R83, R94 ;  /* 0x0000005e53917220 */ /* 0x000fe20000410000 */
[----:B------:R-:W-:Y:S01]  /*0840*/  FADD.FTZ R90, R91, R148 ;  /* 0x000000945b5a7221 */ /* 0x000fe20000010000 */
[----:B------:R-:W-:Y:S01]  /*0850*/  FFMA.FTZ R88, R143, R148, R88 ;  /* 0x000000948f587223 */ /* 0x000fe20000010058 */
[----:B------:R-:W-:Y:S01]  /*0860*/  FADD.FTZ R43, R43, R94 ;  /* 0x0000005e2b2b7221 */ /* 0x000fe20000010000 */
[----:B------:R-:W-:Y:S01]  /*0870*/  FFMA.FTZ R63, R150, R94, R63 ;  /* 0x0000005e963f7223 */ /* 0x000fe2000001003f */
[----:B------:R-:W-:Y:S01]  /*0880*/  FADD.FTZ R95, R90, R145 ;  /* 0x000000915a5f7221 */ /* 0x000fe20000010000 */
[----:B0-----:R-:W-:-:S07]  /*0890*/  FFMA.FTZ R94, R150, R145, R88 ;  /* 0x00000091965e7223 */ /* 0x001fce0000010058 */
.L_x_1699:
[----:B------:R-:W-:Y:S05]  /*08a0*/  BSYNC B0 ;  /* 0x0000000000007941 */ /* 0x000fea0003800000 */
.L_x_1698:
        /* <DEDUP_REMOVED lines=33> */
[----:B------:R-:W-:Y:S01]  /*0ac0*/  FFMA.FTZ R56, R133, R89, R56 ;  /* 0x0000005985387223 */ /* 0x000fe20000010038 */
[----:B------:R-:W-:Y:S01]  /*0ad0*/  FADD.FTZ R88, R95, R138 ;  /* 0x0000008a5f587221 */ /* 0x000fe20000010000 */
[----:B------:R-:W-:Y:S01]  /*0ae0*/  FFMA.FTZ R89, R133, R138, R94 ;  /* 0x0000008a85597223 */ /* 0x000fe2000001005e */
        /* <DEDUP_REMOVED lines=14> */
.L_x_1701:
[----:B------:R-:W-:Y:S05]  /*0bd0*/  BSYNC B0 ;  /* 0x0000000000007941 */ /* 0x000fea0003800000 */
.L_x_1700:
        /* <DEDUP_REMOVED lines=17> */
[C---:B------:R-:W-:Y:S01]  /*0cf0*/  FADD.FTZ R98, -R93.reuse, R88 ;  /* 0x000000585d627221 */ /* 0x040fe20000010100 */
[----:B------:R-:W-:Y:S01]  /*0d00*/  SHF.L.U32 R89, R100, 0x10, RZ ;  /* 0x0000001064597819 */ /* 0x000fe200000006ff */
[----:B------:R-:W-:Y:S01]  /*0d10*/  FADD.FTZ R90, -R93, R90 ;  /* 0x0000005a5d5a7221 */ /* 0x000fe20000010100 */
[----:B------:R-:W-:Y:S01]  /*0d20*/  MOV R102, R99 ;  /* 0x0000006300667202 */ /* 0x000fe20000000f00 */
[----:B-----5:R-:W-:Y:S01]  /*0d30*/  FMUL.FTZ R110, R147, R110 ;  /* 0x0000006e936e7220 */ /* 0x020fe20000410000 */
[----:B------:R-:W-:Y:S01]  /*0d40*/  SHF.L.U32 R88, R111, 0x10, RZ ;  /* 0x000000106f587819 */ /* 0x000fe200000006ff */
[----:B------:R-:W-:Y:S01]  /*0d50*/  FMUL.FTZ R111, R147, R98 ;  /* 0x00000062936f7220 */ /* 0x000fe20000410000 */
[-C--:B------:R-:W-:Y:S01]  /*0d60*/  FMUL.FTZ R112, R72, R89.reuse ;  /* 0x0000005948707220 */ /* 0x080fe20000410000 */
[----:B------:R-:W-:Y:S01]  /*0d70*/  FADD.FTZ R118, -R93, R91 ;  /* 0x0000005b5d767221 */ /* 0x000fe20000010100 */
[----:B------:R-:W-:Y:S01]  /*0d80*/  SHF.L.U32 R91, R102, 0x10, RZ ;  /* 0x00000010665b7819 */ /* 0x000fe200000006ff */
[----:B------:R-:W-:Y:S01]  /*0d90*/  FADD.FTZ R33, R33, R88 ;  /* 0x0000005821217221 */ /* 0x000fe20000010000 */
[-C--:B------:R-:W-:Y:S01]  /*0da0*/  FFMA.FTZ R53, R110, R88.reuse, R53 ;  /* 0x000000586e357223 */ /* 0x080fe20000010035 */
[----:B------:R-:W-:Y:S01]  /*0db0*/  FMUL.FTZ R113, R73, R88 ;  /* 0x0000005849717220 */ /* 0x000fe20000410000 */
[----:B------:R-:W-:Y:S01]  /*0dc0*/  FMUL.FTZ R115, R147, R90 ;  /* 0x0000005a93737220 */ /* 0x000fe20000410000 */
[----:B------:R-:W-:Y:S01]  /*0dd0*/  SHF.R.U32.HI R103, RZ, 0x10, R99 ;  /* 0x00000010ff677819 */ /* 0x000fe20000011663 */
[----:B------:R-:W-:Y:S01]  /*0de0*/  FADD.FTZ R32, R32, R89 ;  /* 0x0000005920207221 */ /* 0x000fe20000010000 */
[----:B------:R-:W-:Y:S01]  /*0df0*/  FFMA.FTZ R52, R111, R89, R52 ;  /* 0x000000596f347223 */ /* 0x000fe20000010034 */
[----:B------:R-:W-:Y:S01]  /*0e00*/  FADD.FTZ R88, R95, R112 ;  /* 0x000000705f587221 */ /* 0x000fe20000010000 */
[----:B------:R-:W-:Y:S01]  /*0e10*/  FFMA.FTZ R89, R111, R112, R94 ;  /* 0x000000706f597223 */ /* 0x000fe2000001005e */
[----:B------:R-:W-:Y:S01]  /*0e20*/  FADD.FTZ R34, R34, R91 ;  /* 0x0000005b22227221 */ /* 0x000fe20000010000 */
[-C--:B------:R-:W-:Y:S01]  /*0e30*/  FFMA.FTZ R54, R115, R91.reuse, R54 ;  /* 0x0000005b73367223 */ /* 0x080fe20000010036 */
[----:B------:R-:W-:Y:S01]  /*0e40*/  FMUL.FTZ R114, R74, R91 ;  /* 0x0000005b4a727220 */ /* 0x000fe20000410000 */
[----:B0-----:R-:W-:Y:S01]  /*0e50*/  SHF.L.U32 R96, R103, 0x10, RZ ;  /* 0x0000001067607819 */ /* 0x001fe200000006ff */
[----:B------:R-:W-:Y:S01]  /*0e60*/  FADD.FTZ R91, R88, R113 ;  /* 0x00000071585b7221 */ /* 0x000fe20000010000 */
[----:B------:R-:W-:Y:S01]  /*0e70*/  FFMA.FTZ R88, R110, R113, R89 ;  /* 0x000000716e587223 */ /* 0x000fe20000010059 */
[----:B------:R-:W-:-:S02]  /*0e80*/  FMUL.FTZ R118, R147, R118 ;  /* 0x0000007693767220 */ /* 0x000fc40000410000 */
[----:B------:R-:W-:Y:S01]  /*0e90*/  FMUL.FTZ R116, R75, R96 ;  /* 0x000000604b747220 */ /* 0x000fe20000410000 */
[----:B------:R-:W-:Y:S01]  /*0ea0*/  FADD.FTZ R91, R91, R114 ;  /* 0x000000725b5b7221 */ /* 0x000fe20000010000 */
[----:B------:R-:W-:Y:S01]  /*0eb0*/  FFMA.FTZ R89, R115, R114, R88 ;  /* 0x0000007273597223 */ /* 0x000fe20000010058 */
[----:B------:R-:W-:Y:S01]  /*0ec0*/  FADD.FTZ R35, R35, R96 ;  /* 0x0000006023237221 */ /* 0x000fe20000010000 */
[C---:B------:R-:W-:Y:S01]  /*0ed0*/  FFMA.FTZ R55, R118.reuse, R96, R55 ;  /* 0x0000006076377223 */ /* 0x040fe20000010037 */
[----:B------:R-:W-:Y:S01]  /*0ee0*/  FADD.FTZ R95, R91, R116 ;  /* 0x000000745b5f7221 */ /* 0x000fe20000010000 */
[----:B------:R-:W-:-:S07]  /*0ef0*/  FFMA.FTZ R94, R118, R116, R89 ;  /* 0x00000074765e7223 */ /* 0x000fce0000010059 */
.L_x_1703:
[----:B------:R-:W-:Y:S05]  /*0f00*/  BSYNC B0 ;  /* 0x0000000000007941 */ /* 0x000fea0003800000 */
.L_x_1702:
        /* <DEDUP_REMOVED lines=49> */
[----:B------:R-:W-:-:S07]  /*1220*/  FFMA.FTZ R94, R126, R123, R88 ;  /* 0x0000007b7e5e7223 */ /* 0x000fce0000010058 */
.L_x_1705:
[----:B------:R-:W-:Y:S05]  /*1230*/  BSYNC B0 ;  /* 0x0000000000007941 */ /* 0x000fea0003800000 */
.L_x_1704:
        /* <DEDUP_REMOVED lines=19> */
[----:B------:R-:W-:Y:S01]  /*1370*/  FADD.FTZ R96, -R93, R88 ;  /* 0x000000585d607221 */ /* 0x000fe20000010100 */
[----:B------:R-:W-:Y:S02]  /*1380*/  SHF.L.U32 R89, R100, 0x10, RZ ;  /* 0x0000001064597819 */ /* 0x000fe400000006ff */
[----:B------:R-:W-:Y:S01]  /*1390*/  SHF.L.U32 R88, R103, 0x10, RZ ;  /* 0x0000001067587819 */ /* 0x000fe200000006ff */
[----:B------:R-:W-:Y:S01]  /*13a0*/  FMUL.FTZ R125, R147, R96 ;  /* 0x00000060937d7220 */ /* 0x000fe20000410000 */
[----:B------:R-:W-:Y:S01]  /*13b0*/  MOV R101, R97 ;  /* 0x0000006100657202 */ /* 0x000fe20000000f00 */
[-C--:B------:R-:W-:Y:S01]  /*13c0*/  FMUL.FTZ R130, R64, R89.reuse ;  /* 0x0000005940827220 */ /* 0x080fe20000410000 */
[----:B------:R-:W-:Y:S01]  /*13d0*/  SHF.R.U32.HI R102, RZ, 0x10, R97 ;  /* 0x00000010ff667819 */ /* 0x000fe20000011661 */
[----:B------:R-:W-:Y:S01]  /*13e0*/  FADD.FTZ R25, R25, R88 ;  /* 0x0000005819197221 */ /* 0x000fe20000010000 */
[-C--:B------:R-:W-:Y:S01]  /*13f0*/  FFMA.FTZ R45, R128, R88.reuse, R45 ;  /* 0x00000058802d7223 */ /* 0x080fe2000001002d */
        /* <DEDUP_REMOVED lines=22> */
.L_x_1707:
[----:B------:R-:W-:Y:S05]  /*1560*/  BSYNC B0 ;  /* 0x0000000000007941 */ /* 0x000fea0003800000 */
.L_x_1706:
        /* <DEDUP_REMOVED lines=25> */
.L_x_1734:
        /* <DEDUP_REMOVED lines=92> */
.L_x_1711:
[----:B------:R-:W-:-:S07]  /*1cc0*/  IADD3 R108, R108, 0x100, RZ ;  /* 0x000001006c6c7810 */ /* 0x000fce0007ffe0ff */
.L_x_1710:
[----:B------:R-:W-:Y:S05]  /*1cd0*/  BSYNC B0 ;  /* 0x0000000000007941 */ /* 0x000fea0003800000 */
.L_x_1709:
        /* <DEDUP_REMOVED lines=55> */
.L_x_1714:
[----:B------:R-:W-:-:S07]  /*2050*/  IADD3 R108, R108, 0x100, RZ ;  /* 0x000001006c6c7810 */ /* 0x000fce0007ffe0ff */
.L_x_1713:
[----:B------:R-:W-:Y:S05]  /*2060*/  BSYNC B0 ;  /* 0x0000000000007941 */ /* 0x000fea0003800000 */
.L_x_1712:
        /* <DEDUP_REMOVED lines=55> */
.L_x_1717:
[----:B------:R-:W-:-:S07]  /*23e0*/  IADD3 R108, R108, 0x100, RZ ;  /* 0x000001006c6c7810 */ /* 0x000fce0007ffe0ff */
.L_x_1716:
[----:B------:R-:W-:Y:S05]  /*23f0*/  BSYNC B0 ;  /* 0x0000000000007941 */ /* 0x000fea0003800000 */
.L_x_1715:
        /* <DEDUP_REMOVED lines=55> */
.L_x_1720:
[----:B------:R-:W-:-:S07]  /*2770*/  IADD3 R108, R108, 0x100, RZ ;  /* 0x000001006c6c7810 */ /* 0x000fce0007ffe0ff */
.L_x_1719:
[----:B------:R-:W-:Y:S05]  /*2780*/  BSYNC B0 ;  /* 0x0000000000007941 */ /* 0x000fea0003800000 */
.L_x_1718:
        /* <DEDUP_REMOVED lines=56> */
.L_x_1722:
[----:B------:R-:W-:Y:S05]  /*2b10*/  BSYNC B0 ;  /* 0x0000000000007941 */ /* 0x000fea0003800000 */
.L_x_1721:
[----:B------:R-:W-:Y:S02]  /*2b20*/  IADD3 R2, R2, UR18, RZ ;  /* 0x0000001202027c10 */ /* 0x000fe4000fffe0ff */
[----:B01----:R-:W-:Y:S02]  /*2b30*/  SEL R92, RZ, 0x1, P4 ;  /* 0x00000001ff5c7807 */ /* 0x003fe40002000000 */
[----:B------:R-:W-:-:S13]  /*2b40*/  ISETP.GE.AND P4, PT, R2, UR19, PT ;  /* 0x0000001302007c0c */ /* 0x000fda000bf86270 */
[----:B------:R-:W-:Y:S05]  /*2b50*/  @!P4 BRA `(.L_x_1723) ;  /* 0xffffffd80050c947 */ /* 0x000fea000383ffff */
.L_x_1697:
[----:B------:R-:W0:Y:S01]  /*2b60*/  S2R R0, SR_TID.X ;  /* 0x0000000000007919 */ /* 0x000e220000002100 */
[----:B------:R-:W0:Y:S01]  /*2b70*/  S2UR UR6, SR_CTAID.X ;  /* 0x00000000000679c3 */ /* 0x000e220000002500 */
[----:B------:R-:W-:-:S07]  /*2b80*/  ISETP.NE.AND P4, PT, R151, RZ, PT ;  /* 0x000000ff9700720c */ /* 0x000fce0003f85270 */
[----:B------:R-:W1:Y:S08]  /*2b90*/  @P3 LDC.64 R2, c[0x0][0x2d0] ;  /* 0x0000b400ff023b82 */ /* 0x000e700000000a00 */
[----:B------:R-:W3:Y:S08]  /*2ba0*/  @P3 LDC.64 R4, c[0x0][0x2d8] ;  /* 0x0000b600ff043b82 */ /* 0x000ef00000000a00 */
        /* <DEDUP_REMOVED lines=32> */
[----:B----4-:R-:W1:Y:S01]  /*2db0*/  LDC.64 R4, c[0x0][0x2d8] ;  /* 0x0000b600ff047b82 */ /* 0x010e620000000a00 */
[----:B0-----:R-:W-:-:S05]  /*2dc0*/  IMAD.WIDE.U32 R2, R109, 0x10, R2 ;  /* 0x000000106d027825 */ /* 0x001fca00078e0002 */
[----:B------:R-:W-:Y:S01]  /*2dd0*/  STG.E.128 desc[UR4][R2.64], R24 ;  /* 0x0000001802007986 */ /* 0x000fe2000c101d04 */
[----:B-1----:R-:W-:-:S05]  /*2de0*/  IMAD.WIDE.U32 R4, R109, 0x10, R4 ;  /* 0x000000106d047825 */ /* 0x002fca00078e0004 */
[----:B------:R-:W-:Y:S01]  /*2df0*/  STG.E.128 desc[UR4][R4.64], R44 ;  /* 0x0000002c04007986 */ /* 0x000fe2000c101d04 */
[----:B------:R-:W-:Y:S05]  /*2e00*/  EXIT ;  /* 0x000000000000794d */ /* 0x000fea0003800000 */
.L_x_1708:
[----:B------:R-:W-:Y:S01]  /*2e10*/  HFMA2.MMA R100, -RZ, RZ, 0, 9.5367431640625e-07 ;  /* 0x00000010ff647435 */ /* 0x000fe200000001ff */
[----:B------:R-:W-:Y:S02]  /*2e20*/  MOV R101, R95 ;  /* 0x0000005f00657202 */ /* 0x000fe40000000f00 */
[----:B------:R-:W-:Y:S02]  /*2e30*/  MOV R103, 0x1f ;  /* 0x0000001f00677802 */ /* 0x000fe40000000f00 */
[----:B------:R-:W-:-:S07]  /*2e40*/  MOV R98, 0xffffffff ;  /* 0xffffffff00627802 */ /* 0x000fce0000000f00 */
[----:B-----5:R-:W-:Y:S05]  /*2e50*/  WARPSYNC.COLLECTIVE R98, `(.L_x_1724) ;  /* 0x0000000062087348 */ /* 0x020fea0003c00000 */
[----:B------:R0:W1:Y:S02]  /*2e60*/  SHFL.DOWN P6, R99, R101, R100, R103 ;  /* 0x0800006465637389 */ /* 0x00006400000c0067 */
[----:B01---5:R-:W-:Y:S01]  /*2e70*/  ENDCOLLECTIVE ;  /* 0x000000000000791b */ /* 0x023fe20003800000 */
.L_x_1724:
[----:B------:R-:W-:Y:S02]  /*2e80*/  MOV R101, R94 ;  /* 0x0000005e00657202 */ /* 0x000fe40000000f00 */
[----:B------:R-:W-:-:S07]  /*2e90*/  MOV R90, R99 ;  /* 0x00000063005a7202 */ /* 0x000fce0000000f00 */
[----:B------:R-:W-:Y:S05]  /*2ea0*/  WARPSYNC.COLLECTIVE R98, `(.L_x_1725) ;  /* 0x0000000062087348 */ /* 0x000fea0003c00000 */
[----:B------:R0:W1:Y:S02]  /*2eb0*/  SHFL.DOWN P6, R99, R101, R100, R103 ;  /* 0x0800006465637389 */ /* 0x00006400000c0067 */
[----:B01----:R-:W-:Y:S01]  /*2ec0*/  ENDCOLLECTIVE ;  /* 0x000000000000791b */ /* 0x003fe20003800000 */
.L_x_1725:
[----:B------:R-:W-:Y:S01]  /*2ed0*/  FADD.FTZ R90, R90, R95 ;  /* 0x0000005f5a5a7221 */ /* 0x000fe20000010000 */
[----:B------:R-:W-:-:S04]  /*2ee0*/  HFMA2.MMA R100, -RZ, RZ, 0, 4.76837158203125e-07 ;  /* 0x00000008ff647435 */ /* 0x000fc800000001ff */
[----:B------:R-:W-:Y:S02]  /*2ef0*/  MOV R101, R90 ;  /* 0x0000005a00657202 */ /* 0x000fe40000000f00 */
[----:B------:R-:W-:-:S07]  /*2f00*/  MOV R91, R99 ;  /* 0x00000063005b7202 */ /* 0x000fce0000000f00 */
[----:B------:R-:W-:Y:S05]  /*2f10*/  WARPSYNC.COLLECTIVE R98, `(.L_x_1726) ;  /* 0x0000000062087348 */ /* 0x000fea0003c00000 */
[----:B------:R0:W1:Y:S02]  /*2f20*/  SHFL.DOWN P6, R99, R101, R100, R103 ;  /* 0x0800006465637389 */ /* 0x00006400000c0067 */
[----:B01----:R-:W-:Y:S01]  /*2f30*/  ENDCOLLECTIVE ;  /* 0x000000000000791b */ /* 0x003fe20003800000 */
.L_x_1726:
[----:B------:R-:W-:-:S05]  /*2f40*/  FADD.FTZ R91, R91, R94 ;  /* 0x0000005e5b5b7221 */ /* 0x000fca0000010000 */
[----:B------:R-:W-:Y:S02]  /*2f50*/  MOV R101, R91 ;  /* 0x0000005b00657202 */ /* 0x000fe40000000f00 */
[----:B------:R-:W-:-:S07]  /*2f60*/  MOV R93, R99 ;  /* 0x00000063005d7202 */ /* 0x000fce0000000f00 */
[----:B------:R-:W-:Y:S05]  /*2f70*/  WARPSYNC.COLLECTIVE R98, `(.L_x_1727) ;  /* 0x0000000062087348 */ /* 0x000fea0003c00000 */
[----:B------:R0:W1:Y:S02]  /*2f80*/  SHFL.DOWN P6, R99, R101, R100, R103 ;  /* 0x0800006465637389 */ /* 0x00006400000c0067 */
[----:B01----:R-:W-:Y:S01]  /*2f90*/  ENDCOLLECTIVE ;  /* 0x000000000000791b */ /* 0x003fe20003800000 */
.L_x_1727:
[----:B------:R-:W-:Y:S01]  /*2fa0*/  FADD.FTZ R93, R90, R93 ;  /* 0x0000005d5a5d7221 */ /* 0x000fe20000010000 */
[----:B------:R-:W-:-:S04]  /*2fb0*/  HFMA2.MMA R100, -RZ, RZ, 0, 2.384185791015625e-07 ;  /* 0x00000004ff647435 */ /* 0x000fc800000001ff */
[----:B------:R-:W-:Y:S02]  /*2fc0*/  MOV R101, R93 ;  /* 0x0000005d00657202 */ /* 0x000fe40000000f00 */
[----:B------:R-:W-:-:S07]  /*2fd0*/  MOV R92, R99 ;  /* 0x00000063005c7202 */ /* 0x000fce0000000f00 */
[----:B------:R-:W-:Y:S05]  /*2fe0*/  WARPSYNC.COLLECTIVE R98, `(.L_x_1728) ;  /* 0x0000000062087348 */ /* 0x000fea0003c00000 */
[----:B------:R0:W1:Y:S02]  /*2ff0*/  SHFL.DOWN P6, R99, R101, R100, R103 ;  /* 0x0800006465637389 */ /* 0x00006400000c0067 */
[----:B01----:R-:W-:Y:S01]  /*3000*/  ENDCOLLECTIVE ;  /* 0x000000000000791b */ /* 0x003fe20003800000 */
.L_x_1728:
[----:B------:R-:W-:-:S05]  /*3010*/  FADD.FTZ R92, R91, R92 ;  /* 0x0000005c5b5c7221 */ /* 0x000fca0000010000 */
[----:B------:R-:W-:Y:S02]  /*3020*/  MOV R101, R92 ;  /* 0x0000005c00657202 */ /* 0x000fe40000000f00 */
[----:B------:R-:W-:-:S07]  /*3030*/  MOV R96, R99 ;  /* 0x0000006300607202 */ /* 0x000fce0000000f00 */
[----:B------:R-:W-:Y:S05]  /*3040*/  WARPSYNC.COLLECTIVE R98, `(.L_x_1729) ;  /* 0x0000000062087348 */ /* 0x000fea0003c00000 */
[----:B------:R0:W1:Y:S02]  /*3050*/  SHFL.DOWN P6, R99, R101, R100, R103 ;  /* 0x0800006465637389 */ /* 0x00006400000c0067 */
[----:B01----:R-:W-:Y:S01]  /*3060*/  ENDCOLLECTIVE ;  /* 0x000000000000791b */ /* 0x003fe20003800000 */
.L_x_1729:
[----:B------:R-:W-:Y:S01]  /*3070*/  FADD.FTZ R96, R93, R96 ;  /* 0x000000605d607221 */ /* 0x000fe20000010000 */
[----:B------:R-:W-:-:S04]  /*3080*/  HFMA2.MMA R100, -RZ, RZ, 0, 1.1920928955078125e-07 ;  /* 0x00000002ff647435 */ /* 0x000fc800000001ff */
[----:B------:R-:W-:Y:S02]  /*3090*/  MOV R101, R96 ;  /* 0x0000006000657202 */ /* 0x000fe40000000f00 */
[----:B------:R-:W-:-:S07]  /*30a0*/  MOV R97, R99 ;  /* 0x0000006300617202 */ /* 0x000fce0000000f00 */
[----:B------:R-:W-:Y:S05]  /*30b0*/  WARPSYNC.COLLECTIVE R98, `(.L_x_1730) ;  /* 0x0000000062087348 */ /* 0x000fea0003c00000 */
[----:B------:R0:W1:Y:S02]  /*30c0*/  SHFL.DOWN P6, R99, R101, R100, R103 ;  /* 0x0800006465637389 */ /* 0x00006400000c0067 */
[----:B01----:R-:W-:Y:S01]  /*30d0*/  ENDCOLLECTIVE ;  /* 0x000000000000791b */ /* 0x003fe20003800000 */
.L_x_1730:
[----:B------:R-:W-:-:S05]  /*30e0*/  FADD.FTZ R97, R92, R97 ;  /* 0x000000615c617221 */ /* 0x000fca0000010000 */
[----:B------:R-:W-:Y:S02]  /*30f0*/  MOV R101, R97 ;  /* 0x0000006100657202 */ /* 0x000fe40000000f00 */
[----:B------:R-:W-:-:S07]  /*3100*/  MOV R95, R99 ;  /* 0x00000063005f7202 */ /* 0x000fce0000000f00 */
[----:B------:R-:W-:Y:S05]  /*3110*/  WARPSYNC.COLLECTIVE R98, `(.L_x_1731) ;  /* 0x0000000062087348 */ /* 0x000fea0003c00000 */
[----:B------:R0:W1:Y:S02]  /*3120*/  SHFL.DOWN P6, R99, R101, R100, R103 ;  /* 0x0800006465637389 */ /* 0x00006400000c0067 */
[----:B01----:R-:W-:Y:S01]  /*3130*/  ENDCOLLECTIVE ;  /* 0x000000000000791b */ /* 0x003fe20003800000 */
.L_x_1731:
[----:B------:R-:W-:Y:S01]  /*3140*/  FADD.FTZ R95, R96, R95 ;  /* 0x0000005f605f7221 */ /* 0x000fe20000010000 */
[----:B------:R-:W-:-:S04]  /*3150*/  HFMA2.MMA R100, -RZ, RZ, 0, 5.9604644775390625e-08 ;  /* 0x00000001ff647435 */ /* 0x000fc800000001ff */
[----:B------:R-:W-:Y:S02]  /*3160*/  MOV R101, R95 ;  /* 0x0000005f00657202 */ /* 0x000fe40000000f00 */
[----:B------:R-:W-:-:S07]  /*3170*/  MOV R94, R99 ;  /* 0x00000063005e7202 */ /* 0x000fce0000000f00 */
[----:B------:R-:W-:Y:S05]  /*3180*/  WARPSYNC.COLLECTIVE R98, `(.L_x_1732) ;  /* 0x0000000062087348 */ /* 0x000fea0003c00000 */
[----:B------:R0:W1:Y:S02]  /*3190*/  SHFL.DOWN P6, R99, R101, R100, R103 ;  /* 0x0800006465637389 */ /* 0x00006400000c0067 */
[----:B01----:R-:W-:Y:S01]  /*31a0*/  ENDCOLLECTIVE ;  /* 0x000000000000791b */ /* 0x003fe20003800000 */
.L_x_1732:
[----:B------:R-:W-:-:S05]  /*31b0*/  FADD.FTZ R94, R97, R94 ;  /* 0x0000005e615e7221 */ /* 0x000fca0000010000 */
[----:B------:R-:W-:Y:S02]  /*31c0*/  MOV R101, R94 ;  /* 0x0000005e00657202 */ /* 0x000fe40000000f00 */
[----:B------:R-:W-:-:S07]  /*31d0*/  MOV R90, R99 ;  /* 0x00000063005a7202 */ /* 0x000fce0000000f00 */
[----:B------:R-:W-:Y:S05]  /*31e0*/  WARPSYNC.COLLECTIVE R98, `(.L_x_1733) ;  /* 0x0000000062087348 */ /* 0x000fea0003c00000 */
[----:B------:R0:W1:Y:S02]  /*31f0*/  SHFL.DOWN P6, R99, R101, R100, R103 ;  /* 0x0800006465637389 */ /* 0x00006400000c0067 */
[----:B01----:R-:W-:Y:S01]  /*3200*/  ENDCOLLECTIVE ;  /* 0x000000000000791b */ /* 0x003fe20003800000 */
.L_x_1733:
[----:B------:R-:W-:Y:S01]  /*3210*/  MOV R91, R99 ;  /* 0x00000063005b7202 */ /* 0x000fe20000000f00 */
[----:B------:R-:W-:Y:S06]  /*3220*/  BRA `(.L_x_1734) ;  /* 0xffffffe400347947 */ /* 0x000fec000383ffff */
.L_x_1735:
        /* <DEDUP_REMOVED lines=13> */
.L_x_3927:


//--------------------- .text._ZN10layer_norm31ln_parallel_residual_bwd_kernelINS_13Kernel_traitsIf13__nv_bfloat16fS2_fjLj5120ELj1ELj1ELj8ELj8ENS_18Kernel_traits_baseILj5120EfS2_fS2_fjLj256EEEEELb0ELb1ELb1EEEvNS_9BwdParamsE --------------------------
	.section	.text._ZN10layer_norm31ln_parallel_residual_bwd_kernelINS_13Kernel_traitsIf13__nv_bfloat16fS2_fjLj5120ELj1ELj1ELj8ELj8ENS_18Kernel_traits_baseILj5120EfS2_fS2_fjLj256EEEEELb0ELb1ELb1EEEvNS_9BwdParamsE,"ax",@progbits
	.align	128
        .global         _ZN10layer_norm31ln_parallel_residual_bwd_kernelINS_13Kernel_traitsIf13__nv_bfloat16fS2_fjLj5120ELj1ELj1ELj8ELj8ENS_18Kernel_traits_baseILj5120EfS2_fS2_fjLj256EEEEELb0ELb1ELb1EEEvNS_9BwdParamsE
        .type           _ZN10layer_norm31ln_parallel_residual_bwd_kernelINS_13Kernel_traitsIf13__nv_bfloat16fS2_fjLj5120ELj1ELj1ELj8ELj8ENS_18Kernel_traits_baseILj5120EfS2_fS2_fjLj256EEEEELb0ELb1ELb1EEEvNS_9BwdParamsE,@function
        .size           _ZN10layer_norm31ln_parallel_residual_bwd_kernelINS_13Kernel_traitsIf13__nv_bfloat16fS2_fjLj5120ELj1ELj1ELj8ELj8ENS_18Kernel_traits_baseILj5120EfS2_fS2_fjLj256EEEEELb0ELb1ELb1EEEvNS_9BwdParamsE,(.L_x_3928 - _ZN10layer_norm31ln_parallel_residual_bwd_kernelINS_13Kernel_traitsIf13__nv_bfloat16fS2_fjLj5120ELj1ELj1ELj8ELj8ENS_18Kernel_traits_baseILj5120EfS2_fS2_fjLj256EEEEELb0ELb1ELb1EEEvNS_9BwdParamsE)
        .other          _ZN10layer_norm31ln_parallel_residual_bwd_kernelINS_13Kernel_traitsIf13__nv_bfloat16fS2_fjLj5120ELj1ELj1ELj8ELj8ENS_18Kernel_traits_baseILj5120EfS2_fS2_fjLj256EEEEELb0ELb1ELb1EEEvNS_9BwdParamsE,@"STO_CUDA_ENTRY STV_DEFAULT"
_ZN10layer_norm31ln_parallel_residual_bwd_kernelINS_13Kernel_traitsIf13__nv_bfloat16fS2_fjLj5120ELj1ELj1ELj8ELj8ENS_18Kernel_traits_baseILj5120EfS2_fS2_fjLj256EEEEELb0ELb1ELb1EEEvNS_9BwdParamsE:
.text._ZN10layer_norm31ln_parallel_residual_bwd_kernelINS_13Kernel_traitsIf13__nv_bfloat16fS2_fjLj5120ELj1ELj1ELj8ELj8ENS_18Kernel_traits_baseILj5120EfS2_fS2_fjLj256EEEEELb0ELb1ELb1EEEvNS_9BwdParamsE:
        /* <DEDUP_REMOVED lines=38> */
.L_x_1736:
        /* <DEDUP_REMOVED lines=13> */
[----:B------:R-:W-:Y:S01]  /*0330*/  SHF.R.U32.HI R112, RZ, 0x5, R68 ;  /* 0x00000005ff707819 */ /* 0x000fe20000011644 */
[----:B------:R-:W-:Y:S01]  /*0340*/  UISETP.NE.AND UP0, UPT, UR6, URZ, UPT ;  /* 0x0000003f0600728c */ /* 0x000fe2000bf05270 */
[----:B------:R-:W-:Y:S01]  /*0350*/  HFMA2.MMA R71, -RZ, RZ, 0, 0 ;  /* 0x00000000ff477435 */ /* 0x000fe200000001ff */
[----:B------:R-:W-:Y:S01]  /*0360*/  ISETP.NE.AND.EX P0, PT, RZ, UR7, PT, P0 ;  /* 0x00000007ff007c0c */ /* 0x000fe2000bf05300 */
[----:B------:R-:W-:Y:S01]  /*0370*/  IMAD.MOV.U32 R0, RZ, RZ, 0x1 ;  /* 0x00000001ff007424 */ /* 0x000fe200078e00ff */
[----:B------:R-:W-:-:S02]  /*0380*/  LEA R70, R70, 0x8, 0x3 ;  /* 0x0000000846467811 */ /* 0x000fc400078e18ff */
        /* <DEDUP_REMOVED lines=20> */
[----:B------:R-:W-:Y:S02]  /*04d0*/  MOV R110, RZ ;  /* 0x000000ff006e7202 */ /* 0x000fe40000000f00 */
[----:B------:R-:W-:Y:S02]  /*04e0*/  LOP3.LUT R111, R68, 0xff, RZ, 0xc0, !PT ;  /* 0x000000ff446f7812 */ /* 0x000fe400078ec0ff */
[----:B0-----:R-:W-:-:S07]  /*04f0*/  LOP3.LUT R112, R112, 0x7, RZ, 0xc0, !PT ;  /* 0x0000000770707812 */ /* 0x001fce00078ec0ff */
.L_x_1744:
[----:B01-3--:R-:W-:Y:S01]  /*0500*/  IMAD R48, R69, UR8, RZ ;  /* 0x0000000845307c24 */ /* 0x00bfe2000f8e02ff */
[----:B--2---:R-:W0:Y:S04]  /*0510*/  LDC.64 R2, c[0x0][0x250] ;  /* 0x00009400ff027b82 */ /* 0x004e280000000a00 */
[----:B------:R-:W-:-:S04]  /*0520*/  SHF.R.S32.HI R49, RZ, 0x1f, R48 ;  /* 0x0000001fff317819 */ /* 0x000fc80000011430 */
[----:B------:R-:W1:Y:S01]  /*0530*/  LDC.64 R124, c[0x0][0x2b8] ;  /* 0x0000ae00ff7c7b82 */ /* 0x000e620000000a00 */
[----:B------:R-:W-:-:S04]  /*0540*/  LEA.HI R48, R49, R48, RZ, 0x2 ;  /* 0x0000003031307211 */ /* 0x000fc800078f10ff */
[----:B------:R-:W-:-:S03]  /*0550*/  LEA.HI.SX32 R121, R48, R111, 0x1e ;  /* 0x0000006f30797211 */ /* 0x000fc600078ff2ff */
[----:B------:R-:W2:Y:S01]  /*0560*/  LDC.64 R122, c[0x0][0x258] ;  /* 0x00009600ff7a7b82 */ /* 0x000ea20000000a00 */
[C---:B------:R-:W-:Y:S02]  /*0570*/  LEA R48, P2, R121.reuse, UR12, 0x4 ;  /* 0x0000000c79307c11 */ /* 0x040fe4000f8420ff */
[C---:B------:R-:W-:Y:S01]  /*0580*/  IADD3 R118, R121.reuse, 0x100, RZ ;  /* 0x0000010079767810 */ /* 0x040fe20007ffe0ff */
[C---:B------:R-:W-:Y:S01]  /*0590*/  VIADD R120, R121.reuse, 0x200 ;  /* 0x0000020079787836 */ /* 0x040fe20000000000 */
[----:B------:R-:W-:Y:S02]  /*05a0*/  LEA.HI.X R49, R121, UR13, RZ, 0x4, P2 ;  /* 0x0000000d79317c11 */ /* 0x000fe400090f24ff */
[C---:B------:R-:W-:Y:S01]  /*05b0*/  LEA R52, P2, R118.reuse, UR12, 0x4 ;  /* 0x0000000c76347c11 */ /* 0x040fe2000f8420ff */
[----:B0-----:R-:W-:Y:S01]  /*05c0*/  IMAD.WIDE R2, R69, 0x4, R2 ;  /* 0x0000000445027825 */ /* 0x001fe200078e0202 */
[----:B------:R-:W-:Y:S02]  /*05d0*/  IADD3 R119, R121, 0x300, RZ ;  /* 0x0000030079777810 */ /* 0x000fe40007ffe0ff */
[----:B------:R-:W-:Y:S01]  /*05e0*/  LEA.HI.X R53, R118, UR13, RZ, 0x4, P2 ;  /* 0x0000000d76357c11 */ /* 0x000fe200090f24ff */
[----:B------:R-:W3:Y:S01]  /*05f0*/  LDG.E.128 R48, desc[UR4][R48.64] ;  /* 0x0000000430307981 */ /* 0x000ee2000c1e1d00 */
[----:B------:R-:W-:-:S02]  /*0600*/  LEA R58, P2, R120, UR12, 0x4 ;  /* 0x0000000c783a7c11 */ /* 0x000fc4000f8420ff */
[C---:B------:R-:W-:Y:S01]  /*0610*/  IADD3 R117, R121.reuse, 0x400, RZ ;  /* 0x0000040079757810 */ /* 0x040fe20007ffe0ff */
[--C-:B-1----:R-:W-:Y:S01]  /*0620*/  IMAD.WIDE.U32 R56, R121, 0x8, R124.reuse ;  /* 0x0000000879387825 */ /* 0x102fe200078e007c */
[----:B------:R0:W4:Y:S01]  /*0630*/  LDG.E R144, desc[UR4][R2.64] ;  /* 0x0000000402907981 */ /* 0x000122000c1e1900 */
[----:B------:R-:W-:Y:S02]  /*0640*/  LEA.HI.X R59, R120, UR13, RZ, 0x4, P2 ;  /* 0x0000000d783b7c11 */ /* 0x000fe400090f24ff */
[--C-:B------:R-:W-:Y:S01]  /*0650*/  IMAD.WIDE.U32 R60, R118, 0x8, R124.reuse ;  /* 0x00000008763c7825 */ /* 0x100fe200078e007c */
[----:B------:R-:W-:Y:S01]  /*0660*/  LEA R64, P3, R117, UR12, 0x4 ;  /* 0x0000000c75407c11 */ /* 0x000fe2000f8620ff */
[----:B------:R-:W3:Y:S02]  /*0670*/  LDG.E.64 R140, desc[UR4][R56.64] ;  /* 0x00000004388c7981 */ /* 0x000ee4000c1e1b00 */
[----:B------:R-:W-:Y:S02]  /*0680*/  IMAD.WIDE.U32 R126, R119, 0x8, R124 ;  /* 0x00000008777e7825 */ /* 0x000fe400078e007c */
[----:B------:R1:W3:Y:S02]  /*0690*/  LDG.E.64 R142, desc[UR4][R60.64] ;  /* 0x000000043c8e7981 */ /* 0x0002e4000c1e1b00 */
[----:B--2---:R-:W-:Y:S01]  /*06a0*/  IMAD.WIDE R122, R69, 0x4, R122 ;  /* 0x00000004457a7825 */ /* 0x004fe200078e027a */
[----:B------:R-:W-:Y:S01]  /*06b0*/  LEA.HI.X R65, R117, UR13, RZ, 0x4, P3 ;  /* 0x0000000d75417c11 */ /* 0x000fe200098f24ff */
[----:B------:R-:W2:Y:S01]  /*06c0*/  LDG.E.64 R126, desc[UR4][R126.64] ;  /* 0x000000047e7e7981 */ /* 0x000ea2000c1e1b00 */
[----:B0-----:R-:W0:Y:S01]  /*06d0*/  LDC.64 R2, c[0x0][0x2c8] ;  /* 0x0000b200ff027b82 */ /* 0x001e220000000a00 */
[----:B------:R-:W-:-:S02]  /*06e0*/  IMAD.WIDE.U32 R128, R120, 0x8, R124 ;  /* 0x0000000878807825 */ /* 0x000fc400078e007c */
[----:B------:R-:W2:Y:S01]  /*06f0*/  LDG.E.128 R56, desc[UR4][R58.64] ;  /* 0x000000043a387981 */ /* 0x000ea2000c1e1d00 */
[----:B-1----:R-:W-:Y:S01]  /*0700*/  LEA R60, P2, R119, UR12, 0x4 ;  /* 0x0000000c773c7c11 */ /* 0x002fe2000f8420ff */
[----:B------:R-:W-:Y:S02]  /*0710*/  IMAD.WIDE.U32 R124, R117, 0x8, R124 ;  /* 0x00000008757c7825 */ /* 0x000fe400078e007c */
[----:B------:R1:W2:Y:S01]  /*0720*/  LDG.E R122, desc[UR4][R122.64] ;  /* 0x000000047a7a7981 */ /* 0x0002a2000c1e1900 */
[----:B------:R-:W-:-:S03]  /*0730*/  LEA.HI.X R61, R119, UR13, RZ, 0x4, P2 ;  /* 0x0000000d773d7c11 */ /* 0x000fc600090f24ff */
[----:B------:R-:W2:Y:S04]  /*0740*/  LDG.E.128 R52, desc[UR4][R52.64] ;  /* 0x0000000434347981 */ /* 0x000ea8000c1e1d00 */
[----:B------:R-:W2:Y:S04]  /*0750*/  LDG.E.64 R128, desc[UR4][R128.64] ;  /* 0x0000000480807981 */ /* 0x000ea8000c1e1b00 */
[----:B------:R-:W2:Y:S04]  /*0760*/  LDG.E.64 R124, desc[UR4][R124.64] ;  /* 0x000000047c7c7981 */ /* 0x000ea8000c1e1b00 */
[----:B------:R-:W2:Y:S04]  /*0770*/  LDG.E.128 R64, desc[UR4][R64.64] ;  /* 0x0000000440407981 */ /* 0x000ea8000c1e1d00 */
[----:B------:R-:W2:Y:S01]  /*0780*/  LDG.E.128 R60, desc[UR4][R60.64] ;  /* 0x000000043c3c7981 */ /* 0x000ea2000c1e1d00 */
[----:B0-----:R-:W-:-:S04]  /*0790*/  @P0 LEA R130, P2, R121, R2, 0x4 ;  /* 0x0000000279820211 */ /* 0x001fc800078420ff */
[-C--:B------:R-:W-:Y:S02]  /*07a0*/  @P0 LEA.HI.X R131, R121, R3.reuse, RZ, 0x4, P2 ;  /* 0x0000000379830211 */ /* 0x080fe400010f24ff */
[-C--:B------:R-:W-:Y:S02]  /*07b0*/  @P0 LEA R132, P2, R118, R2.reuse, 0x4 ;  /* 0x0000000276840211 */ /* 0x080fe400078420ff */
[-C--:B------:R-:W-:Y:S01]  /*07c0*/  @P0 LEA R134, P3, R120, R2.reuse, 0x4 ;  /* 0x0000000278860211 */ /* 0x080fe200078620ff */
[----:B-----5:R0:W5:Y:S01]  /*07d0*/  @P0 LDG.E.128 R24, desc[UR4][R130.64] ;  /* 0x0000000482180981 */ /* 0x020162000c1e1d00 */
[-C--:B------:R-:W-:Y:S02]  /*07e0*/  @P0 LEA.HI.X R133, R118, R3.reuse, RZ, 0x4, P2 ;  /* 0x0000000376850211 */ /* 0x080fe400010f24ff */
[-C--:B------:R-:W-:Y:S02]  /*07f0*/  @P0 LEA R138, P2, R117, R2.reuse, 0x4 ;  /* 0x00000002758a0211 */ /* 0x080fe400078420ff */
[----:B------:R-:W-:Y:S01]  /*0800*/  @P0 LEA R136, P4, R119, R2, 0x4 ;  /* 0x0000000277880211 */ /* 0x000fe200078820ff */
[----:B------:R-:W5:Y:S01]  /*0810*/  @P0 LDG.E.128 R28, desc[UR4][R132.64] ;  /* 0x00000004841c0981 */ /* 0x000f62000c1e1d00 */
[----:B------:R-:W-:-:S02]  /*0820*/  @P0 LEA.HI.X R139, R117, R3, RZ, 0x4, P2 ;  /* 0x00000003758b0211 */ /* 0x000fc400010f24ff */
[----:B------:R-:W-:Y:S02]  /*0830*/  LOP3.LUT P2, RZ, R0, 0xff, RZ, 0xc0, !PT ;  /* 0x000000ff00ff7812 */ /* 0x000fe4000784c0ff */
[-C--:B------:R-:W-:Y:S01]  /*0840*/  @P0 LEA.HI.X R135, R120, R3.reuse, RZ, 0x4, P3 ;  /* 0x0000000378870211 */ /* 0x080fe200018f24ff */
[----:B------:R2:W5:Y:S01]  /*0850*/  @P0 LDG.E.128 R40, desc[UR4][R138.64] ;  /* 0x000000048a280981 */ /* 0x000562000c1e1d00 */
[----:B------:R-:W-:-:S03]  /*0860*/  @P0 LEA.HI.X R137, R119, R3, RZ, 0x4, P4 ;  /* 0x0000000377890211 */ /* 0x000fc600020f24ff */
[----:B------:R2:W5:Y:S04]  /*0870*/  @P0 LDG.E.128 R32, desc[UR4][R134.64] ;  /* 0x0000000486200981 */ /* 0x000568000c1e1d00 */
[----:B------:R2:W5:Y:S01]  /*0880*/  @P0 LDG.E.128 R36, desc[UR4][R136.64] ;  /* 0x0000000488240981 */ /* 0x000562000c1e1d00 */
[----:B------:R-:W-:Y:S02]  /*0890*/  SHF.R.U32.HI R159, RZ, 0x8, R68 ;  /* 0x00000008ff9f7819 */ /* 0x000fe40000011644 */
[----:B------:R-:W-:Y:S01]  /*08a0*/  IADD3 R69, R69, UR10, RZ ;  /* 0x0000000a45457c10 */ /* 0x000fe2000fffe0ff */
[----:B------:R-:W-:Y:S01]  /*08b0*/  UMOV UR6, 0xffffffff ;  /* 0xffffffff00067882 */ /* 0x000fe20000000000 */
[----:B------:R-:W-:-:S04]  /*08c0*/  SHF.L.U32 R159, R159, 0x3, RZ ;  /* 0x000000039f9f7819 */ /* 0x000fc800000006ff */
[----:B------:R-:W-:Y:S02]  /*08d0*/  SEL R159, R70, R159, !P2 ;  /* 0x0000009f469f7207 */ /* 0x000fe40005000000 */
[----:B----4-:R-:W-:Y:S02]  /*08e0*/  FSEL R157, R144, RZ, !P1 ;  /* 0x000000ff909d7208 */ /* 0x010fe40004800000 */
[----:B---3--:R-:W-:Y:S01]  /*08f0*/  MOV R0, R140 ;  /* 0x0000008c00007202 */ /* 0x008fe20000000f00 */
[--C-:B-1----:R-:W-:Y:S01]  /*0900*/  IMAD.MOV.U32 R123, RZ, RZ, R141.reuse ;  /* 0x000000ffff7b7224 */ /* 0x102fe200078e008d */
[--C-:B------:R-:W-:Y:S01]  /*0910*/  SHF.R.U64 R146, R140, 0x10, R141.reuse ;  /* 0x000000108c927819 */ /* 0x100fe2000000128d */
[C---:B0-----:R-:W-:Y:S01]  /*0920*/  FADD.FTZ R131, -R157.reuse, R48 ;  /* 0x000000309d837221 */ /* 0x041fe20000010100 */
[----:B------:R-:W-:Y:S01]  /*0930*/  SHF.R.U32.HI R145, RZ, 0x10, R141 ;  /* 0x00000010ff917819 */ /* 0x000fe2000001168d */
[----:B------:R-:W-:Y:S01]  /*0940*/  FADD.FTZ R49, -R157, R49 ;  /* 0x000000319d317221 */ /* 0x000fe20000010100 */
[----:B------:R-:W-:-:S02]  /*0950*/  MOV R48, R142 ;  /* 0x0000008e00307202 */ /* 0x000fc40000000f00 */
[--C-:B--2---:R-:W-:Y:S02]  /*0960*/  SHF.R.U64 R144, R126, 0x10, R127.reuse ;  /* 0x000000107e907819 */ /* 0x104fe4000000127f */
[----:B------:R-:W-:Y:S01]  /*0970*/  SHF.R.U32.HI R148, RZ, 0x10, R127 ;  /* 0x00000010ff947819 */ /* 0x000fe2000001167f */
[C---:B------:R-:W-:Y:S01]  /*0980*/  FADD.FTZ R141, -R157.reuse, R58 ;  /* 0x0000003a9d8d7221 */ /* 0x040fe20000010100 */
[----:B------:R-:W-:Y:S02]  /*0990*/  MOV R58, R127 ;  /* 0x0000007f003a7202 */ /* 0x000fe40000000f00 */
[----:B------:R-:W-:Y:S01]  /*09a0*/  SHF.L.U32 R127, R0, 0x10, RZ ;  /* 0x00000010007f7819 */ /* 0x000fe200000006ff */
[----:B------:R-:W-:Y:S01]  /*09b0*/  FMUL.FTZ R0, R122, R131 ;  /* 0x000000837a007220 */ /* 0x000fe20000410000 */
[C---:B------:R-:W-:Y:S01]  /*09c0*/  FADD.FTZ R139, -R157.reuse, R56 ;  /* 0x000000389d8b7221 */ /* 0x040fe20000010100 */
[C---:B------:R-:W-:Y:S01]  /*09d0*/  FADD.FTZ R133, -R157.reuse, R50 ;  /* 0x000000329d857221 */ /* 0x040fe20000010100 */
[----:B------:R-:W-:Y:S01]  /*09e0*/  MOV R56, R126 ;  /* 0x0000007e00387202 */ /* 0x000fe20000000f00 */
[C---:B------:R-:W-:Y:S01]  /*09f0*/  FADD.FTZ R135, -R157.reuse, R52 ;  /* 0x000000349d877221 */ /* 0x040fe20000010100 */
[----:B------:R-:W-:Y:S01]  /*0a00*/  FADD.FTZ R137, -R157, R54 ;  /* 0x000000369d897221 */ /* 0x000fe20000010100 */
[----:B------:R-:W-:-:S02]  /*0a10*/  MOV R50, R143 ;  /* 0x0000008f00327202 */ /* 0x000fc40000000f00 */
[--C-:B------:R-:W-:Y:S01]  /*0a20*/  SHF.R.U64 R138, R128, 0x10, R129.reuse ;  /* 0x00000010808a7819 */ /* 0x100fe20000001281 */
[--C-:B------:R-:W-:Y:S01]  /*0a30*/  IMAD.MOV.U32 R54, RZ, RZ, R129.reuse ;  /* 0x000000ffff367224 */ /* 0x100fe200078e0081 */
[----:B------:R-:W-:Y:S01]  /*0a40*/  SHF.R.U32.HI R140, RZ, 0x10, R129 ;  /* 0x00000010ff8c7819 */ /* 0x000fe20000011681 */
[----:B------:R-:W-:Y:S01]  /*0a50*/  FADD.FTZ R89, R127, R89 ;  /* 0x000000597f597221 */ /* 0x000fe20000010000 */
[----:B------:R-:W-:Y:S01]  /*0a60*/  MOV R126, R124 ;  /* 0x0000007c007e7202 */ /* 0x000fe20000000f00 */
[----:B------:R-:W-:Y:S01]  /*0a70*/  FFMA.FTZ R109, R0, R127, R109 ;  /* 0x0000007f006d7223 */ /* 0x000fe2000001006d */
[----:B------:R-:W-:Y:S01]  /*0a80*/  SHF.L.U32 R129, R123, 0x10, RZ ;  /* 0x000000107b817819 */ /* 0x000fe200000006ff */
[----:B------:R-:W-:Y:S01]  /*0a90*/  FMUL.FTZ R123, R122, R49 ;  /* 0x000000317a7b7220 */ /* 0x000fe20000410000 */
[C---:B------:R-:W-:Y:S01]  /*0aa0*/  FADD.FTZ R151, -R157.reuse, R64 ;  /* 0x000000409d977221 */ /* 0x040fe20000010100 */
[----:B------:R-:W-:Y:S01]  /*0ab0*/  SHF.R.U64 R152, R124, 0x10, R125 ;  /* 0x000000107c987819 */ /* 0x000fe2000000127d */
[----:B------:R-:W-:Y:S01]  /*0ac0*/  IMAD.U32 R64, R146, 0x10000, RZ ;  /* 0x0001000092407824 */ /* 0x000fe200078e00ff */
[----:B------:R-:W-:Y:S01]  /*0ad0*/  SHF.L.U32 R48, R48, 0x10, RZ ;  /* 0x0000001030307819 */ /* 0x000fe200000006ff */
[----:B------:R-:W-:Y:S01]  /*0ae0*/  FMUL.FTZ R127, R20, R127 ;  /* 0x0000007f147f7220 */ /* 0x000fe20000410000 */
[--C-:B------:R-:W-:Y:S01]  /*0af0*/  SHF.R.U64 R130, R142, 0x10, R143.reuse ;  /* 0x000000108e827819 */ /* 0x100fe2000000128f */
[----:B------:R-:W-:Y:S01]  /*0b00*/  FMUL.FTZ R124, R122, R135 ;  /* 0x000000877a7c7220 */ /* 0x000fe20000410000 */
[----:B------:R-:W-:Y:S01]  /*0b10*/  SHF.R.U32.HI R134, RZ, 0x10, R143 ;  /* 0x00000010ff867819 */ /* 0x000fe2000001168f */
[C---:B------:R-:W-:Y:S01]  /*0b20*/  FADD.FTZ R143, -R157.reuse, R60 ;  /* 0x0000003c9d8f7221 */ /* 0x040fe20000010100 */
[----:B------:R-:W-:Y:S01]  /*0b30*/  MOV R52, R128 ;  /* 0x0000008000347202 */ /* 0x000fe20000000f00 */
[----:B------:R-:W-:Y:S01]  /*0b40*/  FADD.FTZ R51, -R157, R51 ;  /* 0x000000339d337221 */ /* 0x000fe20000010100 */
[----:B------:R-:W-:Y:S01]  /*0b50*/  SHF.L.U32 R50, R50, 0x10, RZ ;  /* 0x0000001032327819 */ /* 0x000fe200000006ff */
[--C-:B------:R-:W-:Y:S01]  /*0b60*/  IMAD.MOV.U32 R132, RZ, RZ, R125.reuse ;  /* 0x000000ffff847224 */ /* 0x100fe200078e007d */
[----:B------:R-:W-:Y:S01]  /*0b70*/  SHF.L.U32 R60, R126, 0x10, RZ ;  /* 0x000000107e3c7819 */ /* 0x000fe200000006ff */
[----:B------:R-:W-:Y:S01]  /*0b80*/  FADD.FTZ R90, R64, R90 ;  /* 0x0000005a405a7221 */ /* 0x000fe20000010000 */
[----:B------:R-:W-:Y:S01]  /*0b90*/  SHF.R.U32.HI R158, RZ, 0x10, R125 ;  /* 0x00000010ff9e7819 */ /* 0x000fe2000001167d */
[C---:B------:R-:W-:Y:S01]  /*0ba0*/  FMUL.FTZ R128, R122.reuse, R133 ;  /* 0x000000857a807220 */ /* 0x040fe20000410000 */
[-C--:B------:R-:W-:Y:S01]  /*0bb0*/  FFMA.FTZ R110, R123, R64.reuse, R110 ;  /* 0x000000407b6e7223 */ /* 0x080fe2000001006e */
[----:B------:R-:W-:Y:S01]  /*0bc0*/  FMUL.FTZ R126, R122, R137 ;  /* 0x000000897a7e7220 */ /* 0x000fe20000410000 */
[----:B------:R-:W-:Y:S01]  /*0bd0*/  FMUL.FTZ R64, R21, R64 ;  /* 0x0000004015407220 */ /* 0x000fe20000410000 */
[----:B------:R-:W-:Y:S01]  /*0be0*/  FADD.FTZ R49, RZ, R127 ;  /* 0x0000007fff317221 */ /* 0x000fe20000010000 */
[----:B------:R-:W-:Y:S01]  /*0bf0*/  FADD.FTZ R85, R48, R85 ;  /* 0x0000005530557221 */ /* 0x000fe20000010000 */
[-C--:B------:R-:W-:Y:S01]  /*0c00*/  FFMA.FTZ R105, R124, R48.reuse, R105 ;  /* 0x000000307c697223 */ /* 0x080fe20000010069 */
[----:B------:R-:W-:Y:S01]  /*0c10*/  FMUL.FTZ R125, R16, R48 ;  /* 0x00000030107d7220 */ /* 0x000fe20000410000 */
[C---:B------:R-:W-:Y:S01]  /*0c20*/  FADD.FTZ R155, -R157.reuse, R66 ;  /* 0x000000429d9b7221 */ /* 0x040fe20000010100 */
[----:B------:R-:W-:Y:S01]  /*0c30*/  FFMA.FTZ R48, R0, R127, RZ ;  /* 0x0000007f00307223 */ /* 0x000fe200000100ff */
[----:B------:R-:W-:Y:S01]  /*0c40*/  FADD.FTZ R153, -R157, R65 ;  /* 0x000000419d997221 */ /* 0x000fe20000010100 */
[----:B------:R-:W-:Y:S01]  /*0c50*/  SHF.L.U32 R66, R145, 0x10, RZ ;  /* 0x0000001091427819 */ /* 0x000fe200000006ff */
[----:B------:R-:W-:Y:S01]  /*0c60*/  FADD.FTZ R87, R129, R87 ;  /* 0x0000005781577221 */ /* 0x000fe20000010000 */
[----:B------:R-:W-:Y:S01]  /*0c70*/  FMUL.FTZ R65, R122, R51 ;  /* 0x000000337a417220 */ /* 0x000fe20000410000 */
[-C--:B------:R-:W-:Y:S01]  /*0c80*/  FFMA.FTZ R107, R128, R129.reuse, R107 ;  /* 0x00000081806b7223 */ /* 0x080fe2000001006b */
[----:B------:R-:W-:Y:S01]  /*0c90*/  FADD.FTZ R83, R50, R83 ;  /* 0x0000005332537221 */ /* 0x000fe20000010000 */
[-C--:B------:R-:W-:Y:S01]  /*0ca0*/  FFMA.FTZ R103, R126, R50.reuse, R103 ;  /* 0x000000327e677223 */ /* 0x080fe20000010067 */
[----:B------:R-:W-:Y:S01]  /*0cb0*/  FMUL.FTZ R133, R18, R50 ;  /* 0x0000003212857220 */ /* 0x000fe20000410000 */
        /* <DEDUP_REMOVED lines=8> */
[C---:B------:R-:W-:Y:S01]  /*0d40*/  FADD.FTZ R55, -R157.reuse, R55 ;  /* 0x000000379d377221 */ /* 0x040fe20000010100 */
[C---:B------:R-:W-:Y:S01]  /*0d50*/  FADD.FTZ R57, -R157.reuse, R57 ;  /* 0x000000399d397221 */ /* 0x040fe20000010100 */
[C---:B------:R-:W-:Y:S01]  /*0d60*/  FADD.FTZ R59, -R157.reuse, R59 ;  /* 0x0000003b9d3b7221 */ /* 0x040fe20000010100 */
[C---:B------:R-:W-:Y:S01]  /*0d70*/  FADD.FTZ R61, -R157.reuse, R61 ;  /* 0x0000003d9d3d7221 */ /* 0x040fe20000010100 */
[C---:B------:R-:W-:Y:S01]  /*0d80*/  FADD.FTZ R147, -R157.reuse, R62 ;  /* 0x0000003e9d937221 */ /* 0x040fe20000010100 */
[C---:B------:R-:W-:Y:S01]  /*0d90*/  FADD.FTZ R63, -R157.reuse, R63 ;  /* 0x0000003f9d3f7221 */ /* 0x040fe20000010100 */
[----:B------:R-:W-:Y:S01]  /*0da0*/  FFMA.FTZ R48, R128, R129, R49 ;  /* 0x0000008180307223 */ /* 0x000fe20000010031 */
[----:B------:R-:W-:Y:S01]  /*0db0*/  FADD.FTZ R157, -R157, R67 ;  /* 0x000000439d9d7221 */ /* 0x000fe20000010100 */
[----:B------:R-:W-:-:S02]  /*0dc0*/  IMAD.U32 R130, R130, 0x10000, RZ ;  /* 0x0001000082827824 */ /* 0x000fc400078e00ff */
        /* <DEDUP_REMOVED lines=18> */
[----:B------:R-:W-:-:S02]  /*0ef0*/  IMAD.U32 R138, R138, 0x10000, RZ ;  /* 0x000100008a8a7824 */ /* 0x000fc400078e00ff */
        /* <DEDUP_REMOVED lines=104> */
.L_x_1755:
[----:B------:R-:W3:Y:S01]  /*1580*/  S2R R53, SR_CgaCtaId ;  /* 0x0000000000357919 */ /* 0x000ee20000008800 */
[----:B------:R-:W-:Y:S01]  /*1590*/  LOP3.LUT P3, RZ, R68, 0x1f, RZ, 0xc0, !PT ;  /* 0x0000001f44ff7812 */ /* 0x000fe2000786c0ff */
[----:B------:R-:W-:Y:S01]  /*15a0*/  UISETP.NE.AND UP0, UPT, UR20, URZ, UPT ;  /* 0x0000003f1400728c */ /* 0x000fe2000bf05270 */
[----:B------:R-:W-:Y:S01]  /*15b0*/  MOV R52, 0x400 ;  /* 0x0000040000347802 */ /* 0x000fe20000000f00 */
[----:B--2---:R-:W-:Y:S01]  /*15c0*/  FADD.FTZ R163, R51, R50 ;  /* 0x0000003233a37221 */ /* 0x004fe20000010000 */
[----:B-1----:R-:W-:Y:S01]  /*15d0*/  FADD.FTZ R162, R49, R48 ;  /* 0x0000003031a27221 */ /* 0x002fe20000010000 */
[----:B------:R-:W-:Y:S02]  /*15e0*/  SHF.R.U32.HI R165, RZ, 0x1d, R121 ;  /* 0x0000001dffa57819 */ /* 0x000fe40000011679 */
[----:B------:R-:W-:Y:S01]  /*15f0*/  PLOP3.LUT P1, PT, PT, PT, UP0, 0x80, 0x0 ;  /* 0x000000000000781c */ /* 0x000fe20003f2f008 */
[----:B------:R-:W-:Y:S05]  /*1600*/  WARPSYNC.ALL ;  /* 0x0000000000007948 */ /* 0x000fea0003800000 */
[----:B------:R-:W-:-:S04]  /*1610*/  ISETP.NE.U32.AND P5, PT, R2, RZ, PT ;  /* 0x000000ff0200720c */ /* 0x000fc80003fa5070 */
[----:B------:R-:W-:Y:S02]  /*1620*/  ISETP.NE.AND.EX P5, PT, R3, RZ, PT, P5 ;  /* 0x000000ff0300720c */ /* 0x000fe40003fa5350 */
[----:B---3--:R-:W-:Y:S02]  /*1630*/  LEA R53, R53, R52, 0x18 ;  /* 0x0000003435357211 */ /* 0x008fe400078ec0ff */
[----:B------:R-:W-:Y:S02]  /*1640*/  @!P3 IADD3 R52, R112, R159, RZ ;  /* 0x0000009f7034b210 */ /* 0x000fe40007ffe0ff */
[----:B------:R-:W-:-:S03]  /*1650*/  LEA R159, R159, R53, 0x3 ;  /* 0x000000359f9f7211 */ /* 0x000fc600078e18ff */
[----:B------:R-:W-:-:S05]  /*1660*/  @!P3 IMAD R158, R52, 0x8, R53 ;  /* 0x00000008349eb824 */ /* 0x000fca00078e0235 */
[----:B------:R1:W-:Y:S01]  /*1670*/  @!P3 STS.64 [R158+0x5000], R162 ;  /* 0x005000a29e00b388 */ /* 0x0003e20000000a00 */
[----:B------:R-:W-:Y:S01]  /*1680*/  BAR.SYNC.DEFER_BLOCKING 0x0 ;  /* 0x0000000000007b1d */ /* 0x000fe20000010000 */
[----:B------:R-:W-:-:S04]  /*1690*/  ISETP.NE.U32.AND P3, PT, RZ, UR16, PT ;  /* 0x00000010ff007c0c */ /* 0x000fc8000bf65070 */
[----:B------:R-:W-:Y:S02]  /*16a0*/  ISETP.NE.AND.EX P3, PT, RZ, UR17, PT, P3 ;  /* 0x00000011ff007c0c */ /* 0x000fe4000bf65330 */
[----:B-1----:R-:W-:Y:S02]  /*16b0*/  SHF.L.U32 R158, R121, 0x3, RZ ;  /* 0x00000003799e7819 */ /* 0x002fe400000006ff */
[----:B------:R-:W-:Y:S02]  /*16c0*/  SHF.R.U32.HI R163, RZ, 0x1d, R118 ;  /* 0x0000001dffa37819 */ /* 0x000fe40000011676 */
[----:B------:R-:W-:Y:S01]  /*16d0*/  SHF.R.U32.HI R162, RZ, 0x1d, R120 ;  /* 0x0000001dffa27819 */ /* 0x000fe20000011678 */
        /* <DEDUP_REMOVED lines=10> */
[----:B------:R-:W-:Y:S02]  /*1780*/  @P3 LEA R52, P4, R121, UR16, 0x4 ;  /* 0x0000001079343c11 */ /* 0x000fe4000f8820ff */
[----:B------:R-:W-:Y:S01]  /*1790*/  FADD.FTZ R161, R54, R161 ;  /* 0x000000a136a17221 */ /* 0x000fe20000010000 */
[----:B------:R-:W-:Y:S01]  /*17a0*/  FADD.FTZ R48, R55, R48 ;  /* 0x0000003037307221 */ /* 0x000fe20000010000 */
[----:B------:R-:W-:Y:S02]  /*17b0*/  @P3 LEA.HI.X R53, R121, UR17, RZ, 0x4, P4 ;  /* 0x0000001179353c11 */ /* 0x000fe4000a0f24ff */
[----:B--2---:R-:W-:Y:S01]  /*17c0*/  FADD.FTZ R161, R161, R56 ;  /* 0x00000038a1a17221 */ /* 0x004fe20000010000 */
[----:B------:R-:W-:Y:S01]  /*17d0*/  IADD3 R54, P4, R158, UR18, RZ ;  /* 0x000000129e367c10 */ /* 0x000fe2000ff9e0ff */
[----:B------:R-:W-:Y:S01]  /*17e0*/  FADD.FTZ R48, R48, R57 ;  /* 0x0000003930307221 */ /* 0x000fe20000010000 */
[----:B------:R-:W-:Y:S01]  /*17f0*/  SHF.L.U32 R121, R118, 0x3, RZ ;  /* 0x0000000376797819 */ /* 0x000fe200000006ff */
[----:B------:R-:W-:Y:S01]  /*1800*/  FADD.FTZ R161, R58, R161 ;  /* 0x000000a13aa17221 */ /* 0x000fe20000010000 */
[----:B------:R-:W-:Y:S01]  /*1810*/  IADD3.X R55, R165, UR19, RZ, P4, !PT ;  /* 0x00000013a5377c10 */ /* 0x000fe2000a7fe4ff */
[----:B------:R-:W-:Y:S01]  /*1820*/  FADD.FTZ R48, R59, R48 ;  /* 0x000000303b307221 */ /* 0x000fe20000010000 */
[----:B------:R-:W-:Y:S01]  /*1830*/  @P3 LEA R2, P4, R118, UR16, 0x4 ;  /* 0x0000001076023c11 */ /* 0x000fe2000f8820ff */
[----:B---3--:R-:W-:-:S02]  /*1840*/  FADD.FTZ R161, R161, R60 ;  /* 0x0000003ca1a17221 */ /* 0x008fc40000010000 */
[----:B------:R-:W-:Y:S01]  /*1850*/  FADD.FTZ R48, R48, R61 ;  /* 0x0000003d30307221 */ /* 0x000fe20000010000 */
[----:B------:R-:W-:Y:S01]  /*1860*/  @P3 LEA.HI.X R3, R118, UR17, RZ, 0x4, P4 ;  /* 0x0000001176033c11 */ /* 0x000fe2000a0f24ff */
[----:B------:R-:W-:Y:S01]  /*1870*/  FADD.FTZ R62, R62, R161 ;  /* 0x000000a13e3e7221 */ /* 0x000fe20000010000 */
[----:B------:R-:W-:Y:S01]  /*1880*/  IADD3 R56, P4, R121, UR18, RZ ;  /* 0x0000001279387c10 */ /* 0x000fe2000ff9e0ff */
[----:B------:R-:W-:Y:S01]  /*1890*/  FADD.FTZ R48, R63, R48 ;  /* 0x000000303f307221 */ /* 0x000fe20000010000 */
[----:B------:R-:W-:Y:S02]  /*18a0*/  IMAD.SHL.U32 R118, R120, 0x8, RZ ;  /* 0x0000000878767824 */ /* 0x000fe400078e00ff */
[----:B------:R-:W-:Y:S01]  /*18b0*/  FMUL.FTZ R62, R62, UR9 ;  /* 0x000000093e3e7c20 */ /* 0x000fe20008410000 */
[----:B------:R-:W-:Y:S01]  /*18c0*/  IADD3.X R57, R163, UR19, RZ, P4, !PT ;  /* 0x00000013a3397c10 */ /* 0x000fe2000a7fe4ff */
[----:B------:R-:W-:Y:S01]  /*18d0*/  FMUL.FTZ R159, R48, UR9 ;  /* 0x00000009309f7c20 */ /* 0x000fe20008410000 */
[----:B------:R-:W-:-:S02]  /*18e0*/  SHF.R.U32.HI R161, RZ, 0x1d, R119 ;  /* 0x0000001dffa17819 */ /* 0x000fc40000011677 */
[----:B------:R-:W-:Y:S02]  /*18f0*/  FSEL R164, R62, RZ, !P1 ;  /* 0x000000ff3ea47208 */ /* 0x000fe40004800000 */
[----:B------:R-:W-:-:S03]  /*1900*/  @P3 LEA R62, P4, R120, UR16, 0x4 ;  /* 0x00000010783e3c11 */ /* 0x000fc6000f8820ff */
[-CC-:B------:R-:W-:Y:S01]  /*1910*/  FFMA.FTZ R0, R0, R159.reuse, R164.reuse ;  /* 0x0000009f00007223 */ /* 0x180fe200000100a4 */
[----:B------:R-:W-:Y:S01]  /*1920*/  @P3 LEA.HI.X R63, R120, UR17, RZ, 0x4, P4 ;  /* 0x00000011783f3c11 */ /* 0x000fe2000a0f24ff */
[-C--:B------:R-:W-:Y:S01]  /*1930*/  FFMA.FTZ R123, R123, R159.reuse, R164 ;  /* 0x0000009f7b7b7223 */ /* 0x080fe200000100a4 */
[----:B------:R-:W-:Y:S01]  /*1940*/  IADD3 R58, P4, R118, UR18, RZ ;  /* 0x00000012763a7c10 */ /* 0x000fe2000ff9e0ff */
[----:B------:R-:W-:Y:S01]  /*1950*/  FADD.FTZ R127, R127, -R0 ;  /* 0x800000007f7f7221 */ /* 0x000fe20000010000 */
[-CC-:B------:R-:W-:Y:S01]  /*1960*/  FFMA.FTZ R128, R128, R159.reuse, R164.reuse ;  /* 0x0000009f80807223 */ /* 0x180fe200000100a4 */
[----:B------:R-:W-:Y:S01]  /*1970*/  SHF.L.U32 R0, R119, 0x3, RZ ;  /* 0x0000000377007819 */ /* 0x000fe200000006ff */
[----:B------:R-:W-:Y:S01]  /*1980*/  FFMA.FTZ R49, R65, R159, R164 ;  /* 0x0000009f41317223 */ /* 0x000fe200000100a4 */
[----:B------:R-:W-:Y:S01]  /*1990*/  IADD3.X R59, R162, UR19, RZ, P4, !PT ;  /* 0x00000013a23b7c10 */ /* 0x000fe2000a7fe4ff */
[----:B------:R-:W-:Y:S01]  /*19a0*/  FADD.FTZ R123, R64, -R123 ;  /* 0x8000007b407b7221 */ /* 0x000fe20000010000 */
[----:B------:R-:W-:Y:S01]  /*19b0*/  @P3 LEA R60, P4, R119, UR16, 0x4 ;  /* 0x00000010773c3c11 */ /* 0x000fe2000f8820ff */
[----:B------:R-:W-:Y:S01]  /*19c0*/  FADD.FTZ R129, R129, -R128 ;  /* 0x8000008081817221 */ /* 0x000fe20000010000 */
[----:B------:R-:W-:Y:S01]  /*19d0*/  FADD.FTZ R49, R66, -R49 ;  /* 0x8000003142317221 */ /* 0x000fe20000010000 */
[C---:B------:R-:W-:Y:S01]  /*19e0*/  FMUL.FTZ R127, R122.reuse, R127 ;  /* 0x0000007f7a7f7220 */ /* 0x040fe20000410000 */
[----:B------:R-:W-:Y:S01]  /*19f0*/  @P3 LEA.HI.X R61, R119, UR17, RZ, 0x4, P4 ;  /* 0x00000011773d3c11 */ /* 0x000fe2000a0f24ff */
[----:B------:R-:W-:Y:S01]  /*1a00*/  FMUL.FTZ R66, R122, R123 ;  /* 0x0000007b7a427220 */ /* 0x000fe20000410000 */
[----:B------:R-:W-:Y:S01]  /*1a10*/  IADD3 R64, P4, R0, UR18, RZ ;  /* 0x0000001200407c10 */ /* 0x000fe2000ff9e0ff */
[C---:B------:R-:W-:Y:S01]  /*1a20*/  FMUL.FTZ R129, R122.reuse, R129 ;  /* 0x000000817a817220 */ /* 0x040fe20000410000 */
[----:B------:R-:W-:Y:S01]  /*1a30*/  FMUL.FTZ R120, R122, R49 ;  /* 0x000000317a787220 */ /* 0x000fe20000410000 */
[----:B-----5:R-:W-:Y:S01]  /*1a40*/  @P5 FADD.FTZ R127, R24, R127 ;  /* 0x0000007f187f5221 */ /* 0x020fe20000010000 */
[----:B------:R-:W-:Y:S01]  /*1a50*/  IADD3.X R65, R161, UR19, RZ, P4, !PT ;  /* 0x00000013a1417c10 */ /* 0x000fe2000a7fe4ff */
[----:B------:R-:W-:Y:S01]  /*1a60*/  @P5 FADD.FTZ R66, R25, R66 ;  /* 0x0000004219425221 */ /* 0x000fe20000010000 */
[----:B------:R-:W-:Y:S01]  /*1a70*/  ISETP.NE.U32.AND P4, PT, RZ, UR16, PT ;  /* 0x00000010ff007c0c */ /* 0x000fe2000bf85070 */
[----:B------:R-:W-:Y:S01]  /*1a80*/  @P5 FADD.FTZ R129, R26, R129 ;  /* 0x000000811a815221 */ /* 0x000fe20000010000 */
[----:B------:R-:W-:Y:S01]  /*1a90*/  @P5 FADD.FTZ R120, R27, R120 ;  /* 0x000000781b785221 */ /* 0x000fe20000010000 */
[-CC-:B------:R-:W-:Y:S01]  /*1aa0*/  FFMA.FTZ R124, R124, R159.reuse, R164.reuse ;  /* 0x0000009f7c7c7223 */ /* 0x180fe200000100a4 */
[----:B------:R-:W-:Y:S01]  /*1ab0*/  ISETP.NE.AND.EX P4, PT, RZ, UR17, PT, P4 ;  /* 0x00000011ff007c0c */ /* 0x000fe2000bf85340 */
[-CC-:B------:R-:W-:Y:S01]  /*1ac0*/  FFMA.FTZ R67, R67, R159.reuse, R164.reuse ;  /* 0x0000009f43437223 */ /* 0x180fe200000100a4 */
        /* <DEDUP_REMOVED lines=13> */
[----:B------:R-:W-:Y:S01]  /*1ba0*/  FFMA.FTZ R157, R157, R159, R164 ;  /* 0x0000009f9d9d7223 */ /* 0x000fe200000100a4 */
[----:B------:R-:W-:Y:S01]  /*1bb0*/  SEL R48, R127, R44, P4 ;  /* 0x0000002c7f307207 */ /* 0x000fe20002000000 */
[----:B------:R-:W-:Y:S01]  /*1bc0*/  FADD.FTZ R125, R125, -R124 ;  /* 0x8000007c7d7d7221 */ /* 0x000fe20000010000 */
[----:B------:R-:W-:Y:S01]  /*1bd0*/  SEL R49, R66, R45, P4 ;  /* 0x0000002d42317207 */ /* 0x000fe20002000000 */
[----:B------:R-:W-:Y:S01]  /*1be0*/  FADD.FTZ R67, R130, -R67 ;  /* 0x8000004382437221 */ /* 0x000fe20000010000 */
[----:B------:R-:W-:Y:S01]  /*1bf0*/  SEL R50, R129, R46, P4 ;  /* 0x0000002e81327207 */ /* 0x000fe20002000000 */
[----:B------:R-:W-:Y:S01]  /*1c00*/  FADD.FTZ R133, R133, -R126 ;  /* 0x8000007e85857221 */ /* 0x000fe20000010000 */
[----:B------:R-:W-:Y:S01]  /*1c10*/  SEL R51, R120, R47, P4 ;  /* 0x0000002f78337207 */ /* 0x000fe20002000000 */
        /* <DEDUP_REMOVED lines=13> */
[----:B------:R0:W-:Y:S01]  /*1cf0*/  @P3 STG.E.128 desc[UR4][R52.64], R48 ;  /* 0x0000003034003986 */ /* 0x0001e2000c101d04 */
[----:B------:R1:W-:Y:S01]  /*1d00*/  F2F.BF16.F32 R119, R120 ;  /* 0x0000007800777304 */ /* 0x0003e20000202000 */
        /* <DEDUP_REMOVED lines=8> */
[C---:B-1----:R-:W-:Y:S01]  /*1d90*/  FMUL.FTZ R120, R122.reuse, R131 ;  /* 0x000000837a787220 */ /* 0x042fe20000410000 */
[C---:B------:R-:W-:Y:S01]  /*1da0*/  FMUL.FTZ R147, R122.reuse, R147 ;  /* 0x000000937a937220 */ /* 0x040fe20000410000 */
[C---:B------:R-:W-:Y:S01]  /*1db0*/  FMUL.FTZ R132, R122.reuse, R149 ;  /* 0x000000957a847220 */ /* 0x040fe20000410000 */
[C---:B------:R-:W-:Y:S01]  /*1dc0*/  FMUL.FTZ R151, R122.reuse, R151 ;  /* 0x000000977a977220 */ /* 0x040fe20000410000 */
[C---:B------:R-:W-:Y:S01]  /*1dd0*/  FMUL.FTZ R134, R122.reuse, R153 ;  /* 0x000000997a867220 */ /* 0x040fe20000410000 */
[C---:B------:R-:W-:Y:S01]  /*1de0*/  FMUL.FTZ R155, R122.reuse, R155 ;  /* 0x0000009b7a9b7220 */ /* 0x040fe20000410000 */
[----:B------:R-:W-:Y:S01]  /*1df0*/  FMUL.FTZ R136, R122, R157 ;  /* 0x0000009d7a887220 */ /* 0x000fe20000410000 */
[----:B------:R-:W-:Y:S01]  /*1e00*/  @P5 FADD.FTZ R125, R28, R125 ;  /* 0x0000007d1c7d5221 */ /* 0x000fe20000010000 */
[----:B0-----:R0:W1:Y:S01]  /*1e10*/  F2F.BF16.F32 R52, R66 ;  /* 0x0000004200347304 */ /* 0x0010620000202000 */
        /* <DEDUP_REMOVED lines=8> */
[----:B0-----:R-:W-:Y:S01]  /*1ea0*/  FMUL.FTZ R66, R122, R67 ;  /* 0x000000437a427220 */ /* 0x001fe20000410000 */
        /* <DEDUP_REMOVED lines=8> */
[----:B------:R-:W0:Y:S01]  /*1f30*/  F2F.BF16.F32 R129, R129 ;  /* 0x0000008100817304 */ /* 0x000e220000202000 */
[----:B-1----:R-:W-:Y:S01]  /*1f40*/  IMAD.WIDE.U32 R48, R52, 0x10000, RZ ;  /* 0x0001000034307825 */ /* 0x002fe200078e00ff */
[----:B------:R-:W-:-:S02]  /*1f50*/  SHF.L.U32 R51, R119, 0x10, RZ ;  /* 0x0000001077337819 */ /* 0x000fc400000006ff */
[----:B------:R-:W-:-:S04]  /*1f60*/  ISETP.NE.AND.EX P5, PT, RZ, UR15, PT, P5 ;  /* 0x0000000fff007c0c */ /* 0x000fc8000bfa5350 */
[----:B------:R-:W1:Y:S01]  /*1f70*/  F2F.BF16.F32 R127, R127 ;  /* 0x0000007f007f7304 */ /* 0x000e620000202000 */
[----:B0-----:R-:W-:-:S07]  /*1f80*/  LOP3.LUT R51, R49, R51, R129, 0xfe, !PT ;  /* 0x0000003331337212 */ /* 0x001fce00078efe81 */
[----:B------:R-:W0:Y:S01]  /*1f90*/  F2F.BF16.F32 R164, R66 ;  /* 0x0000004200a47304 */ /* 0x000e220000202000 */
[----:B------:R-:W-:Y:S02]  /*1fa0*/  @P5 PRMT R115, R129, 0x7610, R115 ;  /* 0x0000761081735816 */ /* 0x000fe40000000073 */
[----:B------:R-:W-:Y:S02]  /*1fb0*/  @P5 PRMT R114, R52, 0x7610, R114 ;  /* 0x0000761034725816 */ /* 0x000fe40000000072 */
[----:B------:R-:W-:Y:S02]  /*1fc0*/  @P5 PRMT R116, R119, 0x7610, R116 ;  /* 0x0000761077745816 */ /* 0x000fe40000000074 */
[----:B-1----:R-:W-:Y:S01]  /*1fd0*/  LOP3.LUT R50, R48, R127, RZ, 0xfc, !PT ;  /* 0x0000007f30327212 */ /* 0x002fe200078efcff */
[----:B------:R-:W1:Y:S01]  /*1fe0*/  F2F.BF16.F32 R138, R120 ;  /* 0x00000078008a7304 */ /* 0x000e620000202000 */
[----:B------:R-:W-:-:S03]  /*1ff0*/  @P5 PRMT R113, R127, 0x7610, R113 ;  /* 0x000076107f715816 */ /* 0x000fc60000000071 */
[----:B------:R2:W-:Y:S01]  /*2000*/  STG.E.64 desc[UR4][R54.64], R50 ;  /* 0x0000003236007986 */ /* 0x0005e2000c101b04 */
[----:B0-----:R-:W-:-:S03]  /*2010*/  IMAD.WIDE.U32 R48, R164, 0x10000, RZ ;  /* 0x00010000a4307825 */ /* 0x001fc600078e00ff */
[----:B------:R-:W0:Y:S01]  /*2020*/  F2F.BF16.F32 R167, R125 ;  /* 0x0000007d00a77304 */ /* 0x000e220000202000 */
[----:B-1----:R-:W-:-:S07]  /*2030*/  SHF.L.U32 R53, R138, 0x10, RZ ;  /* 0x000000108a357819 */ /* 0x002fce00000006ff */
[----:B------:R-:W1:Y:S01]  /*2040*/  F2F.BF16.F32 R131, R133 ;  /* 0x0000008500837304 */ /* 0x000e620000202000 */
[----:B--2---:R-:W-:Y:S02]  /*2050*/  SEL R50, R133, R46, P4 ;  /* 0x0000002e85327207 */ /* 0x004fe40002000000 */
[----:B------:R-:W-:Y:S02]  /*2060*/  SEL R51, R120, R47, P4 ;  /* 0x0000002f78337207 */ /* 0x000fe40002000000 */
[----:B0-----:R-:W-:-:S03]  /*2070*/  LOP3.LUT R52, R48, R167, RZ, 0xfc, !PT ;  /* 0x000000a730347212 */ /* 0x001fc600078efcff */
[----:B------:R0:W2:Y:S01]  /*2080*/  F2F.BF16.F32 R135, R137 ;  /* 0x0000008900877304 */ /* 0x0000a20000202000 */
[----:B------:R-:W-:Y:S02]  /*2090*/  SEL R48, R125, R44, P4 ;  /* 0x0000002c7d307207 */ /* 0x000fe40002000000 */
[----:B-1----:R-:W-:-:S05]  /*20a0*/  LOP3.LUT R53, R49, R53, R131, 0xfe, !PT ;  /* 0x0000003531357212 */ /* 0x002fca00078efe83 */
[----:B------:R0:W1:Y:S01]  /*20b0*/  F2F.BF16.F32 R140, R126 ;  /* 0x0000007e008c7304 */ /* 0x0000620000202000 */
[----:B------:R-:W-:-:S07]  /*20c0*/  SEL R49, R66, R45, P4 ;  /* 0x0000002d42317207 */ /* 0x000fce0002000000 */
[----:B------:R0:W3:Y:S08]  /*20d0*/  F2F.BF16.F32 R141, R139 ;  /* 0x0000008b008d7304 */ /* 0x0000f00000202000 */
        /* <DEDUP_REMOVED lines=18> */
.L_x_1739:
[----:B------:R2:W-:Y:S01]  /*2200*/  @P3 STG.E.128 desc[UR4][R2.64], R48 ;  /* 0x0000003002003986 */ /* 0x0005e2000c101d04 */
[----:B------:R-:W-:Y:S01]  /*2210*/  IMAD.U32 R123, R142, 0x10000, RZ ;  /* 0x000100008e7b7824 */ /* 0x000fe200078e00ff */
[----:B0-----:R-:W-:Y:S01]  /*2220*/  SHF.L.U32 R119, R148, 0x10, RZ ;  /* 0x0000001094777819 */ /* 0x001fe200000006ff */
[----:B-1----:R-:W-:Y:S01]  /*2230*/  IMAD.WIDE.U32 R54, R140, 0x10000, RZ ;  /* 0x000100008c367825 */ /* 0x002fe200078e00ff */
[----:B------:R0:W-:Y:S01]  /*2240*/  STG.E.64 desc[UR4][R56.64], R52 ;  /* 0x0000003438007986 */ /* 0x0001e2000c101b04 */
[----:B------:R-:W-:Y:S02]  /*2250*/  SHF.L.U32 R127, R129, 0x10, RZ ;  /* 0x00000010817f7819 */ /* 0x000fe400000006ff */
[----:B------:R-:W-:Y:S01]  /*2260*/  IMAD.WIDE.U32 R66, R144, 0x10000, RZ ;  /* 0x0001000090427825 */ /* 0x000fe200078e00ff */
[----:B------:R-:W-:Y:S02]  /*2270*/  LOP3.LUT R123, R55, R123, R141, 0xfe, !PT ;  /* 0x0000007b377b7212 */ /* 0x000fe400078efe8d */
[----:B------:R-:W-:Y:S01]  /*2280*/  LOP3.LUT R122, R54, R135, RZ, 0xfc, !PT ;  /* 0x00000087367a7212 */ /* 0x000fe200078efcff */
[----:B------:R-:W-:Y:S01]  /*2290*/  IMAD.WIDE.U32 R124, R150, 0x10000, RZ ;  /* 0x00010000967c7825 */ /* 0x000fe200078e00ff */
        /* <DEDUP_REMOVED lines=12> */
[----:B0-----:R-:W-:Y:S06]  /*2360*/  @!P5 BRA `(.L_x_1740) ;  /* 0x000000000020d947 */ /* 0x001fec0003800000 */
        /* <DEDUP_REMOVED lines=8> */
.L_x_1740:
        /* <DEDUP_REMOVED lines=19> */
.L_x_1741:
[----:B------:R2:W-:Y:S01]  /*2520*/  @P3 STG.E.128 desc[UR4][R60.64], R52 ;  /* 0x000000343c003986 */ /* 0x0005e2000c101d04 */
[----:B------:R-:W-:Y:S02]  /*2530*/  SEL R44, R151, R44, P4 ;  /* 0x0000002c972c7207 */ /* 0x000fe40002000000 */
[----:B------:R-:W-:Y:S01]  /*2540*/  SEL R45, R134, R45, P4 ;  /* 0x0000002d862d7207 */ /* 0x000fe20002000000 */
[----:B------:R2:W-:Y:S01]  /*2550*/  STG.E.64 desc[UR4][R64.64], R66 ;  /* 0x0000004240007986 */ /* 0x0005e2000c101b04 */
[----:B------:R-:W-:Y:S02]  /*2560*/  SEL R46, R155, R46, P4 ;  /* 0x0000002e9b2e7207 */ /* 0x000fe40002000000 */
[----:B------:R-:W-:Y:S02]  /*2570*/  SEL R47, R136, R47, P4 ;  /* 0x0000002f882f7207 */ /* 0x000fe40002000000 */
[C---:B-1----:R-:W-:Y:S02]  /*2580*/  @P3 LEA R50, P4, R117.reuse, UR16, 0x4 ;  /* 0x0000001075323c11 */ /* 0x042fe4000f8820ff */
        /* <DEDUP_REMOVED lines=18> */
.L_x_1742:
[----:B------:R2:W-:Y:S01]  /*26b0*/  @P3 STG.E.128 desc[UR4][R50.64], R44 ;  /* 0x0000002c32003986 */ /* 0x0005e2000c101d04 */
[----:B------:R-:W-:Y:S02]  /*26c0*/  @P5 PRMT R113, R149, 0x7610, R113 ;  /* 0x0000761095715816 */ /* 0x000fe40000000071 */
[----:B------:R-:W-:Y:S01]  /*26d0*/  @P5 PRMT R114, R150, 0x7610, R114 ;  /* 0x0000761096725816 */ /* 0x000fe20000000072 */
[----:B------:R2:W-:Y:S01]  /*26e0*/  STG.E.64 desc[UR4][R56.64], R2 ;  /* 0x0000000238007986 */ /* 0x0005e2000c101b04 */
[----:B------:R-:W-:Y:S02]  /*26f0*/  @P5 PRMT R115, R152, 0x7610, R115 ;  /* 0x0000761098735816 */ /* 0x000fe40000000073 */
[----:B------:R-:W-:Y:S01]  /*2700*/  @P5 PRMT R116, R129, 0x7610, R116 ;  /* 0x0000761081745816 */ /* 0x000fe20000000074 */
[----:B------:R-:W-:Y:S06]  /*2710*/  @!P5 BRA `(.L_x_1743) ;  /* 0x000000000020d947 */ /* 0x000fec0003800000 */
[----:B01----:R-:W-:Y:S02]  /*2720*/  LOP3.LUT R48, R114, 0xffff, RZ, 0xc0, !PT ;  /* 0x0000ffff72307812 */ /* 0x003fe400078ec0ff */
[----:B--2---:R-:W-:Y:S02]  /*2730*/  IADD3 R2, P3, R58, UR14, RZ ;  /* 0x0000000e3a027c10 */ /* 0x004fe4000ff7e0ff */
[----:B------:R-:W-:Y:S01]  /*2740*/  PRMT R51, R115, 0x5410, R116 ;  /* 0x0000541073337816 */ /* 0x000fe20000000074 */
[----:B------:R-:W-:Y:S01]  /*2750*/  IMAD.WIDE.U32 R48, R48, 0x10000, RZ ;  /* 0x0001000030307825 */ /* 0x000fe200078e00ff */
[----:B------:R-:W-:-:S04]  /*2760*/  IADD3.X R3, R59, UR15, RZ, P3, !PT ;  /* 0x0000000f3b037c10 */ /* 0x000fc80009ffe4ff */
[----:B------:R-:W-:Y:S02]  /*2770*/  LOP3.LUT R49, R51, R49, RZ, 0xfc, !PT ;  /* 0x0000003133317212 */ /* 0x000fe400078efcff */
[----:B------:R-:W-:-:S05]  /*2780*/  LOP3.LUT R48, R48, 0xffff, R113, 0xf8, !PT ;  /* 0x0000ffff30307812 */ /* 0x000fca00078ef871 */
[----:B------:R3:W-:Y:S02]  /*2790*/  STG.E.64 desc[UR4][R2.64], R48 ;  /* 0x0000003002007986 */ /* 0x0007e4000c101b04 */
.L_x_1743:
        /* <DEDUP_REMOVED lines=21> */
[----:B--2---:R-:W-:Y:S01]  /*28f0*/  IMAD.MOV.U32 R46, RZ, RZ, R71 ;  /* 0x000000ffff2e7224 */ /* 0x004fe200078e0047 */
        /* <DEDUP_REMOVED lines=21> */
.L_x_1737:
[----:B------:R-:W2:Y:S01]  /*2a50*/  S2UR UR6, SR_CTAID.X ;  /* 0x00000000000679c3 */ /* 0x000ea20000002500 */
[----:B------:R-:W-:-:S07]  /*2a60*/  LOP3.LUT R7, R68, 0xff, RZ, 0xc0, !PT ;  /* 0x000000ff44077812 */ /* 0x000fce00078ec0ff */
[----:B---3--:R-:W3:Y:S08]  /*2a70*/  LDC.64 R2, c[0x0][0x2d0] ;  /* 0x0000b400ff027b82 */ /* 0x008ef00000000a00 */
[----:B------:R-:W4:Y:S01]  /*2a80*/  LDC.64 R4, c[0x0][0x2d8] ;  /* 0x0000b600ff047b82 */ /* 0x000f220000000a00 */
[----:B--2---:R-:W-:Y:S01]  /*2a90*/  LEA.HI R0, R68, UR6, RZ, 0x18 ;  /* 0x0000000644007c11 */ /* 0x004fe2000f8fc0ff */
[----:B------:R-:W-:-:S04]  /*2aa0*/  ULDC UR6, c[0x0][0x218] ;  /* 0x0000860000067ab9 */ /* 0x000fc80000000800 */
[----:B------:R-:W-:-:S05]  /*2ab0*/  IMAD R0, R0, UR6, RZ ;  /* 0x0000000600007c24 */ /* 0x000fca000f8e02ff */
[----:B------:R-:W-:-:S05]  /*2ac0*/  LEA.HI R7, R0, R7, RZ, 0x1e ;  /* 0x0000000700077211 */ /* 0x000fca00078ff0ff */
[----:B---3--:R-:W-:-:S04]  /*2ad0*/  IMAD.WIDE.U32 R2, R7, 0x10, R2 ;  /* 0x0000001007027825 */ /* 0x008fc800078e0002 */
[----:B----4-:R-:W-:Y:S01]  /*2ae0*/  IMAD.WIDE.U32 R4, R7, 0x10, R4 ;  /* 0x0000001007047825 */ /* 0x010fe200078e0004 */
        /* <DEDUP_REMOVED lines=11> */
.L_x_1738:
[----:B------:R-:W-:Y:S01]  /*2ba0*/  HFMA2.MMA R58, -RZ, RZ, 0, 9.5367431640625e-07 ;  /* 0x00000010ff3a7435 */ /* 0x000fe200000001ff */
[----:B------:R-:W-:Y:S01]  /*2bb0*/  MOV R59, R51 ;  /* 0x00000033003b7202 */ /* 0x000fe20000000f00 */
[----:B------:R-:W-:Y:S01]  /*2bc0*/  IMAD.MOV.U32 R61, RZ, RZ, 0x1f ;  /* 0x0000001fff3d7424 */ /* 0x000fe200078e00ff */
[----:B------:R-:W-:-:S08]  /*2bd0*/  MOV R56, 0xffffffff ;  /* 0xffffffff00387802 */ /* 0x000fd00000000f00 */
[----:B-----5:R-:W-:Y:S05]  /*2be0*/  WARPSYNC.COLLECTIVE R56, `(.L_x_1745) ;  /* 0x0000000038087348 */ /* 0x020fea0003c00000 */
[----:B------:R0:W1:Y:S02]  /*2bf0*/  SHFL.DOWN P1, R57, R59, R58, R61 ;  /* 0x0800003a3b397389 */ /* 0x000064000002003d */
[----:B01---5:R-:W-:Y:S01]  /*2c00*/  ENDCOLLECTIVE ;  /* 0x000000000000791b */ /* 0x023fe20003800000 */
.L_x_1745:
[----:B------:R-:W-:Y:S02]  /*2c10*/  MOV R59, R49 ;  /* 0x00000031003b7202 */ /* 0x000fe40000000f00 */
[----:B------:R-:W-:-:S07]  /*2c20*/  MOV R48, R57 ;  /* 0x0000003900307202 */ /* 0x000fce0000000f00 */
[----:B------:R-:W-:Y:S05]  /*2c30*/  WARPSYNC.COLLECTIVE R56, `(.L_x_1746) ;  /* 0x0000000038087348 */ /* 0x000fea0003c00000 */
[----:B------:R0:W1:Y:S02]  /*2c40*/  SHFL.DOWN P1, R57, R59, R58, R61 ;  /* 0x0800003a3b397389 */ /* 0x000064000002003d */
[----:B01----:R-:W-:Y:S01]  /*2c50*/  ENDCOLLECTIVE ;  /* 0x000000000000791b */ /* 0x003fe20003800000 */
.L_x_1746:
[----:B------:R-:W-:Y:S01]  /*2c60*/  FADD.FTZ R48, R51, R48 ;  /* 0x0000003033307221 */ /* 0x000fe20000010000 */
[----:B------:R-:W-:-:S03]  /*2c70*/  HFMA2.MMA R58, -RZ, RZ, 0, 4.76837158203125e-07 ;  /* 0x00000008ff3a7435 */ /* 0x000fc600000001ff */
[----:B------:R-:W-:Y:S01]  /*2c80*/  IMAD.MOV.U32 R59, RZ, RZ, R48 ;  /* 0x000000ffff3b7224 */ /* 0x000fe200078e0030 */
[----:B------:R-:W-:-:S07]  /*2c90*/  MOV R50, R57 ;  /* 0x0000003900327202 */ /* 0x000fce0000000f00 */
[----:B------:R-:W-:Y:S05]  /*2ca0*/  WARPSYNC.COLLECTIVE R56, `(.L_x_1747) ;  /* 0x0000000038087348 */ /* 0x000fea0003c00000 */
[----:B------:R0:W1:Y:S02]  /*2cb0*/  SHFL.DOWN P1, R57, R59, R58, R61 ;  /* 0x0800003a3b397389 */ /* 0x000064000002003d */
[----:B01----:R-:W-:Y:S01]  /*2cc0*/  ENDCOLLECTIVE ;  /* 0x000000000000791b */ /* 0x003fe20003800000 */
.L_x_1747:
[----:B------:R-:W-:-:S05]  /*2cd0*/  FADD.FTZ R50, R49, R50 ;  /* 0x0000003231327221 */ /* 0x000fca0000010000 */
[----:B------:R-:W-:Y:S02]  /*2ce0*/  MOV R59, R50 ;  /* 0x00000032003b7202 */ /* 0x000fe40000000f00 */
[----:B------:R-:W-:-:S07]  /*2cf0*/  MOV R53, R57 ;  /* 0x0000003900357202 */ /* 0x000fce0000000f00 */
[----:B------:R-:W-:Y:S05]  /*2d00*/  WARPSYNC.COLLECTIVE R56, `(.L_x_1748) ;  /* 0x0000000038087348 */ /* 0x000fea0003c00000 */
[----:B------:R0:W1:Y:S02]  /*2d10*/  SHFL.DOWN P1, R57, R59, R58, R61 ;  /* 0x0800003a3b397389 */ /* 0x000064000002003d */
[----:B01----:R-:W-:Y:S01]  /*2d20*/  ENDCOLLECTIVE ;  /* 0x000000000000791b */ /* 0x003fe20003800000 */
.L_x_1748:
[----:B------:R-:W-:Y:S01]  /*2d30*/  FADD.FTZ R53, R48, R53 ;  /* 0x0000003530357221 */ /* 0x000fe20000010000 */
[----:B------:R-:W-:-:S03]  /*2d40*/  HFMA2.MMA R58, -RZ, RZ, 0, 2.384185791015625e-07 ;  /* 0x00000004ff3a7435 */ /* 0x000fc600000001ff */
[----:B------:R-:W-:Y:S01]  /*2d50*/  IMAD.MOV.U32 R59, RZ, RZ, R53 ;  /* 0x000000ffff3b7224 */ /* 0x000fe200078e0035 */
[----:B------:R-:W-:-:S07]  /*2d60*/  MOV R55, R57 ;  /* 0x0000003900377202 */ /* 0x000fce0000000f00 */
[----:B------:R-:W-:Y:S05]  /*2d70*/  WARPSYNC.COLLECTIVE R56, `(.L_x_1749) ;  /* 0x0000000038087348 */ /* 0x000fea0003c00000 */
[----:B------:R0:W1:Y:S02]  /*2d80*/  SHFL.DOWN P1, R57, R59, R58, R61 ;  /* 0x0800003a3b397389 */ /* 0x000064000002003d */
[----:B01----:R-:W-:Y:S01]  /*2d90*/  ENDCOLLECTIVE ;  /* 0x000000000000791b */ /* 0x003fe20003800000 */
.L_x_1749:
[----:B------:R-:W-:-:S05]  /*2da0*/  FADD.FTZ R55, R50, R55 ;  /* 0x0000003732377221 */ /* 0x000fca0000010000 */
[----:B------:R-:W-:Y:S02]  /*2db0*/  MOV R59, R55 ;  /* 0x00000037003b7202 */ /* 0x000fe40000000f00 */
[----:B------:R-:W-:-:S07]  /*2dc0*/  MOV R52, R57 ;  /* 0x0000003900347202 */ /* 0x000fce0000000f00 */
[----:B------:R-:W-:Y:S05]  /*2dd0*/  WARPSYNC.COLLECTIVE R56, `(.L_x_1750) ;  /* 0x0000000038087348 */ /* 0x000fea0003c00000 */
[----:B------:R0:W1:Y:S02]  /*2de0*/  SHFL.DOWN P1, R57, R59, R58, R61 ;  /* 0x0800003a3b397389 */ /* 0x000064000002003d */
[----:B01----:R-:W-:Y:S01]  /*2df0*/  ENDCOLLECTIVE ;  /* 0x000000000000791b */ /* 0x003fe20003800000 */
.L_x_1750:
[----:B------:R-:W-:Y:S01]  /*2e00*/  FADD.FTZ R52, R53, R52 ;  /* 0x0000003435347221 */ /* 0x000fe20000010000 */
[----:B------:R-:W-:-:S03]  /*2e10*/  HFMA2.MMA R58, -RZ, RZ, 0, 1.1920928955078125e-07 ;  /* 0x00000002ff3a7435 */ /* 0x000fc600000001ff */
[----:B------:R-:W-:Y:S01]  /*2e20*/  IMAD.MOV.U32 R59, RZ, RZ, R52 ;  /* 0x000000ffff3b7224 */ /* 0x000fe200078e0034 */
[----:B------:R-:W-:-:S07]  /*2e30*/  MOV R54, R57 ;  /* 0x0000003900367202 */ /* 0x000fce0000000f00 */
[----:B------:R-:W-:Y:S05]  /*2e40*/  WARPSYNC.COLLECTIVE R56, `(.L_x_1751) ;  /* 0x0000000038087348 */ /* 0x000fea0003c00000 */
[----:B------:R0:W1:Y:S02]  /*2e50*/  SHFL.DOWN P1, R57, R59, R58, R61 ;  /* 0x0800003a3b397389 */ /* 0x000064000002003d */
[----:B01----:R-:W-:Y:S01]  /*2e60*/  ENDCOLLECTIVE ;  /* 0x000000000000791b */ /* 0x003fe20003800000 */
.L_x_1751:
[----:B------:R-:W-:-:S05]  /*2e70*/  FADD.FTZ R54, R55, R54 ;  /* 0x0000003637367221 */ /* 0x000fca0000010000 */
[----:B------:R-:W-:Y:S02]  /*2e80*/  MOV R59, R54 ;  /* 0x00000036003b7202 */ /* 0x000fe40000000f00 */
[----:B------:R-:W-:-:S07]  /*2e90*/  MOV R49, R57 ;  /* 0x0000003900317202 */ /* 0x000fce0000000f00 */
[----:B------:R-:W-:Y:S05]  /*2ea0*/  WARPSYNC.COLLECTIVE R56, `(.L_x_1752) ;  /* 0x0000000038087348 */ /* 0x000fea0003c00000 */
[----:B------:R0:W1:Y:S02]  /*2eb0*/  SHFL.DOWN P1, R57, R59, R58, R61 ;  /* 0x0800003a3b397389 */ /* 0x000064000002003d */
[----:B01----:R-:W-:Y:S01]  /*2ec0*/  ENDCOLLECTIVE ;  /* 0x000000000000791b */ /* 0x003fe20003800000 */
.L_x_1752:
[----:B------:R-:W-:Y:S01]  /*2ed0*/  FADD.FTZ R49, R52, R49 ;  /* 0x0000003134317221 */ /* 0x000fe20000010000 */
[----:B------:R-:W-:-:S03]  /*2ee0*/  HFMA2.MMA R58, -RZ, RZ, 0, 5.9604644775390625e-08 ;  /* 0x00000001ff3a7435 */ /* 0x000fc600000001ff */
[----:B------:R-:W-:Y:S01]  /*2ef0*/  IMAD.MOV.U32 R59, RZ, RZ, R49 ;  /* 0x000000ffff3b7224 */ /* 0x000fe200078e0031 */
[----:B------:R-:W-:-:S07]  /*2f00*/  MOV R51, R57 ;  /* 0x0000003900337202 */ /* 0x000fce0000000f00 */
[----:B------:R-:W-:Y:S05]  /*2f10*/  WARPSYNC.COLLECTIVE R56, `(.L_x_1753) ;  /* 0x0000000038087348 */ /* 0x000fea0003c00000 */
[----:B------:R0:W1:Y:S02]  /*2f20*/  SHFL.DOWN P1, R57, R59, R58, R61 ;  /* 0x0800003a3b397389 */ /* 0x000064000002003d */
[----:B01----:R-:W-:Y:S01]  /*2f30*/  ENDCOLLECTIVE ;  /* 0x000000000000791b */ /* 0x003fe20003800000 */
.L_x_1753:
[----:B------:R-:W-:-:S05]  /*2f40*/  FADD.FTZ R51, R54, R51 ;  /* 0x0000003336337221 */ /* 0x000fca0000010000 */
[----:B------:R-:W-:Y:S02]  /*2f50*/  MOV R59, R51 ;  /* 0x00000033003b7202 */ /* 0x000fe40000000f00 */
[----:B------:R-:W-:-:S07]  /*2f60*/  MOV R48, R57 ;  /* 0x0000003900307202 */ /* 0x000fce0000000f00 */
[----:B------:R-:W-:Y:S05]  /*2f70*/  WARPSYNC.COLLECTIVE R56, `(.L_x_1754) ;  /* 0x0000000038087348 */ /* 0x000fea0003c00000 */
[----:B------:R0:W1:Y:S02]  /*2f80*/  SHFL.DOWN P1, R57, R59, R58, R61 ;  /* 0x0800003a3b397389 */ /* 0x000064000002003d */
[----:B01----:R-:W-:Y:S01]  /*2f90*/  ENDCOLLECTIVE ;  /* 0x000000000000791b */ /* 0x003fe20003800000 */
.L_x_1754:
[----:B------:R-:W-:Y:S01]  /*2fa0*/  MOV R50, R57 ;  /* 0x0000003900327202 */ /* 0x000fe20000000f00 */
[----:B------:R-:W-:Y:S06]  /*2fb0*/  BRA `(.L_x_1755) ;  /* 0xffffffe400707947 */ /* 0x000fec000383ffff */
.L_x_1756:
        /* <DEDUP_REMOVED lines=12> */
.L_x_3928:


//--------------------- .text._ZN10layer_norm31ln_parallel_residual_bwd_kernelINS_13Kernel_traitsIf13__nv_bfloat16fS2_fjLj5120ELj1ELj1ELj8ELj8ENS_18Kernel_traits_baseILj5120EfS2_fS2_fjLj256EEEEELb1ELb0ELb0EEEvNS_9BwdParamsE --------------------------
	.section	.text._ZN10layer_norm31ln_parallel_residual_bwd_kernelINS_13Kernel_traitsIf13__nv_bfloat16fS2_fjLj5120ELj1ELj1ELj8ELj8ENS_18Kernel_traits_baseILj5120EfS2_fS2_fjLj256EEEEELb1ELb0ELb0EEEvNS_9BwdParamsE,"ax",@progbits
	.align	128
        .global         _ZN10layer_norm31ln_parallel_residual_bwd_kernelINS_13Kernel_traitsIf13__nv_bfloat16fS2_fjLj5120ELj1ELj1ELj8ELj8ENS_18Kernel_traits_baseILj5120EfS2_fS2_fjLj256EEEEELb1ELb0ELb0EEEvNS_9BwdParamsE
        .type           _ZN10layer_norm31ln_parallel_residual_bwd_kernelINS_13Kernel_traitsIf13__nv_bfloat16fS2_fjLj5120ELj1ELj1ELj8ELj8ENS_18Kernel_traits_baseILj5120EfS2_fS2_fjLj256EEEEELb1ELb0ELb0EEEvNS_9BwdParamsE,@function
        .size           _ZN10layer_norm31ln_parallel_residual_bwd_kernelINS_13Kernel_traitsIf13__nv_bfloat16fS2_fjLj5120ELj1ELj1ELj8ELj8ENS_18Kernel_traits_baseILj5120EfS2_fS2_fjLj256EEEEELb1ELb0ELb0EEEvNS_9BwdParamsE,(.L_x_3929 - _ZN10layer_norm31ln_parallel_residual_bwd_kernelINS_13Kernel_traitsIf13__nv_bfloat16fS2_fjLj5120ELj1ELj1ELj8ELj8ENS_18Kernel_traits_baseILj5120EfS2_fS2_fjLj256EEEEELb1ELb0ELb0EEEvNS_9BwdParamsE)
        .other          _ZN10layer_norm31ln_parallel_residual_bwd_kernelINS_13Kernel_traitsIf13__nv_bfloat16fS2_fjLj5120ELj1ELj1ELj8ELj8ENS_18Kernel_traits_baseILj5120EfS2_fS2_fjLj256EEEEELb1ELb0ELb0EEEvNS_9BwdParamsE,@"STO_CUDA_ENTRY STV_DEFAULT"
_ZN10layer_norm31ln_parallel_residual_bwd_kernelINS_13Kernel_traitsIf13__nv_bfloat16fS2_fjLj5120ELj1ELj1ELj8ELj8ENS_18Kernel_traits_baseILj5120EfS2_fS2_fjLj256EEEEELb1ELb0ELb0EEEvNS_9BwdParamsE:
.text._ZN10layer_norm31ln_parallel_residual_bwd_kernelINS_13Kernel_traitsIf13__nv_bfloat16fS2_fjLj5120ELj1ELj1ELj8ELj8ENS_18Kernel_traits_baseILj5120EfS2_fS2_fjLj256EEEEELb1ELb0ELb0EEEvNS_9BwdParamsE:
        /* <DEDUP_REMOVED lines=25> */
[----:B------:R-:W-:-:S04]  /*0190*/  ISETP.GE.U32.AND P0, PT, R0, 0x500, PT ;  /* 0x000005000000780c */ /* 0x000fc80003f06070 */
[----:B------:R-:W-:Y:S01]  /*01a0*/  P2R R17, PR, RZ, 0x1 ;  /* 0x00000001ff117803 */ /* 0x000fe20000000000 */
[----:B------:R-:W0:Y:S08]  /*01b0*/  @P2 LDC.64 R6, c[0x0][0x260] ;  /* 0x00009800ff062b82 */ /* 0x000e300000000a00 */
[----:B------:R-:W2:Y:S08]  /*01c0*/  @P2 LDC.64 R8, c[0x0][0x268] ;  /* 0x00009a00ff082b82 */ /* 0x000eb00000000a00 */
[----:B------:R-:W3:Y:S08]  /*01d0*/  @P3 LDC.64 R10, c[0x0][0x260] ;  /* 0x00009800ff0a3b82 */ /* 0x000ef00000000a00 */
[----:B------:R-:W4:Y:S01]  /*01e0*/  @P3 LDC.64 R12, c[0x0][0x268] ;  /* 0x00009a00ff0c3b82 */ /* 0x000f220000000a00 */
[----:B0-----:R-:W-:-:S05]  /*01f0*/  @P2 IMAD.WIDE.U32 R6, R5, 0x10, R6 ;  /* 0x0000001005062825 */ /* 0x001fca00078e0006 */
[----:B------:R-:W5:Y:S02]  /*0200*/  @P2 LDG.E.128 R156, desc[UR4][R6.64] ;  /* 0x00000004069c2981 */ /* 0x000f64000c1e1d00 */
[----:B------:R-:W0:Y:S01]  /*0210*/  @P4 LDC.64 R20, c[0x0][0x260] ;  /* 0x00009800ff144b82 */ /* 0x000e220000000a00 */
[C---:B--2---:R-:W-:Y:S01]  /*0220*/  @P2 IMAD.WIDE.U32 R8, R5.reuse, 0x10, R8 ;  /* 0x0000001005082825 */ /* 0x044fe200078e0008 */
[----:B------:R-:W-:-:S04]  /*0230*/  @P2 LOP3.LUT R5, R5, 0x100, RZ, 0xfc, !PT ;  /* 0x0000010005052812 */ /* 0x000fc800078efcff */
[----:B------:R1:W5:Y:S02]  /*0240*/  @P2 LDG.E.128 R152, desc[UR4][R8.64] ;  /* 0x0000000408982981 */ /* 0x000364000c1e1d00 */
[----:B------:R-:W2:Y:S01]  /*0250*/  @P4 LDC.64 R22, c[0x0][0x268] ;  /* 0x00009a00ff164b82 */ /* 0x000ea20000000a00 */
[----:B---3--:R-:W-:-:S05]  /*0260*/  @P3 IMAD.WIDE.U32 R14, R5, 0x10, R10 ;  /* 0x00000010050e3825 */ /* 0x008fca00078e000a */
[----:B------:R3:W5:Y:S02]  /*0270*/  @P3 LDG.E.128 R148, desc[UR4][R14.64] ;  /* 0x000000040e943981 */ /* 0x000764000c1e1d00 */
[----:B------:R-:W1:Y:S01]  /*0280*/  @P5 LDC.64 R24, c[0x0][0x260] ;  /* 0x00009800ff185b82 */ /* 0x000e620000000a00 */
[C---:B----4-:R-:W-:Y:S01]  /*0290*/  @P3 IMAD.WIDE.U32 R18, R5.reuse, 0x10, R12 ;  /* 0x0000001005123825 */ /* 0x050fe200078e000c */
[----:B------:R-:W-:-:S04]  /*02a0*/  @P3 IADD3 R5, R5, 0x100, RZ ;  /* 0x0000010005053810 */ /* 0x000fc80007ffe0ff */
[----:B------:R3:W5:Y:S02]  /*02b0*/  @P3 LDG.E.128 R144, desc[UR4][R18.64] ;  /* 0x0000000412903981 */ /* 0x000764000c1e1d00 */
[----:B------:R-:W4:Y:S01]  /*02c0*/  @P5 LDC.64 R26, c[0x0][0x268] ;  /* 0x00009a00ff1a5b82 */ /* 0x000f220000000a00 */
[----:B0-----:R-:W-:-:S05]  /*02d0*/  @P4 IMAD.WIDE.U32 R20, R5, 0x10, R20 ;  /* 0x0000001005144825 */ /* 0x001fca00078e0014 */
[----:B------:R3:W5:Y:S01]  /*02e0*/  @P4 LDG.E.128 R140, desc[UR4][R20.64] ;  /* 0x00000004148c4981 */ /* 0x000762000c1e1d00 */
[C---:B--2---:R-:W-:Y:S01]  /*02f0*/  @P4 IMAD.WIDE.U32 R22, R5.reuse, 0x10, R22 ;  /* 0x0000001005164825 */ /* 0x044fe200078e0016 */
[----:B------:R-:W0:Y:S03]  /*0300*/  @P0 LDC.64 R28, c[0x0][0x260] ;  /* 0x00009800ff1c0b82 */ /* 0x000e260000000a00 */
[----:B------:R-:W-:Y:S01]  /*0310*/  @P4 VIADD R5, R5, 0x100 ;  /* 0x0000010005054836 */ /* 0x000fe20000000000 */
[----:B------:R3:W5:Y:S03]  /*0320*/  @P4 LDG.E.128 R136, desc[UR4][R22.64] ;  /* 0x0000000416884981 */ /* 0x000766000c1e1d00 */
[C---:B-1----:R-:W-:Y:S01]  /*0330*/  @P5 IMAD.WIDE.U32 R24, R5.reuse, 0x10, R24 ;  /* 0x0000001005185825 */ /* 0x042fe200078e0018 */
[----:B------:R-:W1:Y:S04]  /*0340*/  @P0 LDC.64 R30, c[0x0][0x268] ;  /* 0x00009a00ff1e0b82 */ /* 0x000e680000000a00 */
[----:B------:R3:W5:Y:S01]  /*0350*/  @P5 LDG.E.128 R132, desc[UR4][R24.64] ;  /* 0x0000000418845981 */ /* 0x000762000c1e1d00 */
[C---:B----4-:R-:W-:Y:S01]  /*0360*/  @P5 IMAD.WIDE.U32 R26, R5.reuse, 0x10, R26 ;  /* 0x00000010051a5825 */ /* 0x050fe200078e001a */
[----:B------:R-:W-:-:S04]  /*0370*/  @P5 IADD3 R5, R5, 0x100, RZ ;  /* 0x0000010005055810 */ /* 0x000fc80007ffe0ff */
[----:B------:R3:W5:Y:S01]  /*0380*/  @P5 LDG.E.128 R128, desc[UR4][R26.64] ;  /* 0x000000041a805981 */ /* 0x000762000c1e1d00 */
[----:B------:R-:W-:Y:S01]  /*0390*/  LEA.HI R8, R2, UR6, RZ, 0x18 ;  /* 0x0000000602087c11 */ /* 0x000fe2000f8fc0ff */
[----:B0-----:R-:W-:-:S05]  /*03a0*/  @P0 IMAD.WIDE.U32 R10, R5, 0x10, R28 ;  /* 0x00000010050a0825 */ /* 0x001fca00078e001c */
        /* <DEDUP_REMOVED lines=45> */
[----:B---3--:R-:W-:Y:S06]  /*0680*/  @P0 BRA `(.L_x_1757) ;  /* 0x0000003800680947 */ /* 0x008fec0003800000 */
[----:B------:R-:W0:Y:S01]  /*0690*/  LDC.U8 R6, c[0x0][0x2a0] ;  /* 0x0000a800ff067b82 */ /* 0x000e220000000000 */
[----:B------:R-:W-:Y:S01]  /*06a0*/  HFMA2.MMA R117, -RZ, RZ, 0, 0 ;  /* 0x00000000ff757435 */ /* 0x000fe200000001ff */
[----:B------:R-:W-:-:S10]  /*06b0*/  IMAD.MOV.U32 R182, RZ, RZ, 0x1 ;  /* 0x00000001ffb67424 */ /* 0x000fd400078e00ff */
.L_x_1783:
[----:B0123--:R-:W1:Y:S08]  /*06c0*/  LDC.64 R170, c[0x0][0x250] ;  /* 0x00009400ffaa7b82 */ /* 0x00fe700000000a00 */
        /* <DEDUP_REMOVED lines=15> */
[----:B------:R-:W-:Y:S01]  /*07c0*/  ISETP.NE.U32.AND P0, PT, RZ, UR14, PT ;  /* 0x0000000eff007c0c */ /* 0x000fe2000bf05070 */
[----:B------:R-:W1:Y:S01]  /*07d0*/  LDC.64 R174, c[0x0][0x2c0] ;  /* 0x0000b000ffae7b82 */ /* 0x000e620000000a00 */
[C---:B------:R-:W-:Y:S02]  /*07e0*/  LEA R168, P1, R9.reuse, UR10, 0x4 ;  /* 0x0000000a09a87c11 */ /* 0x040fe4000f8220ff */
[----:B------:R-:W-:Y:S02]  /*07f0*/  ISETP.NE.AND.EX P0, PT, RZ, UR15, PT, P0 ;  /* 0x0000000fff007c0c */ /* 0x000fe4000bf05300 */
[----:B------:R-:W-:-:S03]  /*0800*/  LEA.HI.X R169, R9, UR11, RZ, 0x4, P1 ;  /* 0x0000000b09a97c11 */ /* 0x000fc600088f24ff */
[----:B------:R-:W2:Y:S01]  /*0810*/  LDC.64 R176, c[0x0][0x2b8] ;  /* 0x0000ae00ffb07b82 */ /* 0x000ea20000000a00 */
[C---:B------:R-:W-:Y:S02]  /*0820*/  IMAD.SHL.U32 R181, R9.reuse, 0x4, RZ ;  /* 0x0000000409b57824 */ /* 0x040fe400078e00ff */
[----:B------:R-:W3:Y:S05]  /*0830*/  LDG.E.128 R168, desc[UR4][R168.64] ;  /* 0x00000004a8a87981 */ /* 0x000eea000c1e1d00 */
[----:B------:R-:W4:Y:S01]  /*0840*/  @P0 LDC.64 R172, c[0x0][0x248] ;  /* 0x00009200ffac0b82 */ /* 0x000f220000000a00 */
[C---:B-1----:R-:W-:Y:S01]  /*0850*/  IMAD.WIDE.U32 R174, R9.reuse, 0x8, R174 ;  /* 0x0000000809ae7825 */ /* 0x042fe200078e00ae */
[----:B------:R-:W-:-:S05]  /*0860*/  SHF.L.U64.HI R0, R9, 0x2, RZ ;  /* 0x0000000209007819 */ /* 0x000fca00000102ff */
[----:B------:R-:W3:Y:S01]  /*0870*/  LDG.E.64 R174, desc[UR4][R174.64] ;  /* 0x00000004aeae7981 */ /* 0x000ee2000c1e1b00 */
[----:B--2---:R-:W-:Y:S01]  /*0880*/  IMAD.WIDE.U32 R176, R9, 0x8, R176 ;  /* 0x0000000809b07825 */ /* 0x004fe200078e00b0 */
[----:B------:R-:W-:-:S05]  /*0890*/  IADD3 R178, P1, R181, UR12, RZ ;  /* 0x0000000cb5b27c10 */ /* 0x000fca000ff3e0ff */
[----:B------:R-:W2:Y:S01]  /*08a0*/  LDG.E.64 R176, desc[UR4][R176.64] ;  /* 0x00000004b0b07981 */ /* 0x000ea2000c1e1b00 */
[----:B------:R-:W-:Y:S02]  /*08b0*/  IADD3.X R179, R0, UR13, RZ, P1, !PT ;  /* 0x0000000d00b37c10 */ /* 0x000fe40008ffe4ff */
[----:B----4-:R-:W-:-:S03]  /*08c0*/  @P0 IADD3 R172, P1, R181, R172, RZ ;  /* 0x000000acb5ac0210 */ /* 0x010fc60007f3e0ff */
        /* <DEDUP_REMOVED lines=8> */
[----:B0-----:R-:W-:-:S04]  /*0950*/  ISETP.NE.AND P0, PT, R6, RZ, PT ;  /* 0x000000ff0600720c */ /* 0x001fc80003f05270 */
[----:B-----5:R-:W-:-:S05]  /*0960*/  FSEL R0, R183, RZ, !P0 ;  /* 0x000000ffb7007208 */ /* 0x020fca0004000000 */
[--C-:B---3--:R-:W-:Y:S01]  /*0970*/  FADD.FTZ R186, R169, -R0.reuse ;  /* 0x80000000a9ba7221 */ /* 0x108fe20000010000 */
[--C-:B------:R-:W-:Y:S01]  /*0980*/  FADD.FTZ R184, R168, -R0.reuse ;  /* 0x80000000a8b87221 */ /* 0x100fe20000010000 */
[--C-:B------:R-:W-:Y:S01]  /*0990*/  FADD.FTZ R188, R170, -R0.reuse ;  /* 0x80000000aabc7221 */ /* 0x100fe20000010000 */
[----:B------:R-:W-:Y:S02]  /*09a0*/  FADD.FTZ R214, R171, -R0 ;  /* 0x80000000abd67221 */ /* 0x000fe40000010000 */
[C---:B------:R-:W-:Y:S01]  /*09b0*/  FMUL.FTZ R185, R7.reuse, R184 ;  /* 0x000000b807b97220 */ /* 0x040fe20000410000 */
[----:B------:R-:W-:Y:S01]  /*09c0*/  FMUL.FTZ R184, R7, R186 ;  /* 0x000000ba07b87220 */ /* 0x000fe20000410000 */
[----:B------:R-:W-:Y:S01]  /*09d0*/  IMAD.MOV.U32 R169, RZ, RZ, R174 ;  /* 0x000000ffffa97224 */ /* 0x000fe200078e00ae */
[----:B------:R-:W-:Y:S02]  /*09e0*/  SHF.R.U64 R174, R174, 0x10, R175 ;  /* 0x00000010aeae7819 */ /* 0x000fe400000012af */
[----:B------:R-:W-:Y:S01]  /*09f0*/  MOV R170, R175 ;  /* 0x000000af00aa7202 */ /* 0x000fe20000000f00 */
[----:B------:R-:W-:-:S02]  /*0a00*/  IMAD.U32 R171, R169, 0x10000, RZ ;  /* 0x00010000a9ab7824 */ /* 0x000fc400078e00ff */
[----:B------:R-:W-:Y:S01]  /*0a10*/  IMAD.U32 R174, R174, 0x10000, RZ ;  /* 0x00010000aeae7824 */ /* 0x000fe200078e00ff */
[----:B--2---:R-:W-:Y:S01]  /*0a20*/  SHF.R.U64 R172, R176, 0x10, R177 ;  /* 0x00000010b0ac7819 */ /* 0x004fe200000012b1 */
[----:B------:R-:W-:Y:S01]  /*0a30*/  IMAD.MOV.U32 R0, RZ, RZ, R176 ;  /* 0x000000ffff007224 */ /* 0x000fe200078e00b0 */
[----:B------:R-:W-:Y:S01]  /*0a40*/  SHF.R.U32.HI R175, RZ, 0x10, R175 ;  /* 0x00000010ffaf7819 */ /* 0x000fe200000116af */
[----:B------:R-:W-:Y:S01]  /*0a50*/  FMUL.FTZ R176, R153, R174 ;  /* 0x000000ae99b07220 */ /* 0x000fe20000410000 */
[----:B------:R-:W-:Y:S01]  /*0a60*/  SHF.L.U32 R172, R172, 0x10, RZ ;  /* 0x00000010acac7819 */ /* 0x000fe200000006ff */
[----:B------:R-:W-:Y:S01]  /*0a70*/  FMUL.FTZ R173, R152, R171 ;  /* 0x000000ab98ad7220 */ /* 0x000fe20000410000 */
[----:B------:R-:W-:Y:S02]  /*0a80*/  SHF.L.U32 R169, R0, 0x10, RZ ;  /* 0x0000001000a97819 */ /* 0x000fe400000006ff */
[----:B------:R-:W-:Y:S01]  /*0a90*/  MOV R168, R177 ;  /* 0x000000b100a87202 */ /* 0x000fe20000000f00 */
[----:B------:R-:W-:Y:S01]  /*0aa0*/  FADD.FTZ R97, R97, R172 ;  /* 0x000000ac61617221 */ /* 0x000fe20000010000 */
[----:B------:R-:W-:Y:S01]  /*0ab0*/  SHF.R.U32.HI R177, RZ, 0x10, R177 ;  /* 0x00000010ffb17819 */ /* 0x000fe200000116b1 */
[-C--:B------:R-:W-:Y:S01]  /*0ac0*/  FFMA.FTZ R187, R157, R172.reuse, R176 ;  /* 0x000000ac9dbb7223 */ /* 0x080fe200000100b0 */
[----:B------:R-:W-:Y:S01]  /*0ad0*/  FFMA.FTZ R117, R184, R172, R117 ;  /* 0x000000acb8757223 */ /* 0x000fe20000010075 */
[----:B------:R-:W-:-:S02]  /*0ae0*/  IMAD.U32 R172, R175, 0x10000, RZ ;  /* 0x00010000afac7824 */ /* 0x000fc400078e00ff */
[----:B------:R-:W-:Y:S01]  /*0af0*/  FADD.FTZ R96, R96, R169 ;  /* 0x000000a960607221 */ /* 0x000fe20000010000 */
[-C--:B------:R-:W-:Y:S01]  /*0b00*/  FFMA.FTZ R0, R156, R169.reuse, R173 ;  /* 0x000000a99c007223 */ /* 0x080fe200000100ad */
[----:B------:R-:W-:Y:S01]  /*0b10*/  FFMA.FTZ R116, R185, R169, R116 ;  /* 0x000000a9b9747223 */ /* 0x000fe20000010074 */
[----:B------:R-:W-:Y:S01]  /*0b20*/  SHF.L.U32 R169, R168, 0x10, RZ ;  /* 0x00000010a8a97819 */ /* 0x000fe200000006ff */
[----:B------:R-:W-:Y:S01]  /*0b30*/  IMAD.U32 R173, R170, 0x10000, RZ ;  /* 0x00010000aaad7824 */ /* 0x000fe200078e00ff */
[----:B------:R-:W-:Y:S01]  /*0b40*/  SHF.L.U32 R168, R177, 0x10, RZ ;  /* 0x00000010b1a87819 */ /* 0x000fe200000006ff */
[----:B------:R-:W-:Y:S01]  /*0b50*/  FMUL.FTZ R186, R7, R214 ;  /* 0x000000d607ba7220 */ /* 0x000fe20000410000 */
[----:B------:R-:W-:Y:S01]  /*0b60*/  FMUL.FTZ R170, R155, R172 ;  /* 0x000000ac9baa7220 */ /* 0x000fe20000410000 */
        /* <DEDUP_REMOVED lines=24> */
[----:B-1----:R-:W-:-:S07]  /*0cf0*/  FFMA.FTZ R227, R186, R191, R170 ;  /* 0x000000bfbae37223 */ /* 0x002fce00000100aa */
.L_x_1759:
[----:B------:R-:W-:Y:S05]  /*0d00*/  BSYNC B0 ;  /* 0x0000000000007941 */ /* 0x000fea0003800000 */
.L_x_1758:
[----:B------:R-:W-:Y:S04]  /*0d10*/  BSSY B0, `(.L_x_1760) ;  /* 0x0000056000007945 */ /* 0x000fe80003800000 */
[----:B------:R-:W-:Y:S05]  /*0d20*/  @!P3 BRA `(.L_x_1761) ;  /* 0x000000040050b947 */ /* 0x000fea0003800000 */
[----:B------:R-:W-:Y:S01]  /*0d30*/  ISETP.NE.U32.AND P0, PT, RZ, UR14, PT ;  /* 0x0000000eff007c0c */ /* 0x000fe2000bf05070 */
[----:B------:R-:W1:Y:S01]  /*0d40*/  LDC.64 R174, c[0x0][0x2c0] ;  /* 0x0000b000ffae7b82 */ /* 0x000e620000000a00 */
[C---:B------:R-:W-:Y:S02]  /*0d50*/  LEA R168, P1, R214.reuse, UR10, 0x4 ;  /* 0x0000000ad6a87c11 */ /* 0x040fe4000f8220ff */
[----:B------:R-:W-:Y:S02]  /*0d60*/  ISETP.NE.AND.EX P0, PT, RZ, UR15, PT, P0 ;  /* 0x0000000fff007c0c */ /* 0x000fe4000bf05300 */
[----:B------:R-:W-:-:S03]  /*0d70*/  LEA.HI.X R169, R214, UR11, RZ, 0x4, P1 ;  /* 0x0000000bd6a97c11 */ /* 0x000fc600088f24ff */
[----:B------:R-:W2:Y:S01]  /*0d80*/  LDC.64 R176, c[0x0][0x2b8] ;  /* 0x0000ae00ffb07b82 */ /* 0x000ea20000000a00 */
[C---:B------:R-:W-:Y:S02]  /*0d90*/  SHF.L.U32 R21, R214.reuse, 0x2, RZ ;  /* 0x00000002d6157819 */ /* 0x040fe400000006ff */
[----:B------:R-:W3:Y:S05]  /*0da0*/  LDG.E.128 R168, desc[UR4][R168.64] ;  /* 0x00000004a8a87981 */ /* 0x000eea000c1e1d00 */
[----:B------:R-:W4:Y:S01]  /*0db0*/  @P0 LDC.64 R172, c[0x0][0x248] ;  /* 0x00009200ffac0b82 */ /* 0x000f220000000a00 */
[C---:B------:R-:W-:Y:S02]  /*0dc0*/  SHF.L.U64.HI R180, R214.reuse, 0x2, RZ ;  /* 0x00000002d6b47819 */ /* 0x040fe400000102ff */
[----:B------:R-:W-:Y:S01]  /*0dd0*/  IADD3 R178, P1, R21, UR12, RZ ;  /* 0x0000000c15b27c10 */ /* 0x000fe2000ff3e0ff */
[----:B-1----:R-:W-:-:S03]  /*0de0*/  IMAD.WIDE.U32 R174, R214, 0x8, R174 ;  /* 0x00000008d6ae7825 */ /* 0x002fc600078e00ae */
[----:B------:R-:W-:-:S03]  /*0df0*/  IADD3.X R179, R180, UR13, RZ, P1, !PT ;  /* 0x0000000db4b37c10 */ /* 0x000fc60008ffe4ff */
[----:B------:R-:W3:Y:S01]  /*0e00*/  LDG.E.64 R174, desc[UR4][R174.64] ;  /* 0x00000004aeae7981 */ /* 0x000ee2000c1e1b00 */
[----:B--2---:R-:W-:-:S06]  /*0e10*/  IMAD.WIDE.U32 R176, R214, 0x8, R176 ;  /* 0x00000008d6b07825 */ /* 0x004fcc00078e00b0 */
[----:B------:R-:W2:Y:S01]  /*0e20*/  LDG.E.64 R176, desc[UR4][R176.64] ;  /* 0x00000004b0b07981 */ /* 0x000ea2000c1e1b00 */
[----:B----4-:R-:W-:-:S03]  /*0e30*/  @P0 IADD3 R172, P1, R21, R172, RZ ;  /* 0x000000ac15ac0210 */ /* 0x010fc60007f3e0ff */
[----:B------:R-:W5:Y:S02]  /*0e40*/  LDG.E R21, desc[UR4][R178.64] ;  /* 0x00000004b2157981 */ /* 0x000f64000c1e1900 */
[----:B------:R-:W-:Y:S01]  /*0e50*/  @P0 IMAD.X R173, R180, 0x1, R173, P1 ;  /* 0x00000001b4ad0824 */ /* 0x000fe200008e06ad */
[----:B------:R-:W-:-:S04]  /*0e60*/  ISETP.NE.U32.AND P1, PT, RZ, UR8, PT ;  /* 0x00000008ff007c0c */ /* 0x000fc8000bf25070 */
[----:B------:R-:W-:Y:S01]  /*0e70*/  ISETP.NE.AND.EX P1, PT, RZ, UR9, PT, P1 ;  /* 0x00000009ff007c0c */ /* 0x000fe2000bf25310 */
[----:B------:R1:W5:-:S12]  /*0e80*/  @P0 LDG.E R12, desc[UR4][R172.64] ;  /* 0x00000004ac0c0981 */ /* 0x000358000c1e1900 */
        /* <DEDUP_REMOVED lines=10> */
[----:B------:R-:W-:Y:S01]  /*0f30*/  FMUL.FTZ R197, R7, R194 ;  /* 0x000000c207c57220 */ /* 0x000fe20000410000 */
[----:B------:R-:W-:Y:S02]  /*0f40*/  MOV R170, R174 ;  /* 0x000000ae00aa7202 */ /* 0x000fe40000000f00 */
[--C-:B-1----:R-:W-:Y:S01]  /*0f50*/  SHF.R.U64 R172, R174, 0x10, R175.reuse ;  /* 0x00000010aeac7819 */ /* 0x102fe200000012af */
[--C-:B------:R-:W-:Y:S01]  /*0f60*/  IMAD.MOV.U32 R171, RZ, RZ, R175.reuse ;  /* 0x000000ffffab7224 */ /* 0x100fe200078e00af */
[----:B------:R-:W-:Y:S02]  /*0f70*/  SHF.R.U32.HI R174, RZ, 0x10, R175 ;  /* 0x00000010ffae7819 */ /* 0x000fe400000116af */
[----:B------:R-:W-:-:S02]  /*0f80*/  SHF.L.U32 R175, R170, 0x10, RZ ;  /* 0x00000010aaaf7819 */ /* 0x000fc400000006ff */
[----:B--2---:R-:W-:Y:S02]  /*0f90*/  MOV R168, R176 ;  /* 0x000000b000a87202 */ /* 0x004fe40000000f00 */
[--C-:B------:R-:W-:Y:S02]  /*0fa0*/  SHF.R.U64 R193, R176, 0x10, R177.reuse ;  /* 0x00000010b0c17819 */ /* 0x100fe400000012b1 */
[----:B------:R-:W-:Y:S01]  /*0fb0*/  SHF.L.U32 R172, R172, 0x10, RZ ;  /* 0x00000010acac7819 */ /* 0x000fe200000006ff */
[----:B------:R-:W-:Y:S01]  /*0fc0*/  IMAD.U32 R173, R168, 0x10000, RZ ;  /* 0x00010000a8ad7824 */ /* 0x000fe200078e00ff */
[--C-:B------:R-:W-:Y:S01]  /*0fd0*/  SHF.R.U32.HI R176, RZ, 0x10, R177.reuse ;  /* 0x00000010ffb07819 */ /* 0x100fe200000116b1 */
[----:B------:R-:W-:Y:S02]  /*0fe0*/  IMAD.MOV.U32 R169, RZ, RZ, R177 ;  /* 0x000000ffffa97224 */ /* 0x000fe400078e00b1 */
[----:B------:R-:W-:Y:S01]  /*0ff0*/  FMUL.FTZ R177, R144, R175 ;  /* 0x000000af90b17220 */ /* 0x000fe20000410000 */
[----:B------:R-:W-:-:S02]  /*1000*/  IMAD.U32 R168, R193, 0x10000, RZ ;  /* 0x00010000c1a87824 */ /* 0x000fc400078e00ff */
[C---:B------:R-:W-:Y:S01]  /*1010*/  FMUL.FTZ R193, R7.reuse, R190 ;  /* 0x000000be07c17220 */ /* 0x040fe20000410000 */
        /* <DEDUP_REMOVED lines=36> */
[----:B----4-:R-:W-:-:S07]  /*1260*/  FFMA.FTZ R227, R194, R199, R170 ;  /* 0x000000c7c2e37223 */ /* 0x010fce00000100aa */
.L_x_1761:
[----:B------:R-:W-:Y:S05]  /*1270*/  BSYNC B0 ;  /* 0x0000000000007941 */ /* 0x000fea0003800000 */
.L_x_1760:
[----:B------:R-:W-:Y:S04]  /*1280*/  BSSY B0, `(.L_x_1762) ;  /* 0x0000056000007945 */ /* 0x000fe80003800000 */
[----:B------:R-:W-:Y:S05]  /*1290*/  @!P4 BRA `(.L_x_1763) ;  /* 0x000000040050c947 */ /* 0x000fea0003800000 */
[----:B------:R-:W-:Y:S01]  /*12a0*/  ISETP.NE.U32.AND P0, PT, RZ, UR14, PT ;  /* 0x0000000eff007c0c */ /* 0x000fe2000bf05070 */
[----:B------:R-:W1:Y:S01]  /*12b0*/  LDC.64 R174, c[0x0][0x2c0] ;  /* 0x0000b000ffae7b82 */ /* 0x000e620000000a00 */
[----:B------:R-:W-:Y:S02]  /*12c0*/  LEA R168, P1, R214, UR10, 0x4 ;  /* 0x0000000ad6a87c11 */ /* 0x000fe4000f8220ff */
[----:B------:R-:W-:-:S05]  /*12d0*/  ISETP.NE.AND.EX P0, PT, RZ, UR15, PT, P0 ;  /* 0x0000000fff007c0c */ /* 0x000fca000bf05300 */
[----:B------:R-:W2:Y:S01]  /*12e0*/  LDC.64 R176, c[0x0][0x2b8] ;  /* 0x0000ae00ffb07b82 */ /* 0x000ea20000000a00 */
[C---:B------:R-:W-:Y:S01]  /*12f0*/  LEA.HI.X R169, R214.reuse, UR11, RZ, 0x4, P1 ;  /* 0x0000000bd6a97c11 */ /* 0x040fe200088f24ff */
[C---:B------:R-:W-:Y:S01]  /*1300*/  IMAD.SHL.U32 R181, R214.reuse, 0x4, RZ ;  /* 0x00000004d6b57824 */ /* 0x040fe200078e00ff */
[----:B------:R-:W-:-:S04]  /*1310*/  SHF.L.U64.HI R22, R214, 0x2, RZ ;  /* 0x00000002d6167819 */ /* 0x000fc800000102ff */
[----:B------:R-:W3:Y:S01]  /*1320*/  LDG.E.128 R168, desc[UR4][R168.64] ;  /* 0x00000004a8a87981 */ /* 0x000ee2000c1e1d00 */
[----:B------:R-:W4:Y:S01]  /*1330*/  @P0 LDC.64 R172, c[0x0][0x248] ;  /* 0x00009200ffac0b82 */ /* 0x000f220000000a00 */
[----:B------:R-:W-:Y:S01]  /*1340*/  IADD3 R178, P1, R181, UR12, RZ ;  /* 0x0000000cb5b27c10 */ /* 0x000fe2000ff3e0ff */
[----:B-1----:R-:W-:-:S04]  /*1350*/  IMAD.WIDE.U32 R174, R214, 0x8, R174 ;  /* 0x00000008d6ae7825 */ /* 0x002fc800078e00ae */
[----:B--2---:R-:W-:Y:S02]  /*1360*/  IMAD.WIDE.U32 R176, R214, 0x8, R176 ;  /* 0x00000008d6b07825 */ /* 0x004fe400078e00b0 */
[----:B------:R-:W2:Y:S01]  /*1370*/  LDG.E.64 R174, desc[UR4][R174.64] ;  /* 0x00000004aeae7981 */ /* 0x000ea2000c1e1b00 */
[----:B------:R-:W-:-:S03]  /*1380*/  IADD3.X R179, R22, UR13, RZ, P1, !PT ;  /* 0x0000000d16b37c10 */ /* 0x000fc60008ffe4ff */
[----:B------:R-:W2:Y:S01]  /*1390*/  LDG.E.64 R176, desc[UR4][R176.64] ;  /* 0x00000004b0b07981 */ /* 0x000ea2000c1e1b00 */
[----:B----4-:R-:W-:-:S04]  /*13a0*/  @P0 IADD3 R172, P1, R181, R172, RZ ;  /* 0x000000acb5ac0210 */ /* 0x010fc80007f3e0ff */
[----:B------:R-:W-:Y:S02]  /*13b0*/  @P0 IADD3.X R173, R22, R173, RZ, P1, !PT ;  /* 0x000000ad16ad0210 */ /* 0x000fe40000ffe4ff */
[----:B------:R-:W-:Y:S01]  /*13c0*/  ISETP.NE.U32.AND P1, PT, RZ, UR8, PT ;  /* 0x00000008ff007c0c */ /* 0x000fe2000bf25070 */
[----:B------:R-:W5:Y:S03]  /*13d0*/  LDG.E R22, desc[UR4][R178.64] ;  /* 0x00000004b2167981 */ /* 0x000f66000c1e1900 */
[----:B------:R-:W-:Y:S01]  /*13e0*/  ISETP.NE.AND.EX P1, PT, RZ, UR9, PT, P1 ;  /* 0x00000009ff007c0c */ /* 0x000fe2000bf25310 */
[----:B------:R2:W5:-:S12]  /*13f0*/  @P0 LDG.E R13, desc[UR4][R172.64] ;  /* 0x00000004ac0d0981 */ /* 0x000558000c1e1900 */
[----:B------:R-:W-:-:S04]  /*1400*/  @P1 LEA R180, P0, R214, UR8, 0x4 ;  /* 0x00000008d6b41c11 */ /* 0x000fc8000f8020ff */
[----:B------:R-:W-:-:S05]  /*1410*/  @P1 LEA.HI.X R181, R214, UR9, RZ, 0x4, P0 ;  /* 0x00000009d6b51c11 */ /* 0x000fca00080f24ff */
[----:B------:R1:W5:Y:S01]  /*1420*/  @P1 LDG.E.128 R28, desc[UR4][R180.64] ;  /* 0x00000004b41c1981 */ /* 0x000362000c1e1d00 */
[----:B0-----:R-:W-:-:S04]  /*1430*/  ISETP.NE.AND P0, PT, R6, RZ, PT ;  /* 0x000000ff0600720c */ /* 0x001fc80003f05270 */
[----:B-----5:R-:W-:Y:S01]  /*1440*/  FSEL R204, R183, RZ, !P0 ;  /* 0x000000ffb7cc7208 */ /* 0x020fe20004000000 */
[----:B------:R-:W-:-:S04]  /*1450*/  VIADD R214, R214, 0x100 ;  /* 0x00000100d6d67836 */ /* 0x000fc80000000000 */
[C---:B---3--:R-:W-:Y:S01]  /*1460*/  FADD.FTZ R198, -R204.reuse, R168 ;  /* 0x000000a8ccc67221 */ /* 0x048fe20000010100 */
[C---:B------:R-:W-:Y:S01]  /*1470*/  FADD.FTZ R202, -R204.reuse, R170 ;  /* 0x000000aaccca7221 */ /* 0x040fe20000010100 */
[C---:B------:R-:W-:Y:S01]  /*1480*/  FADD.FTZ R200, -R204.reuse, R169 ;  /* 0x000000a9ccc87221 */ /* 0x040fe20000010100 */
[----:B------:R-:W-:Y:S01]  /*1490*/  FADD.FTZ R204, -R204, R171 ;  /* 0x000000abcccc7221 */ /* 0x000fe20000010100 */
[----:B--2---:R-:W-:Y:S01]  /*14a0*/  SHF.R.U64 R172, R174, 0x10, R175 ;  /* 0x00000010aeac7819 */ /* 0x004fe200000012af */
[----:B------:R-:W-:Y:S02]  /*14b0*/  IMAD.MOV.U32 R170, RZ, RZ, R174 ;  /* 0x000000ffffaa7224 */ /* 0x000fe400078e00ae */
[----:B------:R-:W-:Y:S01]  /*14c0*/  IMAD.MOV.U32 R168, RZ, RZ, R176 ;  /* 0x000000ffffa87224 */ /* 0x000fe200078e00b0 */
[----:B------:R-:W-:Y:S01]  /*14d0*/  SHF.R.U64 R201, R176, 0x10, R177 ;  /* 0x00000010b0c97819 */ /* 0x000fe200000012b1 */
[----:B------:R-:W-:Y:S01]  /*14e0*/  IMAD.U32 R172, R172, 0x10000, RZ ;  /* 0x00010000acac7824 */ /* 0x000fe200078e00ff */
[----:B------:R-:W-:-:S02]  /*14f0*/  MOV R171, R175 ;  /* 0x000000af00ab7202 */ /* 0x000fc40000000f00 */
[----:B------:R-:W-:Y:S01]  /*1500*/  SHF.R.U32.HI R174, RZ, 0x10, R175 ;  /* 0x00000010ffae7819 */ /* 0x000fe200000116af */
[----:B------:R-:W-:Y:S01]  /*1510*/  IMAD.U32 R175, R170, 0x10000, RZ ;  /* 0x00010000aaaf7824 */ /* 0x000fe200078e00ff */
[----:B------:R-:W-:Y:S02]  /*1520*/  SHF.L.U32 R173, R168, 0x10, RZ ;  /* 0x00000010a8ad7819 */ /* 0x000fe400000006ff */
[----:B------:R-:W-:Y:S01]  /*1530*/  SHF.L.U32 R168, R201, 0x10, RZ ;  /* 0x00000010c9a87819 */ /* 0x000fe200000006ff */
[C---:B------:R-:W-:Y:S01]  /*1540*/  FMUL.FTZ R201, R7.reuse, R198 ;  /* 0x000000c607c97220 */ /* 0x040fe20000410000 */
[----:B------:R-:W-:Y:S01]  /*1550*/  MOV R169, R177 ;  /* 0x000000b100a97202 */ /* 0x000fe20000000f00 */
[----:B------:R-:W-:Y:S01]  /*1560*/  FMUL.FTZ R198, R7, R200 ;  /* 0x000000c807c67220 */ /* 0x000fe20000410000 */
[----:B------:R-:W-:Y:S01]  /*1570*/  SHF.R.U32.HI R176, RZ, 0x10, R177 ;  /* 0x00000010ffb07819 */ /* 0x000fe200000116b1 */
        /* <DEDUP_REMOVED lines=11> */
[----:B------:R-:W-:Y:S02]  /*1630*/  IMAD.U32 R173, R171, 0x10000, RZ ;  /* 0x00010000abad7824 */ /* 0x000fe400078e00ff */
[----:B------:R-:W-:Y:S01]  /*1640*/  FMUL.FTZ R202, R7, R204 ;  /* 0x000000cc07ca7220 */ /* 0x000fe20000410000 */
[----:B------:R-:W-:Y:S01]  /*1650*/  FMUL.FTZ R170, R139, R174 ;  /* 0x000000ae8baa7220 */ /* 0x000fe20000410000 */
[----:B------:R-:W-:Y:S01]  /*1660*/  SHF.L.U32 R169, R169, 0x10, RZ ;  /* 0x00000010a9a97819 */ /* 0x000fe200000006ff */
        /* <DEDUP_REMOVED lines=23> */
.L_x_1763:
[----:B------:R-:W-:Y:S05]  /*17e0*/  BSYNC B0 ;  /* 0x0000000000007941 */ /* 0x000fea0003800000 */
.L_x_1762:
        /* <DEDUP_REMOVED lines=11> */
[C---:B------:R-:W-:Y:S01]  /*18a0*/  SHF.L.U64.HI R16, R214.reuse, 0x2, RZ ;  /* 0x00000002d6107819 */ /* 0x040fe200000102ff */
[----:B-1----:R-:W-:Y:S01]  /*18b0*/  IMAD.WIDE.U32 R174, R214, 0x8, R174 ;  /* 0x00000008d6ae7825 */ /* 0x002fe200078e00ae */
[----:B------:R-:W-:-:S05]  /*18c0*/  IADD3 R178, P1, R181, UR12, RZ ;  /* 0x0000000cb5b27c10 */ /* 0x000fca000ff3e0ff */
[----:B------:R-:W3:Y:S01]  /*18d0*/  LDG.E.64 R174, desc[UR4][R174.64] ;  /* 0x00000004aeae7981 */ /* 0x000ee2000c1e1b00 */
[----:B--2---:R-:W-:Y:S01]  /*18e0*/  IMAD.WIDE.U32 R176, R214, 0x8, R176 ;  /* 0x00000008d6b07825 */ /* 0x004fe200078e00b0 */
[----:B------:R-:W-:-:S05]  /*18f0*/  IADD3.X R179, R16, UR13, RZ, P1, !PT ;  /* 0x0000000d10b37c10 */ /* 0x000fca0008ffe4ff */
        /* <DEDUP_REMOVED lines=21> */
[----:B------:R-:W-:Y:S01]  /*1a50*/  SHF.R.U32.HI R174, RZ, 0x10, R175 ;  /* 0x00000010ffae7819 */ /* 0x000fe200000116af */
[----:B--2---:R-:W-:Y:S01]  /*1a60*/  IMAD.MOV.U32 R168, RZ, RZ, R176 ;  /* 0x000000ffffa87224 */ /* 0x004fe200078e00b0 */
[----:B------:R-:W-:Y:S01]  /*1a70*/  SHF.R.U64 R209, R176, 0x10, R177 ;  /* 0x00000010b0d17819 */ /* 0x000fe200000012b1 */
[----:B------:R-:W-:Y:S01]  /*1a80*/  IMAD.U32 R172, R172, 0x10000, RZ ;  /* 0x00010000acac7824 */ /* 0x000fe200078e00ff */
[----:B------:R-:W-:-:S02]  /*1a90*/  SHF.L.U32 R175, R170, 0x10, RZ ;  /* 0x00000010aaaf7819 */ /* 0x000fc400000006ff */
        /* <DEDUP_REMOVED lines=19> */
[----:B------:R-:W-:-:S02]  /*1bd0*/  IMAD.U32 R169, R169, 0x10000, RZ ;  /* 0x00010000a9a97824 */ /* 0x000fc400078e00ff */
        /* <DEDUP_REMOVED lines=23> */
.L_x_1765:
[----:B------:R-:W-:Y:S05]  /*1d50*/  BSYNC B0 ;  /* 0x0000000000007941 */ /* 0x000fea0003800000 */
.L_x_1764:
        /* <DEDUP_REMOVED lines=13> */
[----:B-1----:R-:W-:-:S04]  /*1e30*/  @P0 IADD3 R172, P1, R173, R168, RZ ;  /* 0x000000a8adac0210 */ /* 0x002fc80007f3e0ff */
[----:B------:R-:W-:Y:S02]  /*1e40*/  @P0 IADD3.X R173, R174, R169, RZ, P1, !PT ;  /* 0x000000a9aead0210 */ /* 0x000fe40000ffe4ff */
[----:B------:R-:W1:Y:S01]  /*1e50*/  LDC.64 R174, c[0x0][0x2b8] ;  /* 0x0000ae00ffae7b82 */ /* 0x000e620000000a00 */
[----:B------:R-:W-:Y:S02]  /*1e60*/  ISETP.NE.U32.AND P1, PT, RZ, UR8, PT ;  /* 0x00000008ff007c0c */ /* 0x000fe4000bf25070 */
[----:B------:R2:W5:Y:S02]  /*1e70*/  @P0 LDG.E R18, desc[UR4][R172.64] ;  /* 0x00000004ac120981 */ /* 0x000564000c1e1900 */
[----:B------:R-:W-:-:S03]  /*1e80*/  ISETP.NE.AND.EX P1, PT, RZ, UR9, PT, P1 ;  /* 0x00000009ff007c0c */ /* 0x000fc6000bf25310 */
[----:B------:R-:W3:Y:S10]  /*1e90*/  LDC.64 R168, c[0x0][0x2c0] ;  /* 0x0000b000ffa87b82 */ /* 0x000ef40000000a00 */
[----:B------:R-:W-:-:S04]  /*1ea0*/  @P1 LEA R180, P6, R214, UR8, 0x4 ;  /* 0x00000008d6b41c11 */ /* 0x000fc8000f8c20ff */
[C---:B------:R-:W-:Y:S01]  /*1eb0*/  @P1 LEA.HI.X R181, R214.reuse, UR9, RZ, 0x4, P6 ;  /* 0x00000009d6b51c11 */ /* 0x040fe2000b0f24ff */
[----:B-1----:R-:W-:-:S04]  /*1ec0*/  IMAD.WIDE.U32 R176, R214, 0x8, R174 ;  /* 0x00000008d6b07825 */ /* 0x002fc800078e00ae */
[----:B------:R1:W5:Y:S04]  /*1ed0*/  @P1 LDG.E.128 R160, desc[UR4][R180.64] ;  /* 0x00000004b4a01981 */ /* 0x000368000c1e1d00 */
[----:B------:R-:W4:Y:S01]  /*1ee0*/  LDG.E.64 R176, desc[UR4][R176.64] ;  /* 0x00000004b0b07981 */ /* 0x000f22000c1e1b00 */
[----:B---3--:R-:W-:-:S03]  /*1ef0*/  IMAD.WIDE.U32 R174, R214, 0x8, R168 ;  /* 0x00000008d6ae7825 */ /* 0x008fc600078e00a8 */
[----:B------:R-:W3:Y:S04]  /*1f00*/  LDG.E.128 R168, desc[UR4][R170.64] ;  /* 0x00000004aaa87981 */ /* 0x000ee8000c1e1d00 */
[----:B------:R-:W2:Y:S01]  /*1f10*/  LDG.E.64 R174, desc[UR4][R174.64] ;  /* 0x00000004aeae7981 */ /* 0x000ea2000c1e1b00 */
[----:B0-----:R-:W-:-:S04]  /*1f20*/  ISETP.NE.AND P0, PT, R6, RZ, PT ;  /* 0x000000ff0600720c */ /* 0x001fc80003f05270 */
[----:B-----5:R-:W-:Y:S01]  /*1f30*/  FSEL R222, R183, RZ, !P0 ;  /* 0x000000ffb7de7208 */ /* 0x020fe20004000000 */
[----:B----4-:R-:W-:Y:S01]  /*1f40*/  IMAD.MOV.U32 R214, RZ, RZ, R176 ;  /* 0x000000ffffd67224 */ /* 0x010fe200078e00b0 */
[----:B------:R-:W-:Y:S02]  /*1f50*/  SHF.R.U64 R221, R176, 0x10, R177 ;  /* 0x00000010b0dd7819 */ /* 0x000fe400000012b1 */
[----:B------:R-:W-:Y:S02]  /*1f60*/  MOV R220, R177 ;  /* 0x000000b100dc7202 */ /* 0x000fe40000000f00 */
[----:B--2---:R-:W-:Y:S02]  /*1f70*/  MOV R176, R174 ;  /* 0x000000ae00b07202 */ /* 0x004fe40000000f00 */
[----:B------:R-:W-:Y:S01]  /*1f80*/  SHF.R.U64 R183, R174, 0x10, R175 ;  /* 0x00000010aeb77819 */ /* 0x000fe200000012af */
[----:B---3--:R-:W-:Y:S01]  /*1f90*/  FADD.FTZ R168, -R222, R168 ;  /* 0x000000a8dea87221 */ /* 0x008fe20000010100 */
[----:B------:R-:W-:Y:S01]  /*1fa0*/  SHF.L.U32 R173, R176, 0x10, RZ ;  /* 0x00000010b0ad7819 */ /* 0x000fe200000006ff */
[----:B------:R-:W-:Y:S01]  /*1fb0*/  FADD.FTZ R174, -R222, R170 ;  /* 0x000000aadeae7221 */ /* 0x000fe20000010100 */
[----:B------:R-:W-:Y:S01]  /*1fc0*/  SHF.R.U32.HI R224, RZ, 0x10, R177 ;  /* 0x00000010ffe07819 */ /* 0x000fe200000116b1 */
[----:B------:R-:W-:-:S02]  /*1fd0*/  IMAD.MOV.U32 R177, RZ, RZ, R175 ;  /* 0x000000ffffb17224 */ /* 0x000fc400078e00af */
[----:B------:R-:W-:Y:S01]  /*1fe0*/  FADD.FTZ R218, -R222, R169 ;  /* 0x000000a9deda7221 */ /* 0x000fe20000010100 */
[----:B------:R-:W-:Y:S01]  /*1ff0*/  IMAD.U32 R170, R183, 0x10000, RZ ;  /* 0x00010000b7aa7824 */ /* 0x000fe200078e00ff */
[----:B------:R-:W-:Y:S01]  /*2000*/  SHF.L.U32 R169, R214, 0x10, RZ ;  /* 0x00000010d6a97819 */ /* 0x000fe200000006ff */
[----:B------:R-:W-:Y:S01]  /*2010*/  FADD.FTZ R222, -R222, R171 ;  /* 0x000000abdede7221 */ /* 0x000fe20000010100 */
[----:B------:R-:W-:Y:S01]  /*2020*/  FMUL.FTZ R171, R120, R173 ;  /* 0x000000ad78ab7220 */ /* 0x000fe20000410000 */
[----:B------:R-:W-:Y:S01]  /*2030*/  FMUL.FTZ R219, R7, R168 ;  /* 0x000000a807db7220 */ /* 0x000fe20000410000 */
[----:B------:R-:W-:Y:S01]  /*2040*/  SHF.L.U32 R168, R221, 0x10, RZ ;  /* 0x00000010dda87819 */ /* 0x000fe200000006ff */
[----:B------:R-:W-:Y:S01]  /*2050*/  FMUL.FTZ R172, R121, R170 ;  /* 0x000000aa79ac7220 */ /* 0x000fe20000410000 */
[----:B------:R-:W-:Y:S01]  /*2060*/  SHF.L.U32 R177, R177, 0x10, RZ ;  /* 0x00000010b1b17819 */ /* 0x000fe200000006ff */
[----:B------:R-:W-:Y:S01]  /*2070*/  FMUL.FTZ R218, R7, R218 ;  /* 0x000000da07da7220 */ /* 0x000fe20000410000 */
[----:B------:R-:W-:Y:S01]  /*2080*/  SHF.R.U32.HI R175, RZ, 0x10, R175 ;  /* 0x00000010ffaf7819 */ /* 0x000fe200000116af */
[-C--:B------:R-:W-:Y:S01]  /*2090*/  FFMA.FTZ R216, R124, R169.reuse, R171 ;  /* 0x000000a97cd87223 */ /* 0x080fe200000100ab */
[----:B------:R-:W-:Y:S01]  /*20a0*/  FADD.FTZ R80, R80, R169 ;  /* 0x000000a950507221 */ /* 0x000fe20000010000 */
[----:B------:R-:W-:Y:S01]  /*20b0*/  FFMA.FTZ R100, R219, R169, R100 ;  /* 0x000000a9db647223 */ /* 0x000fe20000010064 */
[-C--:B------:R-:W-:Y:S01]  /*20c0*/  FFMA.FTZ R221, R125, R168.reuse, R172 ;  /* 0x000000a87ddd7223 */ /* 0x080fe200000100ac */
[----:B------:R-:W-:Y:S01]  /*20d0*/  FADD.FTZ R81, R81, R168 ;  /* 0x000000a851517221 */ /* 0x000fe20000010000 */
[----:B------:R-:W-:Y:S01]  /*20e0*/  FFMA.FTZ R101, R218, R168, R101 ;  /* 0x000000a8da657223 */ /* 0x000fe20000010065 */
[----:B------:R-:W-:-:S02]  /*20f0*/  IMAD.U32 R169, R220, 0x10000, RZ ;  /* 0x00010000dca97824 */ /* 0x000fc400078e00ff */
[----:B------:R-:W-:Y:S01]  /*2100*/  FMUL.FTZ R171, R122, R177 ;  /* 0x000000b17aab7220 */ /* 0x000fe20000410000 */
[----:B------:R-:W-:Y:S01]  /*2110*/  FMUL.FTZ R223, R7, R174 ;  /* 0x000000ae07df7220 */ /* 0x000fe20000410000 */
[----:B------:R-:W-:Y:S01]  /*2120*/  SHF.L.U32 R172, R175, 0x10, RZ ;  /* 0x00000010afac7819 */ /* 0x000fe200000006ff */
[----:B------:R-:W-:Y:S01]  /*2130*/  FADD.FTZ R168, R215, R216 ;  /* 0x000000d8d7a87221 */ /* 0x000fe20000010000 */
[----:B------:R-:W-:Y:S01]  /*2140*/  FFMA.FTZ R227, R219, R216, R227 ;  /* 0x000000d8dbe37223 */ /* 0x000fe200000100e3 */
[----:B------:R-:W-:Y:S01]  /*2150*/  FADD.FTZ R41, R41, R170 ;  /* 0x000000aa29297221 */ /* 0x000fe20000010000 */
[----:B------:R-:W-:Y:S01]  /*2160*/  FFMA.FTZ R61, R218, R170, R61 ;  /* 0x000000aada3d7223 */ /* 0x000fe2000001003d */
[----:B------:R-:W-:Y:S01]  /*2170*/  FADD.FTZ R82, R82, R169 ;  /* 0x000000a952527221 */ /* 0x000fe20000010000 */
[-C--:B------:R-:W-:Y:S01]  /*2180*/  FFMA.FTZ R220, R126, R169.reuse, R171 ;  /* 0x000000a97edc7223 */ /* 0x080fe200000100ab */
        /* <DEDUP_REMOVED lines=19> */
.L_x_1767:
[----:B------:R-:W-:Y:S05]  /*22c0*/  BSYNC B0 ;  /* 0x0000000000007941 */ /* 0x000fea0003800000 */
.L_x_1766:
        /* <DEDUP_REMOVED lines=25> */
.L_x_1802:
        /* <DEDUP_REMOVED lines=9> */
[----:B------:R-:W-:Y:S01]  /*24f0*/  @!P0 LEA R224, R168, R171, 0x3 ;  /* 0x000000aba8e08211 */ /* 0x000fe200078e18ff */
[----:B------:R-:W-:-:S04]  /*2500*/  IMAD R226, R169, 0x8, R171 ;  /* 0x00000008a9e27824 */ /* 0x000fc800078e02ab */
[----:B------:R-:W-:Y:S01]  /*2510*/  @!P0 STS.64 [R224+0x5000], R214 ;  /* 0x005000d6e0008388 */ /* 0x000fe20000000a00 */
[----:B------:R-:W-:Y:S01]  /*2520*/  BAR.SYNC.DEFER_BLOCKING 0x0 ;  /* 0x0000000000007b1d */ /* 0x000fe20000010000 */
[----:B0-----:R-:W-:-:S05]  /*2530*/  ISETP.NE.AND P0, PT, R6, RZ, PT ;  /* 0x000000ff0600720c */ /* 0x001fca0003f05270 */
[----:B------:R-:W0:Y:S04]  /*2540*/  LDS.128 R168, [R226+0x5000] ;  /* 0x00500000e2a87984 */ /* 0x000e280000000c00 */
[----:B-1----:R-:W1:Y:S04]  /*2550*/  LDS.128 R172, [R226+0x5010] ;  /* 0x00501000e2ac7984 */ /* 0x002e680000000c00 */
[----:B------:R-:W2:Y:S04]  /*2560*/  LDS.128 R176, [R226+0x5020] ;  /* 0x00502000e2b07984 */ /* 0x000ea80000000c00 */
[----:B-----5:R-:W3:Y:S01]  /*2570*/  LDS.128 R180, [R226+0x5030] ;  /* 0x00503000e2b47984 */ /* 0x020ee20000000c00 */
        /* <DEDUP_REMOVED lines=97> */
.L_x_1771:
[----:B------:R-:W-:-:S07]  /*2b90*/  IADD3 R9, R9, 0x100, RZ ;  /* 0x0000010009097810 */ /* 0x000fce0007ffe0ff */
.L_x_1770:
[----:B------:R-:W-:Y:S05]  /*2ba0*/  BSYNC B0 ;  /* 0x0000000000007941 */ /* 0x000fea0003800000 */
.L_x_1769:
        /* <DEDUP_REMOVED lines=79> */
.L_x_1774:
[----:B------:R-:W-:-:S07]  /*30a0*/  IADD3 R9, R9, 0x100, RZ ;  /* 0x0000010009097810 */ /* 0x000fce0007ffe0ff */
.L_x_1773:
[----:B------:R-:W-:Y:S05]  /*30b0*/  BSYNC B0 ;  /* 0x0000000000007941 */ /* 0x000fea0003800000 */
.L_x_1772:
        /* <DEDUP_REMOVED lines=79> */
.L_x_1777:
[----:B------:R-:W-:-:S07]  /*35b0*/  VIADD R9, R9, 0x100 ;  /* 0x0000010009097836 */ /* 0x000fce0000000000 */
.L_x_1776:
[----:B------:R-:W-:Y:S05]  /*35c0*/  BSYNC B0 ;  /* 0x0000000000007941 */ /* 0x000fea0003800000 */
.L_x_1775:
        /* <DEDUP_REMOVED lines=79> */
.L_x_1780:
[----:B------:R-:W-:-:S07]  /*3ac0*/  IADD3 R9, R9, 0x100, RZ ;  /* 0x0000010009097810 */ /* 0x000fce0007ffe0ff */
.L_x_1779:
[----:B------:R-:W-:Y:S05]  /*3ad0*/  BSYNC B0 ;  /* 0x0000000000007941 */ /* 0x000fea0003800000 */
.L_x_1778:
        /* <DEDUP_REMOVED lines=80> */
.L_x_1782:
[----:B------:R-:W-:Y:S05]  /*3fe0*/  BSYNC B0 ;  /* 0x0000000000007941 */ /* 0x000fea0003800000 */
.L_x_1781:
[----:B------:R-:W-:Y:S02]  /*3ff0*/  IADD3 R8, R8, UR18, RZ ;  /* 0x0000001208087c10 */ /* 0x000fe4000fffe0ff */
[----:B------:R-:W-:Y:S02]  /*4000*/  SEL R182, RZ, 0x1, P1 ;  /* 0x00000001ffb67807 */ /* 0x000fe40000800000 */
[----:B------:R-:W-:-:S13]  /*4010*/  ISETP.GE.AND P0, PT, R8, UR19, PT ;  /* 0x0000001308007c0c */ /* 0x000fda000bf06270 */
[----:B------:R-:W-:Y:S05]  /*4020*/  @!P0 BRA `(.L_x_1783) ;  /* 0xffffffc400a48947 */ /* 0x000fea000383ffff */
.L_x_1757:
[----:B------:R-:W4:Y:S01]  /*4030*/  S2R R0, SR_TID.X ;  /* 0x0000000000007919 */ /* 0x000f220000002100 */
[----:B------:R-:W4:Y:S01]  /*4040*/  S2UR UR20, SR_CTAID.X ;  /* 0x00000000001479c3 */ /* 0x000f220000002500 */
[----:B------:R-:W-:Y:S01]  /*4050*/  BSSY B0, `(.L_x_1784) ;  /* 0x0000013000007945 */ /* 0x000fe20003800000 */
[C---:B----4-:R-:W-:Y:S02]  /*4060*/  LEA.HI R2, R0.reuse, UR20, RZ, 0x18 ;  /* 0x0000001400027c11 */ /* 0x050fe4000f8fc0ff */
[----:B------:R-:W-:-:S03]  /*4070*/  LOP3.LUT R0, R0, 0xff, RZ, 0xc0, !PT ;  /* 0x000000ff00007812 */ /* 0x000fc600078ec0ff */
[----:B------:R-:W-:-:S05]  /*4080*/  IMAD R3, R2, R3, RZ ;  /* 0x0000000302037224 */ /* 0x000fca00078e02ff */
[----:B------:R-:W-:Y:S01]  /*4090*/  LEA.HI R11, R3, R0, RZ, 0x1e ;  /* 0x00000000030b7211 */ /* 0x000fe200078ff0ff */
[----:B------:R-:W-:Y:S06]  /*40a0*/  @!P2 BRA `(.L_x_1785) ;  /* 0x000000000034a947 */ /* 0x000fec0003800000 */
[----:B------:R-:W4:Y:S08]  /*40b0*/  LDC.64 R2, c[0x0][0x2d0] ;  /* 0x0000b400ff027b82 */ /* 0x000f300000000a00 */
[----:B------:R-:W0:Y:S08]  /*40c0*/  LDC.64 R4, c[0x0][0x2d8] ;  /* 0x0000b600ff047b82 */ /* 0x000e300000000a00 */
[----:B------:R-:W1:Y:S08]  /*40d0*/  LDC.64 R6, c[0x0][0x2e0] ;  /* 0x0000b800ff067b82 */ /* 0x000e700000000a00 */
[----:B------:R-:W2:Y:S01]  /*40e0*/  LDC.64 R8, c[0x0][0x2e8] ;  /* 0x0000ba00ff087b82 */ /* 0x000ea20000000a00 */
[----:B----4-:R-:W-:-:S05]  /*40f0*/  IMAD.WIDE.U32 R2, R11, 0x10, R2 ;  /* 0x000000100b027825 */ /* 0x010fca00078e0002 */
[----:B------:R4:W-:Y:S01]  /*4100*/  STG.E.128 desc[UR4][R2.64], R96 ;  /* 0x0000006002007986 */ /* 0x0009e2000c101d04 */
[----:B0-----:R-:W-:-:S05]  /*4110*/  IMAD.WIDE.U32 R4, R11, 0x10, R4 ;  /* 0x000000100b047825 */ /* 0x001fca00078e0004 */
[----:B------:R4:W-:Y:S01]  /*4120*/  STG.E.128 desc[UR4][R4.64], R116 ;  /* 0x0000007404007986 */ /* 0x0009e2000c101d04 */
[----:B-1----:R-:W-:-:S05]  /*4130*/  IMAD.WIDE.U32 R6, R11, 0x10, R6 ;  /* 0x000000100b067825 */ /* 0x002fca00078e0006 */
[----:B------:R4:W-:Y:S01]  /*4140*/  STG.E.128 desc[UR4][R6.64], R56 ;  /* 0x0000003806007986 */ /* 0x0009e2000c101d04 */
[C---:B--2---:R-:W-:Y:S01]  /*4150*/  IMAD.WIDE.U32 R8, R11.reuse, 0x10, R8 ;  /* 0x000000100b087825 */ /* 0x044fe200078e0008 */
[----:B------:R-:W-:-:S04]  /*4160*/  IADD3 R11, R11, 0x100, RZ ;  /* 0x000001000b0b7810 */ /* 0x000fc80007ffe0ff */
[----:B------:R4:W-:Y:S03]  /*4170*/  STG.E.128 desc[UR4][R8.64], R76 ;  /* 0x0000004c08007986 */ /* 0x0009e6000c101d04 */
.L_x_1785:
[----:B------:R-:W-:Y:S05]  /*4180*/  BSYNC B0 ;  /* 0x0000000000007941 */ /* 0x000fea0003800000 */
.L_x_1784:
[----:B------:R-:W-:Y:S04]  /*4190*/  BSSY B0, `(.L_x_1786) ;  /* 0x000000f000007945 */ /* 0x000fe80003800000 */
[----:B------:R-:W-:Y:S05]  /*41a0*/  @!P3 BRA `(.L_x_1787) ;  /* 0x000000000034b947 */ /* 0x000fea0003800000 */
[----:B----4-:R-:W4:Y:S08]  /*41b0*/  LDC.64 R2, c[0x0][0x2d0] ;  /* 0x0000b400ff027b82 */ /* 0x010f300000000a00 */
        /* <DEDUP_REMOVED lines=9> */
[----:B--2---:R-:W-:-:S04]  /*4250*/  IMAD.WIDE.U32 R8, R11, 0x10, R8 ;  /* 0x000000100b087825 */ /* 0x004fc800078e0008 */
[----:B------:R-:W-:Y:S01]  /*4260*/  VIADD R11, R11, 0x100 ;  /* 0x000001000b0b7836 */ /* 0x000fe20000000000 */
[----:B------:R4:W-:Y:S06]  /*4270*/  STG.E.128 desc[UR4][R8.64], R72 ;  /* 0x0000004808007986 */ /* 0x0009ec000c101d04 */
.L_x_1787:
[----:B------:R-:W-:Y:S05]  /*4280*/  BSYNC B0 ;  /* 0x0000000000007941 */ /* 0x000fea0003800000 */
.L_x_1786:
        /* <DEDUP_REMOVED lines=15> */
.L_x_1789:
[----:B------:R-:W-:Y:S05]  /*4380*/  BSYNC B0 ;  /* 0x0000000000007941 */ /* 0x000fea0003800000 */
.L_x_1788:
        /* <DEDUP_REMOVED lines=15> */
.L_x_1791:
[----:B------:R-:W-:Y:S05]  /*4480*/  BSYNC B0 ;  /* 0x0000000000007941 */ /* 0x000fea0003800000 */
.L_x_1790:
[----:B------:R-:W-:-:S13]  /*4490*/  ISETP.NE.AND P0, PT, R17, RZ, PT ;  /* 0x000000ff1100720c */ /* 0x000fda0003f05270 */
[----:B------:R-:W-:Y:S05]  /*44a0*/  @!P0 EXIT ;  /* 0x000000000000894d */ /* 0x000fea0003800000 */
[----:B----4-:R-:W4:Y:S08]  /*44b0*/  LDC.64 R2, c[0x0][0x2d0] ;  /* 0x0000b400ff027b82 */ /* 0x010f300000000a00 */
[----:B------:R-:W0:Y:S08]  /*44c0*/  LDC.64 R4, c[0x0][0x2d8] ;  /* 0x0000b600ff047b82 */ /* 0x000e300000000a00 */
[----:B------:R-:W1:Y:S08]  /*44d0*/  LDC.64 R6, c[0x0][0x2e0] ;  /* 0x0000b800ff067b82 */ /* 0x000e700000000a00 */
[----:B------:R-:W2:Y:S01]  /*44e0*/  LDC.64 R8, c[0x0][0x2e8] ;  /* 0x0000ba00ff087b82 */ /* 0x000ea20000000a00 */
[----:B----4-:R-:W-:-:S05]  /*44f0*/  IMAD.WIDE.U32 R2, R11, 0x10, R2 ;  /* 0x000000100b027825 */ /* 0x010fca00078e0002 */
[----:B------:R-:W-:Y:S01]  /*4500*/  STG.E.128 desc[UR4][R2.64], R80 ;  /* 0x0000005002007986 */ /* 0x000fe2000c101d04 */
[----:B0-----:R-:W-:-:S05]  /*4510*/  IMAD.WIDE.U32 R4, R11, 0x10, R4 ;  /* 0x000000100b047825 */ /* 0x001fca00078e0004 */
[----:B------:R-:W-:Y:S01]  /*4520*/  STG.E.128 desc[UR4][R4.64], R100 ;  /* 0x0000006404007986 */ /* 0x000fe2000c101d04 */
[----:B-1----:R-:W-:-:S05]  /*4530*/  IMAD.WIDE.U32 R6, R11, 0x10, R6 ;  /* 0x000000100b067825 */ /* 0x002fca00078e0006 */
[----:B------:R-:W-:Y:S01]  /*4540*/  STG.E.128 desc[UR4][R6.64], R40 ;  /* 0x0000002806007986 */ /* 0x000fe2000c101d04 */
[----:B--2---:R-:W-:-:S05]  /*4550*/  IMAD.WIDE.U32 R8, R11, 0x10, R8 ;  /* 0x000000100b087825 */ /* 0x004fca00078e0008 */
[----:B------:R-:W-:Y:S01]  /*4560*/  STG.E.128 desc[UR4][R8.64], R60 ;  /* 0x0000003c08007986 */ /* 0x000fe2000c101d04 */
[----:B------:R-:W-:Y:S05]  /*4570*/  EXIT ;  /* 0x000000000000794d */ /* 0x000fea0003800000 */
.L_x_1768:
[----:B------:R-:W-:Y:S01]  /*4580*/  HFMA2.MMA R180, -RZ, RZ, 0, 9.5367431640625e-07 ;  /* 0x00000010ffb47435 */ /* 0x000fe200000001ff */
[----:B------:R-:W-:Y:S01]  /*4590*/  IMAD.MOV.U32 R181, RZ, RZ, R215 ;  /* 0x000000ffffb57224 */ /* 0x000fe200078e00d7 */
[----:B-----5:R-:W-:Y:S01]  /*45a0*/  MOV R183, 0x1f ;  /* 0x0000001f00b77802 */ /* 0x020fe20000000f00 */
[----:B------:R-:W-:-:S08]  /*45b0*/  IMAD.MOV.U32 R178, RZ, RZ, -0x1 ;  /* 0xffffffffffb27424 */ /* 0x000fd000078e00ff */
[----:B0-----:R-:W-:Y:S05]  /*45c0*/  WARPSYNC.COLLECTIVE R178, `(.L_x_1792) ;  /* 0x00000000b2087348 */ /* 0x001fea0003c00000 */
[----:B------:R1:W2:Y:S02]  /*45d0*/  SHFL.DOWN P6, R179, R181, R180, R183 ;  /* 0x080000b4b5b37389 */ /* 0x0002a400000c00b7 */
[----:B012---:R-:W-:Y:S01]  /*45e0*/  ENDCOLLECTIVE ;  /* 0x000000000000791b */ /* 0x007fe20003800000 */
.L_x_1792:
[----:B------:R-:W-:Y:S02]  /*45f0*/  MOV R181, R227 ;  /* 0x000000e300b57202 */ /* 0x000fe40000000f00 */
[----:B------:R-:W-:-:S07]  /*4600*/  MOV R170, R179 ;  /* 0x000000b300aa7202 */ /* 0x000fce0000000f00 */
[----:B------:R-:W-:Y:S05]  /*4610*/  WARPSYNC.COLLECTIVE R178, `(.L_x_1793) ;  /* 0x00000000b2087348 */ /* 0x000fea0003c00000 */
[----:B------:R0:W1:Y:S02]  /*4620*/  SHFL.DOWN P6, R179, R181, R180, R183 ;  /* 0x080000b4b5b37389 */ /* 0x00006400000c00b7 */
[----:B01----:R-:W-:Y:S01]  /*4630*/  ENDCOLLECTIVE ;  /* 0x000000000000791b */ /* 0x003fe20003800000 */
.L_x_1793:
[----:B------:R-:W-:Y:S01]  /*4640*/  FADD.FTZ R170, R170, R215 ;  /* 0x000000d7aaaa7221 */ /* 0x000fe20000010000 */
[----:B------:R-:W-:-:S04]  /*4650*/  HFMA2.MMA R180, -RZ, RZ, 0, 4.76837158203125e-07 ;  /* 0x00000008ffb47435 */ /* 0x000fc800000001ff */
[----:B------:R-:W-:Y:S01]  /*4660*/  MOV R181, R170 ;  /* 0x000000aa00b57202 */ /* 0x000fe20000000f00 */
[----:B------:R-:W-:-:S07]  /*4670*/  IMAD.MOV.U32 R172, RZ, RZ, R179 ;  /* 0x000000ffffac7224 */ /* 0x000fce00078e00b3 */
[----:B------:R-:W-:Y:S05]  /*4680*/  WARPSYNC.COLLECTIVE R178, `(.L_x_1794) ;  /* 0x00000000b2087348 */ /* 0x000fea0003c00000 */
[----:B------:R0:W1:Y:S02]  /*4690*/  SHFL.DOWN P6, R179, R181, R180, R183 ;  /* 0x080000b4b5b37389 */ /* 0x00006400000c00b7 */
[----:B01----:R-:W-:Y:S01]  /*46a0*/  ENDCOLLECTIVE ;  /* 0x000000000000791b */ /* 0x003fe20003800000 */
.L_x_1794:
[----:B------:R-:W-:-:S05]  /*46b0*/  FADD.FTZ R172, R172, R227 ;  /* 0x000000e3acac7221 */ /* 0x000fca0000010000 */
[----:B------:R-:W-:Y:S01]  /*46c0*/  MOV R181, R172 ;  /* 0x000000ac00b57202 */ /* 0x000fe20000000f00 */
[----:B------:R-:W-:-:S07]  /*46d0*/  IMAD.MOV.U32 R171, RZ, RZ, R179 ;  /* 0x000000ffffab7224 */ /* 0x000fce00078e00b3 */
[----:B------:R-:W-:Y:S05]  /*46e0*/  WARPSYNC.COLLECTIVE R178, `(.L_x_1795) ;  /* 0x00000000b2087348 */ /* 0x000fea0003c00000 */
[----:B------:R0:W1:Y:S02]  /*46f0*/  SHFL.DOWN P6, R179, R181, R180, R183 ;  /* 0x080000b4b5b37389 */ /* 0x00006400000c00b7 */
[----:B01----:R-:W-:Y:S01]  /*4700*/  ENDCOLLECTIVE ;  /* 0x000000000000791b */ /* 0x003fe20003800000 */
.L_x_1795:
[----:B------:R-:W-:Y:S01]  /*4710*/  FADD.FTZ R171, R170, R171 ;  /* 0x000000abaaab7221 */ /* 0x000fe20000010000 */
[----:B------:R-:W-:-:S03]  /*4720*/  HFMA2.MMA R180, -RZ, RZ, 0, 2.384185791015625e-07 ;  /* 0x00000004ffb47435 */ /* 0x000fc600000001ff */
[----:B------:R-:W-:Y:S01]  /*4730*/  IMAD.MOV.U32 R181, RZ, RZ, R171 ;  /* 0x000000ffffb57224 */ /* 0x000fe200078e00ab */
[----:B------:R-:W-:-:S07]  /*4740*/  MOV R173, R179 ;  /* 0x000000b300ad7202 */ /* 0x000fce0000000f00 */
[----:B------:R-:W-:Y:S05]  /*4750*/  WARPSYNC.COLLECTIVE R178, `(.L_x_1796) ;  /* 0x00000000b2087348 */ /* 0x000fea0003c00000 */
[----:B------:R0:W1:Y:S02]  /*4760*/  SHFL.DOWN P6, R179, R181, R180, R183 ;  /* 0x080000b4b5b37389 */ /* 0x00006400000c00b7 */
[----:B01----:R-:W-:Y:S01]  /*4770*/  ENDCOLLECTIVE ;  /* 0x000000000000791b */ /* 0x003fe20003800000 */
.L_x_1796:
[----:B------:R-:W-:-:S04]  /*4780*/  FADD.FTZ R173, R172, R173 ;  /* 0x000000adacad7221 */ /* 0x000fc80000010000 */
[----:B------:R-:W-:Y:S01]  /*4790*/  IMAD.MOV.U32 R181, RZ, RZ, R173 ;  /* 0x000000ffffb57224 */ /* 0x000fe200078e00ad */
[----:B------:R-:W-:-:S07]  /*47a0*/  MOV R174, R179 ;  /* 0x000000b300ae7202 */ /* 0x000fce0000000f00 */
[----:B------:R-:W-:Y:S05]  /*47b0*/  WARPSYNC.COLLECTIVE R178, `(.L_x_1797) ;  /* 0x00000000b2087348 */ /* 0x000fea0003c00000 */
[----:B------:R0:W1:Y:S02]  /*47c0*/  SHFL.DOWN P6, R179, R181, R180, R183 ;  /* 0x080000b4b5b37389 */ /* 0x00006400000c00b7 */
[----:B01----:R-:W-:Y:S01]  /*47d0*/  ENDCOLLECTIVE ;  /* 0x000000000000791b */ /* 0x003fe20003800000 */
.L_x_1797:
[----:B------:R-:W-:-:S05]  /*47e0*/  FADD.FTZ R174, R171, R174 ;  /* 0x000000aeabae7221 */ /* 0x000fca0000010000 */
[----:B------:R-:W-:Y:S01]  /*47f0*/  MOV R181, R174 ;  /* 0x000000ae00b57202 */ /* 0x000fe20000000f00 */
[----:B------:R-:W-:Y:S01]  /*4800*/  IMAD.MOV.U32 R180, RZ, RZ, 0x2 ;  /* 0x00000002ffb47424 */ /* 0x000fe200078e00ff */
[----:B------:R-:W-:-:S07]  /*4810*/  MOV R176, R179 ;  /* 0x000000b300b07202 */ /* 0x000fce0000000f00 */
[----:B------:R-:W-:Y:S05]  /*4820*/  WARPSYNC.COLLECTIVE R178, `(.L_x_1798) ;  /* 0x00000000b2087348 */ /* 0x000fea0003c00000 */
[----:B------:R0:W1:Y:S02]  /*4830*/  SHFL.DOWN P6, R179, R181, R180, R183 ;  /* 0x080000b4b5b37389 */ /* 0x00006400000c00b7 */
[----:B01----:R-:W-:Y:S01]  /*4840*/  ENDCOLLECTIVE ;  /* 0x000000000000791b */ /* 0x003fe20003800000 */
.L_x_1798:
[----:B------:R-:W-:-:S05]  /*4850*/  FADD.FTZ R176, R173, R176 ;  /* 0x000000b0adb07221 */ /* 0x000fca0000010000 */
[----:B------:R-:W-:Y:S02]  /*4860*/  MOV R181, R176 ;  /* 0x000000b000b57202 */ /* 0x000fe40000000f00 */
[----:B------:R-:W-:-:S07]  /*4870*/  MOV R175, R179 ;  /* 0x000000b300af7202 */ /* 0x000fce0000000f00 */
[----:B------:R-:W-:Y:S05]  /*4880*/  WARPSYNC.COLLECTIVE R178, `(.L_x_1799) ;  /* 0x00000000b2087348 */ /* 0x000fea0003c00000 */
[----:B------:R0:W1:Y:S02]  /*4890*/  SHFL.DOWN P6, R179, R181, R180, R183 ;  /* 0x080000b4b5b37389 */ /* 0x00006400000c00b7 */
[----:B01----:R-:W-:Y:S01]  /*48a0*/  ENDCOLLECTIVE ;  /* 0x000000000000791b */ /* 0x003fe20003800000 */
.L_x_1799:
[----:B------:R-:W-:Y:S01]  /*48b0*/  FADD.FTZ R175, R174, R175 ;  /* 0x000000afaeaf7221 */ /* 0x000fe20000010000 */
[----:B------:R-:W-:-:S04]  /*48c0*/  HFMA2.MMA R180, -RZ, RZ, 0, 5.9604644775390625e-08 ;  /* 0x00000001ffb47435 */ /* 0x000fc800000001ff */
[----:B------:R-:W-:Y:S01]  /*48d0*/  MOV R181, R175 ;  /* 0x000000af00b57202 */ /* 0x000fe20000000f00 */
[----:B------:R-:W-:-:S07]  /*48e0*/  IMAD.MOV.U32 R177, RZ, RZ, R179 ;  /* 0x000000ffffb17224 */ /* 0x000fce00078e00b3 */
[----:B------:R-:W-:Y:S05]  /*48f0*/  WARPSYNC.COLLECTIVE R178, `(.L_x_1800) ;  /* 0x00000000b2087348 */ /* 0x000fea0003c00000 */
[----:B------:R0:W1:Y:S02]  /*4900*/  SHFL.DOWN P6, R179, R181, R180, R183 ;  /* 0x080000b4b5b37389 */ /* 0x00006400000c00b7 */
[----:B01----:R-:W-:Y:S01]  /*4910*/  ENDCOLLECTIVE ;  /* 0x000000000000791b */ /* 0x003fe20003800000 */
.L_x_1800:
[----:B------:R-:W-:-:S05]  /*4920*/  FADD.FTZ R177, R176, R177 ;  /* 0x000000b1b0b17221 */ /* 0x000fca0000010000 */
[----:B------:R-:W-:Y:S01]  /*4930*/  MOV R181, R177 ;  /* 0x000000b100b57202 */ /* 0x000fe20000000f00 */
[----:B------:R-:W-:-:S07]  /*4940*/  IMAD.MOV.U32 R214, RZ, RZ, R179 ;  /* 0x000000ffffd67224 */ /* 0x000fce00078e00b3 */
[----:B------:R-:W-:Y:S05]  /*4950*/  WARPSYNC.COLLECTIVE R178, `(.L_x_1801) ;  /* 0x00000000b2087348 */ /* 0x000fea0003c00000 */
[----:B------:R0:W1:Y:S02]  /*4960*/  SHFL.DOWN P6, R179, R181, R180, R183 ;  /* 0x080000b4b5b37389 */ /* 0x00006400000c00b7 */
[----:B01----:R-:W-:Y:S01]  /*4970*/  ENDCOLLECTIVE ;  /* 0x000000000000791b */ /* 0x003fe20003800000 */
.L_x_1801:
[----:B------:R-:W-:Y:S01]  /*4980*/  MOV R170, R179 ;  /* 0x000000b300aa7202 */ /* 0x000fe20000000f00 */
[----:B------:R-:W-:Y:S06]  /*4990*/  BRA `(.L_x_1802) ;  /* 0xffffffd800b07947 */ /* 0x000fec000383ffff */
.L_x_1803:
        /* <DEDUP_REMOVED lines=14> */
.L_x_3929:


//--------------------- .text._ZN10layer_norm31ln_parallel_residual_bwd_kernelINS_13Kernel_traitsIf13__nv_bfloat16fS2_fjLj5120ELj1ELj1ELj8ELj8ENS_18Kernel_traits_baseILj5120EfS2_fS2_fjLj256EEEEELb1ELb0ELb1EEEvNS_9BwdParamsE --------------------------
	.section	.text._ZN10layer_norm31ln_parallel_residual_bwd_kernelINS_13Kernel_traitsIf13__nv_bfloat16fS2_fjLj5120ELj1ELj1ELj8ELj8ENS_18Kernel_traits_baseILj5120EfS2_fS2_fjLj256EEEEELb1ELb0ELb1EEEvNS_9BwdParamsE,"ax",@progbits
	.align	128
        .global         _ZN10layer_norm31ln_parallel_residual_bwd_kernelINS_13Kernel_traitsIf13__nv_bfloat16fS2_fjLj5120ELj1ELj1ELj8ELj8ENS_18Kernel_traits_baseILj5120EfS2_fS2_fjLj256EEEEELb1ELb0ELb1EEEvNS_9BwdParamsE
        .type           _ZN10layer_norm31ln_parallel_residual_bwd_kernelINS_13Kernel_traitsIf13__nv_bfloat16fS2_fjLj5120ELj1ELj1ELj8ELj8ENS_18Kernel_traits_baseILj5120EfS2_fS2_fjLj256EEEEELb1ELb0ELb1EEEvNS_9BwdParamsE,@function
        .size           _ZN10layer_norm31ln_parallel_residual_bwd_kernelINS_13Kernel_traitsIf13__nv_bfloat16fS2_fjLj5120ELj1ELj1ELj8ELj8ENS_18Kernel_traits_baseILj5120EfS2_fS2_fjLj256EEEEELb1ELb0ELb1EEEvNS_9BwdParamsE,(.L_x_3930 - _ZN10layer_norm31ln_parallel_residual_bwd_kernelINS_13Kernel_traitsIf13__nv_bfloat16fS2_fjLj5120ELj1ELj1ELj8ELj8ENS_18Kernel_traits_baseILj5120EfS2_fS2_fjLj256EEEEELb1ELb0ELb1EEEvNS_9BwdParamsE)
        .other          _ZN10layer_norm31ln_parallel_residual_bwd_kernelINS_13Kernel_traitsIf13__nv_bfloat16fS2_fjLj5120ELj1ELj1ELj8ELj8ENS_18Kernel_traits_baseILj5120EfS2_fS2_fjLj256EEEEELb1ELb0ELb1EEEvNS_9BwdParamsE,@"STO_CUDA_ENTRY STV_DEFAULT"
_ZN10layer_norm31ln_parallel_residual_bwd_kernelINS_13Kernel_traitsIf13__nv_bfloat16fS2_fjLj5120ELj1ELj1ELj8ELj8ENS_18Kernel_traits_baseILj5120EfS2_fS2_fjLj256EEEEELb1ELb0ELb1EEEvNS_9BwdParamsE:
.text._ZN10layer_norm31ln_parallel_residual_bwd_kernelINS_13Kernel_traitsIf13__nv_bfloat16fS2_fjLj5120ELj1ELj1ELj8ELj8ENS_18Kernel_traits_baseILj5120EfS2_fS2_fjLj256EEEEELb1ELb0ELb1EEEvNS_9BwdParamsE:
        /* <DEDUP_REMOVED lines=58> */
.L_x_1804:
        /* <DEDUP_REMOVED lines=65> */
.L_x_1812:
        /* <DEDUP_REMOVED lines=14> */
[C---:B------:R-:W-:Y:S01]  /*0890*/  IADD3 R218, R219.reuse, 0x100, RZ ;  /* 0x00000100dbda7810 */ /* 0x040fe20007ffe0ff */
[----:B------:R-:W0:Y:S04]  /*08a0*/  LDC.64 R148, c[0x0][0x300] ;  /* 0x0000c000ff947b82 */ /* 0x000e280000000a00 */
[----:B------:R-:W4:Y:S01]  /*08b0*/  LDG.E.64 R152, desc[UR4][R152.64] ;  /* 0x0000000498987981 */ /* 0x000f22000c1e1b00 */
[----:B--2---:R-:W-:-:S03]  /*08c0*/  IMAD.WIDE.U32 R154, R219, 0x8, R170 ;  /* 0x00000008db9a7825 */ /* 0x004fc600078e00aa */
[----:B------:R-:W1:Y:S03]  /*08d0*/  LDC.64 R150, c[0x0][0x2c8] ;  /* 0x0000b200ff967b82 */ /* 0x000e660000000a00 */
[----:B------:R-:W2:Y:S01]  /*08e0*/  LDG.E.64 R154, desc[UR4][R154.64] ;  /* 0x000000049a9a7981 */ /* 0x000ea2000c1e1b00 */
[----:B---3--:R-:W-:Y:S01]  /*08f0*/  IMAD.WIDE R220, R206, 0x4, R112 ;  /* 0x00000004cedc7825 */ /* 0x008fe200078e0270 */
[----:B------:R-:W-:-:S05]  /*0900*/  LEA R112, P0, R218, UR14, 0x4 ;  /* 0x0000000eda707c11 */ /* 0x000fca000f8020ff */
[----:B------:R-:W3:Y:S01]  /*0910*/  LDG.E R220, desc[UR4][R220.64] ;  /* 0x00000004dcdc7981 */ /* 0x000ee2000c1e1900 */
[C---:B------:R-:W-:Y:S01]  /*0920*/  LEA.HI.X R113, R218.reuse, UR15, RZ, 0x4, P0 ;  /* 0x0000000fda717c11 */ /* 0x040fe200080f24ff */
[----:B------:R-:W-:-:S04]  /*0930*/  IMAD.WIDE.U32 R158, R218, 0x8, R170 ;  /* 0x00000008da9e7825 */ /* 0x000fc800078e00aa */
[----:B------:R-:W-:Y:S01]  /*0940*/  IMAD.WIDE.U32 R156, R218, 0x8, R168 ;  /* 0x00000008da9c7825 */ /* 0x000fe200078e00a8 */
[----:B------:R-:W3:Y:S04]  /*0950*/  LDG.E.128 R112, desc[UR4][R112.64] ;  /* 0x0000000470707981 */ /* 0x000ee8000c1e1d00 */
[----:B------:R-:W3:Y:S04]  /*0960*/  LDG.E.64 R158, desc[UR4][R158.64] ;  /* 0x000000049e9e7981 */ /* 0x000ee8000c1e1b00 */
[----:B------:R-:W3:Y:S01]  /*0970*/  LDG.E.64 R156, desc[UR4][R156.64] ;  /* 0x000000049c9c7981 */ /* 0x000ee2000c1e1b00 */
[----:B------:R-:W-:-:S04]  /*0980*/  VIADD R217, R219, 0x200 ;  /* 0x00000200dbd97836 */ /* 0x000fc80000000000 */
[C---:B------:R-:W-:Y:S01]  /*0990*/  IMAD.WIDE.U32 R160, R217.reuse, 0x8, R168 ;  /* 0x00000008d9a07825 */ /* 0x040fe200078e00a8 */
[----:B------:R-:W-:-:S03]  /*09a0*/  LEA R116, P0, R217, UR14, 0x4 ;  /* 0x0000000ed9747c11 */ /* 0x000fc6000f8020ff */
[C---:B------:R-:W-:Y:S01]  /*09b0*/  IMAD.WIDE.U32 R162, R217.reuse, 0x8, R170 ;  /* 0x00000008d9a27825 */ /* 0x040fe200078e00aa */
[----:B------:R-:W-:Y:S01]  /*09c0*/  LEA.HI.X R117, R217, UR15, RZ, 0x4, P0 ;  /* 0x0000000fd9757c11 */ /* 0x000fe200080f24ff */
[----:B------:R-:W3:Y:S04]  /*09d0*/  LDG.E.64 R160, desc[UR4][R160.64] ;  /* 0x00000004a0a07981 */ /* 0x000ee8000c1e1b00 */
[----:B------:R-:W3:Y:S04]  /*09e0*/  LDG.E.64 R162, desc[UR4][R162.64] ;  /* 0x00000004a2a27981 */ /* 0x000ee8000c1e1b00 */
[----:B------:R-:W3:Y:S01]  /*09f0*/  LDG.E.128 R116, desc[UR4][R116.64] ;  /* 0x0000000474747981 */ /* 0x000ee2000c1e1d00 */
        /* <DEDUP_REMOVED lines=8> */
[----:B------:R-:W-:-:S04]  /*0a80*/  IADD3 R210, R219, 0x400, RZ ;  /* 0x00000400dbd27810 */ /* 0x000fc80007ffe0ff */
[C---:B------:R-:W-:Y:S01]  /*0a90*/  LEA R124, P0, R210.reuse, UR14, 0x4 ;  /* 0x0000000ed27c7c11 */ /* 0x040fe2000f8020ff */
[----:B------:R-:W-:-:S04]  /*0aa0*/  IMAD.WIDE.U32 R168, R210, 0x8, R168 ;  /* 0x00000008d2a87825 */ /* 0x000fc800078e00a8 */
[C---:B------:R-:W-:Y:S01]  /*0ab0*/  IMAD.WIDE.U32 R170, R210.reuse, 0x8, R170 ;  /* 0x00000008d2aa7825 */ /* 0x040fe200078e00aa */
[----:B------:R-:W-:Y:S01]  /*0ac0*/  LEA.HI.X R125, R210, UR15, RZ, 0x4, P0 ;  /* 0x0000000fd27d7c11 */ /* 0x000fe200080f24ff */
[----:B------:R-:W3:Y:S04]  /*0ad0*/  LDG.E.64 R168, desc[UR4][R168.64] ;  /* 0x00000004a8a87981 */ /* 0x000ee8000c1e1b00 */
[----:B------:R-:W3:Y:S04]  /*0ae0*/  LDG.E.64 R170, desc[UR4][R170.64] ;  /* 0x00000004aaaa7981 */ /* 0x000ee8000c1e1b00 */
[----:B------:R-:W3:Y:S01]  /*0af0*/  LDG.E.128 R124, desc[UR4][R124.64] ;  /* 0x000000047c7c7981 */ /* 0x000ee2000c1e1d00 */
[----:B0-----:R-:W-:-:S04]  /*0b00*/  ISETP.NE.U32.AND P3, PT, R148, RZ, PT ;  /* 0x000000ff9400720c */ /* 0x001fc80003f65070 */
[----:B------:R-:W-:Y:S01]  /*0b10*/  ISETP.NE.AND.EX P3, PT, R149, RZ, PT, P3 ;  /* 0x000000ff9500720c */ /* 0x000fe20003f65330 */
[----:B------:R-:W-:Y:S01]  /*0b20*/  IMAD.SHL.U32 R229, R219, 0x4, RZ ;  /* 0x00000004dbe57824 */ /* 0x000fe200078e00ff */
[----:B------:R-:W-:Y:S01]  /*0b30*/  SHF.R.U32.HI R228, RZ, 0x1e, R219 ;  /* 0x0000001effe47819 */ /* 0x000fe200000116db */
[----:B------:R-:W-:-:S10]  /*0b40*/  IMAD.SHL.U32 R233, R218, 0x4, RZ ;  /* 0x00000004dae97824 */ /* 0x000fd400078e00ff */
[----:B------:R-:W0:Y:S01]  /*0b50*/  @P3 LDC.64 R172, c[0x0][0x248] ;  /* 0x00009200ffac3b82 */ /* 0x000e220000000a00 */
[----:B------:R-:W-:-:S07]  /*0b60*/  IADD3 R184, P0, R229, UR16, RZ ;  /* 0x00000010e5b87c10 */ /* 0x000fce000ff1e0ff */
[----:B------:R-:W1:Y:S08]  /*0b70*/  @P3 LDC.64 R174, c[0x0][0x248] ;  /* 0x00009200ffae3b82 */ /* 0x000e700000000a00 */
[----:B------:R-:W1:Y:S01]  /*0b80*/  @P3 LDC.64 R176, c[0x0][0x248] ;  /* 0x00009200ffb03b82 */ /* 0x000e620000000a00 */
[----:B------:R-:W-:Y:S01]  /*0b90*/  IADD3.X R185, R228, UR17, RZ, P0, !PT ;  /* 0x00000011e4b97c10 */ /* 0x000fe200087fe4ff */
[----:B------:R-:W-:Y:S01]  /*0ba0*/  IMAD.SHL.U32 R237, R209, 0x4, RZ ;  /* 0x00000004d1ed7824 */ /* 0x000fe200078e00ff */
[----:B------:R-:W-:-:S02]  /*0bb0*/  SHF.R.U32.HI R232, RZ, 0x1e, R218 ;  /* 0x0000001effe87819 */ /* 0x000fc400000116da */
[----:B------:R-:W-:Y:S02]  /*0bc0*/  IADD3 R226, P0, R233, UR16, RZ ;  /* 0x00000010e9e27c10 */ /* 0x000fe4000ff1e0ff */
[----:B------:R-:W-:Y:S01]  /*0bd0*/  SHF.L.U32 R235, R217, 0x2, RZ ;  /* 0x00000002d9eb7819 */ /* 0x000fe200000006ff */
[----:B------:R-:W1:Y:S01]  /*0be0*/  @P3 LDC.64 R178, c[0x0][0x248] ;  /* 0x00009200ffb23b82 */ /* 0x000e620000000a00 */
[----:B------:R-:W-:Y:S01]  /*0bf0*/  IADD3.X R227, R232, UR17, RZ, P0, !PT ;  /* 0x00000011e8e37c10 */ /* 0x000fe200087fe4ff */
[----:B------:R-:W-:-:S06]  /*0c00*/  IMAD.SHL.U32 R239, R210, 0x4, RZ ;  /* 0x00000004d2ef7824 */ /* 0x000fcc00078e00ff */
[----:B------:R-:W1:Y:S01]  /*0c10*/  @P3 LDC.64 R180, c[0x0][0x248] ;  /* 0x00009200ffb43b82 */ /* 0x000e620000000a00 */
[----:B------:R-:W-:Y:S01]  /*0c20*/  SHF.R.U32.HI R234, RZ, 0x1e, R217 ;  /* 0x0000001effea7819 */ /* 0x000fe200000116d9 */
[----:B-----5:R0:W5:Y:S01]  /*0c30*/  LDG.E R221, desc[UR4][R184.64] ;  /* 0x00000004b8dd7981 */ /* 0x020162000c1e1900 */
[----:B------:R-:W-:Y:S02]  /*0c40*/  IADD3 R224, P1, R235, UR16, RZ ;  /* 0x00000010ebe07c10 */ /* 0x000fe4000ff3e0ff */
[----:B------:R-:W-:Y:S01]  /*0c50*/  SHF.R.U32.HI R236, RZ, 0x1e, R209 ;  /* 0x0000001effec7819 */ /* 0x000fe200000116d1 */
[----:B------:R-:W5:Y:S01]  /*0c60*/  LDG.E R222, desc[UR4][R226.64] ;  /* 0x00000004e2de7981 */ /* 0x000f62000c1e1900 */
[----:B------:R-:W-:Y:S02]  /*0c70*/  IADD3 R182, P0, R237, UR16, RZ ;  /* 0x00000010edb67c10 */ /* 0x000fe4000ff1e0ff */
[----:B------:R-:W-:Y:S02]  /*0c80*/  IADD3.X R225, R234, UR17, RZ, P1, !PT ;  /* 0x00000011eae17c10 */ /* 0x000fe40008ffe4ff */
[----:B------:R-:W-:-:S02]  /*0c90*/  IADD3.X R183, R236, UR17, RZ, P0, !PT ;  /* 0x00000011ecb77c10 */ /* 0x000fc400087fe4ff */
[----:B------:R-:W-:Y:S01]  /*0ca0*/  SHF.R.U32.HI R238, RZ, 0x1e, R210 ;  /* 0x0000001effee7819 */ /* 0x000fe200000116d2 */
[----:B------:R-:W5:Y:S01]  /*0cb0*/  LDG.E R223, desc[UR4][R224.64] ;  /* 0x00000004e0df7981 */ /* 0x000f62000c1e1900 */
[----:B0-----:R-:W-:Y:S02]  /*0cc0*/  IADD3 R184, P1, R239, UR16, RZ ;  /* 0x00000010efb87c10 */ /* 0x001fe4000ff3e0ff */
[----:B------:R-:W-:Y:S02]  /*0cd0*/  @P3 IADD3 R172, P0, R229, R172, RZ ;  /* 0x000000ace5ac3210 */ /* 0x000fe40007f1e0ff */
[----:B------:R-:W-:Y:S02]  /*0ce0*/  IADD3.X R185, R238, UR17, RZ, P1, !PT ;  /* 0x00000011eeb97c10 */ /* 0x000fe40008ffe4ff */
[----:B------:R-:W-:Y:S02]  /*0cf0*/  @P3 IADD3.X R173, R228, R173, RZ, P0, !PT ;  /* 0x000000ade4ad3210 */ /* 0x000fe400007fe4ff */
[----:B-1----:R-:W-:Y:S01]  /*0d00*/  @P3 IADD3 R174, P0, R233, R174, RZ ;  /* 0x000000aee9ae3210 */ /* 0x002fe20007f1e0ff */
[----:B------:R0:W5:Y:S01]  /*0d10*/  LDG.E R224, desc[UR4][R182.64] ;  /* 0x00000004b6e07981 */ /* 0x000162000c1e1900 */
[----:B------:R-:W-:-:S03]  /*0d20*/  @P3 IADD3 R176, P1, R235, R176, RZ ;  /* 0x000000b0ebb03210 */ /* 0x000fc60007f3e0ff */
[----:B------:R-:W-:Y:S01]  /*0d30*/  @P3 IMAD.X R175, R232, 0x1, R175, P0 ;  /* 0x00000001e8af3824 */ /* 0x000fe200000e06af */
[----:B------:R-:W-:Y:S01]  /*0d40*/  @P3 IADD3 R178, P0, R237, R178, RZ ;  /* 0x000000b2edb23210 */ /* 0x000fe20007f1e0ff */
[----:B------:R-:W-:Y:S01]  /*0d50*/  @P3 IMAD.X R177, R234, 0x1, R177, P1 ;  /* 0x00000001eab13824 */ /* 0x000fe200008e06b1 */
[----:B------:R-:W-:Y:S01]  /*0d60*/  @P3 IADD3 R180, P1, R239, R180, RZ ;  /* 0x000000b4efb43210 */ /* 0x000fe20007f3e0ff */
[----:B------:R1:W5:Y:S01]  /*0d70*/  @P3 LDG.E R203, desc[UR4][R172.64] ;  /* 0x00000004accb3981 */ /* 0x000362000c1e1900 */
[----:B------:R-:W-:Y:S02]  /*0d80*/  @P3 IADD3.X R179, R236, R179, RZ, P0, !PT ;  /* 0x000000b3ecb33210 */ /* 0x000fe400007fe4ff */
[-C--:B0-----:R-:W-:Y:S01]  /*0d90*/  @P4 LEA R182, P0, R219, R150.reuse, 0x4 ;  /* 0x00000096dbb64211 */ /* 0x081fe200078020ff */
[----:B------:R-:W-:Y:S01]  /*0da0*/  @P3 IMAD.X R181, R238, 0x1, R181, P1 ;  /* 0x00000001eeb53824 */ /* 0x000fe200008e06b5 */
[----:B------:R-:W-:Y:S01]  /*0db0*/  @P4 LEA R226, P1, R217, R150, 0x4 ;  /* 0x00000096d9e24211 */ /* 0x000fe200078220ff */
[----:B------:R0:W5:Y:S01]  /*0dc0*/  @P3 LDG.E R211, desc[UR4][R174.64] ;  /* 0x00000004aed33981 */ /* 0x000162000c1e1900 */
[----:B------:R-:W-:-:S02]  /*0dd0*/  @P4 LEA.HI.X R183, R219, R151, RZ, 0x4, P0 ;  /* 0x00000097dbb74211 */ /* 0x000fc400000f24ff */
[CC--:B------:R-:W-:Y:S01]  /*0de0*/  @P4 LEA R228, P0, R218.reuse, R150.reuse, 0x4 ;  /* 0x00000096dae44211 */ /* 0x0c0fe200078020ff */
[----:B------:R4:W5:Y:S01]  /*0df0*/  @P3 LDG.E R212, desc[UR4][R176.64] ;  /* 0x00000004b0d43981 */ /* 0x000962000c1e1900 */
[-C--:B------:R-:W-:Y:S02]  /*0e00*/  @P4 LEA.HI.X R227, R217, R151.reuse, RZ, 0x4, P1 ;  /* 0x00000097d9e34211 */ /* 0x080fe400008f24ff */
[----:B------:R-:W-:Y:S01]  /*0e10*/  ISETP.NE.AND P1, PT, RZ, UR11, PT ;  /* 0x0000000bff007c0c */ /* 0x000fe2000bf25270 */
[----:B------:R4:W5:Y:S01]  /*0e20*/  @P3 LDG.E R214, desc[UR4][R180.64] ;  /* 0x00000004b4d63981 */ /* 0x000962000c1e1900 */
[-C--:B-1----:R-:W-:Y:S02]  /*0e30*/  @P4 LEA R172, P2, R209, R150.reuse, 0x4 ;  /* 0x00000096d1ac4211 */ /* 0x082fe400078420ff */
[----:B------:R-:W-:Y:S01]  /*0e40*/  @P4 LEA.HI.X R229, R218, R151, RZ, 0x4, P0 ;  /* 0x00000097dae54211 */ /* 0x000fe200000f24ff */
[----:B------:R-:W5:Y:S01]  /*0e50*/  @P3 LDG.E R213, desc[UR4][R178.64] ;  /* 0x00000004b2d53981 */ /* 0x000f62000c1e1900 */
[----:B0-----:R-:W-:-:S02]  /*0e60*/  @P4 LEA R174, P0, R210, R150, 0x4 ;  /* 0x00000096d2ae4211 */ /* 0x001fc400078020ff */
[-C--:B------:R-:W-:Y:S01]  /*0e70*/  @P4 LEA.HI.X R173, R209, R151.reuse, RZ, 0x4, P2 ;  /* 0x00000097d1ad4211 */ /* 0x080fe200010f24ff */
[----:B------:R-:W5:Y:S01]  /*0e80*/  @P4 LDG.E.128 R84, desc[UR4][R182.64] ;  /* 0x00000004b6544981 */ /* 0x000f62000c1e1d00 */
[----:B------:R-:W-:-:S03]  /*0e90*/  @P4 LEA.HI.X R175, R210, R151, RZ, 0x4, P0 ;  /* 0x00000097d2af4211 */ /* 0x000fc600000f24ff */
[----:B------:R0:W5:Y:S04]  /*0ea0*/  @P4 LDG.E.128 R96, desc[UR4][R172.64] ;  /* 0x00000004ac604981 */ /* 0x000168000c1e1d00 */
[----:B------:R1:W5:Y:S04]  /*0eb0*/  @P4 LDG.E.128 R100, desc[UR4][R174.64] ;  /* 0x00000004ae644981 */ /* 0x000368000c1e1d00 */
[----:B------:R3:W5:Y:S04]  /*0ec0*/  @P4 LDG.E.128 R92, desc[UR4][R226.64] ;  /* 0x00000004e25c4981 */ /* 0x000768000c1e1d00 */
[----:B------:R3:W5:Y:S04]  /*0ed0*/  LDG.E R184, desc[UR4][R184.64] ;  /* 0x00000004b8b87981 */ /* 0x000768000c1e1900 */
[----:B------:R3:W5:Y:S01]  /*0ee0*/  @P4 LDG.E.128 R88, desc[UR4][R228.64] ;  /* 0x00000004e4584981 */ /* 0x000762000c1e1d00 */
[----:B----4-:R-:W-:-:S05]  /*0ef0*/  FSEL R231, R231, RZ, !P1 ;  /* 0x000000ffe7e77208 */ /* 0x010fca0004800000 */
[--C-:B------:R-:W-:Y:S01]  /*0f00*/  FADD.FTZ R177, R108, -R231.reuse ;  /* 0x800000e76cb17221 */ /* 0x100fe20000010000 */
[----:B------:R-:W-:Y:S01]  /*0f10*/  FADD.FTZ R181, R110, -R231 ;  /* 0x800000e76eb57221 */ /* 0x000fe20000010000 */
[----:B------:R-:W-:Y:S02]  /*0f20*/  MOV R108, R152 ;  /* 0x00000098006c7202 */ /* 0x000fe40000000f00 */
[----:B------:R-:W-:Y:S02]  /*0f30*/  SHF.R.U64 R152, R152, 0x10, R153 ;  /* 0x0000001098987819 */ /* 0x000fe40000001299 */
[----:B--2---:R-:W-:Y:S02]  /*0f40*/  MOV R110, R154 ;  /* 0x0000009a006e7202 */ /* 0x004fe40000000f00 */
[----:B0-----:R-:W-:Y:S01]  /*0f50*/  SHF.R.U64 R172, R154, 0x10, R155 ;  /* 0x000000109aac7819 */ /* 0x001fe2000000129b */
[--C-:B------:R-:W-:Y:S01]  /*0f60*/  FADD.FTZ R179, R109, -R231.reuse ;  /* 0x800000e76db37221 */ /* 0x100fe20000010000 */
[----:B-1----:R-:W-:Y:S01]  /*0f70*/  SHF.L.U32 R175, R110, 0x10, RZ ;  /* 0x000000106eaf7819 */ /* 0x002fe200000006ff */
[----:B------:R-:W-:Y:S01]  /*0f80*/  FADD.FTZ R183, R111, -R231 ;  /* 0x800000e76fb77221 */ /* 0x000fe20000010000 */
[----:B------:R-:W-:Y:S01]  /*0f90*/  IMAD.U32 R173, R108, 0x10000, RZ ;  /* 0x000100006cad7824 */ /* 0x000fe200078e00ff */
[--C-:B------:R-:W-:Y:S01]  /*0fa0*/  SHF.R.U32.HI R154, RZ, 0x10, R155.reuse ;  /* 0x00000010ff9a7819 */ /* 0x100fe2000001169b */
[----:B------:R-:W-:Y:S01]  /*0fb0*/  IMAD.MOV.U32 R111, RZ, RZ, R155 ;  /* 0x000000ffff6f7224 */ /* 0x000fe200078e009b */
[----:B------:R-:W-:Y:S01]  /*0fc0*/  SHF.L.U32 R155, R152, 0x10, RZ ;  /* 0x00000010989b7819 */ /* 0x000fe200000006ff */
[----:B------:R-:W-:Y:S01]  /*0fd0*/  IMAD.U32 R108, R172, 0x10000, RZ ;  /* 0x00010000ac6c7824 */ /* 0x000fe200078e00ff */
[--C-:B------:R-:W-:Y:S01]  /*0fe0*/  SHF.R.U32.HI R174, RZ, 0x10, R153.reuse ;  /* 0x00000010ffae7819 */ /* 0x100fe20000011699 */
[----:B------:R-:W-:-:S02]  /*0ff0*/  IMAD.MOV.U32 R109, RZ, RZ, R153 ;  /* 0x000000ffff6d7224 */ /* 0x000fc400078e0099 */
[----:B---3--:R-:W-:Y:S01]  /*1000*/  FMUL.FTZ R152, R220, R177 ;  /* 0x000000b1dc987220 */ /* 0x008fe20000410000 */
[----:B------:R-:W-:Y:S01]  /*1010*/  FMUL.FTZ R153, R60, R175 ;  /* 0x000000af3c997220 */ /* 0x000fe20000410000 */
[----:B------:R-:W-:Y:S01]  /*1020*/  FMUL.FTZ R176, R220, R179 ;  /* 0x000000b3dcb07220 */ /* 0x000fe20000410000 */
[----:B------:R-:W-:Y:S01]  /*1030*/  FMUL.FTZ R110, R61, R108 ;  /* 0x0000006c3d6e7220 */ /* 0x000fe20000410000 */
[----:B------:R-:W-:Y:S01]  /*1040*/  IMAD.U32 R111, R111, 0x10000, RZ ;  /* 0x000100006f6f7824 */ /* 0x000fe200078e00ff */
[----:B------:R-:W-:Y:S01]  /*1050*/  SHF.L.U32 R177, R154, 0x10, RZ ;  /* 0x000000109ab17819 */ /* 0x000fe200000006ff */
        /* <DEDUP_REMOVED lines=8> */
[----:B------:R-:W-:-:S02]  /*10e0*/  IMAD.U32 R110, R174, 0x10000, RZ ;  /* 0x00010000ae6e7824 */ /* 0x000fc400078e00ff */
[----:B------:R-:W-:Y:S01]  /*10f0*/  FMUL.FTZ R178, R63, R177 ;  /* 0x000000b13fb27220 */ /* 0x000fe20000410000 */
[----:B------:R-:W-:Y:S01]  /*1100*/  FMUL.FTZ R172, R220, R183 ;  /* 0x000000b7dcac7220 */ /* 0x000fe20000410000 */
[----:B------:R-:W-:Y:S01]  /*1110*/  FFMA.FTZ R154, R82, R109, R153 ;  /* 0x0000006d529a7223 */ /* 0x000fe20000010099 */
[----:B------:R-:W-:Y:S01]  /*1120*/  FADD.FTZ R200, R175, R200 ;  /* 0x000000c8afc87221 */ /* 0x000fe20000010000 */
[----:B------:R-:W-:Y:S01]  /*1130*/  FFMA.FTZ R201, R152, R175, R201 ;  /* 0x000000af98c97223 */ /* 0x000fe200000100c9 */
[----:B------:R-:W-:Y:S01]  /*1140*/  FADD.FTZ R190, R110, R190 ;  /* 0x000000be6ebe7221 */ /* 0x000fe20000010000 */
[-C--:B------:R-:W-:Y:S01]  /*1150*/  FFMA.FTZ R191, R172, R110.reuse, R191 ;  /* 0x0000006eacbf7223 */ /* 0x080fe200000100bf */
[----:B------:R-:W-:Y:S01]  /*1160*/  FFMA.FTZ R153, R83, R110, R178 ;  /* 0x0000006e53997223 */ /* 0x000fe200000100b2 */
[----:B------:R-:W-:Y:S01]  /*1170*/  FADD.FTZ R175, -R231, R112 ;  /* 0x00000070e7af7221 */ /* 0x000fe20000010100 */
[----:B------:R-:W-:Y:S01]  /*1180*/  MOV R110, R158 ;  /* 0x0000009e006e7202 */ /* 0x000fe20000000f00 */
[----:B------:R-:W-:Y:S01]  /*1190*/  FMUL.FTZ R174, R220, R181 ;  /* 0x000000b5dcae7220 */ /* 0x000fe20000410000 */
[----:B------:R-:W-:Y:S01]  /*11a0*/  SHF.R.U64 R112, R158, 0x10, R159 ;  /* 0x000000109e707819 */ /* 0x000fe2000000129f */
[----:B------:R-:W-:Y:S01]  /*11b0*/  FADD.FTZ R196, R108, R196 ;  /* 0x000000c46cc47221 */ /* 0x000fe20000010000 */
[----:B------:R-:W-:Y:S01]  /*11c0*/  FFMA.FTZ R197, R176, R108, R197 ;  /* 0x0000006cb0c57223 */ /* 0x000fe200000100c5 */
[----:B------:R-:W-:Y:S01]  /*11d0*/  FADD.FTZ R188, R177, R188 ;  /* 0x000000bcb1bc7221 */ /* 0x000fe20000010000 */
[----:B------:R-:W-:Y:S01]  /*11e0*/  FFMA.FTZ R189, R172, R177, R189 ;  /* 0x000000b1acbd7223 */ /* 0x000fe200000100bd */
[----:B------:R-:W-:Y:S01]  /*11f0*/  MOV R108, R156 ;  /* 0x0000009c006c7202 */ /* 0x000fe20000000f00 */
[C---:B------:R-:W-:Y:S01]  /*1200*/  FADD.FTZ R177, -R231.reuse, R113 ;  /* 0x00000071e7b17221 */ /* 0x040fe20000010100 */
[----:B------:R-:W-:Y:S01]  /*1210*/  FADD.FTZ R181, -R231, R115 ;  /* 0x00000073e7b57221 */ /* 0x000fe20000010100 */
[----:B------:R-:W-:Y:S01]  /*1220*/  SHF.R.U64 R115, R156, 0x10, R157 ;  /* 0x000000109c737819 */ /* 0x000fe2000000129d */
[----:B------:R-:W-:Y:S01]  /*1230*/  FADD.FTZ R192, R111, R192 ;  /* 0x000000c06fc07221 */ /* 0x000fe20000010000 */
[----:B------:R-:W-:Y:S01]  /*1240*/  SHF.L.U32 R113, R110, 0x10, RZ ;  /* 0x000000106e717819 */ /* 0x000fe200000006ff */
[----:B------:R-:W-:Y:S01]  /*1250*/  FFMA.FTZ R193, R174, R111, R193 ;  /* 0x0000006faec17223 */ /* 0x000fe200000100c1 */
[----:B------:R-:W-:Y:S01]  /*1260*/  FADD.FTZ R179, -R231, R114 ;  /* 0x00000072e7b37221 */ /* 0x000fe20000010100 */
[----:B------:R-:W-:Y:S01]  /*1270*/  IMAD.U32 R110, R112, 0x10000, RZ ;  /* 0x00010000706e7824 */ /* 0x000fe200078e00ff */
[--C-:B------:R-:W-:Y:S01]  /*1280*/  SHF.R.U32.HI R114, RZ, 0x10, R159.reuse ;  /* 0x00000010ff727819 */ /* 0x100fe2000001169f */
[----:B------:R-:W-:-:S02]  /*1290*/  IMAD.MOV.U32 R111, RZ, RZ, R159 ;  /* 0x000000ffff6f7224 */ /* 0x000fc400078e009f */
[----:B------:R-:W-:Y:S01]  /*12a0*/  IMAD.U32 R159, R108, 0x10000, RZ ;  /* 0x000100006c9f7824 */ /* 0x000fe200078e00ff */
[----:B------:R-:W-:Y:S01]  /*12b0*/  SHF.L.U32 R108, R115, 0x10, RZ ;  /* 0x00000010736c7819 */ /* 0x000fe200000006ff */
[C---:B------:R-:W-:Y:S01]  /*12c0*/  FMUL.FTZ R182, R220.reuse, R177 ;  /* 0x000000b1dcb67220 */ /* 0x040fe20000410000 */
[----:B------:R-:W-:Y:S01]  /*12d0*/  FMUL.FTZ R112, R57, R110 ;  /* 0x0000006e39707220 */ /* 0x000fe20000410000 */
[----:B------:R-:W-:Y:S01]  /*12e0*/  FMUL.FTZ R178, R220, R175 ;  /* 0x000000afdcb27220 */ /* 0x000fe20000410000 */
[----:B------:R-:W-:Y:S01]  /*12f0*/  SHF.R.U32.HI R156, RZ, 0x10, R157 ;  /* 0x00000010ff9c7819 */ /* 0x000fe2000001169d */
[----:B------:R-:W-:Y:S01]  /*1300*/  FADD.FTZ R144, R108, R144 ;  /* 0x000000906c907221 */ /* 0x000fe20000010000 */
[-C--:B------:R-:W-:Y:S01]  /*1310*/  FFMA.FTZ R145, R182, R108.reuse, R145 ;  /* 0x0000006cb6917223 */ /* 0x080fe20000010091 */
[----:B------:R-:W-:Y:S01]  /*1320*/  FFMA.FTZ R175, R77, R108, R112 ;  /* 0x0000006c4daf7223 */ /* 0x000fe20000010070 */
[----:B------:R-:W-:Y:S01]  /*1330*/  SHF.L.U32 R108, R114, 0x10, RZ ;  /* 0x00000010726c7819 */ /* 0x000fe200000006ff */
[----:B------:R-:W-:Y:S01]  /*1340*/  FMUL.FTZ R158, R220, R181 ;  /* 0x000000b5dc9e7220 */ /* 0x000fe20000410000 */
[----:B------:R-:W-:-:S02]  /*1350*/  IMAD.U32 R156, R156, 0x10000, RZ ;  /* 0x000100009c9c7824 */ /* 0x000fc400078e00ff */
[----:B------:R-:W-:Y:S01]  /*1360*/  FMUL.FTZ R180, R220, R179 ;  /* 0x000000b3dcb47220 */ /* 0x000fe20000410000 */
[----:B------:R-:W-:Y:S02]  /*1370*/  IMAD.U32 R111, R111, 0x10000, RZ ;  /* 0x000100006f6f7824 */ /* 0x000fe400078e00ff */
[-C--:B------:R-:W-:Y:S01]  /*1380*/  FMUL.FTZ R112, R59, R108.reuse ;  /* 0x0000006c3b707220 */ /* 0x080fe20000410000 */
[----:B------:R-:W-:Y:S01]  /*1390*/  FADD.FTZ R134, R108, R134 ;  /* 0x000000866c867221 */ /* 0x000fe20000010000 */
[----:B------:R-:W-:Y:S01]  /*13a0*/  FFMA.FTZ R135, R158, R108, R135 ;  /* 0x0000006c9e877223 */ /* 0x000fe20000010087 */
[----:B------:R-:W-:Y:S01]  /*13b0*/  MOV R108, R160 ;  /* 0x000000a0006c7202 */ /* 0x000fe20000000f00 */
[----:B------:R-:W-:Y:S01]  /*13c0*/  FADD.FTZ R194, R109, R194 ;  /* 0x000000c26dc27221 */ /* 0x000fe20000010000 */
[----:B------:R-:W-:Y:S01]  /*13d0*/  FFMA.FTZ R195, R174, R109, R195 ;  /* 0x0000006daec37223 */ /* 0x000fe200000100c3 */
[----:B------:R-:W-:Y:S01]  /*13e0*/  SHF.R.U64 R114, R162, 0x10, R163 ;  /* 0x00000010a2727819 */ /* 0x000fe200000012a3 */
[----:B------:R-:W-:-:S02]  /*13f0*/  IMAD.MOV.U32 R109, RZ, RZ, R157 ;  /* 0x000000ffff6d7224 */ /* 0x000fc400078e009d */
[----:B------:R-:W-:Y:S01]  /*1400*/  FADD.FTZ R136, R156, R136 ;  /* 0x000000889c887221 */ /* 0x000fe20000010000 */
[-C--:B------:R-:W-:Y:S01]  /*1410*/  FFMA.FTZ R137, R158, R156.reuse, R137 ;  /* 0x0000009c9e897223 */ /* 0x080fe20000010089 */
[-C--:B------:R-:W-:Y:S01]  /*1420*/  FMUL.FTZ R157, R58, R111.reuse ;  /* 0x0000006f3a9d7220 */ /* 0x080fe20000410000 */
[----:B------:R-:W-:Y:S01]  /*1430*/  FFMA.FTZ R156, R79, R156, R112 ;  /* 0x0000009c4f9c7223 */ /* 0x000fe20000010070 */
[----:B------:R-:W-:Y:S01]  /*1440*/  FADD.FTZ R138, R111, R138 ;  /* 0x0000008a6f8a7221 */ /* 0x000fe20000010000 */
[----:B------:R-:W-:Y:S01]  /*1450*/  FFMA.FTZ R139, R180, R111, R139 ;  /* 0x0000006fb48b7223 */ /* 0x000fe2000001008b */
[----:B------:R-:W-:Y:S01]  /*1460*/  FADD.FTZ R142, R110, R142 ;  /* 0x0000008e6e8e7221 */ /* 0x000fe20000010000 */
[----:B------:R-:W-:Y:S01]  /*1470*/  FFMA.FTZ R143, R182, R110, R143 ;  /* 0x0000006eb68f7223 */ /* 0x000fe2000001008f */
[----:B------:R-:W-:Y:S01]  /*1480*/  SHF.R.U64 R179, R160, 0x10, R161 ;  /* 0x00000010a0b37819 */ /* 0x000fe200000012a1 */
[--C-:B------:R-:W-:Y:S01]  /*1490*/  IMAD.MOV.U32 R111, RZ, RZ, R163.reuse ;  /* 0x000000ffff6f7224 */ /* 0x100fe200078e00a3 */
[----:B------:R-:W-:Y:S01]  /*14a0*/  SHF.R.U32.HI R112, RZ, 0x10, R163 ;  /* 0x00000010ff707819 */ /* 0x000fe200000116a3 */
[----:B------:R-:W-:Y:S01]  /*14b0*/  FADD.FTZ R117, -R231, R117 ;  /* 0x00000075e7757221 */ /* 0x000fe20000010100 */
[----:B------:R-:W-:Y:S01]  /*14c0*/  MOV R110, R162 ;  /* 0x000000a2006e7202 */ /* 0x000fe20000000f00 */
[----:B------:R-:W-:-:S02]  /*14d0*/  IMAD.U32 R163, R108, 0x10000, RZ ;  /* 0x000100006ca37824 */ /* 0x000fc400078e00ff */
[----:B------:R-:W-:Y:S02]  /*14e0*/  IMAD.U32 R108, R114, 0x10000, RZ ;  /* 0x00010000726c7824 */ /* 0x000fe400078e00ff */
[-C--:B------:R-:W-:Y:S01]  /*14f0*/  FMUL.FTZ R115, R56, R113.reuse ;  /* 0x0000007138737220 */ /* 0x080fe20000410000 */
[----:B------:R-:W-:Y:S01]  /*1500*/  FADD.FTZ R146, R113, R146 ;  /* 0x0000009271927221 */ /* 0x000fe20000010000 */
[----:B------:R-:W-:Y:S01]  /*1510*/  FFMA.FTZ R147, R178, R113, R147 ;  /* 0x00000071b2937223 */ /* 0x000fe20000010093 */
[----:B------:R-:W-:Y:S01]  /*1520*/  SHF.L.U32 R179, R179, 0x10, RZ ;  /* 0x00000010b3b37819 */ /* 0x000fe200000006ff */
[----:B------:R-:W-:Y:S01]  /*1530*/  FMUL.FTZ R226, R220, R117 ;  /* 0x00000075dce27220 */ /* 0x000fe20000410000 */
[----:B------:R-:W-:Y:S01]  /*1540*/  SHF.L.U32 R113, R110, 0x10, RZ ;  /* 0x000000106e717819 */ /* 0x000fe200000006ff */
[----:B------:R-:W-:Y:S01]  /*1550*/  FMUL.FTZ R110, R53, R108 ;  /* 0x0000006c356e7220 */ /* 0x000fe20000410000 */
[----:B------:R-:W-:Y:S01]  /*1560*/  SHF.R.U32.HI R160, RZ, 0x10, R161 ;  /* 0x00000010ffa07819 */ /* 0x000fe200000116a1 */
[----:B------:R-:W-:Y:S01]  /*1570*/  FADD.FTZ R13, R179, R13 ;  /* 0x0000000db30d7221 */ /* 0x000fe20000010000 */
[-C--:B------:R-:W-:Y:S01]  /*1580*/  FFMA.FTZ R0, R226, R179.reuse, R0 ;  /* 0x000000b3e2007223 */ /* 0x080fe20000010000 */
[----:B------:R-:W-:Y:S01]  /*1590*/  FFMA.FTZ R179, R73, R179, R110 ;  /* 0x000000b349b37223 */ /* 0x000fe2000001006e */
[C---:B------:R-:W-:Y:S01]  /*15a0*/  FADD.FTZ R119, -R231.reuse, R119 ;  /* 0x00000077e7777221 */ /* 0x040fe20000010100 */
[----:B------:R-:W-:Y:S01]  /*15b0*/  SHF.L.U32 R110, R112, 0x10, RZ ;  /* 0x00000010706e7819 */ /* 0x000fe200000006ff */
[----:B------:R-:W-:Y:S01]  /*15c0*/  FADD.FTZ R181, -R231, R116 ;  /* 0x00000074e7b57221 */ /* 0x000fe20000010100 */
[----:B------:R-:W-:-:S02]  /*15d0*/  IMAD.U32 R160, R160, 0x10000, RZ ;  /* 0x00010000a0a07824 */ /* 0x000fc400078e00ff */
[----:B------:R-:W-:Y:S01]  /*15e0*/  FMUL.FTZ R162, R220, R119 ;  /* 0x00000077dca27220 */ /* 0x000fe20000410000 */
[----:B------:R-:W-:Y:S01]  /*15f0*/  FMUL.FTZ R112, R55, R110 ;  /* 0x0000006e37707220 */ /* 0x000fe20000410000 */
[----:B------:R-:W-:Y:S01]  /*1600*/  FADD.FTZ R186, R159, R186 ;  /* 0x000000ba9fba7221 */ /* 0x000fe20000010000 */
[-C--:B------:R-:W-:Y:S01]  /*1610*/  FFMA.FTZ R187, R178, R159.reuse, R187 ;  /* 0x0000009fb2bb7223 */ /* 0x080fe200000100bb */
[----:B------:R-:W-:Y:S01]  /*1620*/  FFMA.FTZ R159, R76, R159, R115 ;  /* 0x0000009f4c9f7223 */ /* 0x000fe20000010073 */
[----:B------:R-:W-:Y:S01]  /*1630*/  FMUL.FTZ R181, R220, R181 ;  /* 0x000000b5dcb57220 */ /* 0x000fe20000410000 */
[----:B------:R-:W-:Y:S01]  /*1640*/  FADD.FTZ R15, R160, R15 ;  /* 0x0000000fa00f7221 */ /* 0x000fe20000010000 */
[-C--:B------:R-:W-:Y:S01]  /*1650*/  FFMA.FTZ R3, R162, R160.reuse, R3 ;  /* 0x000000a0a2037223 */ /* 0x080fe20000010003 */
[----:B------:R-:W-:Y:S01]  /*1660*/  FMUL.FTZ R115, R52, R113 ;  /* 0x0000007134737220 */ /* 0x000fe20000410000 */
[----:B------:R-:W-:Y:S01]  /*1670*/  FFMA.FTZ R160, R75, R160, R112 ;  /* 0x000000a04ba07223 */ /* 0x000fe20000010070 */
[----:B------:R-:W-:Y:S01]  /*1680*/  FADD.FTZ R39, R110, R39 ;  /* 0x000000276e277221 */ /* 0x000fe20000010000 */
[----:B------:R-:W-:Y:S01]  /*1690*/  FFMA.FTZ R27, R162, R110, R27 ;  /* 0x0000006ea21b7223 */ /* 0x000fe2000001001b */
[----:B------:R-:W-:Y:S01]  /*16a0*/  MOV R110, R166 ;  /* 0x000000a6006e7202 */ /* 0x000fe20000000f00 */
[----:B------:R-:W-:Y:S01]  /*16b0*/  FADD.FTZ R37, R108, R37 ;  /* 0x000000256c257221 */ /* 0x000fe20000010000 */
[----:B------:R-:W-:Y:S01]  /*16c0*/  SHF.R.U64 R112, R166, 0x10, R167 ;  /* 0x00000010a6707819 */ /* 0x000fe200000012a7 */
[----:B------:R-:W-:Y:S01]  /*16d0*/  FFMA.FTZ R25, R226, R108, R25 ;  /* 0x0000006ce2197223 */ /* 0x000fe20000010019 */
[----:B------:R-:W-:Y:S01]  /*16e0*/  FADD.FTZ R14, R163, R14 ;  /* 0x0000000ea30e7221 */ /* 0x000fe20000010000 */
[-C--:B------:R-:W-:Y:S01]  /*16f0*/  FFMA.FTZ R2, R181, R163.reuse, R2 ;  /* 0x000000a3b5027223 */ /* 0x080fe20000010002 */
[----:B------:R-:W-:Y:S01]  /*1700*/  MOV R108, R164 ;  /* 0x000000a4006c7202 */ /* 0x000fe20000000f00 */
[----:B------:R-:W-:Y:S01]  /*1710*/  FFMA.FTZ R163, R72, R163, R115 ;  /* 0x000000a348a37223 */ /* 0x000fe20000010073 */
[----:B------:R-:W-:Y:S01]  /*1720*/  FADD.FTZ R38, R113, R38 ;  /* 0x0000002671267221 */ /* 0x000fe20000010000 */
[----:B------:R-:W-:Y:S01]  /*1730*/  FFMA.FTZ R26, R181, R113, R26 ;  /* 0x00000071b51a7223 */ /* 0x000fe2000001001a */
[----:B------:R-:W-:Y:S01]  /*1740*/  SHF.R.U64 R115, R164, 0x10, R165 ;  /* 0x00000010a4737819 */ /* 0x000fe200000012a5 */
[----:B------:R-:W-:Y:S01]  /*1750*/  FADD.FTZ R121, -R231, R121 ;  /* 0x00000079e7797221 */ /* 0x000fe20000010100 */
[----:B------:R-:W-:Y:S01]  /*1760*/  SHF.L.U32 R113, R110, 0x10, RZ ;  /* 0x000000106e717819 */ /* 0x000fe200000006ff */
[----:B------:R-:W-:-:S02]  /*1770*/  IMAD.U32 R110, R112, 0x10000, RZ ;  /* 0x00010000706e7824 */ /* 0x000fc400078e00ff */
[----:B------:R-:W-:Y:S01]  /*1780*/  IMAD.U32 R185, R108, 0x10000, RZ ;  /* 0x000100006cb97824 */ /* 0x000fe200078e00ff */
[----:B------:R-:W-:Y:S01]  /*1790*/  SHF.L.U32 R108, R115, 0x10, RZ ;  /* 0x00000010736c7819 */ /* 0x000fe200000006ff */
[----:B------:R-:W-:Y:S01]  /*17a0*/  FMUL.FTZ R228, R220, R121 ;  /* 0x00000079dce47220 */ /* 0x000fe20000410000 */
[----:B------:R-:W-:Y:S01]  /*17b0*/  FMUL.FTZ R112, R49, R110 ;  /* 0x0000006e31707220 */ /* 0x000fe20000410000 */
[----:B------:R-:W-:Y:S01]  /*17c0*/  SHF.R.U32.HI R114, RZ, 0x10, R167 ;  /* 0x00000010ff727819 */ /* 0x000fe200000116a7 */
[----:B------:R-:W-:Y:S01]  /*17d0*/  FADD.FTZ R123, -R231, R123 ;  /* 0x0000007be77b7221 */ /* 0x000fe20000010100 */
[----:B------:R-:W-:Y:S01]  /*17e0*/  SHF.R.U32.HI R164, RZ, 0x10, R165 ;  /* 0x00000010ffa47819 */ /* 0x000fe200000116a5 */
[----:B------:R-:W-:Y:S01]  /*17f0*/  FADD.FTZ R17, R108, R17 ;  /* 0x000000116c117221 */ /* 0x000fe20000010000 */
[-C--:B------:R-:W-:Y:S01]  /*1800*/  FFMA.FTZ R5, R228, R108.reuse, R5 ;  /* 0x0000006ce4057223 */ /* 0x080fe20000010005 */
[----:B------:R-:W-:Y:S01]  /*1810*/  FFMA.FTZ R183, R69, R108, R112 ;  /* 0x0000006c45b77223 */ /* 0x000fe20000010070 */
[----:B------:R-:W-:Y:S01]  /*1820*/  SHF.L.U32 R108, R114, 0x10, RZ ;  /* 0x00000010726c7819 */ /* 0x000fe200000006ff */
[C---:B------:R-:W-:Y:S01]  /*1830*/  FADD.FTZ R225, -R231.reuse, R120 ;  /* 0x00000078e7e17221 */ /* 0x040fe20000010100 */
[----:B------:R-:W-:Y:S01]  /*1840*/  FADD.FTZ R177, -R231, R118 ;  /* 0x00000076e7b17221 */ /* 0x000fe20000010100 */
[----:B------:R-:W-:Y:S01]  /*1850*/  SHF.L.U32 R109, R109, 0x10, RZ ;  /* 0x000000106d6d7819 */ /* 0x000fe200000006ff */
[----:B------:R-:W-:-:S02]  /*1860*/  IMAD.U32 R164, R164, 0x10000, RZ ;  /* 0x00010000a4a47824 */ /* 0x000fc400078e00ff */
[C---:B------:R-:W-:Y:S01]  /*1870*/  FMUL.FTZ R166, R220.reuse, R123 ;  /* 0x0000007bdca67220 */ /* 0x040fe20000410000 */
[C---:B------:R-:W-:Y:S01]  /*1880*/  FMUL.FTZ R225, R220.reuse, R225 ;  /* 0x000000e1dce17220 */ /* 0x040fe20000410000 */
[----:B------:R-:W-:Y:S01]  /*1890*/  FMUL.FTZ R112, R51, R108 ;  /* 0x0000006c33707220 */ /* 0x000fe20000410000 */
[----:B------:R-:W-:Y:S02]  /*18a0*/  IMAD.U32 R111, R111, 0x10000, RZ ;  /* 0x000100006f6f7824 */ /* 0x000fe400078e00ff */
[----:B------:R-:W-:Y:S01]  /*18b0*/  FMUL.FTZ R177, R220, R177 ;  /* 0x000000b1dcb17220 */ /* 0x000fe20000410000 */
[----:B------:R-:W-:Y:S01]  /*18c0*/  FADD.FTZ R19, R164, R19 ;  /* 0x00000013a4137221 */ /* 0x000fe20000010000 */
[-C--:B------:R-:W-:Y:S01]  /*18d0*/  FFMA.FTZ R7, R166, R164.reuse, R7 ;  /* 0x000000a4a6077223 */ /* 0x080fe20000010007 */
[----:B------:R-:W-:Y:S01]  /*18e0*/  FADD.FTZ R140, R109, R140 ;  /* 0x0000008c6d8c7221 */ /* 0x000fe20000010000 */
[-C--:B------:R-:W-:Y:S01]  /*18f0*/  FFMA.FTZ R141, R180, R109.reuse, R141 ;  /* 0x0000006db48d7223 */ /* 0x080fe2000001008d */
[----:B------:R-:W-:Y:S01]  /*1900*/  FFMA.FTZ R157, R78, R109, R157 ;  /* 0x0000006d4e9d7223 */ /* 0x000fe2000001009d */
[----:B------:R-:W-:Y:S01]  /*1910*/  FADD.FTZ R117, -R231, R122 ;  /* 0x0000007ae7757221 */ /* 0x000fe20000010100 */
[-C--:B------:R-:W-:Y:S01]  /*1920*/  FMUL.FTZ R115, R48, R113.reuse ;  /* 0x0000007130737220 */ /* 0x080fe20000410000 */
[----:B------:R-:W-:Y:S01]  /*1930*/  FFMA.FTZ R164, R71, R164, R112 ;  /* 0x000000a447a47223 */ /* 0x000fe20000010070 */
[----:B------:R-:W-:Y:S01]  /*1940*/  FADD.FTZ R42, R113, R42 ;  /* 0x0000002a712a7221 */ /* 0x000fe20000010000 */
[----:B------:R-:W-:Y:S01]  /*1950*/  FFMA.FTZ R30, R225, R113, R30 ;  /* 0x00000071e11e7223 */ /* 0x000fe2000001001e */
[----:B------:R-:W-:Y:S01]  /*1960*/  IMAD.MOV.U32 R109, RZ, RZ, R161 ;  /* 0x000000ffff6d7224 */ /* 0x000fe200078e00a1 */
[----:B------:R-:W-:Y:S01]  /*1970*/  MOV R112, R168 ;  /* 0x000000a800707202 */ /* 0x000fe20000000f00 */
[-C--:B------:R-:W-:Y:S01]  /*1980*/  FMUL.FTZ R161, R54, R111.reuse ;  /* 0x0000006f36a17220 */ /* 0x080fe20000410000 */
[----:B------:R-:W-:Y:S01]  /*1990*/  MOV R113, R170 ;  /* 0x000000aa00717202 */ /* 0x000fe20000000f00 */
[----:B------:R-:W-:Y:S01]  /*19a0*/  FADD.FTZ R40, R111, R40 ;  /* 0x000000286f287221 */ /* 0x000fe20000010000 */
[----:B------:R-:W-:Y:S01]  /*19b0*/  FFMA.FTZ R28, R177, R111, R28 ;  /* 0x0000006fb11c7223 */ /* 0x000fe2000001001c */
[----:B------:R-:W-:-:S02]  /*19c0*/  IMAD.MOV.U32 R111, RZ, RZ, R167 ;  /* 0x000000ffff6f7224 */ /* 0x000fc400078e00a7 */
[----:B------:R-:W-:Y:S01]  /*19d0*/  FADD.FTZ R18, R185, R18 ;  /* 0x00000012b9127221 */ /* 0x000fe20000010000 */
[-C--:B------:R-:W-:Y:S01]  /*19e0*/  FFMA.FTZ R6, R225, R185.reuse, R6 ;  /* 0x000000b9e1067223 */ /* 0x080fe20000010006 */
[----:B------:R-:W-:Y:S01]  /*19f0*/  FFMA.FTZ R185, R68, R185, R115 ;  /* 0x000000b944b97223 */ /* 0x000fe20000010073 */
[----:B------:R-:W-:Y:S01]  /*1a00*/  FMUL.FTZ R167, R220, R117 ;  /* 0x00000075dca77220 */ /* 0x000fe20000410000 */
[----:B------:R-:W-:Y:S01]  /*1a10*/  SHF.L.U32 R117, R112, 0x10, RZ ;  /* 0x0000001070757819 */ /* 0x000fe200000006ff */
[----:B------:R-:W-:Y:S01]  /*1a20*/  FADD.FTZ R115, -R231, R124 ;  /* 0x0000007ce7737221 */ /* 0x000fe20000010100 */
[----:B------:R-:W-:Y:S01]  /*1a30*/  FADD.FTZ R41, R110, R41 ;  /* 0x000000296e297221 */ /* 0x000fe20000010000 */
[----:B------:R-:W-:Y:S01]  /*1a40*/  FFMA.FTZ R29, R228, R110, R29 ;  /* 0x0000006ee41d7223 */ /* 0x000fe2000001001d */
[----:B------:R-:W-:Y:S01]  /*1a50*/  FADD.FTZ R43, R108, R43 ;  /* 0x0000002b6c2b7221 */ /* 0x000fe20000010000 */
[----:B------:R-:W-:Y:S01]  /*1a60*/  FFMA.FTZ R31, R166, R108, R31 ;  /* 0x0000006ca61f7223 */ /* 0x000fe2000001001f */
[----:B------:R-:W-:-:S02]  /*1a70*/  IMAD.U32 R119, R113, 0x10000, RZ ;  /* 0x0001000071777824 */ /* 0x000fc400078e00ff */
[----:B------:R-:W-:Y:S01]  /*1a80*/  FADD.FTZ R112, RZ, R173 ;  /* 0x000000adff707221 */ /* 0x000fe20000010000 */
[--C-:B------:R-:W-:Y:S01]  /*1a90*/  SHF.R.U64 R116, R170, 0x10, R171.reuse ;  /* 0x00000010aa747819 */ /* 0x100fe200000012ab */
[--C-:B------:R-:W-:Y:S01]  /*1aa0*/  IMAD.MOV.U32 R108, RZ, RZ, R171.reuse ;  /* 0x000000ffff6c7224 */ /* 0x100fe200078e00ab */
[----:B------:R-:W-:Y:S01]  /*1ab0*/  SHF.R.U32.HI R110, RZ, 0x10, R171 ;  /* 0x00000010ff6e7819 */ /* 0x000fe200000116ab */
[----:B------:R-:W-:Y:S01]  /*1ac0*/  FFMA.FTZ R113, R152, R173, RZ ;  /* 0x000000ad98717223 */ /* 0x000fe200000100ff */
[C---:B------:R-:W-:Y:S01]  /*1ad0*/  FADD.FTZ R125, -R231.reuse, R125 ;  /* 0x0000007de77d7221 */ /* 0x040fe20000010100 */
[C---:B------:R-:W-:Y:S01]  /*1ae0*/  FADD.FTZ R171, -R231.reuse, R126 ;  /* 0x0000007ee7ab7221 */ /* 0x040fe20000010100 */
[----:B------:R-:W-:Y:S01]  /*1af0*/  FADD.FTZ R127, -R231, R127 ;  /* 0x0000007fe77f7221 */ /* 0x000fe20000010100 */
[----:B------:R-:W-:Y:S01]  /*1b00*/  FMUL.FTZ R231, R220, R115 ;  /* 0x00000073dce77220 */ /* 0x000fe20000410000 */
[----:B------:R-:W-:Y:S01]  /*1b10*/  FADD.FTZ R115, R155, R112 ;  /* 0x000000709b737221 */ /* 0x000fe20000010000 */
[----:B------:R-:W-:Y:S01]  /*1b20*/  FFMA.FTZ R113, R176, R155, R113 ;  /* 0x0000009bb0717223 */ /* 0x000fe20000010071 */
[----:B------:R-:W-:-:S02]  /*1b30*/  SHF.L.U32 R109, R109, 0x10, RZ ;  /* 0x000000106d6d7819 */ /* 0x000fc400000006ff */
[----:B------:R-:W-:Y:S01]  /*1b40*/  FADD.FTZ R112, R154, R115 ;  /* 0x000000739a707221 */ /* 0x000fe20000010000 */
[----:B------:R-:W-:-:S03]  /*1b50*/  FFMA.FTZ R113, R174, R154, R113 ;  /* 0x0000009aae717223 */ /* 0x000fc60000010071 */
[----:B------:R-:W-:Y:S01]  /*1b60*/  FADD.FTZ R112, R153, R112 ;  /* 0x0000007099707221 */ /* 0x000fe20000010000 */
[----:B------:R-:W-:Y:S01]  /*1b70*/  FFMA.FTZ R113, R172, R153, R113 ;  /* 0x00000099ac717223 */ /* 0x000fe20000010071 */
[----:B------:R-:W-:Y:S01]  /*1b80*/  FADD.FTZ R16, R109, R16 ;  /* 0x000000106d107221 */ /* 0x000fe20000010000 */
[-C--:B------:R-:W-:Y:S01]  /*1b90*/  FFMA.FTZ R4, R177, R109.reuse, R4 ;  /* 0x0000006db1047223 */ /* 0x080fe20000010004 */
[----:B------:R-:W-:Y:S01]  /*1ba0*/  FFMA.FTZ R161, R74, R109, R161 ;  /* 0x0000006d4aa17223 */ /* 0x000fe200000100a1 */
[----:B------:R-:W-:Y:S02]  /*1bb0*/  IMAD.MOV.U32 R109, RZ, RZ, R165 ;  /* 0x000000ffff6d7224 */ /* 0x000fe400078e00a5 */
[----:B------:R-:W-:Y:S01]  /*1bc0*/  FADD.FTZ R112, R159, R112 ;  /* 0x000000709f707221 */ /* 0x000fe20000010000 */
[----:B------:R-:W-:Y:S01]  /*1bd0*/  FFMA.FTZ R113, R178, R159, R113 ;  /* 0x0000009fb2717223 */ /* 0x000fe20000010071 */
[----:B------:R-:W-:Y:S02]  /*1be0*/  IMAD.U32 R111, R111, 0x10000, RZ ;  /* 0x000100006f6f7824 */ /* 0x000fe400078e00ff */
[----:B------:R-:W-:Y:S01]  /*1bf0*/  FADD.FTZ R112, R175, R112 ;  /* 0x00000070af707221 */ /* 0x000fe20000010000 */
[----:B------:R-:W-:Y:S01]  /*1c00*/  SHF.L.U32 R109, R109, 0x10, RZ ;  /* 0x000000106d6d7819 */ /* 0x000fe200000006ff */
[----:B------:R-:W-:Y:S01]  /*1c10*/  FFMA.FTZ R113, R182, R175, R113 ;  /* 0x000000afb6717223 */ /* 0x000fe20000010071 */
[----:B------:R-:W-:Y:S01]  /*1c20*/  FMUL.FTZ R165, R50, R111 ;  /* 0x0000006f32a57220 */ /* 0x000fe20000410000 */
[----:B------:R-:W-:Y:S01]  /*1c30*/  LOP3.LUT P2, RZ, R230, 0xff, RZ, 0xc0, !PT ;  /* 0x000000ffe6ff7812 */ /* 0x000fe2000784c0ff */
[----:B------:R-:W-:-:S02]  /*1c40*/  IMAD.U32 R116, R116, 0x10000, RZ ;  /* 0x0001000074747824 */ /* 0x000fc400078e00ff */
[----:B------:R-:W-:Y:S01]  /*1c50*/  FMUL.FTZ R230, R220, R125 ;  /* 0x0000007ddce67220 */ /* 0x000fe20000410000 */
[----:B------:R-:W-:Y:S01]  /*1c60*/  FADD.FTZ R115, R157, R112 ;  /* 0x000000709d737221 */ /* 0x000fe20000010000 */
[----:B------:R-:W-:Y:S01]  /*1c70*/  FFMA.FTZ R113, R180, R157, R113 ;  /* 0x0000009db4717223 */ /* 0x000fe20000010071 */
[----:B------:R-:W-:Y:S01]  /*1c80*/  FADD.FTZ R20, R109, R20 ;  /* 0x000000146d147221 */ /* 0x000fe20000010000 */
[-C--:B------:R-:W-:Y:S01]  /*1c90*/  FFMA.FTZ R8, R167, R109.reuse, R8 ;  /* 0x0000006da7087223 */ /* 0x080fe20000010008 */
[----:B------:R-:W-:Y:S01]  /*1ca0*/  FFMA.FTZ R165, R70, R109, R165 ;  /* 0x0000006d46a57223 */ /* 0x000fe200000100a5 */
[----:B------:R-:W-:Y:S02]  /*1cb0*/  IMAD.MOV.U32 R109, RZ, RZ, R169 ;  /* 0x000000ffff6d7224 */ /* 0x000fe400078e00a9 */
[-C--:B------:R-:W-:Y:S01]  /*1cc0*/  FMUL.FTZ R118, R45, R116.reuse ;  /* 0x000000742d767220 */ /* 0x080fe20000410000 */
[----:B------:R-:W-:Y:S01]  /*1cd0*/  FADD.FTZ R129, R116, R129 ;  /* 0x0000008174817221 */ /* 0x000fe20000010000 */
[----:B------:R-:W-:Y:S01]  /*1ce0*/  FFMA.FTZ R33, R230, R116, R33 ;  /* 0x00000074e6217223 */ /* 0x000fe20000010021 */
[----:B------:R-:W-:Y:S01]  /*1cf0*/  FADD.FTZ R112, R156, R115 ;  /* 0x000000739c707221 */ /* 0x000fe20000010000 */
[----:B------:R-:W-:Y:S01]  /*1d00*/  SHF.R.U64 R114, R168, 0x10, R169 ;  /* 0x00000010a8727819 */ /* 0x000fe200000012a9 */
[----:B------:R-:W-:Y:S01]  /*1d10*/  FFMA.FTZ R116, R158, R156, R113 ;  /* 0x0000009c9e747223 */ /* 0x000fe20000010071 */
[----:B------:R-:W-:Y:S01]  /*1d20*/  SHF.L.U32 R113, R109, 0x10, RZ ;  /* 0x000000106d717819 */ /* 0x000fe200000006ff */
[----:B------:R-:W-:Y:S01]  /*1d30*/  FADD.FTZ R112, R163, R112 ;  /* 0x00000070a3707221 */ /* 0x000fe20000010000 */
[----:B------:R-:W-:Y:S01]  /*1d40*/  FADD.FTZ R128, R111, R128 ;  /* 0x000000806f807221 */ /* 0x000fe20000010000 */
[----:B------:R-:W-:Y:S01]  /*1d50*/  FFMA.FTZ R32, R167, R111, R32 ;  /* 0x0000006fa7207223 */ /* 0x000fe20000010020 */
[----:B------:R-:W-:Y:S01]  /*1d60*/  SHF.L.U32 R114, R114, 0x10, RZ ;  /* 0x0000001072727819 */ /* 0x000fe200000006ff */
[----:B------:R-:W-:Y:S01]  /*1d70*/  FFMA.FTZ R109, R181, R163, R116 ;  /* 0x000000a3b56d7223 */ /* 0x000fe20000010074 */
[----:B------:R-:W-:Y:S01]  /*1d80*/  SHF.R.U32.HI R111, RZ, 0x10, R169 ;  /* 0x00000010ff6f7819 */ /* 0x000fe200000116a9 */
[----:B------:R-:W-:Y:S01]  /*1d90*/  FADD.FTZ R112, R179, R112 ;  /* 0x00000070b3707221 */ /* 0x000fe20000010000 */
[----:B------:R-:W-:Y:S01]  /*1da0*/  SHF.L.U32 R115, R108, 0x10, RZ ;  /* 0x000000106c737819 */ /* 0x000fe200000006ff */
[----:B------:R-:W-:Y:S01]  /*1db0*/  FFMA.FTZ R108, R226, R179, R109 ;  /* 0x000000b3e26c7223 */ /* 0x000fe2000001006d */
[----:B------:R-:W-:Y:S01]  /*1dc0*/  FADD.FTZ R21, R114, R21 ;  /* 0x0000001572157221 */ /* 0x000fe20000010000 */
[-C--:B------:R-:W-:Y:S01]  /*1dd0*/  FFMA.FTZ R227, R65, R114.reuse, R118 ;  /* 0x0000007241e37223 */ /* 0x080fe20000010076 */
[----:B------:R-:W-:Y:S01]  /*1de0*/  FFMA.FTZ R9, R230, R114, R9 ;  /* 0x00000072e6097223 */ /* 0x000fe20000010009 */
[----:B------:R-:W-:-:S02]  /*1df0*/  IMAD.U32 R114, R111, 0x10000, RZ ;  /* 0x000100006f727824 */ /* 0x000fc400078e00ff */
[----:B------:R-:W-:Y:S01]  /*1e00*/  FADD.FTZ R111, R161, R112 ;  /* 0x00000070a16f7221 */ /* 0x000fe20000010000 */
[----:B------:R-:W-:Y:S01]  /*1e10*/  FFMA.FTZ R109, R177, R161, R108 ;  /* 0x000000a1b16d7223 */ /* 0x000fe2000001006c */
[----:B------:R-:W-:Y:S02]  /*1e20*/  IMAD.U32 R116, R110, 0x10000, RZ ;  /* 0x000100006e747824 */ /* 0x000fe400078e00ff */
        /* <DEDUP_REMOVED lines=9> */
[----:B------:R-:W-:Y:S02]  /*1ec0*/  FFMA.FTZ R229, R64, R117, R229 ;  /* 0x0000007540e57223 */ /* 0x000fe400000100e5 */
[----:B------:R-:W-:Y:S01]  /*1ed0*/  FADD.FTZ R108, R164, R111 ;  /* 0x0000006fa46c7221 */ /* 0x000fe20000010000 */
[----:B------:R-:W-:Y:S01]  /*1ee0*/  FFMA.FTZ R112, R166, R164, R109 ;  /* 0x000000a4a6707223 */ /* 0x000fe2000001006d */
[----:B------:R-:W-:-:S02]  /*1ef0*/  FMUL.FTZ R169, R46, R115 ;  /* 0x000000732ea97220 */ /* 0x000fc40000410000 */
[----:B------:R-:W-:Y:S01]  /*1f00*/  FADD.FTZ R110, R229, R108 ;  /* 0x0000006ce56e7221 */ /* 0x000fe20000010000 */
[----:B------:R-:W-:Y:S01]  /*1f10*/  FFMA.FTZ R111, R231, R229, R112 ;  /* 0x000000e5e76f7223 */ /* 0x000fe20000010070 */
[----:B------:R-:W-:Y:S01]  /*1f20*/  FMUL.FTZ R171, R220, R171 ;  /* 0x000000abdcab7220 */ /* 0x000fe20000410000 */
[----:B------:R-:W-:Y:S01]  /*1f30*/  SHF.R.U32.HI R109, RZ, 0x5, R133 ;  /* 0x00000005ff6d7819 */ /* 0x000fe20000011685 */
[----:B------:R-:W-:Y:S01]  /*1f40*/  FFMA.FTZ R169, R66, R113, R169 ;  /* 0x0000007142a97223 */ /* 0x000fe200000100a9 */
[----:B------:R-:W-:Y:S01]  /*1f50*/  FMUL.FTZ R168, R47, R116 ;  /* 0x000000742fa87220 */ /* 0x000fe20000410000 */
[----:B------:R-:W-:Y:S01]  /*1f60*/  IADD3 R206, R206, UR12, RZ ;  /* 0x0000000ccece7c10 */ /* 0x000fe2000fffe0ff */
[----:B------:R-:W-:Y:S01]  /*1f70*/  FADD.FTZ R110, R110, R227 ;  /* 0x000000e36e6e7221 */ /* 0x000fe20000010000 */
[----:B------:R-:W-:Y:S01]  /*1f80*/  FFMA.FTZ R112, R230, R227, R111 ;  /* 0x000000e3e6707223 */ /* 0x000fe2000001006f */
[----:B------:R-:W-:Y:S01]  /*1f90*/  FADD.FTZ R24, R113, R24 ;  /* 0x0000001871187221 */ /* 0x000fe20000010000 */
[----:B------:R-:W-:Y:S01]  /*1fa0*/  FFMA.FTZ R12, R171, R113, R12 ;  /* 0x00000071ab0c7223 */ /* 0x000fe2000001000c */
[----:B------:R-:W-:Y:S01]  /*1fb0*/  LOP3.LUT R108, R109, 0x7fffff8, RZ, 0xc0, !PT ;  /* 0x07fffff86d6c7812 */ /* 0x000fe200078ec0ff */
[----:B------:R-:W-:Y:S01]  /*1fc0*/  UMOV UR6, 0xffffffff ;  /* 0xffffffff00067882 */ /* 0x000fe20000000000 */
[----:B------:R-:W-:Y:S01]  /*1fd0*/  FMUL.FTZ R170, R220, R127 ;  /* 0x0000007fdcaa7220 */ /* 0x000fe20000410000 */
[-C--:B------:R-:W-:Y:S01]  /*1fe0*/  FFMA.FTZ R168, R67, R114.reuse, R168 ;  /* 0x0000007243a87223 */ /* 0x080fe200000100a8 */
        /* <DEDUP_REMOVED lines=37> */
.L_x_1823:
        /* <DEDUP_REMOVED lines=92> */
[-C--:B------:R-:W-:Y:S01]  /*2800*/  FFMA.FTZ R226, R226, R111.reuse, R121 ;  /* 0x0000006fe2e27223 */ /* 0x080fe20000010079 */
[----:B------:R-:W-:Y:S01]  /*2810*/  FADD.FTZ R161, R161, -R158 ;  /* 0x8000009ea1a17221 */ /* 0x000fe20000010000 */
[----:B------:R-:W-:Y:S01]  /*2820*/  @P3 FSEL R124, R124, RZ, P5 ;  /* 0x000000ff7c7c3208 */ /* 0x000fe20002800000 */
[----:B------:R-:W-:Y:S01]  /*2830*/  @P0 FADD.FTZ R175, R88, R175 ;  /* 0x000000af58af0221 */ /* 0x000fe20000010000 */
[----:B------:R-:W-:Y:S01]  /*2840*/  @P1 LEA R114, P5, R219, UR20, 0x4 ;  /* 0x00000014db721c11 */ /* 0x000fe2000f8a20ff */
[--C-:B------:R-:W-:Y:S01]  /*2850*/  FFMA.FTZ R152, R181, R111, R121.reuse ;  /* 0x0000006fb5987223 */ /* 0x100fe20000010079 */
[C---:B------:R-:W-:Y:S01]  /*2860*/  FMUL.FTZ R176, R220.reuse, R151 ;  /* 0x00000097dcb07220 */ /* 0x040fe20000410000 */
[----:B------:R-:W-:Y:S01]  /*2870*/  FMUL.FTZ R158, R175, UR19 ;  /* 0x00000013af9e7c20 */ /* 0x000fe20008410000 */
[----:B------:R-:W-:Y:S01]  /*2880*/  @P1 LEA.HI.X R115, R219, UR21, RZ, 0x4, P5 ;  /* 0x00000015db731c11 */ /* 0x000fe2000a8f24ff */
[----:B------:R-:W-:Y:S01]  /*2890*/  FADD.FTZ R179, R179, -R226 ;  /* 0x800000e2b3b37221 */ /* 0x000fe20000010000 */
[----:B------:R-:W-:Y:S01]  /*28a0*/  IADD3 R116, P5, R173, UR22, RZ ;  /* 0x00000016ad747c10 */ /* 0x000fe2000ffbe0ff */
[----:B------:R-:W-:Y:S01]  /*28b0*/  FADD.FTZ R163, R163, -R152 ;  /* 0x80000098a3a37221 */ /* 0x000fe20000010000 */
[----:B------:R-:W-:Y:S01]  /*28c0*/  @P0 FADD.FTZ R176, R91, R176 ;  /* 0x000000b05bb00221 */ /* 0x000fe20000010000 */
[----:B------:R-:W-:Y:S01]  /*28d0*/  FMUL.FTZ R152, R220, R179 ;  /* 0x000000b3dc987220 */ /* 0x000fe20000410000 */
[----:B------:R-:W-:Y:S01]  /*28e0*/  IADD3.X R117, R154, UR23, RZ, P5, !PT ;  /* 0x000000179a757c10 */ /* 0x000fe2000affe4ff */
[----:B------:R-:W-:Y:S01]  /*28f0*/  FMUL.FTZ R151, R220, R161 ;  /* 0x000000a1dc977220 */ /* 0x000fe20000410000 */
[----:B------:R-:W-:Y:S01]  /*2900*/  LOP3.LUT P5, RZ, R222, 0xff00, RZ, 0xc0, !PT ;  /* 0x0000ff00deff7812 */ /* 0x000fe200078ac0ff */
[----:B------:R-:W-:Y:S01]  /*2910*/  FMUL.FTZ R181, R176, UR19 ;  /* 0x00000013b0b57c20 */ /* 0x000fe20008410000 */
[----:B------:R-:W-:Y:S01]  /*2920*/  @P0 FADD.FTZ R152, R93, R152 ;  /* 0x000000985d980221 */ /* 0x000fe20000010000 */
[-C--:B------:R-:W-:Y:S01]  /*2930*/  FFMA.FTZ R159, R162, R111.reuse, R121 ;  /* 0x0000006fa29f7223 */ /* 0x080fe20000010079 */
[----:B------:R-:W-:Y:S01]  /*2940*/  FSEL R157, R153, RZ, P5 ;  /* 0x000000ff999d7208 */ /* 0x000fe20002800000 */
[----:B------:R0:W-:Y:S01]  /*2950*/  F2F.BF16.F32 R182, R127 ;  /* 0x0000007f00b67304 */ /* 0x0001e20000202000 */
[----:B------:R-:W-:Y:S01]  /*2960*/  @P3 LOP3.LUT P5, RZ, R211, 0xff00, RZ, 0xc0, !PT ;  /* 0x0000ff00d3ff3812 */ /* 0x000fe200078ac0ff */
[----:B------:R-:W-:Y:S01]  /*2970*/  FMUL.FTZ R177, R152, UR19 ;  /* 0x0000001398b17c20 */ /* 0x000fe20008410000 */
[----:B------:R-:W-:Y:S01]  /*2980*/  @P0 FADD.FTZ R151, R94, R151 ;  /* 0x000000975e970221 */ /* 0x000fe20000010000 */
[----:B------:R-:W-:Y:S01]  /*2990*/  FADD.FTZ R159, R160, -R159 ;  /* 0x8000009fa09f7221 */ /* 0x000fe20000010000 */
[----:B------:R-:W-:Y:S01]  /*29a0*/  @P3 FSEL R153, R153, RZ, P5 ;  /* 0x000000ff99993208 */ /* 0x000fe20002800000 */
[--C-:B------:R-:W-:Y:S01]  /*29b0*/  FFMA.FTZ R228, R228, R111, R121.reuse ;  /* 0x0000006fe4e47223 */ /* 0x100fe20000010079 */
[----:B------:R-:W-:Y:S01]  /*29c0*/  LOP3.LUT P5, RZ, R222, 0xff0000, RZ, 0xc0, !PT ;  /* 0x00ff0000deff7812 */ /* 0x000fe200078ac0ff */
[----:B------:R-:W-:Y:S01]  /*29d0*/  FMUL.FTZ R174, R151, UR19 ;  /* 0x0000001397ae7c20 */ /* 0x000fe20008410000 */
[----:B0-----:R-:W-:Y:S01]  /*29e0*/  FMUL.FTZ R127, R220, R163 ;  /* 0x000000a3dc7f7220 */ /* 0x001fe20000410000 */
[----:B------:R-:W-:Y:S01]  /*29f0*/  FFMA.FTZ R160, R167, R111, R121 ;  /* 0x0000006fa7a07223 */ /* 0x000fe20000010079 */
[----:B------:R-:W-:Y:S01]  /*2a00*/  FSEL R221, R156, RZ, P5 ;  /* 0x000000ff9cdd7208 */ /* 0x000fe20002800000 */
[----:B------:R-:W-:Y:S01]  /*2a10*/  FMUL.FTZ R172, R220, R159 ;  /* 0x0000009fdcac7220 */ /* 0x000fe20000410000 */
[----:B------:R-:W-:Y:S01]  /*2a20*/  @P3 LOP3.LUT P5, RZ, R211, 0xff0000, RZ, 0xc0, !PT ;  /* 0x00ff0000d3ff3812 */ /* 0x000fe200078ac0ff */
[----:B------:R-:W-:Y:S01]  /*2a30*/  @P0 FADD.FTZ R127, R92, R127 ;  /* 0x0000007f5c7f0221 */ /* 0x000fe20000010000 */
[----:B------:R-:W-:Y:S01]  /*2a40*/  FADD.FTZ R183, R183, -R228 ;  /* 0x800000e4b7b77221 */ /* 0x000fe20000010000 */
[----:B------:R-:W-:Y:S01]  /*2a50*/  FADD.FTZ R161, R165, -R160 ;  /* 0x800000a0a5a17221 */ /* 0x000fe20000010000 */
[----:B------:R-:W-:Y:S01]  /*2a60*/  @P3 FSEL R156, R156, RZ, P5 ;  /* 0x000000ff9c9c3208 */ /* 0x000fe20002800000 */
[----:B------:R-:W-:Y:S01]  /*2a70*/  FMUL.FTZ R163, R127, UR19 ;  /* 0x000000137fa37c20 */ /* 0x000fe20008410000 */
[----:B------:R-:W-:Y:S01]  /*2a80*/  @P1 LEA R112, P5, R218, UR20, 0x4 ;  /* 0x00000014da701c11 */ /* 0x000fe2000f8a20ff */
[----:B------:R-:W-:Y:S01]  /*2a90*/  @P0 FADD.FTZ R172, R95, R172 ;  /* 0x000000ac5fac0221 */ /* 0x000fe20000010000 */
[----:B------:R-:W-:Y:S01]  /*2aa0*/  FMUL.FTZ R160, R220, R183 ;  /* 0x000000b7dca07220 */ /* 0x000fe20000410000 */
[----:B------:R-:W-:Y:S01]  /*2ab0*/  F2F.BF16.F32 R226, R108 ;  /* 0x0000006c00e27304 */ /* 0x000fe20000202000 */
[----:B------:R-:W-:Y:S01]  /*2ac0*/  @P1 LEA.HI.X R113, R218, UR21, RZ, 0x4, P5 ;  /* 0x00000015da711c11 */ /* 0x000fe2000a8f24ff */
[--C-:B------:R-:W-:Y:S01]  /*2ad0*/  FFMA.FTZ R162, R225, R111, R121.reuse ;  /* 0x0000006fe1a27223 */ /* 0x100fe20000010079 */
[----:B------:R-:W-:Y:S01]  /*2ae0*/  LOP3.LUT P5, RZ, R222, 0xff, RZ, 0xc0, !PT ;  /* 0x000000ffdeff7812 */ /* 0x000fe200078ac0ff */
[----:B------:R-:W-:Y:S01]  /*2af0*/  FMUL.FTZ R179, R172, UR19 ;  /* 0x00000013acb37c20 */ /* 0x000fe20008410000 */
[----:B------:R-:W-:Y:S01]  /*2b00*/  @P0 FADD.FTZ R160, R97, R160 ;  /* 0x000000a061a00221 */ /* 0x000fe20000010000 */
[----:B------:R-:W-:Y:S01]  /*2b10*/  FMUL.FTZ R161, R220, R161 ;  /* 0x000000a1dca17220 */ /* 0x000fe20000410000 */
[----:B------:R-:W-:Y:S01]  /*2b20*/  FSEL R219, R158, RZ, P5 ;  /* 0x000000ff9edb7208 */ /* 0x000fe20002800000 */
[----:B------:R-:W-:Y:S01]  /*2b30*/  FADD.FTZ R159, R185, -R162 ;  /* 0x800000a2b99f7221 */ /* 0x000fe20000010000 */
[----:B------:R-:W-:Y:S01]  /*2b40*/  @P3 LOP3.LUT P5, RZ, R211, 0xff, RZ, 0xc0, !PT ;  /* 0x000000ffd3ff3812 */ /* 0x000fe200078ac0ff */
[----:B------:R-:W-:Y:S01]  /*2b50*/  FFMA.FTZ R167, R166, R111, R121 ;  /* 0x0000006fa6a77223 */ /* 0x000fe20000010079 */
[----:B------:R-:W-:Y:S01]  /*2b60*/  FMUL.FTZ R165, R160, UR19 ;  /* 0x00000013a0a57c20 */ /* 0x000fe20008410000 */
[----:B------:R-:W-:Y:S01]  /*2b70*/  @P0 FADD.FTZ R161, R98, R161 ;  /* 0x000000a162a10221 */ /* 0x000fe20000010000 */
[----:B------:R-:W-:Y:S01]  /*2b80*/  @P3 FSEL R158, R158, RZ, P5 ;  /* 0x000000ff9e9e3208 */ /* 0x000fe20002800000 */
[----:B------:R-:W-:Y:S01]  /*2b90*/  FMUL.FTZ R159, R220, R159 ;  /* 0x0000009fdc9f7220 */ /* 0x000fe20000410000 */
[----:B------:R-:W-:Y:S01]  /*2ba0*/  LOP3.LUT P5, RZ, R222, 0xff000000, RZ, 0xc0, !PT ;  /* 0xff000000deff7812 */ /* 0x000fe200078ac0ff */
[----:B------:R-:W-:Y:S01]  /*2bb0*/  FADD.FTZ R167, R164, -R167 ;  /* 0x800000a7a4a77221 */ /* 0x000fe20000010000 */
[-C--:B------:R-:W-:Y:S01]  /*2bc0*/  FFMA.FTZ R230, R230, R111.reuse, R121 ;  /* 0x0000006fe6e67223 */ /* 0x080fe20000010079 */
[----:B------:R-:W-:Y:S01]  /*2bd0*/  FMUL.FTZ R162, R161, UR19 ;  /* 0x00000013a1a27c20 */ /* 0x000fe20008410000 */
[----:B------:R-:W-:Y:S01]  /*2be0*/  FSEL R178, R181, RZ, P5 ;  /* 0x000000ffb5b27208 */ /* 0x000fe20002800000 */
[----:B------:R-:W-:Y:S01]  /*2bf0*/  @P0 FADD.FTZ R159, R96, R159 ;  /* 0x0000009f609f0221 */ /* 0x000fe20000010000 */
[----:B------:R-:W-:Y:S01]  /*2c00*/  LOP3.LUT P5, RZ, R223, 0xff00, RZ, 0xc0, !PT ;  /* 0x0000ff00dfff7812 */ /* 0x000fe200078ac0ff */
[----:B------:R-:W-:Y:S01]  /*2c10*/  FFMA.FTZ R164, R171, R111, R121 ;  /* 0x0000006faba47223 */ /* 0x000fe20000010079 */
[----:B------:R0:W1:Y:S01]  /*2c20*/  F2F.BF16.F32 R228, R178 ;  /* 0x000000b200e47304 */ /* 0x0000620000202000 */
[----:B------:R-:W-:Y:S01]  /*2c30*/  FADD.FTZ R227, R227, -R230 ;  /* 0x800000e6e3e37221 */ /* 0x000fe20000010000 */
[----:B------:R-:W-:-:S02]  /*2c40*/  FSEL R180, R177, RZ, P5 ;  /* 0x000000ffb1b47208 */ /* 0x000fc40002800000 */
[C---:B------:R-:W-:Y:S02]  /*2c50*/  LOP3.LUT P5, RZ, R223.reuse, 0xff0000, RZ, 0xc0, !PT ;  /* 0x00ff0000dfff7812 */ /* 0x040fe400078ac0ff */
[----:B------:R-:W-:Y:S02]  /*2c60*/  @P3 F2FP.BF16.F32.PACK_AB R119, RZ, R119 ;  /* 0x00000077ff77323e */ /* 0x000fe400000010ff */
[----:B------:R-:W-:Y:S01]  /*2c70*/  FSEL R232, R174, RZ, P5 ;  /* 0x000000ffaee87208 */ /* 0x000fe20002800000 */
[C---:B0-----:R-:W-:Y:S01]  /*2c80*/  FMUL.FTZ R178, R220.reuse, R167 ;  /* 0x000000a7dcb27220 */ /* 0x041fe20000410000 */
[----:B------:R-:W-:Y:S01]  /*2c90*/  LOP3.LUT P5, RZ, R223, 0xff, RZ, 0xc0, !PT ;  /* 0x000000ffdfff7812 */ /* 0x000fe200078ac0ff */
[----:B------:R0:W-:Y:S01]  /*2ca0*/  F2F.BF16.F32 R222, R157 ;  /* 0x0000009d00de7304 */ /* 0x0001e20000202000 */
[----:B------:R-:W-:Y:S01]  /*2cb0*/  FADD.FTZ R167, R169, -R164 ;  /* 0x800000a4a9a77221 */ /* 0x000fe20000010000 */
[----:B------:R-:W-:Y:S01]  /*2cc0*/  @P0 FADD.FTZ R178, R99, R178 ;  /* 0x000000b263b20221 */ /* 0x000fe20000010000 */
[----:B------:R-:W-:Y:S01]  /*2cd0*/  FSEL R108, R163, RZ, P5 ;  /* 0x000000ffa36c7208 */ /* 0x000fe20002800000 */
[----:B------:R-:W-:Y:S01]  /*2ce0*/  FMUL.FTZ R164, R220, R227 ;  /* 0x000000e3dca47220 */ /* 0x000fe20000410000 */
[----:B------:R-:W-:Y:S01]  /*2cf0*/  LOP3.LUT P5, RZ, R223, 0xff000000, RZ, 0xc0, !PT ;  /* 0xff000000dfff7812 */ /* 0x000fe200078ac0ff */
[----:B------:R-:W-:Y:S01]  /*2d00*/  FMUL.FTZ R166, R178, UR19 ;  /* 0x00000013b2a67c20 */ /* 0x000fe20008410000 */
[----:B------:R-:W-:Y:S01]  /*2d10*/  FMUL.FTZ R167, R220, R167 ;  /* 0x000000a7dca77220 */ /* 0x000fe20000410000 */
[----:B------:R-:W-:Y:S01]  /*2d20*/  F2F.BF16.F32 R223, R180 ;  /* 0x000000b400df7304 */ /* 0x000fe20000202000 */
[----:B------:R-:W-:Y:S01]  /*2d30*/  FSEL R225, R179, RZ, P5 ;  /* 0x000000ffb3e17208 */ /* 0x000fe20002800000 */
[----:B0-----:R-:W-:Y:S01]  /*2d40*/  FMUL.FTZ R157, R159, UR19 ;  /* 0x000000139f9d7c20 */ /* 0x001fe20008410000 */
[----:B------:R-:W-:Y:S01]  /*2d50*/  LOP3.LUT P5, RZ, R224, 0xff00, RZ, 0xc0, !PT ;  /* 0x0000ff00e0ff7812 */ /* 0x000fe200078ac0ff */
[----:B------:R-:W-:Y:S01]  /*2d60*/  @P0 FADD.FTZ R164, R101, R164 ;  /* 0x000000a465a40221 */ /* 0x000fe20000010000 */
[----:B------:R-:W-:Y:S01]  /*2d70*/  @P0 FADD.FTZ R167, R102, R167 ;  /* 0x000000a766a70221 */ /* 0x000fe20000010000 */
[----:B------:R-:W-:Y:S01]  /*2d80*/  @P3 F2FP.BF16.F32.PACK_AB R118, RZ, R118 ;  /* 0x00000076ff76323e */ /* 0x000fe200000010ff */
[----:B-1----:R-:W-:Y:S01]  /*2d90*/  IMAD.U32 R228, R228, 0x10000, RZ ;  /* 0x00010000e4e47824 */ /* 0x002fe200078e00ff */
[----:B------:R-:W-:Y:S01]  /*2da0*/  FSEL R234, R165, RZ, P5 ;  /* 0x000000ffa5ea7208 */ /* 0x000fe20002800000 */
[----:B------:R0:W-:Y:S01]  /*2db0*/  F2F.BF16.F32 R183, R108 ;  /* 0x0000006c00b77304 */ /* 0x0001e20000202000 */
[----:B------:R-:W-:Y:S01]  /*2dc0*/  LOP3.LUT P5, RZ, R224, 0xff0000, RZ, 0xc0, !PT ;  /* 0x00ff0000e0ff7812 */ /* 0x000fe200078ac0ff */
[----:B------:R-:W-:Y:S01]  /*2dd0*/  FMUL.FTZ R169, R164, UR19 ;  /* 0x00000013a4a97c20 */ /* 0x000fe20008410000 */
[----:B------:R-:W-:-:S02]  /*2de0*/  @P3 PRMT R216, R119, 0x7610, R216 ;  /* 0x0000761077d83816 */ /* 0x000fc400000000d8 */
[----:B------:R-:W-:Y:S02]  /*2df0*/  FSEL R235, R162, RZ, P5 ;  /* 0x000000ffa2eb7208 */ /* 0x000fe40002800000 */
[----:B------:R-:W-:Y:S01]  /*2e00*/  LOP3.LUT P5, RZ, R224, 0xff, RZ, 0xc0, !PT ;  /* 0x000000ffe0ff7812 */ /* 0x000fe200078ac0ff */
[----:B------:R-:W-:Y:S01]  /*2e10*/  F2F.BF16.F32 R125, R125 ;  /* 0x0000007d007d7304 */ /* 0x000fe20000202000 */
[-CC-:B0-----:R-:W-:Y:S01]  /*2e20*/  FFMA.FTZ R108, R231, R111.reuse, R121.reuse ;  /* 0x0000006fe76c7223 */ /* 0x181fe20000010079 */
[----:B------:R-:W-:Y:S01]  /*2e30*/  FFMA.FTZ R111, R170, R111, R121 ;  /* 0x0000006faa6f7223 */ /* 0x000fe20000010079 */
[----:B------:R-:W-:Y:S02]  /*2e40*/  FSEL R180, R157, RZ, P5 ;  /* 0x000000ff9db47208 */ /* 0x000fe40002800000 */
[----:B------:R-:W-:Y:S01]  /*2e50*/  LOP3.LUT P5, RZ, R224, 0xff000000, RZ, 0xc0, !PT ;  /* 0xff000000e0ff7812 */ /* 0x000fe200078ac0ff */
[----:B------:R-:W-:Y:S01]  /*2e60*/  FADD.FTZ R171, R229, -R108 ;  /* 0x8000006ce5ab7221 */ /* 0x000fe20000010000 */
[----:B------:R-:W-:Y:S01]  /*2e70*/  FADD.FTZ R111, R168, -R111 ;  /* 0x8000006fa86f7221 */ /* 0x000fe20000010000 */
[----:B------:R-:W-:Y:S01]  /*2e80*/  FMUL.FTZ R168, R167, UR19 ;  /* 0x00000013a7a87c20 */ /* 0x000fe20008410000 */
[----:B------:R-:W-:Y:S01]  /*2e90*/  FSEL R229, R166, RZ, P5 ;  /* 0x000000ffa6e57208 */ /* 0x000fe20002800000 */
[----:B------:R-:W-:Y:S01]  /*2ea0*/  FMUL.FTZ R171, R220, R171 ;  /* 0x000000abdcab7220 */ /* 0x000fe20000410000 */
[----:B------:R-:W-:Y:S01]  /*2eb0*/  LOP3.LUT P5, RZ, R184, 0xff00, RZ, 0xc0, !PT ;  /* 0x0000ff00b8ff7812 */ /* 0x000fe200078ac0ff */
[----:B------:R-:W-:Y:S01]  /*2ec0*/  FMUL.FTZ R220, R220, R111 ;  /* 0x0000006fdcdc7220 */ /* 0x000fe20000410000 */
[----:B------:R-:W-:Y:S01]  /*2ed0*/  F2F.BF16.F32 R233, R233 ;  /* 0x000000e900e97304 */ /* 0x000fe20000202000 */
[----:B------:R-:W-:Y:S01]  /*2ee0*/  @P0 FADD.FTZ R171, R100, R171 ;  /* 0x000000ab64ab0221 */ /* 0x000fe20000010000 */
[----:B------:R-:W-:Y:S01]  /*2ef0*/  FSEL R121, R169, RZ, P5 ;  /* 0x000000ffa9797208 */ /* 0x000fe20002800000 */
[----:B------:R-:W-:Y:S01]  /*2f00*/  @P0 FADD.FTZ R220, R103, R220 ;  /* 0x000000dc67dc0221 */ /* 0x000fe20000010000 */
[----:B------:R-:W-:-:S02]  /*2f10*/  LOP3.LUT P5, RZ, R184, 0xff0000, RZ, 0xc0, !PT ;  /* 0x00ff0000b8ff7812 */ /* 0x000fc400078ac0ff */
[----:B------:R-:W-:Y:S01]  /*2f20*/  @P3 PRMT R207, R118, 0x7610, R207 ;  /* 0x0000761076cf3816 */ /* 0x000fe200000000cf */
[----:B------:R-:W-:Y:S01]  /*2f30*/  IMAD.WIDE.U32 R118, R182, 0x10000, RZ ;  /* 0x00010000b6767825 */ /* 0x000fe200078e00ff */
[----:B------:R-:W-:-:S03]  /*2f40*/  FSEL R231, R168, RZ, P5 ;  /* 0x000000ffa8e77208 */ /* 0x000fc60002800000 */
[----:B------:R-:W-:Y:S01]  /*2f50*/  FMUL.FTZ R170, R220, UR19 ;  /* 0x00000013dcaa7c20 */ /* 0x000fe20008410000 */
[----:B------:R-:W-:Y:S01]  /*2f60*/  ISETP.NE.U32.AND P5, PT, RZ, UR20, PT ;  /* 0x00000014ff007c0c */ /* 0x000fe2000bfa5070 */
[----:B------:R-:W0:Y:S01]  /*2f70*/  F2F.BF16.F32 R230, R225 ;  /* 0x000000e100e67304 */ /* 0x000e220000202000 */
[----:B------:R-:W-:Y:S02]  /*2f80*/  SHF.L.U32 R226, R226, 0x10, RZ ;  /* 0x00000010e2e27819 */ /* 0x000fe400000006ff */
[----:B------:R-:W-:Y:S02]  /*2f90*/  ISETP.NE.AND.EX P0, PT, RZ, UR21, PT, P5 ;  /* 0x00000015ff007c0c */ /* 0x000fe4000bf05350 */
[----:B------:R-:W-:Y:S02]  /*2fa0*/  LOP3.LUT P5, RZ, R184, 0xff000000, RZ, 0xc0, !PT ;  /* 0xff000000b8ff7812 */ /* 0x000fe400078ac0ff */
[----:B------:R-:W-:Y:S01]  /*2fb0*/  SEL R108, R109, R104, P0 ;  /* 0x000000686d6c7207 */ /* 0x000fe20000000000 */
[----:B------:R-:W1:Y:S01]  /*2fc0*/  F2F.BF16.F32 R221, R221 ;  /* 0x000000dd00dd7304 */ /* 0x000e620000202000 */
[----:B------:R-:W-:-:S02]  /*2fd0*/  SEL R109, R110, R105, P0 ;  /* 0x000000696e6d7207 */ /* 0x000fc40000000000 */
[----:B------:R-:W-:Y:S02]  /*2fe0*/  SEL R110, R123, R106, P0 ;  /* 0x0000006a7b6e7207 */ /* 0x000fe40000000000 */
[----:B------:R-:W-:Y:S02]  /*2ff0*/  SEL R111, R122, R107, P0 ;  /* 0x0000006b7a6f7207 */ /* 0x000fe40000000000 */
[----:B------:R-:W-:Y:S01]  /*3000*/  @P3 F2FP.BF16.F32.PACK_AB R120, RZ, R120 ;  /* 0x00000078ff78323e */ /* 0x000fe200000010ff */
[----:B------:R2:W-:Y:S01]  /*3010*/  F2F.BF16.F32 R185, R232 ;  /* 0x000000e800b97304 */ /* 0x0005e20000202000 */
[----:B0-----:R-:W-:Y:S01]  /*3020*/  IMAD.U32 R230, R230, 0x10000, RZ ;  /* 0x00010000e6e67824 */ /* 0x001fe200078e00ff */
[----:B------:R0:W-:Y:S01]  /*3030*/  @P1 STG.E.128 desc[UR4][R114.64], R108 ;  /* 0x0000006c72001986 */ /* 0x0001e2000c101d04 */
[----:B------:R-:W-:Y:S02]  /*3040*/  @P3 F2FP.BF16.F32.PACK_AB R124, RZ, R124 ;  /* 0x0000007cff7c323e */ /* 0x000fe400000010ff */
[----:B------:R-:W-:-:S02]  /*3050*/  @P3 PRMT R215, R120, 0x7610, R215 ;  /* 0x0000761078d73816 */ /* 0x000fc400000000d7 */
[----:B------:R-:W-:Y:S01]  /*3060*/  @P3 PRMT R204, R124, 0x7610, R204 ;  /* 0x000076107ccc3816 */ /* 0x000fe200000000cc */
[----:B------:R3:W-:Y:S01]  /*3070*/  F2F.BF16.F32 R225, R180 ;  /* 0x000000b400e17304 */ /* 0x0007e20000202000 */
[----:B--2---:R-:W-:Y:S02]  /*3080*/  FSEL R232, R170, RZ, P5 ;  /* 0x000000ffaae87208 */ /* 0x004fe40002800000 */
[----:B------:R-:W-:-:S05]  /*3090*/  LOP3.LUT P5, RZ, R184, 0xff, RZ, 0xc0, !PT ;  /* 0x000000ffb8ff7812 */ /* 0x000fca00078ac0ff */
[----:B------:R-:W2:Y:S01]  /*30a0*/  F2F.BF16.F32 R219, R219 ;  /* 0x000000db00db7304 */ /* 0x000ea20000202000 */
[----:B---3--:R-:W-:Y:S01]  /*30b0*/  FMUL.FTZ R180, R171, UR19 ;  /* 0x00000013abb47c20 */ /* 0x008fe20008410000 */
[----:B0-----:R-:W-:Y:S01]  /*30c0*/  LOP3.LUT R109, R119, R226, R233, 0xfe, !PT ;  /* 0x000000e2776d7212 */ /* 0x001fe200078efee9 */
[----:B------:R-:W-:Y:S01]  /*30d0*/  IMAD.WIDE.U32 R114, R222, 0x10000, RZ ;  /* 0x00010000de727825 */ /* 0x000fe200078e00ff */
[----:B------:R-:W-:-:S04]  /*30e0*/  LOP3.LUT R108, R118, R125, RZ, 0xfc, !PT ;  /* 0x0000007d766c7212 */ /* 0x000fc800078efcff */
[----:B------:R-:W0:Y:S01]  /*30f0*/  F2F.BF16.F32 R224, R234 ;  /* 0x000000ea00e07304 */ /* 0x000e220000202000 */
[----:B------:R-:W-:Y:S01]  /*3100*/  FSEL R118, R180, RZ, P5 ;  /* 0x000000ffb4767208 */ /* 0x000fe20002800000 */
[----:B------:R-:W-:Y:S01]  /*3110*/  IMAD.WIDE.U32 R110, R223, 0x10000, RZ ;  /* 0x00010000df6e7825 */ /* 0x000fe200078e00ff */
[----:B------:R3:W-:Y:S01]  /*3120*/  STG.E.64 desc[UR4][R116.64], R108 ;  /* 0x0000006c74007986 */ /* 0x0007e2000c101b04 */
[----:B-1----:R-:W-:Y:S02]  /*3130*/  LOP3.LUT R123, R115, R228, R221, 0xfe, !PT ;  /* 0x000000e4737b7212 */ /* 0x002fe400078efedd */
[----:B------:R-:W-:Y:S02]  /*3140*/  @P3 LOP3.LUT P5, RZ, R211, 0xff000000, RZ, 0xc0, !PT ;  /* 0xff000000d3ff3812 */ /* 0x000fe400078ac0ff */
[----:B------:R-:W1:Y:S01]  /*3150*/  F2F.BF16.F32 R229, R229 ;  /* 0x000000e500e57304 */ /* 0x000e620000202000 */
[----:B------:R-:W-:Y:S02]  /*3160*/  SHF.L.U32 R221, R218, 0x3, RZ ;  /* 0x00000003dadd7819 */ /* 0x000fe400000006ff */
[----:B--2---:R-:W-:-:S02]  /*3170*/  LOP3.LUT R122, R114, R219, RZ, 0xfc, !PT ;  /* 0x000000db727a7212 */ /* 0x004fc400078efcff */
[----:B------:R-:W-:Y:S02]  /*3180*/  @P3 FSEL R181, R181, RZ, P5 ;  /* 0x000000ffb5b53208 */ /* 0x000fe40002800000 */
[----:B------:R-:W-:Y:S01]  /*3190*/  LOP3.LUT R120, R110, R183, RZ, 0xfc, !PT ;  /* 0x000000b76e787212 */ /* 0x000fe200078efcff */
[----:B------:R2:W4:Y:S01]  /*31a0*/  F2F.BF16.F32 R184, R121 ;  /* 0x0000007900b87304 */ /* 0x0005220000202000 */
[----:B0-----:R-:W-:Y:S01]  /*31b0*/  IMAD.WIDE.U32 R114, R224, 0x10000, RZ ;  /* 0x00010000e0727825 */ /* 0x001fe200078e00ff */
[----:B------:R-:W-:Y:S02]  /*31c0*/  SHF.R.U32.HI R218, RZ, 0x1d, R218 ;  /* 0x0000001dffda7819 */ /* 0x000fe400000116da */
[----:B------:R-:W-:Y:S02]  /*31d0*/  IADD3 R124, P5, R221, UR22, RZ ;  /* 0x00000016dd7c7c10 */ /* 0x000fe4000ffbe0ff */
[----:B-1----:R-:W-:Y:S02]  /*31e0*/  SHF.L.U32 R229, R229, 0x10, RZ ;  /* 0x00000010e5e57819 */ /* 0x002fe400000006ff */
[----:B------:R-:W0:Y:S01]  /*31f0*/  F2F.BF16.F32 R182, R232 ;  /* 0x000000e800b67304 */ /* 0x000e220000202000 */
[----:B--2---:R-:W-:-:S02]  /*3200*/  LOP3.LUT R121, R111, R230, R185, 0xfe, !PT ;  /* 0x000000e66f797212 */ /* 0x004fc400078efeb9 */
[----:B------:R-:W-:Y:S02]  /*3210*/  IADD3.X R125, R218, UR23, RZ, P5, !PT ;  /* 0x00000017da7d7c10 */ /* 0x000fe4000affe4ff */
[----:B------:R-:W-:Y:S01]  /*3220*/  @P3 LOP3.LUT P5, RZ, R212, 0xff00, RZ, 0xc0, !PT ;  /* 0x0000ff00d4ff3812 */ /* 0x000fe200078ac0ff */
[----:B----4-:R-:W-:Y:S02]  /*3230*/  IMAD.WIDE.U32 R110, R184, 0x10000, RZ ;  /* 0x00010000b86e7825 */ /* 0x010fe400078e00ff */
[----:B------:R-:W1:Y:S02]  /*3240*/  F2F.BF16.F32 R227, R235 ;  /* 0x000000eb00e37304 */ /* 0x000e640000202000 */
[----:B0-----:R-:W-:-:S06]  /*3250*/  IMAD.U32 R182, R182, 0x10000, RZ ;  /* 0x00010000b6b67824 */ /* 0x001fcc00078e00ff */
[----:B------:R-:W0:Y:S01]  /*3260*/  F2F.BF16.F32 R231, R231 ;  /* 0x000000e700e77304 */ /* 0x000e220000202000 */
[----:B-1----:R-:W-:-:S07]  /*3270*/  LOP3.LUT R119, R115, R229, R227, 0xfe, !PT ;  /* 0x000000e573777212 */ /* 0x002fce00078efee3 */
[----:B------:R1:W2:Y:S01]  /*3280*/  F2F.BF16.F32 R233, R118 ;  /* 0x0000007600e97304 */ /* 0x0002a20000202000 */
[----:B0-----:R-:W-:Y:S02]  /*3290*/  LOP3.LUT R115, R111, R182, R231, 0xfe, !PT ;  /* 0x000000b66f737212 */ /* 0x001fe400078efee7 */
[----:B-1----:R-:W-:Y:S02]  /*32a0*/  LOP3.LUT R118, R114, R225, RZ, 0xfc, !PT ;  /* 0x000000e172767212 */ /* 0x002fe400078efcff */
[----:B--2---:R-:W-:Y:S01]  /*32b0*/  LOP3.LUT R114, R110, R233, RZ, 0xfc, !PT ;  /* 0x000000e96e727212 */ /* 0x004fe200078efcff */
[----:B---3--:R-:W-:Y:S06]  /*32c0*/  @!P3 BRA `(.L_x_1807) ;  /* 0x000000000020b947 */ /* 0x008fec0003800000 */
        /* <DEDUP_REMOVED lines=8> */
.L_x_1807:
        /* <DEDUP_REMOVED lines=32> */
.L_x_1808:
        /* <DEDUP_REMOVED lines=38> */
.L_x_1809:
        /* <DEDUP_REMOVED lines=36> */
.L_x_1810:
        /* <DEDUP_REMOVED lines=27> */
.L_x_1811:
        /* <DEDUP_REMOVED lines=68> */
[----:B------:R-:W-:-:S07]  /*3fe0*/  MOV R130, R132 ;  /* 0x0000008400827202 */ /* 0x000fce0000000f00 */
.L_x_1805:
[----:B------:R-:W2:Y:S01]  /*3ff0*/  S2UR UR6, SR_CTAID.X ;  /* 0x00000000000679c3 */ /* 0x000ea20000002500 */
[----:B------:R-:W-:-:S07]  /*4000*/  LOP3.LUT R15, R133, 0xff, RZ, 0xc0, !PT ;  /* 0x000000ff850f7812 */ /* 0x000fce00078ec0ff */
[----:B------:R-:W3:Y:S08]  /*4010*/  LDC.64 R2, c[0x0][0x2d0] ;  /* 0x0000b400ff027b82 */ /* 0x000ef00000000a00 */
[----:B------:R-:W4:Y:S08]  /*4020*/  LDC.64 R8, c[0x0][0x2d8] ;  /* 0x0000b600ff087b82 */ /* 0x000f300000000a00 */
[----:B------:R-:W5:Y:S01]  /*4030*/  LDC.64 R10, c[0x0][0x2e0] ;  /* 0x0000b800ff0a7b82 */ /* 0x000f620000000a00 */
[----:B--2---:R-:W-:Y:S01]  /*4040*/  LEA.HI R0, R133, UR6, RZ, 0x18 ;  /* 0x0000000685007c11 */ /* 0x004fe2000f8fc0ff */
[----:B------:R-:W-:-:S04]  /*4050*/  ULDC UR6, c[0x0][0x218] ;  /* 0x0000860000067ab9 */ /* 0x000fc80000000800 */
[----:B------:R-:W-:Y:S02]  /*4060*/  IMAD R0, R0, UR6, RZ ;  /* 0x0000000600007c24 */ /* 0x000fe4000f8e02ff */
[----:B------:R-:W2:Y:S03]  /*4070*/  LDC.64 R12, c[0x0][0x2e8] ;  /* 0x0000ba00ff0c7b82 */ /* 0x000ea60000000a00 */
[----:B------:R-:W-:-:S05]  /*4080*/  LEA.HI R15, R0, R15, RZ, 0x1e ;  /* 0x0000000f000f7211 */ /* 0x000fca00078ff0ff */
[----:B---3--:R-:W-:-:S04]  /*4090*/  IMAD.WIDE.U32 R2, R15, 0x10, R2 ;  /* 0x000000100f027825 */ /* 0x008fc800078e0002 */
[C---:B----4-:R-:W-:Y:S01]  /*40a0*/  IMAD.WIDE.U32 R8, R15.reuse, 0x10, R8 ;  /* 0x000000100f087825 */ /* 0x050fe200078e0008 */
[----:B------:R-:W-:Y:S03]  /*40b0*/  STG.E.128 desc[UR4][R2.64], R52 ;  /* 0x0000003402007986 */ /* 0x000fe6000c101d04 */
[C---:B-----5:R-:W-:Y:S01]  /*40c0*/  IMAD.WIDE.U32 R10, R15.reuse, 0x10, R10 ;  /* 0x000000100f0a7825 */ /* 0x060fe200078e000a */
[----:B------:R-:W-:Y:S04]  /*40d0*/  STG.E.128 desc[UR4][R8.64], R44 ;  /* 0x0000002c08007986 */ /* 0x000fe8000c101d04 */
[----:B------:R-:W-:Y:S01]  /*40e0*/  STG.E.128 desc[UR4][R10.64], R68 ;  /* 0x000000440a007986 */ /* 0x000fe2000c101d04 */
[----:B--2---:R-:W-:-:S05]  /*40f0*/  IMAD.WIDE.U32 R12, R15, 0x10, R12 ;  /* 0x000000100f0c7825 */ /* 0x004fca00078e000c */
        /* <DEDUP_REMOVED lines=18> */
.L_x_1806:
[----:B------:R-:W-:Y:S01]  /*4220*/  HFMA2.MMA R123, -RZ, RZ, 0, 1.847743988037109375e-06 ;  /* 0x0000001fff7b7435 */ /* 0x000fe200000001ff */
[----:B------:R-:W-:Y:S01]  /*4230*/  MOV R121, R111 ;  /* 0x0000006f00797202 */ /* 0x000fe20000000f00 */
[----:B------:R-:W-:Y:S02]  /*4240*/  IMAD.MOV.U32 R120, RZ, RZ, 0x10 ;  /* 0x00000010ff787424 */ /* 0x000fe400078e00ff */
[----:B------:R-:W-:-:S07]  /*4250*/  IMAD.MOV.U32 R118, RZ, RZ, -0x1 ;  /* 0xffffffffff767424 */ /* 0x000fce00078e00ff */
[----:B-----5:R-:W-:Y:S05]  /*4260*/  WARPSYNC.COLLECTIVE R118, `(.L_x_1813) ;  /* 0x0000000076087348 */ /* 0x020fea0003c00000 */
[----:B------:R0:W1:Y:S02]  /*4270*/  SHFL.DOWN P5, R119, R121, R120, R123 ;  /* 0x0800007879777389 */ /* 0x00006400000a007b */
[----:B01---5:R-:W-:Y:S01]  /*4280*/  ENDCOLLECTIVE ;  /* 0x000000000000791b */ /* 0x023fe20003800000 */
.L_x_1813:
[----:B------:R-:W-:Y:S01]  /*4290*/  IMAD.MOV.U32 R121, RZ, RZ, R113 ;  /* 0x000000ffff797224 */ /* 0x000fe200078e0071 */
[----:B------:R-:W-:-:S07]  /*42a0*/  MOV R110, R119 ;  /* 0x00000077006e7202 */ /* 0x000fce0000000f00 */
[----:B------:R-:W-:Y:S05]  /*42b0*/  WARPSYNC.COLLECTIVE R118, `(.L_x_1814) ;  /* 0x0000000076087348 */ /* 0x000fea0003c00000 */
[----:B------:R0:W1:Y:S02]  /*42c0*/  SHFL.DOWN P5, R119, R121, R120, R123 ;  /* 0x0800007879777389 */ /* 0x00006400000a007b */
[----:B01----:R-:W-:Y:S01]  /*42d0*/  ENDCOLLECTIVE ;  /* 0x000000000000791b */ /* 0x003fe20003800000 */
.L_x_1814:
[----:B------:R-:W-:Y:S01]  /*42e0*/  FADD.FTZ R110, R111, R110 ;  /* 0x0000006e6f6e7221 */ /* 0x000fe20000010000 */
[----:B------:R-:W-:-:S03]  /*42f0*/  HFMA2.MMA R120, -RZ, RZ, 0, 4.76837158203125e-07 ;  /* 0x00000008ff787435 */ /* 0x000fc600000001ff */
[----:B------:R-:W-:Y:S01]  /*4300*/  IMAD.MOV.U32 R121, RZ, RZ, R110 ;  /* 0x000000ffff797224 */ /* 0x000fe200078e006e */
[----:B------:R-:W-:-:S07]  /*4310*/  MOV R112, R119 ;  /* 0x0000007700707202 */ /* 0x000fce0000000f00 */
[----:B------:R-:W-:Y:S05]  /*4320*/  WARPSYNC.COLLECTIVE R118, `(.L_x_1815) ;  /* 0x0000000076087348 */ /* 0x000fea0003c00000 */
[----:B------:R0:W1:Y:S02]  /*4330*/  SHFL.DOWN P5, R119, R121, R120, R123 ;  /* 0x0800007879777389 */ /* 0x00006400000a007b */
[----:B01----:R-:W-:Y:S01]  /*4340*/  ENDCOLLECTIVE ;  /* 0x000000000000791b */ /* 0x003fe20003800000 */
.L_x_1815:
[----:B------:R-:W-:-:S05]  /*4350*/  FADD.FTZ R112, R113, R112 ;  /* 0x0000007071707221 */ /* 0x000fca0000010000 */
[----:B------:R-:W-:Y:S01]  /*4360*/  MOV R121, R112 ;  /* 0x0000007000797202 */ /* 0x000fe20000000f00 */
[----:B------:R-:W-:-:S07]  /*4370*/  IMAD.MOV.U32 R115, RZ, RZ, R119 ;  /* 0x000000ffff737224 */ /* 0x000fce00078e0077 */
[----:B------:R-:W-:Y:S05]  /*4380*/  WARPSYNC.COLLECTIVE R118, `(.L_x_1816) ;  /* 0x0000000076087348 */ /* 0x000fea0003c00000 */
[----:B------:R0:W1:Y:S02]  /*4390*/  SHFL.DOWN P5, R119, R121, R120, R123 ;  /* 0x0800007879777389 */ /* 0x00006400000a007b */
[----:B01----:R-:W-:Y:S01]  /*43a0*/  ENDCOLLECTIVE ;  /* 0x000000000000791b */ /* 0x003fe20003800000 */
.L_x_1816:
[----:B------:R-:W-:-:S05]  /*43b0*/  FADD.FTZ R115, R110, R115 ;  /* 0x000000736e737221 */ /* 0x000fca0000010000 */
[----:B------:R-:W-:Y:S01]  /*43c0*/  MOV R121, R115 ;  /* 0x0000007300797202 */ /* 0x000fe20000000f00 */
[----:B------:R-:W-:Y:S02]  /*43d0*/  IMAD.MOV.U32 R120, RZ, RZ, 0x4 ;  /* 0x00000004ff787424 */ /* 0x000fe400078e00ff */
[----:B------:R-:W-:-:S07]  /*43e0*/  IMAD.MOV.U32 R117, RZ, RZ, R119 ;  /* 0x000000ffff757224 */ /* 0x000fce00078e0077 */
[----:B------:R-:W-:Y:S05]  /*43f0*/  WARPSYNC.COLLECTIVE R118, `(.L_x_1817) ;  /* 0x0000000076087348 */ /* 0x000fea0003c00000 */
[----:B------:R0:W1:Y:S02]  /*4400*/  SHFL.DOWN P5, R119, R121, R120, R123 ;  /* 0x0800007879777389 */ /* 0x00006400000a007b */
[----:B01----:R-:W-:Y:S01]  /*4410*/  ENDCOLLECTIVE ;  /* 0x000000000000791b */ /* 0x003fe20003800000 */
.L_x_1817:
[----:B------:R-:W-:-:S04]  /*4420*/  FADD.FTZ R117, R112, R117 ;  /* 0x0000007570757221 */ /* 0x000fc80000010000 */
[----:B------:R-:W-:Y:S01]  /*4430*/  IMAD.MOV.U32 R121, RZ, RZ, R117 ;  /* 0x000000ffff797224 */ /* 0x000fe200078e0075 */
[----:B------:R-:W-:-:S07]  /*4440*/  MOV R114, R119 ;  /* 0x0000007700727202 */ /* 0x000fce0000000f00 */
[----:B------:R-:W-:Y:S05]  /*4450*/  WARPSYNC.COLLECTIVE R118, `(.L_x_1818) ;  /* 0x0000000076087348 */ /* 0x000fea0003c00000 */
[----:B------:R0:W1:Y:S02]  /*4460*/  SHFL.DOWN P5, R119, R121, R120, R123 ;  /* 0x0800007879777389 */ /* 0x00006400000a007b */
[----:B01----:R-:W-:Y:S01]  /*4470*/  ENDCOLLECTIVE ;  /* 0x000000000000791b */ /* 0x003fe20003800000 */
.L_x_1818:
[----:B------:R-:W-:Y:S01]  /*4480*/  FADD.FTZ R114, R115, R114 ;  /* 0x0000007273727221 */ /* 0x000fe20000010000 */
[----:B------:R-:W-:-:S03]  /*4490*/  HFMA2.MMA R120, -RZ, RZ, 0, 1.1920928955078125e-07 ;  /* 0x00000002ff787435 */ /* 0x000fc600000001ff */
[----:B------:R-:W-:Y:S01]  /*44a0*/  IMAD.MOV.U32 R121, RZ, RZ, R114 ;  /* 0x000000ffff797224 */ /* 0x000fe200078e0072 */
[----:B------:R-:W-:-:S07]  /*44b0*/  MOV R116, R119 ;  /* 0x0000007700747202 */ /* 0x000fce0000000f00 */
[----:B------:R-:W-:Y:S05]  /*44c0*/  WARPSYNC.COLLECTIVE R118, `(.L_x_1819) ;  /* 0x0000000076087348 */ /* 0x000fea0003c00000 */
[----:B------:R0:W1:Y:S02]  /*44d0*/  SHFL.DOWN P5, R119, R121, R120, R123 ;  /* 0x0800007879777389 */ /* 0x00006400000a007b */
[----:B01----:R-:W-:Y:S01]  /*44e0*/  ENDCOLLECTIVE ;  /* 0x000000000000791b */ /* 0x003fe20003800000 */
.L_x_1819:
[----:B------:R-:W-:-:S05]  /*44f0*/  FADD.FTZ R116, R117, R116 ;  /* 0x0000007475747221 */ /* 0x000fca0000010000 */
[----:B------:R-:W-:Y:S01]  /*4500*/  MOV R121, R116 ;  /* 0x0000007400797202 */ /* 0x000fe20000000f00 */
[----:B------:R-:W-:-:S07]  /*4510*/  IMAD.MOV.U32 R111, RZ, RZ, R119 ;  /* 0x000000ffff6f7224 */ /* 0x000fce00078e0077 */
[----:B------:R-:W-:Y:S05]  /*4520*/  WARPSYNC.COLLECTIVE R118, `(.L_x_1820) ;  /* 0x0000000076087348 */ /* 0x000fea0003c00000 */
[----:B------:R0:W1:Y:S02]  /*4530*/  SHFL.DOWN P5, R119, R121, R120, R123 ;  /* 0x0800007879777389 */ /* 0x00006400000a007b */
[----:B01----:R-:W-:Y:S01]  /*4540*/  ENDCOLLECTIVE ;  /* 0x000000000000791b */ /* 0x003fe20003800000 */
.L_x_1820:
[----:B------:R-:W-:-:S05]  /*4550*/  FADD.FTZ R111, R114, R111 ;  /* 0x0000006f726f7221 */ /* 0x000fca0000010000 */
[----:B------:R-:W-:Y:S01]  /*4560*/  MOV R121, R111 ;  /* 0x0000006f00797202 */ /* 0x000fe20000000f00 */
[----:B------:R-:W-:Y:S02]  /*4570*/  IMAD.MOV.U32 R120, RZ, RZ, 0x1 ;  /* 0x00000001ff787424 */ /* 0x000fe400078e00ff */
[----:B------:R-:W-:-:S07]  /*4580*/  IMAD.MOV.U32 R113, RZ, RZ, R119 ;  /* 0x000000ffff717224 */ /* 0x000fce00078e0077 */
[----:B------:R-:W-:Y:S05]  /*4590*/  WARPSYNC.COLLECTIVE R118, `(.L_x_1821) ;  /* 0x0000000076087348 */ /* 0x000fea0003c00000 */
[----:B------:R0:W1:Y:S02]  /*45a0*/  SHFL.DOWN P5, R119, R121, R120, R123 ;  /* 0x0800007879777389 */ /* 0x00006400000a007b */
[----:B01----:R-:W-:Y:S01]  /*45b0*/  ENDCOLLECTIVE ;  /* 0x000000000000791b */ /* 0x003fe20003800000 */
.L_x_1821:
[----:B------:R-:W-:-:S04]  /*45c0*/  FADD.FTZ R113, R116, R113 ;  /* 0x0000007174717221 */ /* 0x000fc80000010000 */
[----:B------:R-:W-:Y:S01]  /*45d0*/  IMAD.MOV.U32 R121, RZ, RZ, R113 ;  /* 0x000000ffff797224 */ /* 0x000fe200078e0071 */
[----:B------:R-:W-:-:S07]  /*45e0*/  MOV R124, R119 ;  /* 0x00000077007c7202 */ /* 0x000fce0000000f00 */
[----:B------:R-:W-:Y:S05]  /*45f0*/  WARPSYNC.COLLECTIVE R118, `(.L_x_1822) ;  /* 0x0000000076087348 */ /* 0x000fea0003c00000 */
[----:B------:R0:W1:Y:S02]  /*4600*/  SHFL.DOWN P5, R119, R121, R120, R123 ;  /* 0x0800007879777389 */ /* 0x00006400000a007b */
[----:B01----:R-:W-:Y:S01]  /*4610*/  ENDCOLLECTIVE ;  /* 0x000000000000791b */ /* 0x003fe20003800000 */
.L_x_1822:
[----:B------:R-:W-:Y:S01]  /*4620*/  MOV R110, R119 ;  /* 0x00000077006e7202 */ /* 0x000fe20000000f00 */
[----:B------:R-:W-:Y:S06]  /*4630*/  BRA `(.L_x_1823) ;  /* 0xffffffdc00007947 */ /* 0x000fec000383ffff */
.L_x_1824:
        /* <DEDUP_REMOVED lines=12> */
.L_x_3930:


//--------------------- .text._ZN10layer_norm22ln_bwd_finalize_kernelINS_22Kernel_traits_finalizeILj5120Ef13__nv_bfloat16fS2_fjLb0ELj1024ELj4ENS_18Kernel_traits_baseILj5120EfS2_fS2_fjLj1024EEEEELb0ELb0EEEvNS_9BwdParamsE --------------------------
	.section	.text._ZN10layer_norm22ln_bwd_finalize_kernelINS_22Kernel_traits_finalizeILj5120Ef13__nv_bfloat16fS2_fjLb0ELj1024ELj4ENS_18Kernel_traits_baseILj5120EfS2_fS2_fjLj1024EEEEELb0ELb0EEEvNS_9BwdParamsE,"ax",@progbits
	.align	128
        .global         _ZN10layer_norm22ln_bwd_finalize_kernelINS_22Kernel_traits_finalizeILj5120Ef13__nv_bfloat16fS2_fjLb0ELj1024ELj4ENS_18Kernel_traits_baseILj5120EfS2_fS2_fjLj1024EEEEELb0ELb0EEEvNS_9BwdParamsE
        .type           _ZN10layer_norm22ln_bwd_finalize_kernelINS_22Kernel_traits_finalizeILj5120Ef13__nv_bfloat16fS2_fjLb0ELj1024ELj4ENS_18Kernel_traits_baseILj5120EfS2_fS2_fjLj1024EEEEELb0ELb0EEEvNS_9BwdParamsE,@function
        .size           _ZN10layer_norm22ln_bwd_finalize_kernelINS_22Kernel_traits_finalizeILj5120Ef13__nv_bfloat16fS2_fjLb0ELj1024ELj4ENS_18Kernel_traits_baseILj5120EfS2_fS2_fjLj1024EEEEELb0ELb0EEEvNS_9BwdParamsE,(.L_x_3931 - _ZN10layer_norm22ln_bwd_finalize_kernelINS_22Kernel_traits_finalizeILj5120Ef13__nv_bfloat16fS2_fjLb0ELj1024ELj4ENS_18Kernel_traits_baseILj5120EfS2_fS2_fjLj1024EEEEELb0ELb0EEEvNS_9BwdParamsE)
        .other          _ZN10layer_norm22ln_bwd_finalize_kernelINS_22Kernel_traits_finalizeILj5120Ef13__nv_bfloat16fS2_fjLb0ELj1024ELj4ENS_18Kernel_traits_baseILj5120EfS2_fS2_fjLj1024EEEEELb0ELb0EEEvNS_9BwdParamsE,@"STO_CUDA_ENTRY STV_DEFAULT"
_ZN10layer_norm22ln_bwd_finalize_kernelINS_22Kernel_traits_finalizeILj5120Ef13__nv_bfloat16fS2_fjLb0ELj1024ELj4ENS_18Kernel_traits_baseILj5120EfS2_fS2_fjLj1024EEEEELb0ELb0EEEvNS_9BwdParamsE:
.text._ZN10layer_norm22ln_bwd_finalize_kernelINS_22Kernel_traits_finalizeILj5120Ef13__nv_bfloat16fS2_fjLb0ELj1024ELj4ENS_18Kernel_traits_baseILj5120EfS2_fS2_fjLj1024EEEEELb0ELb0EEEvNS_9BwdParamsE:
        /* <DEDUP_REMOVED lines=25> */
.L_x_1837:
        /* <DEDUP_REMOVED lines=30> */
.L_x_1829:
        /* <DEDUP_REMOVED lines=36> */
.L_x_1828:
[----:B------:R-:W-:Y:S05]  /*05b0*/  BSYNC B1 ;  /* 0x0000000000017941 */ /* 0x000fea0003800000 */
.L_x_1827:
        /* <DEDUP_REMOVED lines=24> */
.L_x_1831:
[----:B------:R-:W-:Y:S05]  /*0740*/  BSYNC B1 ;  /* 0x0000000000017941 */ /* 0x000fea0003800000 */
.L_x_1830:
        /* <DEDUP_REMOVED lines=12> */
.L_x_1832:
[----:B------:R-:W-:Y:S05]  /*0810*/  BSYNC B1 ;  /* 0x0000000000017941 */ /* 0x000fea0003800000 */
.L_x_1826:
[----:B------:R-:W-:Y:S05]  /*0820*/  BSYNC B0 ;  /* 0x0000000000007941 */ /* 0x000fea0003800000 */
.L_x_1825:
        /* <DEDUP_REMOVED lines=29> */
.L_x_1848:
[----:B---3--:R-:W-:Y:S01]  /*0a00*/  FADD.FTZ R9, R18, R9 ;  /* 0x0000000912097221 */ /* 0x008fe20000010000 */
[----:B--2---:R-:W-:-:S04]  /*0a10*/  FADD.FTZ R11, R10, R11 ;  /* 0x0000000b0a0b7221 */ /* 0x004fc80000010000 */
[----:B------:R2:W-:Y:S04]  /*0a20*/  @!P1 STS [R6+0x2000], R9 ;  /* 0x0020000906009388 */ /* 0x0005e80000000800 */
[----:B------:R2:W-:Y:S02]  /*0a30*/  @!P1 STS [R6+0x2080], R11 ;  /* 0x0020800b06009388 */ /* 0x0005e40000000800 */
.L_x_1833:
        /* <DEDUP_REMOVED lines=16> */
.L_x_1836:
[----:B------:R-:W-:Y:S05]  /*0b40*/  BSYNC B0 ;  /* 0x0000000000007941 */ /* 0x000fea0003800000 */
.L_x_1835:
[C---:B------:R-:W-:Y:S01]  /*0b50*/  ISETP.GT.U32.AND P1, PT, R3.reuse, -0x1401, PT ;  /* 0xffffebff0300780c */ /* 0x040fe20003f24070 */
[----:B------:R-:W-:Y:S01]  /*0b60*/  VIADD R4, R4, 0xa00 ;  /* 0x00000a0004047836 */ /* 0x000fe20000000000 */
[----:B------:R-:W-:-:S11]  /*0b70*/  IADD3 R3, R3, 0x1400, RZ ;  /* 0x0000140003037810 */ /* 0x000fd60007ffe0ff */
[----:B------:R-:W-:Y:S05]  /*0b80*/  @P1 BRA `(.L_x_1837) ;  /* 0xfffffff400801947 */ /* 0x000fea000383ffff */
[----:B------:R-:W-:Y:S05]  /*0b90*/  EXIT ;  /* 0x000000000000794d */ /* 0x000fea0003800000 */
.L_x_1834:
[----:B------:R-:W-:Y:S01]  /*0ba0*/  HFMA2.MMA R21, -RZ, RZ, 0, 5.9604644775390625e-08 ;  /* 0x00000001ff157435 */ /* 0x000fe200000001ff */
[----:B0--3--:R-:W-:Y:S01]  /*0bb0*/  MOV R22, R10 ;  /* 0x0000000a00167202 */ /* 0x009fe20000000f00 */
[----:B------:R-:W-:Y:S01]  /*0bc0*/  IMAD.MOV.U32 R19, RZ, RZ, -0x1 ;  /* 0xffffffffff137424 */ /* 0x000fe200078e00ff */
[----:B------:R-:W-:-:S08]  /*0bd0*/  MOV R24, 0x1f ;  /* 0x0000001f00187802 */ /* 0x000fd00000000f00 */
[----:B-12---:R-:W-:Y:S05]  /*0be0*/  WARPSYNC.COLLECTIVE R19, `(.L_x_1838) ;  /* 0x0000000013087348 */ /* 0x006fea0003c00000 */
[----:B------:R0:W3:Y:S02]  /*0bf0*/  SHFL.BFLY P2, R20, R22, R21, R24 ;  /* 0x0c00001516147389 */ /* 0x0000e40000040018 */
[----:B0123--:R-:W-:Y:S01]  /*0c00*/  ENDCOLLECTIVE ;  /* 0x000000000000791b */ /* 0x00ffe20003800000 */
.L_x_1838:
[----:B------:R-:W-:Y:S01]  /*0c10*/  HFMA2.MMA R21, -RZ, RZ, 0, 1.1920928955078125e-07 ;  /* 0x00000002ff157435 */ /* 0x000fe200000001ff */
[----:B------:R-:W-:-:S05]  /*0c20*/  MOV R11, R20 ;  /* 0x00000014000b7202 */ /* 0x000fca0000000f00 */
[----:B------:R-:W-:-:S05]  /*0c30*/  FADD.FTZ R11, R10, R11 ;  /* 0x0000000b0a0b7221 */ /* 0x000fca0000010000 */
[----:B------:R-:W-:-:S07]  /*0c40*/  MOV R22, R11 ;  /* 0x0000000b00167202 */ /* 0x000fce0000000f00 */
[----:B------:R-:W-:Y:S05]  /*0c50*/  WARPSYNC.COLLECTIVE R19, `(.L_x_1839) ;  /* 0x0000000013087348 */ /* 0x000fea0003c00000 */
[----:B------:R0:W1:Y:S02]  /*0c60*/  SHFL.BFLY P2, R20, R22, R21, R24 ;  /* 0x0c00001516147389 */ /* 0x0000640000040018 */
[----:B01----:R-:W-:Y:S01]  /*0c70*/  ENDCOLLECTIVE ;  /* 0x000000000000791b */ /* 0x003fe20003800000 */
.L_x_1839:
[----:B------:R-:W-:Y:S01]  /*0c80*/  HFMA2.MMA R21, -RZ, RZ, 0, 2.384185791015625e-07 ;  /* 0x00000004ff157435 */ /* 0x000fe200000001ff */
[----:B------:R-:W-:-:S04]  /*0c90*/  IMAD.MOV.U32 R14, RZ, RZ, R20 ;  /* 0x000000ffff0e7224 */ /* 0x000fc800078e0014 */
[----:B------:R-:W-:-:S05]  /*0ca0*/  FADD.FTZ R14, R11, R14 ;  /* 0x0000000e0b0e7221 */ /* 0x000fca0000010000 */
[----:B------:R-:W-:-:S07]  /*0cb0*/  MOV R22, R14 ;  /* 0x0000000e00167202 */ /* 0x000fce0000000f00 */
[----:B------:R-:W-:Y:S05]  /*0cc0*/  WARPSYNC.COLLECTIVE R19, `(.L_x_1840) ;  /* 0x0000000013087348 */ /* 0x000fea0003c00000 */
[----:B------:R0:W1:Y:S02]  /*0cd0*/  SHFL.BFLY P2, R20, R22, R21, R24 ;  /* 0x0c00001516147389 */ /* 0x0000640000040018 */
[----:B01----:R-:W-:Y:S01]  /*0ce0*/  ENDCOLLECTIVE ;  /* 0x000000000000791b */ /* 0x003fe20003800000 */
.L_x_1840:
[----:B------:R-:W-:Y:S01]  /*0cf0*/  IMAD.MOV.U32 R21, RZ, RZ, 0x8 ;  /* 0x00000008ff157424 */ /* 0x000fe200078e00ff */
[----:B------:R-:W-:-:S05]  /*0d00*/  MOV R13, R20 ;  /* 0x00000014000d7202 */ /* 0x000fca0000000f00 */
[----:B------:R-:W-:-:S05]  /*0d10*/  FADD.FTZ R13, R14, R13 ;  /* 0x0000000d0e0d7221 */ /* 0x000fca0000010000 */
[----:B------:R-:W-:-:S07]  /*0d20*/  MOV R22, R13 ;  /* 0x0000000d00167202 */ /* 0x000fce0000000f00 */
[----:B------:R-:W-:Y:S05]  /*0d30*/  WARPSYNC.COLLECTIVE R19, `(.L_x_1841) ;  /* 0x0000000013087348 */ /* 0x000fea0003c00000 */
[----:B------:R0:W1:Y:S02]  /*0d40*/  SHFL.BFLY P2, R20, R22, R21, R24 ;  /* 0x0c00001516147389 */ /* 0x0000640000040018 */
[----:B01----:R-:W-:Y:S01]  /*0d50*/  ENDCOLLECTIVE ;  /* 0x000000000000791b */ /* 0x003fe20003800000 */
.L_x_1841:
[----:B------:R-:W-:Y:S01]  /*0d60*/  HFMA2.MMA R21, -RZ, RZ, 0, 9.5367431640625e-07 ;  /* 0x00000010ff157435 */ /* 0x000fe200000001ff */
[----:B------:R-:W-:-:S05]  /*0d70*/  MOV R10, R20 ;  /* 0x00000014000a7202 */ /* 0x000fca0000000f00 */
[----:B------:R-:W-:-:S05]  /*0d80*/  FADD.FTZ R10, R13, R10 ;  /* 0x0000000a0d0a7221 */ /* 0x000fca0000010000 */
[----:B------:R-:W-:-:S07]  /*0d90*/  MOV R22, R10 ;  /* 0x0000000a00167202 */ /* 0x000fce0000000f00 */
[----:B------:R-:W-:Y:S05]  /*0da0*/  WARPSYNC.COLLECTIVE R19, `(.L_x_1842) ;  /* 0x0000000013087348 */ /* 0x000fea0003c00000 */
[----:B------:R0:W1:Y:S02]  /*0db0*/  SHFL.BFLY P2, R20, R22, R21, R24 ;  /* 0x0c00001516147389 */ /* 0x0000640000040018 */
[----:B01----:R-:W-:Y:S01]  /*0dc0*/  ENDCOLLECTIVE ;  /* 0x000000000000791b */ /* 0x003fe20003800000 */
.L_x_1842:
[----:B------:R-:W-:Y:S01]  /*0dd0*/  HFMA2.MMA R21, -RZ, RZ, 0, 5.9604644775390625e-08 ;  /* 0x00000001ff157435 */ /* 0x000fe200000001ff */
[----:B------:R-:W-:Y:S01]  /*0de0*/  IMAD.MOV.U32 R22, RZ, RZ, R9 ;  /* 0x000000ffff167224 */ /* 0x000fe200078e0009 */
[----:B------:R-:W-:-:S09]  /*0df0*/  MOV R11, R20 ;  /* 0x00000014000b7202 */ /* 0x000fd20000000f00 */
[----:B------:R-:W-:Y:S05]  /*0e00*/  WARPSYNC.COLLECTIVE R19, `(.L_x_1843) ;  /* 0x0000000013087348 */ /* 0x000fea0003c00000 */
[----:B------:R0:W1:Y:S02]  /*0e10*/  SHFL.BFLY P2, R20, R22, R21, R24 ;  /* 0x0c00001516147389 */ /* 0x0000640000040018 */
[----:B01----:R-:W-:Y:S01]  /*0e20*/  ENDCOLLECTIVE ;  /* 0x000000000000791b */ /* 0x003fe20003800000 */
.L_x_1843:
[----:B------:R-:W-:Y:S01]  /*0e30*/  HFMA2.MMA R21, -RZ, RZ, 0, 1.1920928955078125e-07 ;  /* 0x00000002ff157435 */ /* 0x000fe200000001ff */
[----:B------:R-:W-:-:S05]  /*0e40*/  MOV R14, R20 ;  /* 0x00000014000e7202 */ /* 0x000fca0000000f00 */
[----:B------:R-:W-:-:S05]  /*0e50*/  FADD.FTZ R15, R9, R14 ;  /* 0x0000000e090f7221 */ /* 0x000fca0000010000 */
[----:B------:R-:W-:-:S07]  /*0e60*/  MOV R22, R15 ;  /* 0x0000000f00167202 */ /* 0x000fce0000000f00 */
[----:B------:R-:W-:Y:S05]  /*0e70*/  WARPSYNC.COLLECTIVE R19, `(.L_x_1844) ;  /* 0x0000000013087348 */ /* 0x000fea0003c00000 */
[----:B------:R0:W1:Y:S02]  /*0e80*/  SHFL.BFLY P2, R20, R22, R21, R24 ;  /* 0x0c00001516147389 */ /* 0x0000640000040018 */
[----:B01----:R-:W-:Y:S01]  /*0e90*/  ENDCOLLECTIVE ;  /* 0x000000000000791b */ /* 0x003fe20003800000 */
.L_x_1844:
[----:B------:R-:W-:Y:S01]  /*0ea0*/  HFMA2.MMA R21, -RZ, RZ, 0, 2.384185791015625e-07 ;  /* 0x00000004ff157435 */ /* 0x000fe200000001ff */
[----:B------:R-:W-:-:S04]  /*0eb0*/  IMAD.MOV.U32 R16, RZ, RZ, R20 ;  /* 0x000000ffff107224 */ /* 0x000fc800078e0014 */
[----:B------:R-:W-:-:S05]  /*0ec0*/  FADD.FTZ R16, R15, R16 ;  /* 0x000000100f107221 */ /* 0x000fca0000010000 */
[----:B------:R-:W-:-:S07]  /*0ed0*/  MOV R22, R16 ;  /* 0x0000001000167202 */ /* 0x000fce0000000f00 */
[----:B------:R-:W-:Y:S05]  /*0ee0*/  WARPSYNC.COLLECTIVE R19, `(.L_x_1845) ;  /* 0x0000000013087348 */ /* 0x000fea0003c00000 */
[----:B------:R0:W1:Y:S02]  /*0ef0*/  SHFL.BFLY P2, R20, R22, R21, R24 ;  /* 0x0c00001516147389 */ /* 0x0000640000040018 */
[----:B01----:R-:W-:Y:S01]  /*0f00*/  ENDCOLLECTIVE ;  /* 0x000000000000791b */ /* 0x003fe20003800000 */
.L_x_1845:
[----:B------:R-:W-:Y:S01]  /*0f10*/  IMAD.MOV.U32 R21, RZ, RZ, 0x8 ;  /* 0x00000008ff157424 */ /* 0x000fe200078e00ff */
[----:B------:R-:W-:-:S05]  /*0f20*/  MOV R17, R20 ;  /* 0x0000001400117202 */ /* 0x000fca0000000f00 */
[----:B------:R-:W-:-:S05]  /*0f30*/  FADD.FTZ R17, R16, R17 ;  /* 0x0000001110117221 */ /* 0x000fca0000010000 */
[----:B------:R-:W-:-:S07]  /*0f40*/  MOV R22, R17 ;  /* 0x0000001100167202 */ /* 0x000fce0000000f00 */
[----:B------:R-:W-:Y:S05]  /*0f50*/  WARPSYNC.COLLECTIVE R19, `(.L_x_1846) ;  /* 0x0000000013087348 */ /* 0x000fea0003c00000 */
[----:B------:R0:W1:Y:S02]  /*0f60*/  SHFL.BFLY P2, R20, R22, R21, R24 ;  /* 0x0c00001516147389 */ /* 0x0000640000040018 */
[----:B01----:R-:W-:Y:S01]  /*0f70*/  ENDCOLLECTIVE ;  /* 0x000000000000791b */ /* 0x003fe20003800000 */
.L_x_1846:
[----:B------:R-:W-:Y:S01]  /*0f80*/  HFMA2.MMA R21, -RZ, RZ, 0, 9.5367431640625e-07 ;  /* 0x00000010ff157435 */ /* 0x000fe200000001ff */
[----:B------:R-:W-:-:S05]  /*0f90*/  MOV R18, R20 ;  /* 0x0000001400127202 */ /* 0x000fca0000000f00 */
[----:B------:R-:W-:-:S05]  /*0fa0*/  FADD.FTZ R18, R17, R18 ;  /* 0x0000001211127221 */ /* 0x000fca0000010000 */
[----:B------:R-:W-:-:S07]  /*0fb0*/  MOV R22, R18 ;  /* 0x0000001200167202 */ /* 0x000fce0000000f00 */
[----:B------:R-:W-:Y:S05]  /*0fc0*/  WARPSYNC.COLLECTIVE R19, `(.L_x_1847) ;  /* 0x0000000013087348 */ /* 0x000fea0003c00000 */
[----:B------:R0:W1:Y:S02]  /*0fd0*/  SHFL.BFLY P2, R20, R22, R21, R24 ;  /* 0x0c00001516147389 */ /* 0x0000640000040018 */
[----:B01----:R-:W-:Y:S01]  /*0fe0*/  ENDCOLLECTIVE ;  /* 0x000000000000791b */ /* 0x003fe20003800000 */
.L_x_1847:
[----:B------:R-:W-:Y:S01]  /*0ff0*/  MOV R9, R20 ;  /* 0x0000001400097202 */ /* 0x000fe20000000f00 */
[----:B------:R-:W-:Y:S06]  /*1000*/  BRA `(.L_x_1848) ;  /* 0xfffffff8007c7947 */ /* 0x000fec000383ffff */
.L_x_1849:
        /* <DEDUP_REMOVED lines=15> */
.L_x_3931:


//--------------------- .text._ZN10layer_norm40ln_parallel_residual_bwd_finalize_kernelINS_22Kernel_traits_finalizeILj5120Ef13__nv_bfloat16fS2_fjLb0ELj1024ELj4ENS_18Kernel_traits_baseILj5120EfS2_fS2_fjLj1024EEEEELb0EEEvNS_9BwdParamsE --------------------------
	.section	.text._ZN10layer_norm40ln_parallel_residual_bwd_finalize_kernelINS_22Kernel_traits_finalizeILj5120Ef13__nv_bfloat16fS2_fjLb0ELj1024ELj4ENS_18Kernel_traits_baseILj5120EfS2_fS2_fjLj1024EEEEELb0EEEvNS_9BwdParamsE,"ax",@progbits
	.align	128
        .global         _ZN10layer_norm40ln_parallel_residual_bwd_finalize_kernelINS_22Kernel_traits_finalizeILj5120Ef13__nv_bfloat16fS2_fjLb0ELj1024ELj4ENS_18Kernel_traits_baseILj5120EfS2_fS2_fjLj1024EEEEELb0EEEvNS_9BwdParamsE
        .type           _ZN10layer_norm40ln_parallel_residual_bwd_finalize_kernelINS_22Kernel_traits_finalizeILj5120Ef13__nv_bfloat16fS2_fjLb0ELj1024ELj4ENS_18Kernel_traits_baseILj5120EfS2_fS2_fjLj1024EEEEELb0EEEvNS_9BwdParamsE,@function
        .size           _ZN10layer_norm40ln_parallel_residual_bwd_finalize_kernelINS_22Kernel_traits_finalizeILj5120Ef13__nv_bfloat16fS2_fjLb0ELj1024ELj4ENS_18Kernel_traits_baseILj5120EfS2_fS2_fjLj1024EEEEELb0EEEvNS_9BwdParamsE,(.L_x_3932 - _ZN10layer_norm40ln_parallel_residual_bwd_finalize_kernelINS_22Kernel_traits_finalizeILj5120Ef13__nv_bfloat16fS2_fjLb0ELj1024ELj4ENS_18Kernel_traits_baseILj5120EfS2_fS2_fjLj1024EEEEELb0EEEvNS_9BwdParamsE)
        .other          _ZN10layer_norm40ln_parallel_residual_bwd_finalize_kernelINS_22Kernel_traits_finalizeILj5120Ef13__nv_bfloat16fS2_fjLb0ELj1024ELj4ENS_18Kernel_traits_baseILj5120EfS2_fS2_fjLj1024EEEEELb0EEEvNS_9BwdParamsE,@"STO_CUDA_ENTRY STV_DEFAULT"
_ZN10layer_norm40ln_parallel_residual_bwd_finalize_kernelINS_22Kernel_traits_finalizeILj5120Ef13__nv_bfloat16fS2_fjLb0ELj1024ELj4ENS_18Kernel_traits_baseILj5120EfS2_fS2_fjLj1024EEEEELb0EEEvNS_9BwdParamsE:
.text._ZN10layer_norm40ln_parallel_residual_bwd_finalize_kernelINS_22Kernel_traits_finalizeILj5120Ef13__nv_bfloat16fS2_fjLb0ELj1024ELj4ENS_18Kernel_traits_baseILj5120EfS2_fS2_fjLj1024EEEEELb0EEEvNS_9BwdParamsE:
        /* <DEDUP_REMOVED lines=22> */
.L_x_1862:
        /* <DEDUP_REMOVED lines=42> */
.L_x_1854:
        /* <DEDUP_REMOVED lines=62> */
.L_x_1853:
[----:B------:R-:W-:Y:S05]  /*07e0*/  BSYNC B1 ;  /* 0x0000000000017941 */ /* 0x000fea0003800000 */
.L_x_1852:
        /* <DEDUP_REMOVED lines=38> */
.L_x_1856:
[----:B------:R-:W-:Y:S05]  /*0a50*/  BSYNC B1 ;  /* 0x0000000000017941 */ /* 0x000fea0003800000 */
.L_x_1855:
        /* <DEDUP_REMOVED lines=20> */
.L_x_1857:
[----:B------:R-:W-:Y:S05]  /*0ba0*/  BSYNC B1 ;  /* 0x0000000000017941 */ /* 0x000fea0003800000 */
.L_x_1851:
[----:B------:R-:W-:Y:S05]  /*0bb0*/  BSYNC B0 ;  /* 0x0000000000007941 */ /* 0x000fea0003800000 */
.L_x_1850:
        /* <DEDUP_REMOVED lines=54> */
.L_x_1883:
        /* <DEDUP_REMOVED lines=10> */
.L_x_1858:
        /* <DEDUP_REMOVED lines=24> */
.L_x_1861:
[----:B------:R-:W-:Y:S05]  /*1140*/  BSYNC B0 ;  /* 0x0000000000007941 */ /* 0x000fea0003800000 */
.L_x_1860:
[C---:B------:R-:W-:Y:S02]  /*1150*/  ISETP.GT.U32.AND P1, PT, R4.reuse, -0x1401, PT ;  /* 0xffffebff0400780c */ /* 0x040fe40003f24070 */
[----:B------:R-:W-:Y:S02]  /*1160*/  IADD3 R4, R4, 0x1400, RZ ;  /* 0x0000140004047810 */ /* 0x000fe40007ffe0ff */
[----:B------:R-:W-:-:S09]  /*1170*/  IADD3 R5, R5, 0xa00, RZ ;  /* 0x00000a0005057810 */ /* 0x000fd20007ffe0ff */
[----:B------:R-:W-:Y:S05]  /*1180*/  @P1 BRA `(.L_x_1862) ;  /* 0xffffffec00f41947 */ /* 0x000fea000383ffff */
[----:B------:R-:W-:Y:S05]  /*1190*/  EXIT ;  /* 0x000000000000794d */ /* 0x000fea0003800000 */
.L_x_1859:
[----:B------:R-:W-:Y:S01]  /*11a0*/  HFMA2.MMA R14, -RZ, RZ, 0, 5.9604644775390625e-08 ;  /* 0x00000001ff0e7435 */ /* 0x000fe200000001ff */
[----:B----4-:R-:W-:Y:S02]  /*11b0*/  MOV R27, R10 ;  /* 0x0000000a001b7202 */ /* 0x010fe40000000f00 */
[----:B------:R-:W-:Y:S02]  /*11c0*/  MOV R13, 0x1f ;  /* 0x0000001f000d7802 */ /* 0x000fe40000000f00 */
[----:B------:R-:W-:-:S07]  /*11d0*/  MOV R12, 0xffffffff ;  /* 0xffffffff000c7802 */ /* 0x000fce0000000f00 */
[----:B0123--:R-:W-:Y:S05]  /*11e0*/  WARPSYNC.COLLECTIVE R12, `(.L_x_1863) ;  /* 0x000000000c087348 */ /* 0x00ffea0003c00000 */
[----:B------:R4:W0:Y:S02]  /*11f0*/  SHFL.BFLY P2, R17, R27, R14, R13 ;  /* 0x0c00000e1b117389 */ /* 0x000824000004000d */
[----:B01234-:R-:W-:Y:S01]  /*1200*/  ENDCOLLECTIVE ;  /* 0x000000000000791b */ /* 0x01ffe20003800000 */
.L_x_1863:
[----:B------:R-:W-:Y:S01]  /*1210*/  HFMA2.MMA R14, -RZ, RZ, 0, 1.1920928955078125e-07 ;  /* 0x00000002ff0e7435 */ /* 0x000fe200000001ff */
[----:B------:R-:W-:-:S05]  /*1220*/  FADD.FTZ R11, R10, R17 ;  /* 0x000000110a0b7221 */ /* 0x000fca0000010000 */
[----:B------:R-:W-:-:S07]  /*1230*/  MOV R27, R11 ;  /* 0x0000000b001b7202 */ /* 0x000fce0000000f00 */
[----:B------:R-:W-:Y:S05]  /*1240*/  WARPSYNC.COLLECTIVE R12, `(.L_x_1864) ;  /* 0x000000000c087348 */ /* 0x000fea0003c00000 */
[----:B------:R0:W1:Y:S02]  /*1250*/  SHFL.BFLY P2, R17, R27, R14, R13 ;  /* 0x0c00000e1b117389 */ /* 0x000064000004000d */
[----:B01----:R-:W-:Y:S01]  /*1260*/  ENDCOLLECTIVE ;  /* 0x000000000000791b */ /* 0x003fe20003800000 */
.L_x_1864:
[----:B------:R-:W-:Y:S01]  /*1270*/  HFMA2.MMA R14, -RZ, RZ, 0, 2.384185791015625e-07 ;  /* 0x00000004ff0e7435 */ /* 0x000fe200000001ff */
[----:B------:R-:W-:-:S05]  /*1280*/  FADD.FTZ R10, R11, R17 ;  /* 0x000000110b0a7221 */ /* 0x000fca0000010000 */
[----:B------:R-:W-:-:S07]  /*1290*/  MOV R27, R10 ;  /* 0x0000000a001b7202 */ /* 0x000fce0000000f00 */
[----:B------:R-:W-:Y:S05]  /*12a0*/  WARPSYNC.COLLECTIVE R12, `(.L_x_1865) ;  /* 0x000000000c087348 */ /* 0x000fea0003c00000 */
[----:B------:R0:W1:Y:S02]  /*12b0*/  SHFL.BFLY P2, R17, R27, R14, R13 ;  /* 0x0c00000e1b117389 */ /* 0x000064000004000d */
[----:B01----:R-:W-:Y:S01]  /*12c0*/  ENDCOLLECTIVE ;  /* 0x000000000000791b */ /* 0x003fe20003800000 */
.L_x_1865:
[----:B------:R-:W-:Y:S01]  /*12d0*/  HFMA2.MMA R14, -RZ, RZ, 0, 4.76837158203125e-07 ;  /* 0x00000008ff0e7435 */ /* 0x000fe200000001ff */
[----:B------:R-:W-:-:S05]  /*12e0*/  FADD.FTZ R19, R10, R17 ;  /* 0x000000110a137221 */ /* 0x000fca0000010000 */
[----:B------:R-:W-:-:S07]  /*12f0*/  MOV R27, R19 ;  /* 0x00000013001b7202 */ /* 0x000fce0000000f00 */
[----:B------:R-:W-:Y:S05]  /*1300*/  WARPSYNC.COLLECTIVE R12, `(.L_x_1866) ;  /* 0x000000000c087348 */ /* 0x000fea0003c00000 */
[----:B------:R0:W1:Y:S02]  /*1310*/  SHFL.BFLY P2, R17, R27, R14, R13 ;  /* 0x0c00000e1b117389 */ /* 0x000064000004000d */
[----:B01----:R-:W-:Y:S01]  /*1320*/  ENDCOLLECTIVE ;  /* 0x000000000000791b */ /* 0x003fe20003800000 */
.L_x_1866:
[----:B------:R-:W-:Y:S01]  /*1330*/  HFMA2.MMA R14, -RZ, RZ, 0, 9.5367431640625e-07 ;  /* 0x00000010ff0e7435 */ /* 0x000fe200000001ff */
[----:B------:R-:W-:-:S05]  /*1340*/  FADD.FTZ R11, R19, R17 ;  /* 0x00000011130b7221 */ /* 0x000fca0000010000 */
[----:B------:R-:W-:-:S07]  /*1350*/  MOV R27, R11 ;  /* 0x0000000b001b7202 */ /* 0x000fce0000000f00 */
[----:B------:R-:W-:Y:S05]  /*1360*/  WARPSYNC.COLLECTIVE R12, `(.L_x_1867) ;  /* 0x000000000c087348 */ /* 0x000fea0003c00000 */
[----:B------:R0:W1:Y:S02]  /*1370*/  SHFL.BFLY P2, R17, R27, R14, R13 ;  /* 0x0c00000e1b117389 */ /* 0x000064000004000d */
[----:B01----:R-:W-:Y:S01]  /*1380*/  ENDCOLLECTIVE ;  /* 0x000000000000791b */ /* 0x003fe20003800000 */
.L_x_1867:
[----:B------:R-:W-:Y:S01]  /*1390*/  HFMA2.MMA R14, -RZ, RZ, 0, 5.9604644775390625e-08 ;  /* 0x00000001ff0e7435 */ /* 0x000fe200000001ff */
[----:B------:R-:W-:Y:S01]  /*13a0*/  IMAD.MOV.U32 R27, RZ, RZ, R15 ;  /* 0x000000ffff1b7224 */ /* 0x000fe200078e000f */
[----:B------:R-:W-:-:S09]  /*13b0*/  MOV R10, R17 ;  /* 0x00000011000a7202 */ /* 0x000fd20000000f00 */
[----:B------:R-:W-:Y:S05]  /*13c0*/  WARPSYNC.COLLECTIVE R12, `(.L_x_1868) ;  /* 0x000000000c087348 */ /* 0x000fea0003c00000 */
[----:B------:R0:W1:Y:S02]  /*13d0*/  SHFL.BFLY P2, R17, R27, R14, R13 ;  /* 0x0c00000e1b117389 */ /* 0x000064000004000d */
[----:B01----:R-:W-:Y:S01]  /*13e0*/  ENDCOLLECTIVE ;  /* 0x000000000000791b */ /* 0x003fe20003800000 */
.L_x_1868:
[----:B------:R-:W-:Y:S01]  /*13f0*/  HFMA2.MMA R14, -RZ, RZ, 0, 1.1920928955078125e-07 ;  /* 0x00000002ff0e7435 */ /* 0x000fe200000001ff */
[----:B------:R-:W-:-:S05]  /*1400*/  MOV R16, R17 ;  /* 0x0000001100107202 */ /* 0x000fca0000000f00 */
[----:B------:R-:W-:-:S05]  /*1410*/  FADD.FTZ R16, R15, R16 ;  /* 0x000000100f107221 */ /* 0x000fca0000010000 */
[----:B------:R-:W-:-:S07]  /*1420*/  MOV R27, R16 ;  /* 0x00000010001b7202 */ /* 0x000fce0000000f00 */
[----:B------:R-:W-:Y:S05]  /*1430*/  WARPSYNC.COLLECTIVE R12, `(.L_x_1869) ;  /* 0x000000000c087348 */ /* 0x000fea0003c00000 */
[----:B------:R0:W1:Y:S02]  /*1440*/  SHFL.BFLY P2, R17, R27, R14, R13 ;  /* 0x0c00000e1b117389 */ /* 0x000064000004000d */
[----:B01----:R-:W-:Y:S01]  /*1450*/  ENDCOLLECTIVE ;  /* 0x000000000000791b */ /* 0x003fe20003800000 */
.L_x_1869:
[----:B------:R-:W-:Y:S01]  /*1460*/  HFMA2.MMA R14, -RZ, RZ, 0, 2.384185791015625e-07 ;  /* 0x00000004ff0e7435 */ /* 0x000fe200000001ff */
[----:B------:R-:W-:-:S05]  /*1470*/  MOV R19, R17 ;  /* 0x0000001100137202 */ /* 0x000fca0000000f00 */
[----:B------:R-:W-:-:S05]  /*1480*/  FADD.FTZ R15, R16, R19 ;  /* 0x00000013100f7221 */ /* 0x000fca0000010000 */
[----:B------:R-:W-:-:S07]  /*1490*/  MOV R27, R15 ;  /* 0x0000000f001b7202 */ /* 0x000fce0000000f00 */
[----:B------:R-:W-:Y:S05]  /*14a0*/  WARPSYNC.COLLECTIVE R12, `(.L_x_1870) ;  /* 0x000000000c087348 */ /* 0x000fea0003c00000 */
[----:B------:R0:W1:Y:S02]  /*14b0*/  SHFL.BFLY P2, R17, R27, R14, R13 ;  /* 0x0c00000e1b117389 */ /* 0x000064000004000d */
[----:B01----:R-:W-:Y:S01]  /*14c0*/  ENDCOLLECTIVE ;  /* 0x000000000000791b */ /* 0x003fe20003800000 */
.L_x_1870:
[----:B------:R-:W-:Y:S01]  /*14d0*/  HFMA2.MMA R14, -RZ, RZ, 0, 4.76837158203125e-07 ;  /* 0x00000008ff0e7435 */ /* 0x000fe200000001ff */
[----:B------:R-:W-:-:S05]  /*14e0*/  MOV R18, R17 ;  /* 0x0000001100127202 */ /* 0x000fca0000000f00 */
[----:B------:R-:W-:-:S05]  /*14f0*/  FADD.FTZ R20, R15, R18 ;  /* 0x000000120f147221 */ /* 0x000fca0000010000 */
[----:B------:R-:W-:-:S07]  /*1500*/  MOV R27, R20 ;  /* 0x00000014001b7202 */ /* 0x000fce0000000f00 */
[----:B------:R-:W-:Y:S05]  /*1510*/  WARPSYNC.COLLECTIVE R12, `(.L_x_1871) ;  /* 0x000000000c087348 */ /* 0x000fea0003c00000 */
[----:B------:R0:W1:Y:S02]  /*1520*/  SHFL.BFLY P2, R17, R27, R14, R13 ;  /* 0x0c00000e1b117389 */ /* 0x000064000004000d */
[----:B01----:R-:W-:Y:S01]  /*1530*/  ENDCOLLECTIVE ;  /* 0x000000000000791b */ /* 0x003fe20003800000 */
.L_x_1871:
[----:B------:R-:W-:Y:S01]  /*1540*/  HFMA2.MMA R14, -RZ, RZ, 0, 9.5367431640625e-07 ;  /* 0x00000010ff0e7435 */ /* 0x000fe200000001ff */
[----:B------:R-:W-:-:S05]  /*1550*/  MOV R21, R17 ;  /* 0x0000001100157202 */ /* 0x000fca0000000f00 */
[----:B------:R-:W-:-:S05]  /*1560*/  FADD.FTZ R16, R20, R21 ;  /* 0x0000001514107221 */ /* 0x000fca0000010000 */
[----:B------:R-:W-:-:S07]  /*1570*/  MOV R27, R16 ;  /* 0x00000010001b7202 */ /* 0x000fce0000000f00 */
[----:B------:R-:W-:Y:S05]  /*1580*/  WARPSYNC.COLLECTIVE R12, `(.L_x_1872) ;  /* 0x000000000c087348 */ /* 0x000fea0003c00000 */
[----:B------:R0:W1:Y:S02]  /*1590*/  SHFL.BFLY P2, R17, R27, R14, R13 ;  /* 0x0c00000e1b117389 */ /* 0x000064000004000d */
[----:B01----:R-:W-:Y:S01]  /*15a0*/  ENDCOLLECTIVE ;  /* 0x000000000000791b */ /* 0x003fe20003800000 */
.L_x_1872:
[----:B------:R-:W-:Y:S01]  /*15b0*/  HFMA2.MMA R14, -RZ, RZ, 0, 5.9604644775390625e-08 ;  /* 0x00000001ff0e7435 */ /* 0x000fe200000001ff */
[----:B------:R-:W-:Y:S02]  /*15c0*/  MOV R27, R9 ;  /* 0x00000009001b7202 */ /* 0x000fe40000000f00 */
[----:B------:R-:W-:-:S08]  /*15d0*/  MOV R15, R17 ;  /* 0x00000011000f7202 */ /* 0x000fd00000000f00 */
[----:B------:R-:W-:Y:S05]  /*15e0*/  WARPSYNC.COLLECTIVE R12, `(.L_x_1873) ;  /* 0x000000000c087348 */ /* 0x000fea0003c00000 */
[----:B------:R0:W1:Y:S02]  /*15f0*/  SHFL.BFLY P2, R17, R27, R14, R13 ;  /* 0x0c00000e1b117389 */ /* 0x000064000004000d */
[----:B01----:R-:W-:Y:S01]  /*1600*/  ENDCOLLECTIVE ;  /* 0x000000000000791b */ /* 0x003fe20003800000 */
.L_x_1873:
[----:B------:R-:W-:Y:S01]  /*1610*/  HFMA2.MMA R14, -RZ, RZ, 0, 1.1920928955078125e-07 ;  /* 0x00000002ff0e7435 */ /* 0x000fe200000001ff */
[----:B------:R-:W-:-:S05]  /*1620*/  MOV R18, R17 ;  /* 0x0000001100127202 */ /* 0x000fca0000000f00 */
[----:B------:R-:W-:-:S05]  /*1630*/  FADD.FTZ R20, R9, R18 ;  /* 0x0000001209147221 */ /* 0x000fca0000010000 */
[----:B------:R-:W-:-:S07]  /*1640*/  MOV R27, R20 ;  /* 0x00000014001b7202 */ /* 0x000fce0000000f00 */
[----:B------:R-:W-:Y:S05]  /*1650*/  WARPSYNC.COLLECTIVE R12, `(.L_x_1874) ;  /* 0x000000000c087348 */ /* 0x000fea0003c00000 */
[----:B------:R0:W1:Y:S02]  /*1660*/  SHFL.BFLY P2, R17, R27, R14, R13 ;  /* 0x0c00000e1b117389 */ /* 0x000064000004000d */
[----:B01----:R-:W-:Y:S01]  /*1670*/  ENDCOLLECTIVE ;  /* 0x000000000000791b */ /* 0x003fe20003800000 */
.L_x_1874:
[----:B------:R-:W-:Y:S01]  /*1680*/  IMAD.MOV.U32 R14, RZ, RZ, 0x4 ;  /* 0x00000004ff0e7424 */ /* 0x000fe200078e00ff */
[----:B------:R-:W-:-:S05]  /*1690*/  MOV R21, R17 ;  /* 0x0000001100157202 */ /* 0x000fca0000000f00 */
[----:B------:R-:W-:-:S05]  /*16a0*/  FADD.FTZ R9, R20, R21 ;  /* 0x0000001514097221 */ /* 0x000fca0000010000 */
[----:B------:R-:W-:-:S07]  /*16b0*/  MOV R27, R9 ;  /* 0x00000009001b7202 */ /* 0x000fce0000000f00 */
[----:B------:R-:W-:Y:S05]  /*16c0*/  WARPSYNC.COLLECTIVE R12, `(.L_x_1875) ;  /* 0x000000000c087348 */ /* 0x000fea0003c00000 */
[----:B------:R0:W1:Y:S02]  /*16d0*/  SHFL.BFLY P2, R17, R27, R14, R13 ;  /* 0x0c00000e1b117389 */ /* 0x000064000004000d */
[----:B01----:R-:W-:Y:S01]  /*16e0*/  ENDCOLLECTIVE ;  /* 0x000000000000791b */ /* 0x003fe20003800000 */
.L_x_1875:
[----:B------:R-:W-:Y:S01]  /*16f0*/  HFMA2.MMA R14, -RZ, RZ, 0, 4.76837158203125e-07 ;  /* 0x00000008ff0e7435 */ /* 0x000fe200000001ff */
[----:B------:R-:W-:-:S05]  /*1700*/  MOV R22, R17 ;  /* 0x0000001100167202 */ /* 0x000fca0000000f00 */
[----:B------:R-:W-:-:S05]  /*1710*/  FADD.FTZ R22, R9, R22 ;  /* 0x0000001609167221 */ /* 0x000fca0000010000 */
[----:B------:R-:W-:-:S07]  /*1720*/  MOV R27, R22 ;  /* 0x00000016001b7202 */ /* 0x000fce0000000f00 */
[----:B------:R-:W-:Y:S05]  /*1730*/  WARPSYNC.COLLECTIVE R12, `(.L_x_1876) ;  /* 0x000000000c087348 */ /* 0x000fea0003c00000 */
[----:B------:R0:W1:Y:S02]  /*1740*/  SHFL.BFLY P2, R17, R27, R14, R13 ;  /* 0x0c00000e1b117389 */ /* 0x000064000004000d */
[----:B01----:R-:W-:Y:S01]  /*1750*/  ENDCOLLECTIVE ;  /* 0x000000000000791b */ /* 0x003fe20003800000 */
.L_x_1876:
[----:B------:R-:W-:Y:S01]  /*1760*/  HFMA2.MMA R14, -RZ, RZ, 0, 9.5367431640625e-07 ;  /* 0x00000010ff0e7435 */ /* 0x000fe200000001ff */
[----:B------:R-:W-:-:S05]  /*1770*/  MOV R23, R17 ;  /* 0x0000001100177202 */ /* 0x000fca0000000f00 */
[----:B------:R-:W-:-:S05]  /*1780*/  FADD.FTZ R18, R22, R23 ;  /* 0x0000001716127221 */ /* 0x000fca0000010000 */
[----:B------:R-:W-:-:S07]  /*1790*/  MOV R27, R18 ;  /* 0x00000012001b7202 */ /* 0x000fce0000000f00 */
[----:B------:R-:W-:Y:S05]  /*17a0*/  WARPSYNC.COLLECTIVE R12, `(.L_x_1877) ;  /* 0x000000000c087348 */ /* 0x000fea0003c00000 */
[----:B------:R0:W1:Y:S02]  /*17b0*/  SHFL.BFLY P2, R17, R27, R14, R13 ;  /* 0x0c00000e1b117389 */ /* 0x000064000004000d */
[----:B01----:R-:W-:Y:S01]  /*17c0*/  ENDCOLLECTIVE ;  /* 0x000000000000791b */ /* 0x003fe20003800000 */
.L_x_1877:
[----:B------:R-:W-:Y:S01]  /*17d0*/  HFMA2.MMA R14, -RZ, RZ, 0, 5.9604644775390625e-08 ;  /* 0x00000001ff0e7435 */ /* 0x000fe200000001ff */
[----:B------:R-:W-:Y:S02]  /*17e0*/  MOV R27, R8 ;  /* 0x00000008001b7202 */ /* 0x000fe40000000f00 */
[----:B------:R-:W-:-:S08]  /*17f0*/  MOV R9, R17 ;  /* 0x0000001100097202 */ /* 0x000fd00000000f00 */
[----:B------:R-:W-:Y:S05]  /*1800*/  WARPSYNC.COLLECTIVE R12, `(.L_x_1878) ;  /* 0x000000000c087348 */ /* 0x000fea0003c00000 */
[----:B------:R0:W1:Y:S02]  /*1810*/  SHFL.BFLY P2, R17, R27, R14, R13 ;  /* 0x0c00000e1b117389 */ /* 0x000064000004000d */
[----:B01----:R-:W-:Y:S01]  /*1820*/  ENDCOLLECTIVE ;  /* 0x000000000000791b */ /* 0x003fe20003800000 */
.L_x_1878:
[----:B------:R-:W-:Y:S01]  /*1830*/  HFMA2.MMA R14, -RZ, RZ, 0, 1.1920928955078125e-07 ;  /* 0x00000002ff0e7435 */ /* 0x000fe200000001ff */
[----:B------:R-:W-:-:S05]  /*1840*/  MOV R19, R17 ;  /* 0x0000001100137202 */ /* 0x000fca0000000f00 */
[----:B------:R-:W-:-:S05]  /*1850*/  FADD.FTZ R23, R8, R19 ;  /* 0x0000001308177221 */ /* 0x000fca0000010000 */
[----:B------:R-:W-:-:S07]  /*1860*/  MOV R27, R23 ;  /* 0x00000017001b7202 */ /* 0x000fce0000000f00 */
[----:B------:R-:W-:Y:S05]  /*1870*/  WARPSYNC.COLLECTIVE R12, `(.L_x_1879) ;  /* 0x000000000c087348 */ /* 0x000fea0003c00000 */
[----:B------:R0:W1:Y:S02]  /*1880*/  SHFL.BFLY P2, R17, R27, R14, R13 ;  /* 0x0c00000e1b117389 */ /* 0x000064000004000d */
[----:B01----:R-:W-:Y:S01]  /*1890*/  ENDCOLLECTIVE ;  /* 0x000000000000791b */ /* 0x003fe20003800000 */
.L_x_1879:
[----:B------:R-:W-:Y:S01]  /*18a0*/  HFMA2.MMA R14, -RZ, RZ, 0, 2.384185791015625e-07 ;  /* 0x00000004ff0e7435 */ /* 0x000fe200000001ff */
[----:B------:R-:W-:-:S05]  /*18b0*/  MOV R22, R17 ;  /* 0x0000001100167202 */ /* 0x000fca0000000f00 */
[----:B------:R-:W-:-:S05]  /*18c0*/  FADD.FTZ R8, R23, R22 ;  /* 0x0000001617087221 */ /* 0x000fca0000010000 */
[----:B------:R-:W-:-:S07]  /*18d0*/  MOV R27, R8 ;  /* 0x00000008001b7202 */ /* 0x000fce0000000f00 */
[----:B------:R-:W-:Y:S05]  /*18e0*/  WARPSYNC.COLLECTIVE R12, `(.L_x_1880) ;  /* 0x000000000c087348 */ /* 0x000fea0003c00000 */
[----:B------:R0:W1:Y:S02]  /*18f0*/  SHFL.BFLY P2, R17, R27, R14, R13 ;  /* 0x0c00000e1b117389 */ /* 0x000064000004000d */
[----:B01----:R-:W-:Y:S01]  /*1900*/  ENDCOLLECTIVE ;  /* 0x000000000000791b */ /* 0x003fe20003800000 */
.L_x_1880:
[----:B------:R-:W-:Y:S01]  /*1910*/  HFMA2.MMA R14, -RZ, RZ, 0, 4.76837158203125e-07 ;  /* 0x00000008ff0e7435 */ /* 0x000fe200000001ff */
[----:B------:R-:W-:-:S05]  /*1920*/  MOV R21, R17 ;  /* 0x0000001100157202 */ /* 0x000fca0000000f00 */
[----:B------:R-:W-:-:S05]  /*1930*/  FADD.FTZ R24, R8, R21 ;  /* 0x0000001508187221 */ /* 0x000fca0000010000 */
[----:B------:R-:W-:-:S07]  /*1940*/  MOV R27, R24 ;  /* 0x00000018001b7202 */ /* 0x000fce0000000f00 */
[----:B------:R-:W-:Y:S05]  /*1950*/  WARPSYNC.COLLECTIVE R12, `(.L_x_1881) ;  /* 0x000000000c087348 */ /* 0x000fea0003c00000 */
[----:B------:R0:W1:Y:S02]  /*1960*/  SHFL.BFLY P2, R17, R27, R14, R13 ;  /* 0x0c00000e1b117389 */ /* 0x000064000004000d */
[----:B01----:R-:W-:Y:S01]  /*1970*/  ENDCOLLECTIVE ;  /* 0x000000000000791b */ /* 0x003fe20003800000 */
.L_x_1881:
[----:B------:R-:W-:Y:S01]  /*1980*/  HFMA2.MMA R14, -RZ, RZ, 0, 9.5367431640625e-07 ;  /* 0x00000010ff0e7435 */ /* 0x000fe200000001ff */
[----:B------:R-:W-:-:S05]  /*1990*/  MOV R25, R17 ;  /* 0x0000001100197202 */ /* 0x000fca0000000f00 */
[----:B------:R-:W-:-:S05]  /*19a0*/  FADD.FTZ R25, R24, R25 ;  /* 0x0000001918197221 */ /* 0x000fca0000010000 */
[----:B------:R-:W-:-:S07]  /*19b0*/  MOV R27, R25 ;  /* 0x00000019001b7202 */ /* 0x000fce0000000f00 */
[----:B------:R-:W-:Y:S05]  /*19c0*/  WARPSYNC.COLLECTIVE R12, `(.L_x_1882) ;  /* 0x000000000c087348 */ /* 0x000fea0003c00000 */
[----:B------:R0:W1:Y:S02]  /*19d0*/  SHFL.BFLY P2, R17, R27, R14, R13 ;  /* 0x0c00000e1b117389 */ /* 0x000064000004000d */
[----:B01----:R-:W-:Y:S01]  /*19e0*/  ENDCOLLECTIVE ;  /* 0x000000000000791b */ /* 0x003fe20003800000 */
.L_x_1882:
[----:B------:R-:W-:Y:S05]  /*19f0*/  BRA `(.L_x_1883) ;  /* 0xfffffff400487947 */ /* 0x000fea000383ffff */
.L_x_1884:
        /* <DEDUP_REMOVED lines=16> */
.L_x_3932:


//--------------------- .text._ZN10layer_norm31ln_parallel_residual_bwd_kernelINS_13Kernel_traitsIf13__nv_bfloat16fS2_fjLj5120ELj1ELj1ELj8ELj8ENS_18Kernel_traits_baseILj5120EfS2_fS2_fjLj256EEEEELb1ELb1ELb0EEEvNS_9BwdParamsE --------------------------
	.section	.text._ZN10layer_norm31ln_parallel_residual_bwd_kernelINS_13Kernel_traitsIf13__nv_bfloat16fS2_fjLj5120ELj1ELj1ELj8ELj8ENS_18Kernel_traits_baseILj5120EfS2_fS2_fjLj256EEEEELb1ELb1ELb0EEEvNS_9BwdParamsE,"ax",@progbits
	.align	128
        .global         _ZN10layer_norm31ln_parallel_residual_bwd_kernelINS_13Kernel_traitsIf13__nv_bfloat16fS2_fjLj5120ELj1ELj1ELj8ELj8ENS_18Kernel_traits_baseILj5120EfS2_fS2_fjLj256EEEEELb1ELb1ELb0EEEvNS_9BwdParamsE
        .type           _ZN10layer_norm31ln_parallel_residual_bwd_kernelINS_13Kernel_traitsIf13__nv_bfloat16fS2_fjLj5120ELj1ELj1ELj8ELj8ENS_18Kernel_traits_baseILj5120EfS2_fS2_fjLj256EEEEELb1ELb1ELb0EEEvNS_9BwdParamsE,@function
        .size           _ZN10layer_norm31ln_parallel_residual_bwd_kernelINS_13Kernel_traitsIf13__nv_bfloat16fS2_fjLj5120ELj1ELj1ELj8ELj8ENS_18Kernel_traits_baseILj5120EfS2_fS2_fjLj256EEEEELb1ELb1ELb0EEEvNS_9BwdParamsE,(.L_x_3933 - _ZN10layer_norm31ln_parallel_residual_bwd_kernelINS_13Kernel_traitsIf13__nv_bfloat16fS2_fjLj5120ELj1ELj1ELj8ELj8ENS_18Kernel_traits_baseILj5120EfS2_fS2_fjLj256EEEEELb1ELb1ELb0EEEvNS_9BwdParamsE)
        .other          _ZN10layer_norm31ln_parallel_residual_bwd_kernelINS_13Kernel_traitsIf13__nv_bfloat16fS2_fjLj5120ELj1ELj1ELj8ELj8ENS_18Kernel_traits_baseILj5120EfS2_fS2_fjLj256EEEEELb1ELb1ELb0EEEvNS_9BwdParamsE,@"STO_CUDA_ENTRY STV_DEFAULT"
_ZN10layer_norm31ln_parallel_residual_bwd_kernelINS_13Kernel_traitsIf13__nv_bfloat16fS2_fjLj5120ELj1ELj1ELj8ELj8ENS_18Kernel_traits_baseILj5120EfS2_fS2_fjLj256EEEEELb1ELb1ELb0EEEvNS_9BwdParamsE:
.text._ZN10layer_norm31ln_parallel_residual_bwd_kernelINS_13Kernel_traitsIf13__nv_bfloat16fS2_fjLj5120ELj1ELj1ELj8ELj8ENS_18Kernel_traits_baseILj5120EfS2_fS2_fjLj256EEEEELb1ELb1ELb0EEEvNS_9BwdParamsE:
        /* <DEDUP_REMOVED lines=34> */
[----:B------:R0:W5:Y:S01]  /*0220*/  @P2 LDG.E.128 R76, desc[UR4][R2.64] ;  /* 0x00000004024c2981 */ /* 0x000162000c1e1d00 */
[C---:B-1----:R-:W-:Y:S01]  /*0230*/  @P3 IMAD.WIDE.U32 R6, R15.reuse, 0x10, R4 ;  /* 0x000000100f063825 */ /* 0x042fe200078e0004 */
[----:B------:R-:W-:Y:S01]  /*0240*/  @P3 IADD3 R15, R15, 0x100, RZ ;  /* 0x000001000f0f3810 */ /* 0x000fe20007ffe0ff */
[----:B------:R-:W1:Y:S03]  /*0250*/  @P0 LDC.64 R12, c[0x0][0x260] ;  /* 0x00009800ff0c0b82 */ /* 0x000e660000000a00 */
[----:B------:R0:W5:Y:S01]  /*0260*/  @P3 LDG.E.128 R72, desc[UR4][R6.64] ;  /* 0x0000000406483981 */ /* 0x000162000c1e1d00 */
[----:B--2---:R-:W-:-:S04]  /*0270*/  @P4 IMAD.WIDE.U32 R8, R15, 0x10, R8 ;  /* 0x000000100f084825 */ /* 0x004fc800078e0008 */
[----:B------:R-:W-:Y:S01]  /*0280*/  @P4 VIADD R15, R15, 0x100 ;  /* 0x000001000f0f4836 */ /* 0x000fe20000000000 */
[----:B------:R0:W5:Y:S03]  /*0290*/  @P4 LDG.E.128 R68, desc[UR4][R8.64] ;  /* 0x0000000408444981 */ /* 0x000166000c1e1d00 */
[----:B---3--:R-:W-:-:S04]  /*02a0*/  @P5 IMAD.WIDE.U32 R10, R15, 0x10, R10 ;  /* 0x000000100f0a5825 */ /* 0x008fc800078e000a */
[----:B------:R-:W-:Y:S01]  /*02b0*/  @P5 VIADD R15, R15, 0x100 ;  /* 0x000001000f0f5836 */ /* 0x000fe20000000000 */
[----:B------:R0:W5:Y:S03]  /*02c0*/  @P5 LDG.E.128 R64, desc[UR4][R10.64] ;  /* 0x000000040a405981 */ /* 0x000166000c1e1d00 */
        /* <DEDUP_REMOVED lines=26> */
[----:B------:R-:W-:Y:S01]  /*0470*/  HFMA2.MMA R92, -RZ, RZ, 0, 5.9604644775390625e-08 ;  /* 0x00000001ff5c7435 */ /* 0x000fe200000001ff */
[----:B------:R-:W-:-:S10]  /*0480*/  IMAD.MOV.U32 R57, RZ, RZ, RZ ;  /* 0x000000ffff397224 */ /* 0x000fd400078e00ff */
.L_x_1911:
[----:B--23--:R-:W1:Y:S08]  /*0490*/  LDC.64 R88, c[0x0][0x250] ;  /* 0x00009400ff587b82 */ /* 0x00ce700000000a00 */
        /* <DEDUP_REMOVED lines=40> */
[--C-:B------:R-:W-:Y:S01]  /*0720*/  FADD.FTZ R88, R88, -R103.reuse ;  /* 0x8000006758587221 */ /* 0x100fe20000010000 */
[--C-:B---3--:R-:W-:Y:S01]  /*0730*/  FADD.FTZ R98, R90, -R103.reuse ;  /* 0x800000675a627221 */ /* 0x108fe20000010000 */
[----:B------:R-:W-:Y:S01]  /*0740*/  FADD.FTZ R144, R91, -R103 ;  /* 0x800000675b907221 */ /* 0x000fe20000010000 */
[C---:B------:R-:W-:Y:S02]  /*0750*/  FMUL.FTZ R138, R119.reuse, R138 ;  /* 0x0000008a778a7220 */ /* 0x040fe40000410000 */
[----:B------:R-:W-:Y:S01]  /*0760*/  FMUL.FTZ R139, R119, R98 ;  /* 0x00000062778b7220 */ /* 0x000fe20000410000 */
[----:B----4-:R-:W-:Y:S01]  /*0770*/  IMAD.MOV.U32 R3, RZ, RZ, R100 ;  /* 0x000000ffff037224 */ /* 0x010fe200078e0064 */
[----:B------:R-:W-:-:S03]  /*0780*/  SHF.R.U64 R137, R100, 0x10, R101 ;  /* 0x0000001064897819 */ /* 0x000fc60000001265 */
[----:B------:R-:W-:Y:S01]  /*0790*/  IMAD.U32 R89, R3, 0x10000, RZ ;  /* 0x0001000003597824 */ /* 0x000fe200078e00ff */
[----:B------:R-:W-:Y:S01]  /*07a0*/  MOV R102, R101 ;  /* 0x0000006500667202 */ /* 0x000fe20000000f00 */
[----:B------:R-:W-:Y:S02]  /*07b0*/  IMAD.U32 R90, R137, 0x10000, RZ ;  /* 0x00010000895a7824 */ /* 0x000fe400078e00ff */
[----:B------:R-:W-:Y:S01]  /*07c0*/  FMUL.FTZ R3, R119, R88 ;  /* 0x0000005877037220 */ /* 0x000fe20000410000 */
[-C--:B------:R-:W-:Y:S01]  /*07d0*/  FMUL.FTZ R140, R76, R89.reuse ;  /* 0x000000594c8c7220 */ /* 0x080fe20000410000 */
[----:B------:R-:W-:Y:S01]  /*07e0*/  SHF.L.U32 R91, R102, 0x10, RZ ;  /* 0x00000010665b7819 */ /* 0x000fe200000006ff */
[----:B------:R-:W-:Y:S01]  /*07f0*/  FADD.FTZ R36, R36, R89 ;  /* 0x0000005924247221 */ /* 0x000fe20000010000 */
[----:B------:R-:W-:Y:S01]  /*0800*/  SHF.R.U32.HI R100, RZ, 0x10, R101 ;  /* 0x00000010ff647819 */ /* 0x000fe20000011665 */
[----:B------:R-:W-:Y:S01]  /*0810*/  FFMA.FTZ R56, R3, R89, R56 ;  /* 0x0000005903387223 */ /* 0x000fe20000010038 */
[----:B------:R-:W-:Y:S01]  /*0820*/  FMUL.FTZ R137, R77, R90 ;  /* 0x0000005a4d897220 */ /* 0x000fe20000410000 */
[----:B------:R-:W-:Y:S01]  /*0830*/  FADD.FTZ R88, RZ, R140 ;  /* 0x0000008cff587221 */ /* 0x000fe20000010000 */
[----:B------:R-:W-:Y:S01]  /*0840*/  FFMA.FTZ R89, R3, R140, RZ ;  /* 0x0000008c03597223 */ /* 0x000fe200000100ff */
[----:B------:R-:W-:Y:S01]  /*0850*/  FADD.FTZ R38, R38, R91 ;  /* 0x0000005b26267221 */ /* 0x000fe20000010000 */
[-C--:B------:R-:W-:Y:S01]  /*0860*/  FFMA.FTZ R58, R139, R91.reuse, R58 ;  /* 0x0000005b8b3a7223 */ /* 0x080fe2000001003a */
[----:B------:R-:W-:Y:S01]  /*0870*/  FMUL.FTZ R142, R78, R91 ;  /* 0x0000005b4e8e7220 */ /* 0x000fe20000410000 */
[----:B------:R-:W-:Y:S01]  /*0880*/  FADD.FTZ R91, R88, R137 ;  /* 0x00000089585b7221 */ /* 0x000fe20000010000 */
[----:B0-----:R-:W-:-:S02]  /*0890*/  IMAD.U32 R94, R100, 0x10000, RZ ;  /* 0x00010000645e7824 */ /* 0x001fc400078e00ff */
[C---:B------:R-:W-:Y:S01]  /*08a0*/  FFMA.FTZ R88, R138.reuse, R137, R89 ;  /* 0x000000898a587223 */ /* 0x040fe20000010059 */
[----:B------:R-:W-:Y:S01]  /*08b0*/  FADD.FTZ R37, R37, R90 ;  /* 0x0000005a25257221 */ /* 0x000fe20000010000 */
        /* <DEDUP_REMOVED lines=10> */
.L_x_1887:
[----:B------:R-:W-:Y:S05]  /*0960*/  BSYNC B0 ;  /* 0x0000000000007941 */ /* 0x000fea0003800000 */
.L_x_1886:
[----:B------:R-:W-:Y:S04]  /*0970*/  BSSY B0, `(.L_x_1888) ;  /* 0x000003f000007945 */ /* 0x000fe80003800000 */
[----:B------:R-:W-:Y:S05]  /*0980*/  @!P3 BRA `(.L_x_1889) ;  /* 0x0000000000f4b947 */ /* 0x000fea0003800000 */
[----:B------:R-:W1:Y:S01]  /*0990*/  LDC.64 R98, c[0x0][0x2b8] ;  /* 0x0000ae00ff627b82 */ /* 0x000e620000000a00 */
[----:B------:R-:W-:Y:S02]  /*09a0*/  ISETP.NE.U32.AND P0, PT, RZ, UR14, PT ;  /* 0x0000000eff007c0c */ /* 0x000fe4000bf05070 */
[C---:B------:R-:W-:Y:S02]  /*09b0*/  LEA R88, P1, R94.reuse, UR10, 0x4 ;  /* 0x0000000a5e587c11 */ /* 0x040fe4000f8220ff */
[----:B------:R-:W-:Y:S02]  /*09c0*/  ISETP.NE.AND.EX P0, PT, RZ, UR15, PT, P0 ;  /* 0x0000000fff007c0c */ /* 0x000fe4000bf05300 */
[----:B------:R-:W-:-:S06]  /*09d0*/  LEA.HI.X R89, R94, UR11, RZ, 0x4, P1 ;  /* 0x0000000b5e597c11 */ /* 0x000fcc00088f24ff */
[----:B------:R-:W2:Y:S05]  /*09e0*/  LDG.E.128 R88, desc[UR4][R88.64] ;  /* 0x0000000458587981 */ /* 0x000eaa000c1e1d00 */
[----:B------:R-:W3:Y:S01]  /*09f0*/  @P0 LDC.64 R148, c[0x0][0x248] ;  /* 0x00009200ff940b82 */ /* 0x000ee20000000a00 */
[----:B-1----:R-:W-:-:S05]  /*0a00*/  IMAD.WIDE.U32 R98, R94, 0x8, R98 ;  /* 0x000000085e627825 */ /* 0x002fca00078e0062 */
[----:B------:R1:W4:Y:S01]  /*0a10*/  LDG.E.64 R146, desc[UR4][R98.64] ;  /* 0x0000000462927981 */ /* 0x000322000c1e1b00 */
[C---:B------:R-:W-:Y:S02]  /*0a20*/  SHF.L.U32 R103, R94.reuse, 0x2, RZ ;  /* 0x000000025e677819 */ /* 0x040fe400000006ff */
[----:B------:R-:W-:Y:S02]  /*0a30*/  SHF.L.U64.HI R120, R94, 0x2, RZ ;  /* 0x000000025e787819 */ /* 0x000fe400000102ff */
[----:B------:R-:W-:-:S04]  /*0a40*/  IADD3 R100, P1, R103, UR12, RZ ;  /* 0x0000000c67647c10 */ /* 0x000fc8000ff3e0ff */
[----:B------:R-:W-:Y:S02]  /*0a50*/  IADD3.X R101, R120, UR13, RZ, P1, !PT ;  /* 0x0000000d78657c10 */ /* 0x000fe40008ffe4ff */
[----:B---3--:R-:W-:-:S05]  /*0a60*/  @P0 IADD3 R102, P1, R103, R148, RZ ;  /* 0x0000009467660210 */ /* 0x008fca0007f3e0ff */
        /* <DEDUP_REMOVED lines=10> */
[----:B------:R-:W-:-:S04]  /*0b10*/  VIADD R94, R94, 0x100 ;  /* 0x000001005e5e7836 */ /* 0x000fc80000000000 */
[C---:B--2---:R-:W-:Y:S01]  /*0b20*/  FADD.FTZ R102, -R152.reuse, R90 ;  /* 0x0000005a98667221 */ /* 0x044fe20000010100 */
[----:B------:R-:W-:Y:S01]  /*0b30*/  FADD.FTZ R88, -R152, R88 ;  /* 0x0000005898587221 */ /* 0x000fe20000010100 */
[----:B----4-:R-:W-:Y:S01]  /*0b40*/  IMAD.MOV.U32 R97, RZ, RZ, R146 ;  /* 0x000000ffff617224 */ /* 0x010fe200078e0092 */
[--C-:B------:R-:W-:Y:S02]  /*0b50*/  SHF.R.U64 R148, R146, 0x10, R147.reuse ;  /* 0x0000001092947819 */ /* 0x100fe40000001293 */
[----:B------:R-:W-:Y:S01]  /*0b60*/  SHF.R.U32.HI R145, RZ, 0x10, R147 ;  /* 0x00000010ff917819 */ /* 0x000fe20000011693 */
[----:B------:R-:W-:Y:S01]  /*0b70*/  IMAD.U32 R97, R97, 0x10000, RZ ;  /* 0x0001000061617824 */ /* 0x000fe200078e00ff */
[----:B------:R-:W-:Y:S01]  /*0b80*/  MOV R143, R147 ;  /* 0x00000093008f7202 */ /* 0x000fe20000000f00 */
[----:B------:R-:W-:Y:S01]  /*0b90*/  FADD.FTZ R146, -R152, R89 ;  /* 0x0000005998927221 */ /* 0x000fe20000010100 */
[----:B------:R-:W-:Y:S02]  /*0ba0*/  IMAD.U32 R90, R148, 0x10000, RZ ;  /* 0x00010000945a7824 */ /* 0x000fe400078e00ff */
[----:B------:R-:W-:Y:S01]  /*0bb0*/  FMUL.FTZ R148, R72, R97 ;  /* 0x0000006148947220 */ /* 0x000fe20000410000 */
[----:B------:R-:W-:Y:S01]  /*0bc0*/  SHF.L.U32 R89, R143, 0x10, RZ ;  /* 0x000000108f597819 */ /* 0x000fe200000006ff */
[----:B0-----:R-:W-:-:S02]  /*0bd0*/  IMAD.U32 R98, R145, 0x10000, RZ ;  /* 0x0001000091627824 */ /* 0x001fc400078e00ff */
[C---:B------:R-:W-:Y:S01]  /*0be0*/  FMUL.FTZ R145, R119.reuse, R102 ;  /* 0x0000006677917220 */ /* 0x040fe20000410000 */
[----:B------:R-:W-:Y:S01]  /*0bf0*/  FMUL.FTZ R143, R119, R88 ;  /* 0x00000058778f7220 */ /* 0x000fe20000410000 */
[----:B------:R-:W-:Y:S01]  /*0c00*/  FMUL.FTZ R147, R73, R90 ;  /* 0x0000005a49937220 */ /* 0x000fe20000410000 */
[----:B------:R-:W-:Y:S01]  /*0c10*/  FADD.FTZ R34, R34, R89 ;  /* 0x0000005922227221 */ /* 0x000fe20000010000 */
[-C--:B------:R-:W-:Y:S01]  /*0c20*/  FFMA.FTZ R54, R145, R89.reuse, R54 ;  /* 0x0000005991367223 */ /* 0x080fe20000010036 */
[----:B------:R-:W-:Y:S01]  /*0c30*/  FMUL.FTZ R150, R74, R89 ;  /* 0x000000594a967220 */ /* 0x000fe20000410000 */
[----:B------:R-:W-:Y:S01]  /*0c40*/  FADD.FTZ R88, R95, R148 ;  /* 0x000000945f587221 */ /* 0x000fe20000010000 */
[----:B------:R-:W-:Y:S01]  /*0c50*/  FMUL.FTZ R146, R119, R146 ;  /* 0x0000009277927220 */ /* 0x000fe20000410000 */
[----:B------:R-:W-:Y:S01]  /*0c60*/  FFMA.FTZ R89, R143, R148, R96 ;  /* 0x000000948f597223 */ /* 0x000fe20000010060 */
[----:B------:R-:W-:Y:S01]  /*0c70*/  FADD.FTZ R152, -R152, R91 ;  /* 0x0000005b98987221 */ /* 0x000fe20000010100 */
[----:B------:R-:W-:-:S02]  /*0c80*/  FADD.FTZ R91, R88, R147 ;  /* 0x00000093585b7221 */ /* 0x000fc40000010000 */
[C---:B------:R-:W-:Y:S01]  /*0c90*/  FFMA.FTZ R88, R146.reuse, R147, R89 ;  /* 0x0000009392587223 */ /* 0x040fe20000010059 */
        /* <DEDUP_REMOVED lines=12> */
.L_x_1889:
[----:B------:R-:W-:Y:S05]  /*0d60*/  BSYNC B0 ;  /* 0x0000000000007941 */ /* 0x000fea0003800000 */
.L_x_1888:
        /* <DEDUP_REMOVED lines=29> */
[----:B------:R-:W-:Y:S02]  /*0f40*/  MOV R121, R123 ;  /* 0x0000007b00797202 */ /* 0x000fe40000000f00 */
[----:B------:R-:W-:Y:S01]  /*0f50*/  SHF.R.U32.HI R123, RZ, 0x10, R123 ;  /* 0x00000010ff7b7819 */ /* 0x000fe2000001167b */
[----:B----4-:R-:W-:Y:S01]  /*0f60*/  FADD.FTZ R102, -R128, R90 ;  /* 0x0000005a80667221 */ /* 0x010fe20000010100 */
[----:B------:R-:W-:-:S02]  /*0f70*/  IMAD.U32 R97, R97, 0x10000, RZ ;  /* 0x0001000061617824 */ /* 0x000fc400078e00ff */
[C---:B------:R-:W-:Y:S01]  /*0f80*/  FADD.FTZ R88, -R128.reuse, R88 ;  /* 0x0000005880587221 */ /* 0x040fe20000010100 */
[----:B------:R-:W-:Y:S01]  /*0f90*/  FADD.FTZ R122, -R128, R89 ;  /* 0x00000059807a7221 */ /* 0x000fe20000010100 */
[----:B------:R-:W-:Y:S01]  /*0fa0*/  IMAD.U32 R90, R124, 0x10000, RZ ;  /* 0x000100007c5a7824 */ /* 0x000fe200078e00ff */
[----:B------:R-:W-:Y:S01]  /*0fb0*/  SHF.L.U32 R89, R121, 0x10, RZ ;  /* 0x0000001079597819 */ /* 0x000fe200000006ff */
[----:B0-----:R-:W-:Y:S02]  /*0fc0*/  IMAD.U32 R98, R123, 0x10000, RZ ;  /* 0x000100007b627824 */ /* 0x001fe400078e00ff */
[----:B------:R-:W-:Y:S01]  /*0fd0*/  FMUL.FTZ R124, R68, R97 ;  /* 0x00000061447c7220 */ /* 0x000fe20000410000 */
        /* <DEDUP_REMOVED lines=24> */
.L_x_1891:
[----:B------:R-:W-:Y:S05]  /*1160*/  BSYNC B0 ;  /* 0x0000000000007941 */ /* 0x000fea0003800000 */
.L_x_1890:
[----:B------:R-:W-:Y:S04]  /*1170*/  BSSY B0, `(.L_x_1892) ;  /* 0x000003f000007945 */ /* 0x000fe80003800000 */
[----:B------:R-:W-:Y:S05]  /*1180*/  @!P5 BRA `(.L_x_1893) ;  /* 0x0000000000f4d947 */ /* 0x000fea0003800000 */
[----:B------:R-:W1:Y:S01]  /*1190*/  LDC.64 R88, c[0x0][0x2b8] ;  /* 0x0000ae00ff587b82 */ /* 0x000e620000000a00 */
[C---:B------:R-:W-:Y:S02]  /*11a0*/  SHF.L.U32 R103, R94.reuse, 0x2, RZ ;  /* 0x000000025e677819 */ /* 0x040fe400000006ff */
[----:B------:R-:W-:Y:S02]  /*11b0*/  ISETP.NE.U32.AND P0, PT, RZ, UR14, PT ;  /* 0x0000000eff007c0c */ /* 0x000fe4000bf05070 */
        /* <DEDUP_REMOVED lines=58> */
.L_x_1893:
[----:B------:R-:W-:Y:S05]  /*1560*/  BSYNC B0 ;  /* 0x0000000000007941 */ /* 0x000fea0003800000 */
.L_x_1892:
        /* <DEDUP_REMOVED lines=27> */
[----:B--2---:R-:W-:-:S04]  /*1720*/  FADD.FTZ R158, -R160, R90 ;  /* 0x0000005aa09e7221 */ /* 0x004fc80000010100 */
[----:B---3--:R-:W-:Y:S01]  /*1730*/  FMUL.FTZ R155, R119, R158 ;  /* 0x0000009e779b7220 */ /* 0x008fe20000410000 */
[----:B----4-:R-:W-:Y:S01]  /*1740*/  IMAD.MOV.U32 R93, RZ, RZ, R98 ;  /* 0x000000ffff5d7224 */ /* 0x010fe200078e0062 */
[----:B------:R-:W-:Y:S01]  /*1750*/  SHF.R.U64 R151, R98, 0x10, R99 ;  /* 0x0000001062977819 */ /* 0x000fe20000001263 */
[C---:B------:R-:W-:Y:S02]  /*1760*/  FADD.FTZ R98, -R160.reuse, R88 ;  /* 0x00000058a0627221 */ /* 0x040fe40000010100 */
[----:B------:R-:W-:Y:S01]  /*1770*/  IMAD.U32 R93, R93, 0x10000, RZ ;  /* 0x000100005d5d7824 */ /* 0x000fe200078e00ff */
[----:B------:R-:W-:Y:S01]  /*1780*/  MOV R94, R99 ;  /* 0x00000063005e7202 */ /* 0x000fe20000000f00 */
[----:B------:R-:W-:Y:S01]  /*1790*/  FADD.FTZ R88, -R160, R89 ;  /* 0x00000059a0587221 */ /* 0x000fe20000010100 */
[----:B------:R-:W-:Y:S02]  /*17a0*/  IMAD.U32 R90, R151, 0x10000, RZ ;  /* 0x00010000975a7824 */ /* 0x000fe400078e00ff */
[----:B------:R-:W-:Y:S01]  /*17b0*/  FMUL.FTZ R156, R60, R93 ;  /* 0x0000005d3c9c7220 */ /* 0x000fe20000410000 */
[----:B------:R-:W-:Y:S01]  /*17c0*/  FADD.FTZ R160, -R160, R91 ;  /* 0x0000005ba0a07221 */ /* 0x000fe20000010100 */
[C---:B------:R-:W-:Y:S01]  /*17d0*/  FMUL.FTZ R151, R119.reuse, R98 ;  /* 0x0000006277977220 */ /* 0x040fe20000410000 */
[----:B------:R-:W-:Y:S01]  /*17e0*/  SHF.L.U32 R91, R94, 0x10, RZ ;  /* 0x000000105e5b7819 */ /* 0x000fe200000006ff */
[----:B------:R-:W-:Y:S01]  /*17f0*/  FMUL.FTZ R154, R119, R88 ;  /* 0x00000058779a7220 */ /* 0x000fe20000410000 */
[----:B------:R-:W-:Y:S01]  /*1800*/  SHF.R.U32.HI R97, RZ, 0x10, R99 ;  /* 0x00000010ff617819 */ /* 0x000fe20000011663 */
[----:B------:R-:W-:Y:S01]  /*1810*/  FMUL.FTZ R153, R61, R90 ;  /* 0x0000005a3d997220 */ /* 0x000fe20000410000 */
[----:B------:R-:W-:Y:S01]  /*1820*/  FADD.FTZ R88, R95, R156 ;  /* 0x0000009c5f587221 */ /* 0x000fe20000010000 */
[----:B------:R-:W-:Y:S01]  /*1830*/  FFMA.FTZ R89, R151, R156, R96 ;  /* 0x0000009c97597223 */ /* 0x000fe20000010060 */
[----:B------:R-:W-:Y:S01]  /*1840*/  FADD.FTZ R22, R22, R91 ;  /* 0x0000005b16167221 */ /* 0x000fe20000010000 */
[-C--:B------:R-:W-:Y:S01]  /*1850*/  FFMA.FTZ R42, R155, R91.reuse, R42 ;  /* 0x0000005b9b2a7223 */ /* 0x080fe2000001002a */
[----:B------:R-:W-:Y:S01]  /*1860*/  FMUL.FTZ R158, R62, R91 ;  /* 0x0000005b3e9e7220 */ /* 0x000fe20000410000 */
[----:B------:R-:W-:Y:S01]  /*1870*/  FADD.FTZ R91, R88, R153 ;  /* 0x00000099585b7221 */ /* 0x000fe20000010000 */
[----:B------:R-:W-:-:S02]  /*1880*/  IMAD.U32 R94, R97, 0x10000, RZ ;  /* 0x00010000615e7824 */ /* 0x000fc400078e00ff */
        /* <DEDUP_REMOVED lines=13> */
.L_x_1895:
[----:B------:R-:W-:Y:S05]  /*1960*/  BSYNC B0 ;  /* 0x0000000000007941 */ /* 0x000fea0003800000 */
.L_x_1894:
        /* <DEDUP_REMOVED lines=25> */
.L_x_1922:
        /* <DEDUP_REMOVED lines=46> */
[----:B------:R-:W-:Y:S01]  /*1de0*/  FMUL.FTZ R93, R119, R90 ;  /* 0x0000005a775d7220 */ /* 0x000fe20000410000 */
[----:B------:R-:W-:Y:S01]  /*1df0*/  FFMA.FTZ R90, R138, R88, R89 ;  /* 0x000000588a5a7223 */ /* 0x000fe20000010059 */
[----:B------:R-:W-:-:S03]  /*1e00*/  FADD.FTZ R94, R142, -R91 ;  /* 0x8000005b8e5e7221 */ /* 0x000fc60000010000 */
[----:B------:R-:W-:Y:S01]  /*1e10*/  FADD.FTZ R90, R137, -R90 ;  /* 0x8000005a895a7221 */ /* 0x000fe20000010000 */
[C---:B------:R-:W-:Y:S01]  /*1e20*/  FMUL.FTZ R95, R119.reuse, R94 ;  /* 0x0000005e775f7220 */ /* 0x040fe20000410000 */
[C---:B------:R-:W-:Y:S02]  /*1e30*/  FMUL.FTZ R94, R119.reuse, R98 ;  /* 0x00000062775e7220 */ /* 0x040fe40000410000 */
[----:B------:R-:W-:Y:S01]  /*1e40*/  FMUL.FTZ R92, R119, R90 ;  /* 0x0000005a775c7220 */ /* 0x000fe20000410000 */
[----:B------:R-:W-:Y:S01]  /*1e50*/  @P0 FADD.FTZ R93, R16, R93 ;  /* 0x0000005d105d0221 */ /* 0x000fe20000010000 */
[----:B------:R-:W-:Y:S01]  /*1e60*/  @P0 FADD.FTZ R95, R18, R95 ;  /* 0x0000005f125f0221 */ /* 0x000fe20000010000 */
[----:B------:R-:W-:Y:S01]  /*1e70*/  @P0 FADD.FTZ R94, R19, R94 ;  /* 0x0000005e135e0221 */ /* 0x000fe20000010000 */
[----:B------:R-:W-:Y:S01]  /*1e80*/  @P0 FADD.FTZ R92, R17, R92 ;  /* 0x0000005c115c0221 */ /* 0x000fe20000010000 */
[----:B------:R-:W-:Y:S01]  /*1e90*/  ISETP.NE.U32.AND P0, PT, RZ, UR6, PT ;  /* 0x00000006ff007c0c */ /* 0x000fe2000bf05070 */
[----:B------:R-:W-:-:S03]  /*1ea0*/  FMUL.FTZ R97, R93, UR17 ;  /* 0x000000115d617c20 */ /* 0x000fc60008410000 */
[----:B------:R-:W-:Y:S02]  /*1eb0*/  ISETP.NE.AND.EX P0, PT, RZ, UR7, PT, P0 ;  /* 0x00000007ff007c0c */ /* 0x000fe4000bf05300 */
[----:B------:R-:W-:Y:S02]  /*1ec0*/  FSEL R96, R97, RZ, P6 ;  /* 0x000000ff61607208 */ /* 0x000fe40003000000 */
[----:B------:R-:W-:Y:S02]  /*1ed0*/  SEL R84, R93, R84, P0 ;  /* 0x000000545d547207 */ /* 0x000fe40000000000 */
[C---:B------:R-:W-:Y:S01]  /*1ee0*/  SEL R85, R92.reuse, R85, P0 ;  /* 0x000000555c557207 */ /* 0x040fe20000000000 */
[----:B------:R-:W-:Y:S01]  /*1ef0*/  FMUL.FTZ R92, R92, UR17 ;  /* 0x000000115c5c7c20 */ /* 0x000fe20008410000 */
[C---:B------:R-:W-:Y:S01]  /*1f00*/  SEL R86, R95.reuse, R86, P0 ;  /* 0x000000565f567207 */ /* 0x040fe20000000000 */
[----:B------:R-:W-:Y:S01]  /*1f10*/  FMUL.FTZ R95, R95, UR17 ;  /* 0x000000115f5f7c20 */ /* 0x000fe20008410000 */
[C---:B------:R-:W-:Y:S01]  /*1f20*/  SEL R87, R94.reuse, R87, P0 ;  /* 0x000000575e577207 */ /* 0x040fe20000000000 */
[----:B------:R-:W-:Y:S01]  /*1f30*/  FMUL.FTZ R94, R94, UR17 ;  /* 0x000000115e5e7c20 */ /* 0x000fe20008410000 */
[----:B------:R-:W-:Y:S01]  /*1f40*/  F2F.BF16.F32 R163, R96 ;  /* 0x0000006000a37304 */ /* 0x000fe20000202000 */
[----:B------:R-:W0:Y:S02]  /*1f50*/  @P0 LDC.64 R90, c[0x0][0x308] ;  /* 0x0000c200ff5a0b82 */ /* 0x000e240000000a00 */
[----:B0-----:R-:W-:-:S05]  /*1f60*/  @P0 IMAD.WIDE.U32 R90, R114, 0x10, R90 ;  /* 0x00000010725a0825 */ /* 0x001fca00078e005a */
[----:B------:R0:W-:Y:S01]  /*1f70*/  @P0 STG.E.128 desc[UR4][R90.64], R84 ;  /* 0x000000545a000986 */ /* 0x0001e2000c101d04 */
[----:B------:R-:W-:-:S04]  /*1f80*/  ISETP.NE.U32.AND P0, PT, RZ, UR14, PT ;  /* 0x0000000eff007c0c */ /* 0x000fc8000bf05070 */
[----:B------:R-:W-:-:S13]  /*1f90*/  ISETP.NE.AND.EX P0, PT, RZ, UR15, PT, P0 ;  /* 0x0000000fff007c0c */ /* 0x000fda000bf05300 */
[----:B------:R-:W-:-:S04]  /*1fa0*/  @P0 LOP3.LUT P6, RZ, R108, 0xff, RZ, 0xc0, !PT ;  /* 0x000000ff6cff0812 */ /* 0x000fc800078cc0ff */
[----:B------:R-:W-:Y:S02]  /*1fb0*/  @P0 FSEL R97, R97, RZ, P6 ;  /* 0x000000ff61610208 */ /* 0x000fe40003000000 */
[----:B------:R-:W-:Y:S02]  /*1fc0*/  LOP3.LUT P6, RZ, R115, 0xff00, RZ, 0xc0, !PT ;  /* 0x0000ff0073ff7812 */ /* 0x000fe400078cc0ff */
[----:B------:R-:W-:Y:S02]  /*1fd0*/  @P0 F2FP.BF16.F32.PACK_AB R97, RZ, R97 ;  /* 0x00000061ff61023e */ /* 0x000fe400000010ff */
[----:B------:R-:W-:Y:S02]  /*1fe0*/  FSEL R98, R92, RZ, P6 ;  /* 0x000000ff5c627208 */ /* 0x000fe40003000000 */
[----:B------:R-:W-:Y:S02]  /*1ff0*/  @P0 LOP3.LUT P6, RZ, R108, 0xff00, RZ, 0xc0, !PT ;  /* 0x0000ff006cff0812 */ /* 0x000fe400078cc0ff */
[----:B0-----:R-:W0:Y:S01]  /*2000*/  F2F.BF16.F32 R90, R98 ;  /* 0x00000062005a7304 */ /* 0x001e220000202000 */
[----:B------:R-:W-:-:S02]  /*2010*/  @P0 PRMT R112, R97, 0x7610, R112 ;  /* 0x0000761061700816 */ /* 0x000fc40000000070 */
[----:B------:R-:W-:Y:S02]  /*2020*/  @P0 FSEL R99, R92, RZ, P6 ;  /* 0x000000ff5c630208 */ /* 0x000fe40003000000 */
[----:B------:R-:W-:Y:S02]  /*2030*/  LOP3.LUT P6, RZ, R115, 0xff0000, RZ, 0xc0, !PT ;  /* 0x00ff000073ff7812 */ /* 0x000fe400078cc0ff */
[----:B------:R-:W-:Y:S02]  /*2040*/  @P0 F2FP.BF16.F32.PACK_AB R99, RZ, R99 ;  /* 0x00000063ff63023e */ /* 0x000fe400000010ff */
[----:B------:R-:W-:Y:S02]  /*2050*/  FSEL R100, R95, RZ, P6 ;  /* 0x000000ff5f647208 */ /* 0x000fe40003000000 */
[----:B------:R-:W-:Y:S02]  /*2060*/  @P0 LOP3.LUT P6, RZ, R108, 0xff0000, RZ, 0xc0, !PT ;  /* 0x00ff00006cff0812 */ /* 0x000fe400078cc0ff */
[----:B------:R-:W-:-:S02]  /*2070*/  @P0 PRMT R105, R99, 0x7610, R105 ;  /* 0x0000761063690816 */ /* 0x000fc40000000069 */
[----:B------:R-:W-:Y:S01]  /*2080*/  @P0 FSEL R101, R95, RZ, P6 ;  /* 0x000000ff5f650208 */ /* 0x000fe20003000000 */
[----:B------:R-:W-:Y:S01]  /*2090*/  F2F.BF16.F32 R100, R100 ;  /* 0x0000006400647304 */ /* 0x000fe20000202000 */
[----:B------:R-:W-:Y:S01]  /*20a0*/  LOP3.LUT P6, RZ, R115, 0xff000000, RZ, 0xc0, !PT ;  /* 0xff00000073ff7812 */ /* 0x000fe200078cc0ff */
[----:B0-----:R-:W-:Y:S01]  /*20b0*/  IMAD.WIDE.U32 R90, R90, 0x10000, RZ ;  /* 0x000100005a5a7825 */ /* 0x001fe200078e00ff */
[----:B------:R-:W-:Y:S02]  /*20c0*/  @P0 F2FP.BF16.F32.PACK_AB R101, RZ, R101 ;  /* 0x00000065ff65023e */ /* 0x000fe400000010ff */
[----:B------:R-:W-:Y:S02]  /*20d0*/  FSEL R102, R94, RZ, P6 ;  /* 0x000000ff5e667208 */ /* 0x000fe40003000000 */
[----:B------:R-:W-:Y:S02]  /*20e0*/  @P0 LOP3.LUT P6, RZ, R108, 0xff000000, RZ, 0xc0, !PT ;  /* 0xff0000006cff0812 */ /* 0x000fe400078cc0ff */
[----:B------:R-:W0:Y:S01]  /*20f0*/  F2F.BF16.F32 R93, R102 ;  /* 0x00000066005d7304 */ /* 0x000e220000202000 */
[----:B------:R-:W-:-:S02]  /*2100*/  LOP3.LUT R92, R90, R163, RZ, 0xfc, !PT ;  /* 0x000000a35a5c7212 */ /* 0x000fc400078efcff */
[----:B------:R-:W-:Y:S02]  /*2110*/  @P0 FSEL R103, R94, RZ, P6 ;  /* 0x000000ff5e670208 */ /* 0x000fe40003000000 */
[----:B------:R-:W1:Y:S01]  /*2120*/  LDC.64 R94, c[0x0][0x2f8] ;  /* 0x0000be00ff5e7b82 */ /* 0x000e620000000a00 */
[----:B------:R-:W-:Y:S02]  /*2130*/  @P0 PRMT R113, R101, 0x7610, R113 ;  /* 0x0000761065710816 */ /* 0x000fe40000000071 */
[----:B------:R-:W-:-:S04]  /*2140*/  @P0 F2FP.BF16.F32.PACK_AB R103, RZ, R103 ;  /* 0x00000067ff67023e */ /* 0x000fc800000010ff */
[----:B------:R-:W-:Y:S02]  /*2150*/  @P0 PRMT R106, R103, 0x7610, R106 ;  /* 0x00007610676a0816 */ /* 0x000fe4000000006a */
[----:B0-----:R-:W-:-:S04]  /*2160*/  SHF.L.U32 R93, R93, 0x10, RZ ;  /* 0x000000105d5d7819 */ /* 0x001fc800000006ff */
[----:B------:R-:W-:Y:S01]  /*2170*/  LOP3.LUT R93, R91, R93, R100, 0xfe, !PT ;  /* 0x0000005d5b5d7212 */ /* 0x000fe200078efe64 */
[----:B-1----:R-:W-:-:S05]  /*2180*/  IMAD.WIDE.U32 R90, R114, 0x8, R94 ;  /* 0x00000008725a7825 */ /* 0x002fca00078e005e */
        /* <DEDUP_REMOVED lines=10> */
.L_x_1899:
[----:B------:R-:W-:-:S07]  /*2230*/  VIADD R114, R114, 0x100 ;  /* 0x0000010072727836 */ /* 0x000fce0000000000 */
.L_x_1898:
[----:B------:R-:W-:Y:S05]  /*2240*/  BSYNC B0 ;  /* 0x0000000000007941 */ /* 0x000fea0003800000 */
.L_x_1897:
        /* <DEDUP_REMOVED lines=47> */
[----:B------:R-:W-:Y:S01]  /*2540*/  LOP3.LUT P6, RZ, R120, 0xff0000, RZ, 0xc0, !PT ;  /* 0x00ff000078ff7812 */ /* 0x000fe200078cc0ff */
[----:B------:R-:W1:Y:S01]  /*2550*/  LDC.64 R92, c[0x0][0x2f8] ;  /* 0x0000be00ff5c7b82 */ /* 0x000e620000000a00 */
        /* <DEDUP_REMOVED lines=10> */
[----:B------:R-:W-:Y:S02]  /*2600*/  LOP3.LUT R90, R90, R163, RZ, 0xfc, !PT ;  /* 0x000000a35a5a7212 */ /* 0x000fe400078efcff */
[----:B------:R-:W-:-:S02]  /*2610*/  @P0 LOP3.LUT P6, RZ, R109, 0xff000000, RZ, 0xc0, !PT ;  /* 0xff0000006dff0812 */ /* 0x000fc400078cc0ff */
[----:B------:R-:W0:Y:S01]  /*2620*/  F2F.BF16.F32 R100, R100 ;  /* 0x0000006400647304 */ /* 0x000e220000202000 */
[----:B------:R-:W-:Y:S01]  /*2630*/  @P0 PRMT R113, R99, 0x7610, R113 ;  /* 0x0000761063710816 */ /* 0x000fe20000000071 */
[----:B-1----:R-:W-:Y:S01]  /*2640*/  IMAD.WIDE.U32 R92, R114, 0x8, R92 ;  /* 0x00000008725c7825 */ /* 0x002fe200078e005c */
        /* <DEDUP_REMOVED lines=15> */
.L_x_1902:
[----:B------:R-:W-:-:S07]  /*2740*/  IADD3 R114, R114, 0x100, RZ ;  /* 0x0000010072727810 */ /* 0x000fce0007ffe0ff */
.L_x_1901:
[----:B------:R-:W-:Y:S05]  /*2750*/  BSYNC B0 ;  /* 0x0000000000007941 */ /* 0x000fea0003800000 */
.L_x_1900:
        /* <DEDUP_REMOVED lines=79> */
.L_x_1905:
[----:B------:R-:W-:-:S07]  /*2c50*/  VIADD R114, R114, 0x100 ;  /* 0x0000010072727836 */ /* 0x000fce0000000000 */
.L_x_1904:
[----:B------:R-:W-:Y:S05]  /*2c60*/  BSYNC B0 ;  /* 0x0000000000007941 */ /* 0x000fea0003800000 */
.L_x_1903:
        /* <DEDUP_REMOVED lines=79> */
.L_x_1908:
[----:B------:R-:W-:-:S07]  /*3160*/  VIADD R114, R114, 0x100 ;  /* 0x0000010072727836 */ /* 0x000fce0000000000 */
.L_x_1907:
[----:B------:R-:W-:Y:S05]  /*3170*/  BSYNC B0 ;  /* 0x0000000000007941 */ /* 0x000fea0003800000 */
.L_x_1906:
[----:B------:R-:W-:Y:S01]  /*3180*/  ISETP.NE.AND P0, PT, R161, RZ, PT ;  /* 0x000000ffa100720c */ /* 0x000fe20003f05270 */
[----:B------:R-:W-:-:S12]  /*3190*/  BSSY B0, `(.L_x_1909) ;  /* 0x000004f000007945 */ /* 0x000fd80003800000 */
[----:B------:R-:W-:Y:S05]  /*31a0*/  @!P0 BRA `(.L_x_1910) ;  /* 0x0000000400348947 */ /* 0x000fea0003800000 */
[-CC-:B01----:R-:W-:Y:S01]  /*31b0*/  FFMA.FTZ R91, R151, R88.reuse, R89.reuse ;  /* 0x00000058975b7223 */ /* 0x183fe20000010059 */
[----:B------:R-:W-:Y:S01]  /*31c0*/  ISETP.NE.U32.AND P0, PT, RZ, UR8, PT ;  /* 0x00000008ff007c0c */ /* 0x000fe2000bf05070 */
[-CC-:B------:R-:W-:Y:S01]  /*31d0*/  FFMA.FTZ R93, R155, R88.reuse, R89.reuse ;  /* 0x000000589b5d7223 */ /* 0x180fe20000010059 */
[----:B------:R-:W-:Y:S01]  /*31e0*/  FFMA.FTZ R92, R160, R88, R89 ;  /* 0x00000058a05c7223 */ /* 0x000fe20000010059 */
[----:B------:R-:W-:Y:S01]  /*31f0*/  FADD.FTZ R90, R156, -R91 ;  /* 0x8000005b9c5a7221 */ /* 0x000fe20000010000 */
[----:B------:R-:W-:Y:S02]  /*3200*/  ISETP.NE.AND.EX P0, PT, RZ, UR9, PT, P0 ;  /* 0x00000009ff007c0c */ /* 0x000fe4000bf05300 */
[----:B------:R-:W-:Y:S01]  /*3210*/  FADD.FTZ R92, R157, -R92 ;  /* 0x8000005c9d5c7221 */ /* 0x000fe20000010000 */
[C---:B------:R-:W-:Y:S01]  /*3220*/  FMUL.FTZ R91, R119.reuse, R90 ;  /* 0x0000005a775b7220 */ /* 0x040fe20000410000 */
[----:B------:R-:W-:Y:S01]  /*3230*/  FFMA.FTZ R90, R154, R88, R89 ;  /* 0x000000589a5a7223 */ /* 0x000fe20000010059 */
[----:B------:R-:W-:Y:S01]  /*3240*/  FADD.FTZ R88, R158, -R93 ;  /* 0x8000005d9e587221 */ /* 0x000fe20000010000 */
[----:B------:R-:W-:Y:S01]  /*3250*/  FMUL.FTZ R92, R119, R92 ;  /* 0x0000005c775c7220 */ /* 0x000fe20000410000 */
[----:B------:R-:W-:Y:S01]  /*3260*/  LOP3.LUT P6, RZ, R118, 0xff, RZ, 0xc0, !PT ;  /* 0x000000ff76ff7812 */ /* 0x000fe200078cc0ff */
        /* <DEDUP_REMOVED lines=65> */
.L_x_1910:
[----:B------:R-:W-:Y:S05]  /*3680*/  BSYNC B0 ;  /* 0x0000000000007941 */ /* 0x000fea0003800000 */
.L_x_1909:
[----:B------:R-:W-:Y:S01]  /*3690*/  VIADD R107, R107, UR18 ;  /* 0x000000126b6b7c36 */ /* 0x000fe20008000000 */
[----:B01----:R-:W-:-:S04]  /*36a0*/  SEL R92, RZ, 0x1, P1 ;  /* 0x00000001ff5c7807 */ /* 0x003fc80000800000 */
[----:B------:R-:W-:-:S13]  /*36b0*/  ISETP.GE.AND P0, PT, R107, UR19, PT ;  /* 0x000000136b007c0c */ /* 0x000fda000bf06270 */
[----:B------:R-:W-:Y:S05]  /*36c0*/  @!P0 BRA `(.L_x_1911) ;  /* 0xffffffcc00708947 */ /* 0x000fea000383ffff */
.L_x_1885:
[----:B------:R-:W0:Y:S01]  /*36d0*/  S2R R0, SR_TID.X ;  /* 0x0000000000007919 */ /* 0x000e220000002100 */
[----:B------:R-:W0:Y:S01]  /*36e0*/  S2UR UR20, SR_CTAID.X ;  /* 0x00000000001479c3 */ /* 0x000e220000002500 */
[----:B------:R-:W-:-:S07]  /*36f0*/  ISETP.NE.AND P0, PT, R161, RZ, PT ;  /* 0x000000ffa100720c */ /* 0x000fce0003f05270 */
[----:B------:R-:W1:Y:S08]  /*3700*/  @P2 LDC.64 R2, c[0x0][0x2d0] ;  /* 0x0000b400ff022b82 */ /* 0x000e700000000a00 */
[----:B------:R-:W4:Y:S08]  /*3710*/  @P2 LDC.64 R4, c[0x0][0x2d8] ;  /* 0x0000b600ff042b82 */ /* 0x000f300000000a00 */
        /* <DEDUP_REMOVED lines=38> */
.L_x_1896:
[----:B------:R-:W-:Y:S01]  /*3980*/  HFMA2.MMA R103, -RZ, RZ, 0, 1.847743988037109375e-06 ;  /* 0x0000001fff677435 */ /* 0x000fe200000001ff */
[----:B------:R-:W-:Y:S01]  /*3990*/  MOV R101, R95 ;  /* 0x0000005f00657202 */ /* 0x000fe20000000f00 */
[----:B------:R-:W-:Y:S02]  /*39a0*/  IMAD.MOV.U32 R100, RZ, RZ, 0x10 ;  /* 0x00000010ff647424 */ /* 0x000fe400078e00ff */
[----:B------:R-:W-:-:S07]  /*39b0*/  IMAD.MOV.U32 R98, RZ, RZ, -0x1 ;  /* 0xffffffffff627424 */ /* 0x000fce00078e00ff */
[----:B0----5:R-:W-:Y:S05]  /*39c0*/  WARPSYNC.COLLECTIVE R98, `(.L_x_1912) ;  /* 0x0000000062087348 */ /* 0x021fea0003c00000 */
[----:B------:R1:W2:Y:S02]  /*39d0*/  SHFL.DOWN P6, R99, R101, R100, R103 ;  /* 0x0800006465637389 */ /* 0x0002a400000c0067 */
[----:B012--5:R-:W-:Y:S01]  /*39e0*/  ENDCOLLECTIVE ;  /* 0x000000000000791b */ /* 0x027fe20003800000 */
.L_x_1912:
[----:B------:R-:W-:Y:S01]  /*39f0*/  IMAD.MOV.U32 R101, RZ, RZ, R96 ;  /* 0x000000ffff657224 */ /* 0x000fe200078e0060 */
[----:B------:R-:W-:-:S07]  /*3a00*/  MOV R90, R99 ;  /* 0x00000063005a7202 */ /* 0x000fce0000000f00 */
[----:B------:R-:W-:Y:S05]  /*3a10*/  WARPSYNC.COLLECTIVE R98, `(.L_x_1913) ;  /* 0x0000000062087348 */ /* 0x000fea0003c00000 */
[----:B------:R0:W1:Y:S02]  /*3a20*/  SHFL.DOWN P6, R99, R101, R100, R103 ;  /* 0x0800006465637389 */ /* 0x00006400000c0067 */
[----:B01----:R-:W-:Y:S01]  /*3a30*/  ENDCOLLECTIVE ;  /* 0x000000000000791b */ /* 0x003fe20003800000 */
.L_x_1913:
[----:B------:R-:W-:Y:S01]  /*3a40*/  FADD.FTZ R90, R90, R95 ;  /* 0x0000005f5a5a7221 */ /* 0x000fe20000010000 */
[----:B------:R-:W-:-:S03]  /*3a50*/  HFMA2.MMA R100, -RZ, RZ, 0, 4.76837158203125e-07 ;  /* 0x00000008ff647435 */ /* 0x000fc600000001ff */
[----:B------:R-:W-:Y:S01]  /*3a60*/  IMAD.MOV.U32 R101, RZ, RZ, R90 ;  /* 0x000000ffff657224 */ /* 0x000fe200078e005a */
[----:B------:R-:W-:-:S07]  /*3a70*/  MOV R91, R99 ;  /* 0x00000063005b7202 */ /* 0x000fce0000000f00 */
[----:B------:R-:W-:Y:S05]  /*3a80*/  WARPSYNC.COLLECTIVE R98, `(.L_x_1914) ;  /* 0x0000000062087348 */ /* 0x000fea0003c00000 */
[----:B------:R0:W1:Y:S02]  /*3a90*/  SHFL.DOWN P6, R99, R101, R100, R103 ;  /* 0x0800006465637389 */ /* 0x00006400000c0067 */
[----:B01----:R-:W-:Y:S01]  /*3aa0*/  ENDCOLLECTIVE ;  /* 0x000000000000791b */ /* 0x003fe20003800000 */
.L_x_1914:
[----:B------:R-:W-:-:S05]  /*3ab0*/  FADD.FTZ R91, R91, R96 ;  /* 0x000000605b5b7221 */ /* 0x000fca0000010000 */
[----:B------:R-:W-:Y:S01]  /*3ac0*/  MOV R101, R91 ;  /* 0x0000005b00657202 */ /* 0x000fe20000000f00 */
[----:B------:R-:W-:-:S07]  /*3ad0*/  IMAD.MOV.U32 R93, RZ, RZ, R99 ;  /* 0x000000ffff5d7224 */ /* 0x000fce00078e0063 */
[----:B------:R-:W-:Y:S05]  /*3ae0*/  WARPSYNC.COLLECTIVE R98, `(.L_x_1915) ;  /* 0x0000000062087348 */ /* 0x000fea0003c00000 */
[----:B------:R0:W1:Y:S02]  /*3af0*/  SHFL.DOWN P6, R99, R101, R100, R103 ;  /* 0x0800006465637389 */ /* 0x00006400000c0067 */
[----:B01----:R-:W-:Y:S01]  /*3b00*/  ENDCOLLECTIVE ;  /* 0x000000000000791b */ /* 0x003fe20003800000 */
.L_x_1915:
[----:B------:R-:W-:-:S05]  /*3b10*/  FADD.FTZ R93, R90, R93 ;  /* 0x0000005d5a5d7221 */ /* 0x000fca0000010000 */
[----:B------:R-:W-:Y:S01]  /*3b20*/  MOV R101, R93 ;  /* 0x0000005d00657202 */ /* 0x000fe20000000f00 */
[----:B------:R-:W-:Y:S02]  /*3b30*/  IMAD.MOV.U32 R100, RZ, RZ, 0x4 ;  /* 0x00000004ff647424 */ /* 0x000fe400078e00ff */
[----:B------:R-:W-:-:S07]  /*3b40*/  IMAD.MOV.U32 R92, RZ, RZ, R99 ;  /* 0x000000ffff5c7224 */ /* 0x000fce00078e0063 */
[----:B------:R-:W-:Y:S05]  /*3b50*/  WARPSYNC.COLLECTIVE R98, `(.L_x_1916) ;  /* 0x0000000062087348 */ /* 0x000fea0003c00000 */
[----:B------:R0:W1:Y:S02]  /*3b60*/  SHFL.DOWN P6, R99, R101, R100, R103 ;  /* 0x0800006465637389 */ /* 0x00006400000c0067 */
[----:B01----:R-:W-:Y:S01]  /*3b70*/  ENDCOLLECTIVE ;  /* 0x000000000000791b */ /* 0x003fe20003800000 */
.L_x_1916:
[----:B------:R-:W-:-:S04]  /*3b80*/  FADD.FTZ R92, R91, R92 ;  /* 0x0000005c5b5c7221 */ /* 0x000fc80000010000 */
[----:B------:R-:W-:Y:S01]  /*3b90*/  IMAD.MOV.U32 R101, RZ, RZ, R92 ;  /* 0x000000ffff657224 */ /* 0x000fe200078e005c */
[----:B------:R-:W-:-:S07]  /*3ba0*/  MOV R94, R99 ;  /* 0x00000063005e7202 */ /* 0x000fce0000000f00 */
[----:B------:R-:W-:Y:S05]  /*3bb0*/  WARPSYNC.COLLECTIVE R98, `(.L_x_1917) ;  /* 0x0000000062087348 */ /* 0x000fea0003c00000 */
[----:B------:R0:W1:Y:S02]  /*3bc0*/  SHFL.DOWN P6, R99, R101, R100, R103 ;  /* 0x0800006465637389 */ /* 0x00006400000c0067 */
[----:B01----:R-:W-:Y:S01]  /*3bd0*/  ENDCOLLECTIVE ;  /* 0x000000000000791b */ /* 0x003fe20003800000 */
.L_x_1917:
[----:B------:R-:W-:Y:S01]  /*3be0*/  FADD.FTZ R94, R93, R94 ;  /* 0x0000005e5d5e7221 */ /* 0x000fe20000010000 */
[----:B------:R-:W-:-:S03]  /*3bf0*/  HFMA2.MMA R100, -RZ, RZ, 0, 1.1920928955078125e-07 ;  /* 0x00000002ff647435 */ /* 0x000fc600000001ff */
[----:B------:R-:W-:Y:S01]  /*3c00*/  IMAD.MOV.U32 R101, RZ, RZ, R94 ;  /* 0x000000ffff657224 */ /* 0x000fe200078e005e */
[----:B------:R-:W-:-:S07]  /*3c10*/  MOV R97, R99 ;  /* 0x0000006300617202 */ /* 0x000fce0000000f00 */
[----:B------:R-:W-:Y:S05]  /*3c20*/  WARPSYNC.COLLECTIVE R98, `(.L_x_1918) ;  /* 0x0000000062087348 */ /* 0x000fea0003c00000 */
[----:B------:R0:W1:Y:S02]  /*3c30*/  SHFL.DOWN P6, R99, R101, R100, R103 ;  /* 0x0800006465637389 */ /* 0x00006400000c0067 */
[----:B01----:R-:W-:Y:S01]  /*3c40*/  ENDCOLLECTIVE ;  /* 0x000000000000791b */ /* 0x003fe20003800000 */
.L_x_1918:
[----:B------:R-:W-:-:S05]  /*3c50*/  FADD.FTZ R97, R92, R97 ;  /* 0x000000615c617221 */ /* 0x000fca0000010000 */
[----:B------:R-:W-:Y:S01]  /*3c60*/  MOV R101, R97 ;  /* 0x0000006100657202 */ /* 0x000fe20000000f00 */
[----:B------:R-:W-:-:S07]  /*3c70*/  IMAD.MOV.U32 R95, RZ, RZ, R99 ;  /* 0x000000ffff5f7224 */ /* 0x000fce00078e0063 */
[----:B------:R-:W-:Y:S05]  /*3c80*/  WARPSYNC.COLLECTIVE R98, `(.L_x_1919) ;  /* 0x0000000062087348 */ /* 0x000fea0003c00000 */
[----:B------:R0:W1:Y:S02]  /*3c90*/  SHFL.DOWN P6, R99, R101, R100, R103 ;  /* 0x0800006465637389 */ /* 0x00006400000c0067 */
[----:B01----:R-:W-:Y:S01]  /*3ca0*/  ENDCOLLECTIVE ;  /* 0x000000000000791b */ /* 0x003fe20003800000 */
.L_x_1919:
[----:B------:R-:W-:-:S05]  /*3cb0*/  FADD.FTZ R95, R94, R95 ;  /* 0x0000005f5e5f7221 */ /* 0x000fca0000010000 */
[----:B------:R-:W-:Y:S01]  /*3cc0*/  MOV R101, R95 ;  /* 0x0000005f00657202 */ /* 0x000fe20000000f00 */
[----:B------:R-:W-:Y:S02]  /*3cd0*/  IMAD.MOV.U32 R100, RZ, RZ, 0x1 ;  /* 0x00000001ff647424 */ /* 0x000fe400078e00ff */
[----:B------:R-:W-:-:S07]  /*3ce0*/  IMAD.MOV.U32 R96, RZ, RZ, R99 ;  /* 0x000000ffff607224 */ /* 0x000fce00078e0063 */
[----:B------:R-:W-:Y:S05]  /*3cf0*/  WARPSYNC.COLLECTIVE R98, `(.L_x_1920) ;  /* 0x0000000062087348 */ /* 0x000fea0003c00000 */
[----:B------:R0:W1:Y:S02]  /*3d00*/  SHFL.DOWN P6, R99, R101, R100, R103 ;  /* 0x0800006465637389 */ /* 0x00006400000c0067 */
[----:B01----:R-:W-:Y:S01]  /*3d10*/  ENDCOLLECTIVE ;  /* 0x000000000000791b */ /* 0x003fe20003800000 */
.L_x_1920:
[----:B------:R-:W-:-:S04]  /*3d20*/  FADD.FTZ R96, R97, R96 ;  /* 0x0000006061607221 */ /* 0x000fc80000010000 */
[----:B------:R-:W-:Y:S01]  /*3d30*/  IMAD.MOV.U32 R101, RZ, RZ, R96 ;  /* 0x000000ffff657224 */ /* 0x000fe200078e0060 */
[----:B------:R-:W-:-:S07]  /*3d40*/  MOV R90, R99 ;  /* 0x00000063005a7202 */ /* 0x000fce0000000f00 */
[----:B------:R-:W-:Y:S05]  /*3d50*/  WARPSYNC.COLLECTIVE R98, `(.L_x_1921) ;  /* 0x0000000062087348 */ /* 0x000fea0003c00000 */
[----:B------:R0:W1:Y:S02]  /*3d60*/  SHFL.DOWN P6, R99, R101, R100, R103 ;  /* 0x0800006465637389 */ /* 0x00006400000c0067 */
[----:B01----:R-:W-:Y:S01]  /*3d70*/  ENDCOLLECTIVE ;  /* 0x000000000000791b */ /* 0x003fe20003800000 */
.L_x_1921:
[----:B------:R-:W-:Y:S01]  /*3d80*/  MOV R91, R99 ;  /* 0x00000063005b7202 */ /* 0x000fe20000000f00 */
[----:B------:R-:W-:Y:S06]  /*3d90*/  BRA `(.L_x_1922) ;  /* 0xffffffdc00587947 */ /* 0x000fec000383ffff */
.L_x_1923:
        /* <DEDUP_REMOVED lines=14> */
.L_x_3933:


//--------------------- .text._ZN10layer_norm22ln_bwd_finalize_kernelINS_22Kernel_traits_finalizeILj5120Ef13__nv_bfloat16fS2_fjLb0ELj1024ELj4ENS_18Kernel_traits_baseILj5120EfS2_fS2_fjLj1024EEEEELb0ELb1EEEvNS_9BwdParamsE --------------------------
	.section	.text._ZN10layer_norm22ln_bwd_finalize_kernelINS_22Kernel_traits_finalizeILj5120Ef13__nv_bfloat16fS2_fjLb0ELj1024ELj4ENS_18Kernel_traits_baseILj5120EfS2_fS2_fjLj1024EEEEELb0ELb1EEEvNS_9BwdParamsE,"ax",@progbits
	.align	128
        .global         _ZN10layer_norm22ln_bwd_finalize_kernelINS_22Kernel_traits_finalizeILj5120Ef13__nv_bfloat16fS2_fjLb0ELj1024ELj4ENS_18Kernel_traits_baseILj5120EfS2_fS2_fjLj1024EEEEELb0ELb1EEEvNS_9BwdParamsE
        .type           _ZN10layer_norm22ln_bwd_finalize_kernelINS_22Kernel_traits_finalizeILj5120Ef13__nv_bfloat16fS2_fjLb0ELj1024ELj4ENS_18Kernel_traits_baseILj5120EfS2_fS2_fjLj1024EEEEELb0ELb1EEEvNS_9BwdParamsE,@function
        .size           _ZN10layer_norm22ln_bwd_finalize_kernelINS_22Kernel_traits_finalizeILj5120Ef13__nv_bfloat16fS2_fjLb0ELj1024ELj4ENS_18Kernel_traits_baseILj5120EfS2_fS2_fjLj1024EEEEELb0ELb1EEEvNS_9BwdParamsE,(.L_x_3934 - _ZN10layer_norm22ln_bwd_finalize_kernelINS_22Kernel_traits_finalizeILj5120Ef13__nv_bfloat16fS2_fjLb0ELj1024ELj4ENS_18Kernel_traits_baseILj5120EfS2_fS2_fjLj1024EEEEELb0ELb1EEEvNS_9BwdParamsE)
        .other          _ZN10layer_norm22ln_bwd_finalize_kernelINS_22Kernel_traits_finalizeILj5120Ef13__nv_bfloat16fS2_fjLb0ELj1024ELj4ENS_18Kernel_traits_baseILj5120EfS2_fS2_fjLj1024EEEEELb0ELb1EEEvNS_9BwdParamsE,@"STO_CUDA_ENTRY STV_DEFAULT"
_ZN10layer_norm22ln_bwd_finalize_kernelINS_22Kernel_traits_finalizeILj5120Ef13__nv_bfloat16fS2_fjLb0ELj1024ELj4ENS_18Kernel_traits_baseILj5120EfS2_fS2_fjLj1024EEEEELb0ELb1EEEvNS_9BwdParamsE:
.text._ZN10layer_norm22ln_bwd_finalize_kernelINS_22Kernel_traits_finalizeILj5120Ef13__nv_bfloat16fS2_fjLb0ELj1024ELj4ENS_18Kernel_traits_baseILj5120EfS2_fS2_fjLj1024EEEEELb0ELb1EEEvNS_9BwdParamsE:
        /* <DEDUP_REMOVED lines=26> */
.L_x_1933:
        /* <DEDUP_REMOVED lines=31> */
.L_x_1928:
        /* <DEDUP_REMOVED lines=34> */
.L_x_1927:
[----:B------:R-:W-:Y:S05]  /*05b0*/  BSYNC B1 ;  /* 0x0000000000017941 */ /* 0x000fea0003800000 */
.L_x_1926:
        /* <DEDUP_REMOVED lines=25> */
.L_x_1930:
[----:B------:R-:W-:Y:S05]  /*0750*/  BSYNC B1 ;  /* 0x0000000000017941 */ /* 0x000fea0003800000 */
.L_x_1929:
        /* <DEDUP_REMOVED lines=12> */
.L_x_1925:
[----:B------:R-:W-:Y:S05]  /*0820*/  BSYNC B0 ;  /* 0x0000000000007941 */ /* 0x000fea0003800000 */
.L_x_1924:
        /* <DEDUP_REMOVED lines=29> */
.L_x_1944:
[----:B------:R-:W-:Y:S01]  /*0a00*/  @!P1 SHF.R.U32.HI R12, RZ, 0x3, R0 ;  /* 0x00000003ff0c9819 */ /* 0x000fe20000011600 */
[----:B----4-:R-:W-:Y:S01]  /*0a10*/  FADD.FTZ R14, R9, R14 ;  /* 0x0000000e090e7221 */ /* 0x010fe20000010000 */
[----:B---3--:R-:W-:Y:S02]  /*0a20*/  FADD.FTZ R11, R10, R11 ;  /* 0x0000000b0a0b7221 */ /* 0x008fe40000010000 */
[----:B------:R-:W-:-:S05]  /*0a30*/  @!P1 LOP3.LUT R12, R12, 0x1ffffffc, RZ, 0xc0, !PT ;  /* 0x1ffffffc0c0c9812 */ /* 0x000fca00078ec0ff */
[----:B------:R3:W-:Y:S04]  /*0a40*/  @!P1 STS [R12+UR4+0x2000], R14 ;  /* 0x0020000e0c009988 */ /* 0x0007e80008000804 */
[----:B------:R3:W-:Y:S02]  /*0a50*/  @!P1 STS [R12+UR4+0x2080], R11 ;  /* 0x0020800b0c009988 */ /* 0x0007e40008000804 */
.L_x_1931:
        /* <DEDUP_REMOVED lines=15> */
.L_x_1932:
[----:B------:R-:W-:Y:S01]  /*0b50*/  HFMA2.MMA R19, -RZ, RZ, 0, 5.9604644775390625e-08 ;  /* 0x00000001ff137435 */ /* 0x000fe200000001ff */
[----:B0--3--:R-:W-:Y:S01]  /*0b60*/  MOV R20, R10 ;  /* 0x0000000a00147202 */ /* 0x009fe20000000f00 */
[----:B------:R-:W-:Y:S01]  /*0b70*/  IMAD.MOV.U32 R22, RZ, RZ, 0x1f ;  /* 0x0000001fff167424 */ /* 0x000fe200078e00ff */
[----:B------:R-:W-:-:S08]  /*0b80*/  MOV R17, 0xffffffff ;  /* 0xffffffff00117802 */ /* 0x000fd00000000f00 */
[----:B-12---:R-:W-:Y:S05]  /*0b90*/  WARPSYNC.COLLECTIVE R17, `(.L_x_1934) ;  /* 0x0000000011087348 */ /* 0x006fea0003c00000 */
[----:B------:R0:W3:Y:S02]  /*0ba0*/  SHFL.BFLY P2, R18, R20, R19, R22 ;  /* 0x0c00001314127389 */ /* 0x0000e40000040016 */
[----:B0123--:R-:W-:Y:S01]  /*0bb0*/  ENDCOLLECTIVE ;  /* 0x000000000000791b */ /* 0x00ffe20003800000 */
.L_x_1934:
[----:B------:R-:W-:Y:S01]  /*0bc0*/  HFMA2.MMA R19, -RZ, RZ, 0, 1.1920928955078125e-07 ;  /* 0x00000002ff137435 */ /* 0x000fe200000001ff */
[----:B------:R-:W-:-:S05]  /*0bd0*/  MOV R11, R18 ;  /* 0x00000012000b7202 */ /* 0x000fca0000000f00 */
[----:B------:R-:W-:-:S05]  /*0be0*/  FADD.FTZ R11, R10, R11 ;  /* 0x0000000b0a0b7221 */ /* 0x000fca0000010000 */
[----:B------:R-:W-:-:S07]  /*0bf0*/  MOV R20, R11 ;  /* 0x0000000b00147202 */ /* 0x000fce0000000f00 */
[----:B------:R-:W-:Y:S05]  /*0c00*/  WARPSYNC.COLLECTIVE R17, `(.L_x_1935) ;  /* 0x0000000011087348 */ /* 0x000fea0003c00000 */
[----:B------:R0:W1:Y:S02]  /*0c10*/  SHFL.BFLY P2, R18, R20, R19, R22 ;  /* 0x0c00001314127389 */ /* 0x0000640000040016 */
[----:B01----:R-:W-:Y:S01]  /*0c20*/  ENDCOLLECTIVE ;  /* 0x000000000000791b */ /* 0x003fe20003800000 */
.L_x_1935:
[----:B------:R-:W-:Y:S01]  /*0c30*/  HFMA2.MMA R19, -RZ, RZ, 0, 2.384185791015625e-07 ;  /* 0x00000004ff137435 */ /* 0x000fe200000001ff */
[----:B------:R-:W-:-:S04]  /*0c40*/  IMAD.MOV.U32 R12, RZ, RZ, R18 ;  /* 0x000000ffff0c7224 */ /* 0x000fc800078e0012 */
[----:B------:R-:W-:-:S05]  /*0c50*/  FADD.FTZ R12, R11, R12 ;  /* 0x0000000c0b0c7221 */ /* 0x000fca0000010000 */
[----:B------:R-:W-:-:S07]  /*0c60*/  MOV R20, R12 ;  /* 0x0000000c00147202 */ /* 0x000fce0000000f00 */
[----:B------:R-:W-:Y:S05]  /*0c70*/  WARPSYNC.COLLECTIVE R17, `(.L_x_1936) ;  /* 0x0000000011087348 */ /* 0x000fea0003c00000 */
[----:B------:R0:W1:Y:S02]  /*0c80*/  SHFL.BFLY P2, R18, R20, R19, R22 ;  /* 0x0c00001314127389 */ /* 0x0000640000040016 */
[----:B01----:R-:W-:Y:S01]  /*0c90*/  ENDCOLLECTIVE ;  /* 0x000000000000791b */ /* 0x003fe20003800000 */
.L_x_1936:
[----:B------:R-:W-:Y:S01]  /*0ca0*/  IMAD.MOV.U32 R19, RZ, RZ, 0x8 ;  /* 0x00000008ff137424 */ /* 0x000fe200078e00ff */
[----:B------:R-:W-:-:S05]  /*0cb0*/  MOV R13, R18 ;  /* 0x00000012000d7202 */ /* 0x000fca0000000f00 */
[----:B------:R-:W-:-:S05]  /*0cc0*/  FADD.FTZ R13, R12, R13 ;  /* 0x0000000d0c0d7221 */ /* 0x000fca0000010000 */
[----:B------:R-:W-:-:S07]  /*0cd0*/  MOV R20, R13 ;  /* 0x0000000d00147202 */ /* 0x000fce0000000f00 */
[----:B------:R-:W-:Y:S05]  /*0ce0*/  WARPSYNC.COLLECTIVE R17, `(.L_x_1937) ;  /* 0x0000000011087348 */ /* 0x000fea0003c00000 */
[----:B------:R0:W1:Y:S02]  /*0cf0*/  SHFL.BFLY P2, R18, R20, R19, R22 ;  /* 0x0c00001314127389 */ /* 0x0000640000040016 */
[----:B01----:R-:W-:Y:S01]  /*0d00*/  ENDCOLLECTIVE ;  /* 0x000000000000791b */ /* 0x003fe20003800000 */
.L_x_1937:
[----:B------:R-:W-:Y:S01]  /*0d10*/  HFMA2.MMA R19, -RZ, RZ, 0, 9.5367431640625e-07 ;  /* 0x00000010ff137435 */ /* 0x000fe200000001ff */
[----:B------:R-:W-:-:S05]  /*0d20*/  MOV R10, R18 ;  /* 0x00000012000a7202 */ /* 0x000fca0000000f00 */
[----:B------:R-:W-:-:S05]  /*0d30*/  FADD.FTZ R10, R13, R10 ;  /* 0x0000000a0d0a7221 */ /* 0x000fca0000010000 */
[----:B------:R-:W-:-:S07]  /*0d40*/  MOV R20, R10 ;  /* 0x0000000a00147202 */ /* 0x000fce0000000f00 */
[----:B------:R-:W-:Y:S05]  /*0d50*/  WARPSYNC.COLLECTIVE R17, `(.L_x_1938) ;  /* 0x0000000011087348 */ /* 0x000fea0003c00000 */
[----:B------:R0:W1:Y:S02]  /*0d60*/  SHFL.BFLY P2, R18, R20, R19, R22 ;  /* 0x0c00001314127389 */ /* 0x0000640000040016 */
[----:B01----:R-:W-:Y:S01]  /*0d70*/  ENDCOLLECTIVE ;  /* 0x000000000000791b */ /* 0x003fe20003800000 */
.L_x_1938:
[----:B------:R-:W-:Y:S01]  /*0d80*/  HFMA2.MMA R19, -RZ, RZ, 0, 5.9604644775390625e-08 ;  /* 0x00000001ff137435 */ /* 0x000fe200000001ff */
[----:B------:R-:W-:Y:S01]  /*0d90*/  IMAD.MOV.U32 R20, RZ, RZ, R9 ;  /* 0x000000ffff147224 */ /* 0x000fe200078e0009 */
[----:B------:R-:W-:-:S09]  /*0da0*/  MOV R11, R18 ;  /* 0x00000012000b7202 */ /* 0x000fd20000000f00 */
[----:B------:R-:W-:Y:S05]  /*0db0*/  WARPSYNC.COLLECTIVE R17, `(.L_x_1939) ;  /* 0x0000000011087348 */ /* 0x000fea0003c00000 */
[----:B------:R0:W1:Y:S02]  /*0dc0*/  SHFL.BFLY P2, R18, R20, R19, R22 ;  /* 0x0c00001314127389 */ /* 0x0000640000040016 */
[----:B01----:R-:W-:Y:S01]  /*0dd0*/  ENDCOLLECTIVE ;  /* 0x000000000000791b */ /* 0x003fe20003800000 */
.L_x_1939:
[----:B------:R-:W-:Y:S01]  /*0de0*/  HFMA2.MMA R19, -RZ, RZ, 0, 1.1920928955078125e-07 ;  /* 0x00000002ff137435 */ /* 0x000fe200000001ff */
[----:B------:R-:W-:-:S05]  /*0df0*/  MOV R12, R18 ;  /* 0x00000012000c7202 */ /* 0x000fca0000000f00 */
[----:B------:R-:W-:-:S05]  /*0e00*/  FADD.FTZ R14, R9, R12 ;  /* 0x0000000c090e7221 */ /* 0x000fca0000010000 */
[----:B------:R-:W-:-:S07]  /*0e10*/  MOV R20, R14 ;  /* 0x0000000e00147202 */ /* 0x000fce0000000f00 */
[----:B------:R-:W-:Y:S05]  /*0e20*/  WARPSYNC.COLLECTIVE R17, `(.L_x_1940) ;  /* 0x0000000011087348 */ /* 0x000fea0003c00000 */
[----:B------:R0:W1:Y:S02]  /*0e30*/  SHFL.BFLY P2, R18, R20, R19, R22 ;  /* 0x0c00001314127389 */ /* 0x0000640000040016 */
[----:B01----:R-:W-:Y:S01]  /*0e40*/  ENDCOLLECTIVE ;  /* 0x000000000000791b */ /* 0x003fe20003800000 */
.L_x_1940:
[----:B------:R-:W-:Y:S01]  /*0e50*/  HFMA2.MMA R19, -RZ, RZ, 0, 2.384185791015625e-07 ;  /* 0x00000004ff137435 */ /* 0x000fe200000001ff */
[----:B------:R-:W-:-:S04]  /*0e60*/  IMAD.MOV.U32 R13, RZ, RZ, R18 ;  /* 0x000000ffff0d7224 */ /* 0x000fc800078e0012 */
[----:B------:R-:W-:-:S05]  /*0e70*/  FADD.FTZ R15, R14, R13 ;  /* 0x0000000d0e0f7221 */ /* 0x000fca0000010000 */
[----:B------:R-:W-:-:S07]  /*0e80*/  MOV R20, R15 ;  /* 0x0000000f00147202 */ /* 0x000fce0000000f00 */
[----:B------:R-:W-:Y:S05]  /*0e90*/  WARPSYNC.COLLECTIVE R17, `(.L_x_1941) ;  /* 0x0000000011087348 */ /* 0x000fea0003c00000 */
[----:B------:R0:W1:Y:S02]  /*0ea0*/  SHFL.BFLY P2, R18, R20, R19, R22 ;  /* 0x0c00001314127389 */ /* 0x0000640000040016 */
[----:B01----:R-:W-:Y:S01]  /*0eb0*/  ENDCOLLECTIVE ;  /* 0x000000000000791b */ /* 0x003fe20003800000 */
.L_x_1941:
[----:B------:R-:W-:Y:S01]  /*0ec0*/  IMAD.MOV.U32 R19, RZ, RZ, 0x8 ;  /* 0x00000008ff137424 */ /* 0x000fe200078e00ff */
[----:B------:R-:W-:-:S05]  /*0ed0*/  MOV R16, R18 ;  /* 0x0000001200107202 */ /* 0x000fca0000000f00 */
[----:B------:R-:W-:-:S05]  /*0ee0*/  FADD.FTZ R16, R15, R16 ;  /* 0x000000100f107221 */ /* 0x000fca0000010000 */
[----:B------:R-:W-:-:S07]  /*0ef0*/  MOV R20, R16 ;  /* 0x0000001000147202 */ /* 0x000fce0000000f00 */
[----:B------:R-:W-:Y:S05]  /*0f00*/  WARPSYNC.COLLECTIVE R17, `(.L_x_1942) ;  /* 0x0000000011087348 */ /* 0x000fea0003c00000 */
[----:B------:R0:W1:Y:S02]  /*0f10*/  SHFL.BFLY P2, R18, R20, R19, R22 ;  /* 0x0c00001314127389 */ /* 0x0000640000040016 */
[----:B01----:R-:W-:Y:S01]  /*0f20*/  ENDCOLLECTIVE ;  /* 0x000000000000791b */ /* 0x003fe20003800000 */
.L_x_1942:
[----:B------:R-:W-:Y:S01]  /*0f30*/  HFMA2.MMA R19, -RZ, RZ, 0, 9.5367431640625e-07 ;  /* 0x00000010ff137435 */ /* 0x000fe200000001ff */
[----:B------:R-:W-:-:S05]  /*0f40*/  MOV R9, R18 ;  /* 0x0000001200097202 */ /* 0x000fca0000000f00 */
[----:B------:R-:W-:-:S05]  /*0f50*/  FADD.FTZ R9, R16, R9 ;  /* 0x0000000910097221 */ /* 0x000fca0000010000 */
[----:B------:R-:W-:-:S07]  /*0f60*/  MOV R20, R9 ;  /* 0x0000000900147202 */ /* 0x000fce0000000f00 */
[----:B------:R-:W-:Y:S05]  /*0f70*/  WARPSYNC.COLLECTIVE R17, `(.L_x_1943) ;  /* 0x0000000011087348 */ /* 0x000fea0003c00000 */
[----:B------:R0:W1:Y:S02]  /*0f80*/  SHFL.BFLY P2, R18, R20, R19, R22 ;  /* 0x0c00001314127389 */ /* 0x0000640000040016 */
[----:B01----:R-:W-:Y:S01]  /*0f90*/  ENDCOLLECTIVE ;  /* 0x000000000000791b */ /* 0x003fe20003800000 */
.L_x_1943:
[----:B------:R-:W-:Y:S01]  /*0fa0*/  MOV R14, R18 ;  /* 0x00000012000e7202 */ /* 0x000fe20000000f00 */
[----:B------:R-:W-:Y:S06]  /*0fb0*/  BRA `(.L_x_1944) ;  /* 0xfffffff800907947 */ /* 0x000fec000383ffff */
.L_x_1945:
        /* <DEDUP_REMOVED lines=12> */
.L_x_3934:


//--------------------- .text._ZN10layer_norm40ln_parallel_residual_bwd_finalize_kernelINS_22Kernel_traits_finalizeILj5120Ef13__nv_bfloat16fS2_fjLb0ELj1024ELj4ENS_18Kernel_traits_baseILj5120EfS2_fS2_fjLj1024EEEEELb1EEEvNS_9BwdParamsE --------------------------
	.section	.text._ZN10layer_norm40ln_parallel_residual_bwd_finalize_kernelINS_22Kernel_traits_finalizeILj5120Ef13__nv_bfloat16fS2_fjLb0ELj1024ELj4ENS_18Kernel_traits_baseILj5120EfS2_fS2_fjLj1024EEEEELb1EEEvNS_9BwdParamsE,"ax",@progbits
	.align	128
        .global         _ZN10layer_norm40ln_parallel_residual_bwd_finalize_kernelINS_22Kernel_traits_finalizeILj5120Ef13__nv_bfloat16fS2_fjLb0ELj1024ELj4ENS_18Kernel_traits_baseILj5120EfS2_fS2_fjLj1024EEEEELb1EEEvNS_9BwdParamsE
        .type           _ZN10layer_norm40ln_parallel_residual_bwd_finalize_kernelINS_22Kernel_traits_finalizeILj5120Ef13__nv_bfloat16fS2_fjLb0ELj1024ELj4ENS_18Kernel_traits_baseILj5120EfS2_fS2_fjLj1024EEEEELb1EEEvNS_9BwdParamsE,@function
        .size           _ZN10layer_norm40ln_parallel_residual_bwd_finalize_kernelINS_22Kernel_traits_finalizeILj5120Ef13__nv_bfloat16fS2_fjLb0ELj1024ELj4ENS_18Kernel_traits_baseILj5120EfS2_fS2_fjLj1024EEEEELb1EEEvNS_9BwdParamsE,(.L_x_3935 - _ZN10layer_norm40ln_parallel_residual_bwd_finalize_kernelINS_22Kernel_traits_finalizeILj5120Ef13__nv_bfloat16fS2_fjLb0ELj1024ELj4ENS_18Kernel_traits_baseILj5120EfS2_fS2_fjLj1024EEEEELb1EEEvNS_9BwdParamsE)
        .other          _ZN10layer_norm40ln_parallel_residual_bwd_finalize_kernelINS_22Kernel_traits_finalizeILj5120Ef13__nv_bfloat16fS2_fjLb0ELj1024ELj4ENS_18Kernel_traits_baseILj5120EfS2_fS2_fjLj1024EEEEELb1EEEvNS_9BwdParamsE,@"STO_CUDA_ENTRY STV_DEFAULT"
_ZN10layer_norm40ln_parallel_residual_bwd_finalize_kernelINS_22Kernel_traits_finalizeILj5120Ef13__nv_bfloat16fS2_fjLb0ELj1024ELj4ENS_18Kernel_traits_baseILj5120EfS2_fS2_fjLj1024EEEEELb1EEEvNS_9BwdParamsE:
.text._ZN10layer_norm40ln_parallel_residual_bwd_finalize_kernelINS_22Kernel_traits_finalizeILj5120Ef13__nv_bfloat16fS2_fjLb0ELj1024ELj4ENS_18Kernel_traits_baseILj5120EfS2_fS2_fjLj1024EEEEELb1EEEvNS_9BwdParamsE:
        /* <DEDUP_REMOVED lines=23> */
.L_x_1957:
        /* <DEDUP_REMOVED lines=41> */
.L_x_1950:
        /* <DEDUP_REMOVED lines=62> */
.L_x_1949:
[----:B------:R-:W-:Y:S05]  /*07e0*/  BSYNC B1 ;  /* 0x0000000000017941 */ /* 0x000fea0003800000 */
.L_x_1948:
        /* <DEDUP_REMOVED lines=39> */
.L_x_1952:
[----:B------:R-:W-:Y:S05]  /*0a60*/  BSYNC B1 ;  /* 0x0000000000017941 */ /* 0x000fea0003800000 */
.L_x_1951:
        /* <DEDUP_REMOVED lines=20> */
.L_x_1947:
[----:B------:R-:W-:Y:S05]  /*0bb0*/  BSYNC B0 ;  /* 0x0000000000007941 */ /* 0x000fea0003800000 */
.L_x_1946:
        /* <DEDUP_REMOVED lines=54> */
.L_x_1978:
        /* <DEDUP_REMOVED lines=10> */
.L_x_1953:
        /* <DEDUP_REMOVED lines=22> */
.L_x_1956:
[----:B------:R-:W-:Y:S05]  /*1120*/  BSYNC B0 ;  /* 0x0000000000007941 */ /* 0x000fea0003800000 */
.L_x_1955:
[C---:B------:R-:W-:Y:S02]  /*1130*/  ISETP.GT.U32.AND P1, PT, R4.reuse, -0x1401, PT ;  /* 0xffffebff0400780c */ /* 0x040fe40003f24070 */
[----:B------:R-:W-:Y:S02]  /*1140*/  IADD3 R4, R4, 0x1400, RZ ;  /* 0x0000140004047810 */ /* 0x000fe40007ffe0ff */
[----:B------:R-:W-:-:S09]  /*1150*/  IADD3 R5, R5, 0xa00, RZ ;  /* 0x00000a0005057810 */ /* 0x000fd20007ffe0ff */
[----:B------:R-:W-:Y:S05]  /*1160*/  @P1 BRA `(.L_x_1957) ;  /* 0xfffffff000001947 */ /* 0x000fea000383ffff */
[----:B------:R-:W-:Y:S05]  /*1170*/  EXIT ;  /* 0x000000000000794d */ /* 0x000fea0003800000 */
.L_x_1954:
[----:B------:R-:W-:Y:S01]  /*1180*/  HFMA2.MMA R13, -RZ, RZ, 0, 5.9604644775390625e-08 ;  /* 0x00000001ff0d7435 */ /* 0x000fe200000001ff */
[----:B0-----:R-:W-:Y:S02]  /*1190*/  MOV R26, R9 ;  /* 0x00000009001a7202 */ /* 0x001fe40000000f00 */
[----:B------:R-:W-:Y:S02]  /*11a0*/  MOV R12, 0x1f ;  /* 0x0000001f000c7802 */ /* 0x000fe40000000f00 */
[----:B------:R-:W-:-:S07]  /*11b0*/  MOV R11, 0xffffffff ;  /* 0xffffffff000b7802 */ /* 0x000fce0000000f00 */
[----:B-1234-:R-:W-:Y:S05]  /*11c0*/  WARPSYNC.COLLECTIVE R11, `(.L_x_1958) ;  /* 0x000000000b087348 */ /* 0x01efea0003c00000 */
[----:B------:R0:W0:Y:S02]  /*11d0*/  SHFL.BFLY P2, R16, R26, R13, R12 ;  /* 0x0c00000d1a107389 */ /* 0x000024000004000c */
[----:B01234-:R-:W-:Y:S01]  /*11e0*/  ENDCOLLECTIVE ;  /* 0x000000000000791b */ /* 0x01ffe20003800000 */
.L_x_1958:
[----:B------:R-:W-:Y:S01]  /*11f0*/  HFMA2.MMA R13, -RZ, RZ, 0, 1.1920928955078125e-07 ;  /* 0x00000002ff0d7435 */ /* 0x000fe200000001ff */
[----:B------:R-:W-:-:S05]  /*1200*/  FADD.FTZ R10, R9, R16 ;  /* 0x00000010090a7221 */ /* 0x000fca0000010000 */
[----:B------:R-:W-:-:S07]  /*1210*/  MOV R26, R10 ;  /* 0x0000000a001a7202 */ /* 0x000fce0000000f00 */
[----:B------:R-:W-:Y:S05]  /*1220*/  WARPSYNC.COLLECTIVE R11, `(.L_x_1959) ;  /* 0x000000000b087348 */ /* 0x000fea0003c00000 */
[----:B------:R0:W1:Y:S02]  /*1230*/  SHFL.BFLY P2, R16, R26, R13, R12 ;  /* 0x0c00000d1a107389 */ /* 0x000064000004000c */
[----:B01----:R-:W-:Y:S01]  /*1240*/  ENDCOLLECTIVE ;  /* 0x000000000000791b */ /* 0x003fe20003800000 */
.L_x_1959:
[----:B------:R-:W-:Y:S01]  /*1250*/  HFMA2.MMA R13, -RZ, RZ, 0, 2.384185791015625e-07 ;  /* 0x00000004ff0d7435 */ /* 0x000fe200000001ff */
[----:B------:R-:W-:-:S05]  /*1260*/  FADD.FTZ R9, R10, R16 ;  /* 0x000000100a097221 */ /* 0x000fca0000010000 */
[----:B------:R-:W-:-:S07]  /*1270*/  MOV R26, R9 ;  /* 0x00000009001a7202 */ /* 0x000fce0000000f00 */
[----:B------:R-:W-:Y:S05]  /*1280*/  WARPSYNC.COLLECTIVE R11, `(.L_x_1960) ;  /* 0x000000000b087348 */ /* 0x000fea0003c00000 */
[----:B------:R0:W1:Y:S02]  /*1290*/  SHFL.BFLY P2, R16, R26, R13, R12 ;  /* 0x0c00000d1a107389 */ /* 0x000064000004000c */
[----:B01----:R-:W-:Y:S01]  /*12a0*/  ENDCOLLECTIVE ;  /* 0x000000000000791b */ /* 0x003fe20003800000 */
.L_x_1960:
[----:B------:R-:W-:Y:S01]  /*12b0*/  HFMA2.MMA R13, -RZ, RZ, 0, 4.76837158203125e-07 ;  /* 0x00000008ff0d7435 */ /* 0x000fe200000001ff */
[----:B------:R-:W-:-:S05]  /*12c0*/  FADD.FTZ R18, R9, R16 ;  /* 0x0000001009127221 */ /* 0x000fca0000010000 */
[----:B------:R-:W-:-:S07]  /*12d0*/  MOV R26, R18 ;  /* 0x00000012001a7202 */ /* 0x000fce0000000f00 */
[----:B------:R-:W-:Y:S05]  /*12e0*/  WARPSYNC.COLLECTIVE R11, `(.L_x_1961) ;  /* 0x000000000b087348 */ /* 0x000fea0003c00000 */
[----:B------:R0:W1:Y:S02]  /*12f0*/  SHFL.BFLY P2, R16, R26, R13, R12 ;  /* 0x0c00000d1a107389 */ /* 0x000064000004000c */
[----:B01----:R-:W-:Y:S01]  /*1300*/  ENDCOLLECTIVE ;  /* 0x000000000000791b */ /* 0x003fe20003800000 */
.L_x_1961:
[----:B------:R-:W-:Y:S01]  /*1310*/  HFMA2.MMA R13, -RZ, RZ, 0, 9.5367431640625e-07 ;  /* 0x00000010ff0d7435 */ /* 0x000fe200000001ff */
[----:B------:R-:W-:-:S05]  /*1320*/  FADD.FTZ R10, R18, R16 ;  /* 0x00000010120a7221 */ /* 0x000fca0000010000 */
[----:B------:R-:W-:-:S07]  /*1330*/  MOV R26, R10 ;  /* 0x0000000a001a7202 */ /* 0x000fce0000000f00 */
[----:B------:R-:W-:Y:S05]  /*1340*/  WARPSYNC.COLLECTIVE R11, `(.L_x_1962) ;  /* 0x000000000b087348 */ /* 0x000fea0003c00000 */
[----:B------:R0:W1:Y:S02]  /*1350*/  SHFL.BFLY P2, R16, R26, R13, R12 ;  /* 0x0c00000d1a107389 */ /* 0x000064000004000c */
[----:B01----:R-:W-:Y:S01]  /*1360*/  ENDCOLLECTIVE ;  /* 0x000000000000791b */ /* 0x003fe20003800000 */
.L_x_1962:
[----:B------:R-:W-:Y:S01]  /*1370*/  HFMA2.MMA R13, -RZ, RZ, 0, 5.9604644775390625e-08 ;  /* 0x00000001ff0d7435 */ /* 0x000fe200000001ff */
[----:B------:R-:W-:Y:S02]  /*1380*/  MOV R26, R14 ;  /* 0x0000000e001a7202 */ /* 0x000fe40000000f00 */
[----:B------:R-:W-:-:S08]  /*1390*/  MOV R9, R16 ;  /* 0x0000001000097202 */ /* 0x000fd00000000f00 */
[----:B------:R-:W-:Y:S05]  /*13a0*/  WARPSYNC.COLLECTIVE R11, `(.L_x_1963) ;  /* 0x000000000b087348 */ /* 0x000fea0003c00000 */
[----:B------:R0:W1:Y:S02]  /*13b0*/  SHFL.BFLY P2, R16, R26, R13, R12 ;  /* 0x0c00000d1a107389 */ /* 0x000064000004000c */
[----:B01----:R-:W-:Y:S01]  /*13c0*/  ENDCOLLECTIVE ;  /* 0x000000000000791b */ /* 0x003fe20003800000 */
.L_x_1963:
[----:B------:R-:W-:Y:S01]  /*13d0*/  HFMA2.MMA R13, -RZ, RZ, 0, 1.1920928955078125e-07 ;  /* 0x00000002ff0d7435 */ /* 0x000fe200000001ff */
[----:B------:R-:W-:-:S05]  /*13e0*/  MOV R15, R16 ;  /* 0x00000010000f7202 */ /* 0x000fca0000000f00 */
[----:B------:R-:W-:-:S05]  /*13f0*/  FADD.FTZ R15, R14, R15 ;  /* 0x0000000f0e0f7221 */ /* 0x000fca0000010000 */
[----:B------:R-:W-:-:S07]  /*1400*/  MOV R26, R15 ;  /* 0x0000000f001a7202 */ /* 0x000fce0000000f00 */
[----:B------:R-:W-:Y:S05]  /*1410*/  WARPSYNC.COLLECTIVE R11, `(.L_x_1964) ;  /* 0x000000000b087348 */ /* 0x000fea0003c00000 */
[----:B------:R0:W1:Y:S02]  /*1420*/  SHFL.BFLY P2, R16, R26, R13, R12 ;  /* 0x0c00000d1a107389 */ /* 0x000064000004000c */
[----:B01----:R-:W-:Y:S01]  /*1430*/  ENDCOLLECTIVE ;  /* 0x000000000000791b */ /* 0x003fe20003800000 */
.L_x_1964:
[----:B------:R-:W-:Y:S01]  /*1440*/  HFMA2.MMA R13, -RZ, RZ, 0, 2.384185791015625e-07 ;  /* 0x00000004ff0d7435 */ /* 0x000fe200000001ff */
[----:B------:R-:W-:-:S05]  /*1450*/  MOV R18, R16 ;  /* 0x0000001000127202 */ /* 0x000fca0000000f00 */
[----:B------:R-:W-:-:S05]  /*1460*/  FADD.FTZ R14, R15, R18 ;  /* 0x000000120f0e7221 */ /* 0x000fca0000010000 */
[----:B------:R-:W-:-:S07]  /*1470*/  MOV R26, R14 ;  /* 0x0000000e001a7202 */ /* 0x000fce0000000f00 */
[----:B------:R-:W-:Y:S05]  /*1480*/  WARPSYNC.COLLECTIVE R11, `(.L_x_1965) ;  /* 0x000000000b087348 */ /* 0x000fea0003c00000 */
[----:B------:R0:W1:Y:S02]  /*1490*/  SHFL.BFLY P2, R16, R26, R13, R12 ;  /* 0x0c00000d1a107389 */ /* 0x000064000004000c */
[----:B01----:R-:W-:Y:S01]  /*14a0*/  ENDCOLLECTIVE ;  /* 0x000000000000791b */ /* 0x003fe20003800000 */
.L_x_1965:
[----:B------:R-:W-:Y:S01]  /*14b0*/  HFMA2.MMA R13, -RZ, RZ, 0, 4.76837158203125e-07 ;  /* 0x00000008ff0d7435 */ /* 0x000fe200000001ff */
[----:B------:R-:W-:-:S05]  /*14c0*/  MOV R17, R16 ;  /* 0x0000001000117202 */ /* 0x000fca0000000f00 */
[----:B------:R-:W-:-:S05]  /*14d0*/  FADD.FTZ R19, R14, R17 ;  /* 0x000000110e137221 */ /* 0x000fca0000010000 */
[----:B------:R-:W-:-:S07]  /*14e0*/  MOV R26, R19 ;  /* 0x00000013001a7202 */ /* 0x000fce0000000f00 */
[----:B------:R-:W-:Y:S05]  /*14f0*/  WARPSYNC.COLLECTIVE R11, `(.L_x_1966) ;  /* 0x000000000b087348 */ /* 0x000fea0003c00000 */
[----:B------:R0:W1:Y:S02]  /*1500*/  SHFL.BFLY P2, R16, R26, R13, R12 ;  /* 0x0c00000d1a107389 */ /* 0x000064000004000c */
[----:B01----:R-:W-:Y:S01]  /*1510*/  ENDCOLLECTIVE ;  /* 0x000000000000791b */ /* 0x003fe20003800000 */
.L_x_1966:
[----:B------:R-:W-:Y:S01]  /*1520*/  HFMA2.MMA R13, -RZ, RZ, 0, 9.5367431640625e-07 ;  /* 0x00000010ff0d7435 */ /* 0x000fe200000001ff */
[----:B------:R-:W-:-:S05]  /*1530*/  MOV R20, R16 ;  /* 0x0000001000147202 */ /* 0x000fca0000000f00 */
[----:B------:R-:W-:-:S05]  /*1540*/  FADD.FTZ R15, R19, R20 ;  /* 0x00000014130f7221 */ /* 0x000fca0000010000 */
[----:B------:R-:W-:-:S07]  /*1550*/  MOV R26, R15 ;  /* 0x0000000f001a7202 */ /* 0x000fce0000000f00 */
[----:B------:R-:W-:Y:S05]  /*1560*/  WARPSYNC.COLLECTIVE R11, `(.L_x_1967) ;  /* 0x000000000b087348 */ /* 0x000fea0003c00000 */
[----:B------:R0:W1:Y:S02]  /*1570*/  SHFL.BFLY P2, R16, R26, R13, R12 ;  /* 0x0c00000d1a107389 */ /* 0x000064000004000c */
[----:B01----:R-:W-:Y:S01]  /*1580*/  ENDCOLLECTIVE ;  /* 0x000000000000791b */ /* 0x003fe20003800000 */
.L_x_1967:
[----:B------:R-:W-:Y:S01]  /*1590*/  HFMA2.MMA R13, -RZ, RZ, 0, 5.9604644775390625e-08 ;  /* 0x00000001ff0d7435 */ /* 0x000fe200000001ff */
[----:B------:R-:W-:Y:S02]  /*15a0*/  MOV R26, R8 ;  /* 0x00000008001a7202 */ /* 0x000fe40000000f00 */
[----:B------:R-:W-:-:S08]  /*15b0*/  MOV R14, R16 ;  /* 0x00000010000e7202 */ /* 0x000fd00000000f00 */
[----:B------:R-:W-:Y:S05]  /*15c0*/  WARPSYNC.COLLECTIVE R11, `(.L_x_1968) ;  /* 0x000000000b087348 */ /* 0x000fea0003c00000 */
[----:B------:R0:W1:Y:S02]  /*15d0*/  SHFL.BFLY P2, R16, R26, R13, R12 ;  /* 0x0c00000d1a107389 */ /* 0x000064000004000c */
[----:B01----:R-:W-:Y:S01]  /*15e0*/  ENDCOLLECTIVE ;  /* 0x000000000000791b */ /* 0x003fe20003800000 */
.L_x_1968:
[----:B------:R-:W-:Y:S01]  /*15f0*/  HFMA2.MMA R13, -RZ, RZ, 0, 1.1920928955078125e-07 ;  /* 0x00000002ff0d7435 */ /* 0x000fe200000001ff */
[----:B------:R-:W-:-:S05]  /*1600*/  MOV R17, R16 ;  /* 0x0000001000117202 */ /* 0x000fca0000000f00 */
[----:B------:R-:W-:-:S05]  /*1610*/  FADD.FTZ R19, R8, R17 ;  /* 0x0000001108137221 */ /* 0x000fca0000010000 */
[----:B------:R-:W-:-:S07]  /*1620*/  MOV R26, R19 ;  /* 0x00000013001a7202 */ /* 0x000fce0000000f00 */
[----:B------:R-:W-:Y:S05]  /*1630*/  WARPSYNC.COLLECTIVE R11, `(.L_x_1969) ;  /* 0x000000000b087348 */ /* 0x000fea0003c00000 */
[----:B------:R0:W1:Y:S02]  /*1640*/  SHFL.BFLY P2, R16, R26, R13, R12 ;  /* 0x0c00000d1a107389 */ /* 0x000064000004000c */
[----:B01----:R-:W-:Y:S01]  /*1650*/  ENDCOLLECTIVE ;  /* 0x000000000000791b */ /* 0x003fe20003800000 */
.L_x_1969:
[----:B------:R-:W-:Y:S01]  /*1660*/  HFMA2.MMA R13, -RZ, RZ, 0, 2.384185791015625e-07 ;  /* 0x00000004ff0d7435 */ /* 0x000fe200000001ff */
[----:B------:R-:W-:-:S05]  /*1670*/  MOV R20, R16 ;  /* 0x0000001000147202 */ /* 0x000fca0000000f00 */
[----:B------:R-:W-:-:S05]  /*1680*/  FADD.FTZ R8, R19, R20 ;  /* 0x0000001413087221 */ /* 0x000fca0000010000 */
[----:B------:R-:W-:-:S07]  /*1690*/  MOV R26, R8 ;  /* 0x00000008001a7202 */ /* 0x000fce0000000f00 */
[----:B------:R-:W-:Y:S05]  /*16a0*/  WARPSYNC.COLLECTIVE R11, `(.L_x_1970) ;  /* 0x000000000b087348 */ /* 0x000fea0003c00000 */
[----:B------:R0:W1:Y:S02]  /*16b0*/  SHFL.BFLY P2, R16, R26, R13, R12 ;  /* 0x0c00000d1a107389 */ /* 0x000064000004000c */
[----:B01----:R-:W-:Y:S01]  /*16c0*/  ENDCOLLECTIVE ;  /* 0x000000000000791b */ /* 0x003fe20003800000 */
.L_x_1970:
[----:B------:R-:W-:Y:S01]  /*16d0*/  HFMA2.MMA R13, -RZ, RZ, 0, 4.76837158203125e-07 ;  /* 0x00000008ff0d7435 */ /* 0x000fe200000001ff */
[----:B------:R-:W-:-:S05]  /*16e0*/  MOV R21, R16 ;  /* 0x0000001000157202 */ /* 0x000fca0000000f00 */
[----:B------:R-:W-:-:S05]  /*16f0*/  FADD.FTZ R21, R8, R21 ;  /* 0x0000001508157221 */ /* 0x000fca0000010000 */
[----:B------:R-:W-:-:S07]  /*1700*/  MOV R26, R21 ;  /* 0x00000015001a7202 */ /* 0x000fce0000000f00 */
[----:B------:R-:W-:Y:S05]  /*1710*/  WARPSYNC.COLLECTIVE R11, `(.L_x_1971) ;  /* 0x000000000b087348 */ /* 0x000fea0003c00000 */
[----:B------:R0:W1:Y:S02]  /*1720*/  SHFL.BFLY P2, R16, R26, R13, R12 ;  /* 0x0c00000d1a107389 */ /* 0x000064000004000c */
[----:B01----:R-:W-:Y:S01]  /*1730*/  ENDCOLLECTIVE ;  /* 0x000000000000791b */ /* 0x003fe20003800000 */
.L_x_1971:
[----:B------:R-:W-:Y:S01]  /*1740*/  HFMA2.MMA R13, -RZ, RZ, 0, 9.5367431640625e-07 ;  /* 0x00000010ff0d7435 */ /* 0x000fe200000001ff */
[----:B------:R-:W-:-:S05]  /*1750*/  MOV R22, R16 ;  /* 0x0000001000167202 */ /* 0x000fca0000000f00 */
[----:B------:R-:W-:-:S05]  /*1760*/  FADD.FTZ R17, R21, R22 ;  /* 0x0000001615117221 */ /* 0x000fca0000010000 */
[----:B------:R-:W-:-:S07]  /*1770*/  MOV R26, R17 ;  /* 0x00000011001a7202 */ /* 0x000fce0000000f00 */
[----:B------:R-:W-:Y:S05]  /*1780*/  WARPSYNC.COLLECTIVE R11, `(.L_x_1972) ;  /* 0x000000000b087348 */ /* 0x000fea0003c00000 */
[----:B------:R0:W1:Y:S02]  /*1790*/  SHFL.BFLY P2, R16, R26, R13, R12 ;  /* 0x0c00000d1a107389 */ /* 0x000064000004000c */
[----:B01----:R-:W-:Y:S01]  /*17a0*/  ENDCOLLECTIVE ;  /* 0x000000000000791b */ /* 0x003fe20003800000 */
.L_x_1972:
[----:B------:R-:W-:Y:S01]  /*17b0*/  HFMA2.MMA R13, -RZ, RZ, 0, 5.9604644775390625e-08 ;  /* 0x00000001ff0d7435 */ /* 0x000fe200000001ff */
[----:B------:R-:W-:Y:S02]  /*17c0*/  MOV R26, R7 ;  /* 0x00000007001a7202 */ /* 0x000fe40000000f00 */
[----:B------:R-:W-:-:S08]  /*17d0*/  MOV R8, R16 ;  /* 0x0000001000087202 */ /* 0x000fd00000000f00 */
[----:B------:R-:W-:Y:S05]  /*17e0*/  WARPSYNC.COLLECTIVE R11, `(.L_x_1973) ;  /* 0x000000000b087348 */ /* 0x000fea0003c00000 */
[----:B------:R0:W1:Y:S02]  /*17f0*/  SHFL.BFLY P2, R16, R26, R13, R12 ;  /* 0x0c00000d1a107389 */ /* 0x000064000004000c */
[----:B01----:R-:W-:Y:S01]  /*1800*/  ENDCOLLECTIVE ;  /* 0x000000000000791b */ /* 0x003fe20003800000 */
.L_x_1973:
[----:B------:R-:W-:Y:S01]  /*1810*/  HFMA2.MMA R13, -RZ, RZ, 0, 1.1920928955078125e-07 ;  /* 0x00000002ff0d7435 */ /* 0x000fe200000001ff */
[----:B------:R-:W-:-:S05]  /*1820*/  MOV R18, R16 ;  /* 0x0000001000127202 */ /* 0x000fca0000000f00 */
[----:B------:R-:W-:-:S05]  /*1830*/  FADD.FTZ R22, R7, R18 ;  /* 0x0000001207167221 */ /* 0x000fca0000010000 */
[----:B------:R-:W-:-:S07]  /*1840*/  MOV R26, R22 ;  /* 0x00000016001a7202 */ /* 0x000fce0000000f00 */
[----:B------:R-:W-:Y:S05]  /*1850*/  WARPSYNC.COLLECTIVE R11, `(.L_x_1974) ;  /* 0x000000000b087348 */ /* 0x000fea0003c00000 */
[----:B------:R0:W1:Y:S02]  /*1860*/  SHFL.BFLY P2, R16, R26, R13, R12 ;  /* 0x0c00000d1a107389 */ /* 0x000064000004000c */
[----:B01----:R-:W-:Y:S01]  /*1870*/  ENDCOLLECTIVE ;  /* 0x000000000000791b */ /* 0x003fe20003800000 */
.L_x_1974:
[----:B------:R-:W-:Y:S01]  /*1880*/  HFMA2.MMA R13, -RZ, RZ, 0, 2.384185791015625e-07 ;  /* 0x00000004ff0d7435 */ /* 0x000fe200000001ff */
[----:B------:R-:W-:-:S05]  /*1890*/  MOV R21, R16 ;  /* 0x0000001000157202 */ /* 0x000fca0000000f00 */
[----:B------:R-:W-:-:S05]  /*18a0*/  FADD.FTZ R7, R22, R21 ;  /* 0x0000001516077221 */ /* 0x000fca0000010000 */
[----:B------:R-:W-:-:S07]  /*18b0*/  MOV R26, R7 ;  /* 0x00000007001a7202 */ /* 0x000fce0000000f00 */
[----:B------:R-:W-:Y:S05]  /*18c0*/  WARPSYNC.COLLECTIVE R11, `(.L_x_1975) ;  /* 0x000000000b087348 */ /* 0x000fea0003c00000 */
[----:B------:R0:W1:Y:S02]  /*18d0*/  SHFL.BFLY P2, R16, R26, R13, R12 ;  /* 0x0c00000d1a107389 */ /* 0x000064000004000c */
[----:B01----:R-:W-:Y:S01]  /*18e0*/  ENDCOLLECTIVE ;  /* 0x000000000000791b */ /* 0x003fe20003800000 */
.L_x_1975:
[----:B------:R-:W-:Y:S01]  /*18f0*/  HFMA2.MMA R13, -RZ, RZ, 0, 4.76837158203125e-07 ;  /* 0x00000008ff0d7435 */ /* 0x000fe200000001ff */
[----:B------:R-:W-:-:S05]  /*1900*/  MOV R20, R16 ;  /* 0x0000001000147202 */ /* 0x000fca0000000f00 */
[----:B------:R-:W-:-:S05]  /*1910*/  FADD.FTZ R23, R7, R20 ;  /* 0x0000001407177221 */ /* 0x000fca0000010000 */
[----:B------:R-:W-:-:S07]  /*1920*/  MOV R26, R23 ;  /* 0x00000017001a7202 */ /* 0x000fce0000000f00 */
[----:B------:R-:W-:Y:S05]  /*1930*/  WARPSYNC.COLLECTIVE R11, `(.L_x_1976) ;  /* 0x000000000b087348 */ /* 0x000fea0003c00000 */
[----:B------:R0:W1:Y:S02]  /*1940*/  SHFL.BFLY P2, R16, R26, R13, R12 ;  /* 0x0c00000d1a107389 */ /* 0x000064000004000c */
[----:B01----:R-:W-:Y:S01]  /*1950*/  ENDCOLLECTIVE ;  /* 0x000000000000791b */ /* 0x003fe20003800000 */
.L_x_1976:
[----:B------:R-:W-:Y:S01]  /*1960*/  HFMA2.MMA R13, -RZ, RZ, 0, 9.5367431640625e-07 ;  /* 0x00000010ff0d7435 */ /* 0x000fe200000001ff */
[----:B------:R-:W-:-:S05]  /*1970*/  MOV R24, R16 ;  /* 0x0000001000187202 */ /* 0x000fca0000000f00 */
[----:B------:R-:W-:-:S05]  /*1980*/  FADD.FTZ R24, R23, R24 ;  /* 0x0000001817187221 */ /* 0x000fca0000010000 */
[----:B------:R-:W-:-:S07]  /*1990*/  MOV R26, R24 ;  /* 0x00000018001a7202 */ /* 0x000fce0000000f00 */
[----:B------:R-:W-:Y:S05]  /*19a0*/  WARPSYNC.COLLECTIVE R11, `(.L_x_1977) ;  /* 0x000000000b087348 */ /* 0x000fea0003c00000 */
[----:B------:R0:W1:Y:S02]  /*19b0*/  SHFL.BFLY P2, R16, R26, R13, R12 ;  /* 0x0c00000d1a107389 */ /* 0x000064000004000c */
[----:B01----:R-:W-:Y:S01]  /*19c0*/  ENDCOLLECTIVE ;  /* 0x000000000000791b */ /* 0x003fe20003800000 */
.L_x_1977:
[----:B------:R-:W-:Y:S05]  /*19d0*/  BRA `(.L_x_1978) ;  /* 0xfffffff400507947 */ /* 0x000fea000383ffff */
.L_x_1979:
        /* <DEDUP_REMOVED lines=10> */
.L_x_3935:


//--------------------- .text._ZN10layer_norm31ln_parallel_residual_bwd_kernelINS_13Kernel_traitsIf13__nv_bfloat16fS2_fjLj5120ELj1ELj1ELj8ELj8ENS_18Kernel_traits_baseILj5120EfS2_fS2_fjLj256EEEEELb1ELb1ELb1EEEvNS_9BwdParamsE --------------------------
	.section	.text._ZN10layer_norm31ln_parallel_residual_bwd_kernelINS_13Kernel_traitsIf13__nv_bfloat16fS2_fjLj5120ELj1ELj1ELj8ELj8ENS_18Kernel_traits_baseILj5120EfS2_fS2_fjLj256EEEEELb1ELb1ELb1EEEvNS_9BwdParamsE,"ax",@progbits
	.align	128
        .global         _ZN10layer_norm31ln_parallel_residual_bwd_kernelINS_13Kernel_traitsIf13__nv_bfloat16fS2_fjLj5120ELj1ELj1ELj8ELj8ENS_18Kernel_traits_baseILj5120EfS2_fS2_fjLj256EEEEELb1ELb1ELb1EEEvNS_9BwdParamsE
        .type           _ZN10layer_norm31ln_parallel_residual_bwd_kernelINS_13Kernel_traitsIf13__nv_bfloat16fS2_fjLj5120ELj1ELj1ELj8ELj8ENS_18Kernel_traits_baseILj5120EfS2_fS2_fjLj256EEEEELb1ELb1ELb1EEEvNS_9BwdParamsE,@function
        .size           _ZN10layer_norm31ln_parallel_residual_bwd_kernelINS_13Kernel_traitsIf13__nv_bfloat16fS2_fjLj5120ELj1ELj1ELj8ELj8ENS_18Kernel_traits_baseILj5120EfS2_fS2_fjLj256EEEEELb1ELb1ELb1EEEvNS_9BwdParamsE,(.L_x_3936 - _ZN10layer_norm31ln_parallel_residual_bwd_kernelINS_13Kernel_traitsIf13__nv_bfloat16fS2_fjLj5120ELj1ELj1ELj8ELj8ENS_18Kernel_traits_baseILj5120EfS2_fS2_fjLj256EEEEELb1ELb1ELb1EEEvNS_9BwdParamsE)
        .other          _ZN10layer_norm31ln_parallel_residual_bwd_kernelINS_13Kernel_traitsIf13__nv_bfloat16fS2_fjLj5120ELj1ELj1ELj8ELj8ENS_18Kernel_traits_baseILj5120EfS2_fS2_fjLj256EEEEELb1ELb1ELb1EEEvNS_9BwdParamsE,@"STO_CUDA_ENTRY STV_DEFAULT"
_ZN10layer_norm31ln_parallel_residual_bwd_kernelINS_13Kernel_traitsIf13__nv_bfloat16fS2_fjLj5120ELj1ELj1ELj8ELj8ENS_18Kernel_traits_baseILj5120EfS2_fS2_fjLj256EEEEELb1ELb1ELb1EEEvNS_9BwdParamsE:
.text._ZN10layer_norm31ln_parallel_residual_bwd_kernelINS_13Kernel_traitsIf13__nv_bfloat16fS2_fjLj5120ELj1ELj1ELj8ELj8ENS_18Kernel_traits_baseILj5120EfS2_fS2_fjLj256EEEEELb1ELb1ELb1EEEvNS_9BwdParamsE:
[----:B------:R-:W-:Y:S01]  /*0000*/  LDC R1, c[0x0][0x28] ;  /* 0x00000a00ff017b82 */ /* 0x000fe20000000800 */
[----:B------:R-:W0:Y:S07]  /*0010*/  S2R R70, SR_TID.X ;  /* 0x0000000000467919 */ /* 0x000e2e0000002100 */
[----:B------:R-:W1:Y:S01]  /*0020*/  S2UR UR4, SR_CTAID.X ;  /* 0x00000000000479c3 */ /* 0x000e620000002500 */
        /* <DEDUP_REMOVED lines=10> */
[----:B0-----:R-:W-:-:S05]  /*00d0*/  SHF.R.U32.HI R72, RZ, 0x8, R70 ;  /* 0x00000008ff487819 */ /* 0x001fca0000011646 */
[----:B-1----:R-:W-:Y:S01]  /*00e0*/  VIADD R71, R72, UR4 ;  /* 0x0000000448477c36 */ /* 0x002fe20008000000 */
[----:B------:R-:W-:-:S04]  /*00f0*/  ULDC.64 UR4, c[0x0][0x208] ;  /* 0x0000820000047ab9 */ /* 0x000fc80000000a00 */
        /* <DEDUP_REMOVED lines=23> */
.L_x_1980:
[----:B------:R-:W-:Y:S01]  /*0270*/  IMAD.SHL.U32 R0, R70, 0x10, RZ ;  /* 0x0000001046007824 */ /* 0x000fe200078e00ff */
[----:B------:R-:W-:-:S04]  /*0280*/  ULDC.64 UR6, c[0x0][0x260] ;  /* 0x0000980000067ab9 */ /* 0x000fc80000000a00 */
        /* <DEDUP_REMOVED lines=10> */
[----:B------:R-:W-:Y:S01]  /*0330*/  HFMA2.MMA R112, -RZ, RZ, 0, 0 ;  /* 0x00000000ff707435 */ /* 0x000fe200000001ff */
[----:B------:R-:W-:Y:S01]  /*0340*/  SHF.R.U32.HI R114, RZ, 0x5, R70 ;  /* 0x00000005ff727819 */ /* 0x000fe20000011646 */
[----:B------:R-:W-:Y:S01]  /*0350*/  IMAD.MOV.U32 R0, RZ, RZ, 0x1 ;  /* 0x00000001ff007424 */ /* 0x000fe200078e00ff */
[----:B------:R-:W-:Y:S01]  /*0360*/  ISETP.NE.AND.EX P0, PT, RZ, UR7, PT, P0 ;  /* 0x00000007ff007c0c */ /* 0x000fe2000bf05300 */
[----:B------:R-:W-:Y:S01]  /*0370*/  IMAD.MOV.U32 R73, RZ, RZ, RZ ;  /* 0x000000ffff497224 */ /* 0x000fe200078e00ff */
        /* <DEDUP_REMOVED lines=21> */
[----:B0-----:R-:W-:-:S07]  /*04d0*/  LOP3.LUT R114, R114, 0x7, RZ, 0xc0, !PT ;  /* 0x0000000772727812 */ /* 0x001fce00078ec0ff */
.L_x_1988:
[----:B0-----:R-:W0:Y:S01]  /*04e0*/  LDC.64 R140, c[0x0][0x2b8] ;  /* 0x0000ae00ff8c7b82 */ /* 0x001e220000000a00 */
[----:B------:R-:W-:-:S05]  /*04f0*/  IMAD R2, R71, UR8, RZ ;  /* 0x0000000847027c24 */ /* 0x000fca000f8e02ff */
[----:B------:R-:W-:Y:S02]  /*0500*/  SHF.R.S32.HI R3, RZ, 0x1f, R2 ;  /* 0x0000001fff037819 */ /* 0x000fe40000011402 */
[----:B------:R-:W1:Y:S02]  /*0510*/  LDC.64 R56, c[0x0][0x250] ;  /* 0x00009400ff387b82 */ /* 0x000e640000000a00 */
[----:B------:R-:W-:-:S04]  /*0520*/  LEA.HI R130, R3, R2, RZ, 0x2 ;  /* 0x0000000203827211 */ /* 0x000fc800078f10ff */
[----:B------:R-:W-:Y:S02]  /*0530*/  LEA.HI.SX32 R130, R130, R113, 0x1e ;  /* 0x0000007182827211 */ /* 0x000fe400078ff2ff */
[----:B------:R-:W2:Y:S02]  /*0540*/  LDC.64 R68, c[0x0][0x258] ;  /* 0x00009600ff447b82 */ /* 0x000ea40000000a00 */
[C---:B------:R-:W-:Y:S01]  /*0550*/  IADD3 R115, R130.reuse, 0x300, RZ ;  /* 0x0000030082737810 */ /* 0x040fe20007ffe0ff */
[C---:B------:R-:W-:Y:S01]  /*0560*/  VIADD R126, R130.reuse, 0x200 ;  /* 0x00000200827e7836 */ /* 0x040fe20000000000 */
[C---:B------:R-:W-:Y:S01]  /*0570*/  LEA R48, P1, R130.reuse, UR12, 0x4 ;  /* 0x0000000c82307c11 */ /* 0x040fe2000f8220ff */
[C---:B------:R-:W-:Y:S02]  /*0580*/  VIADD R116, R130.reuse, 0x400 ;  /* 0x0000040082747836 */ /* 0x040fe40000000000 */
[----:B------:R-:W-:Y:S01]  /*0590*/  VIADD R127, R130, 0x100 ;  /* 0x00000100827f7836 */ /* 0x000fe20000000000 */
[----:B------:R-:W3:Y:S01]  /*05a0*/  LDC.64 R2, c[0x0][0x300] ;  /* 0x0000c000ff027b82 */ /* 0x000ee20000000a00 */
[----:B0-----:R-:W-:Y:S01]  /*05b0*/  IMAD.WIDE.U32 R138, R115, 0x8, R140 ;  /* 0x00000008738a7825 */ /* 0x001fe200078e008c */
[----:B------:R-:W-:-:S02]  /*05c0*/  LEA R58, P2, R126, UR12, 0x4 ;  /* 0x0000000c7e3a7c11 */ /* 0x000fc4000f8420ff */
[C---:B------:R-:W-:Y:S01]  /*05d0*/  LEA.HI.X R49, R130.reuse, UR13, RZ, 0x4, P1 ;  /* 0x0000000d82317c11 */ /* 0x040fe200088f24ff */
[----:B------:R-:W-:Y:S02]  /*05e0*/  IMAD.WIDE.U32 R132, R130, 0x8, R140 ;  /* 0x0000000882847825 */ /* 0x000fe400078e008c */
[----:B------:R-:W4:Y:S02]  /*05f0*/  LDG.E.64 R138, desc[UR4][R138.64] ;  /* 0x000000048a8a7981 */ /* 0x000f24000c1e1b00 */
[----:B-1----:R-:W-:Y:S01]  /*0600*/  IMAD.WIDE R56, R71, 0x4, R56 ;  /* 0x0000000447387825 */ /* 0x002fe200078e0238 */
[----:B------:R-:W-:Y:S01]  /*0610*/  LEA.HI.X R59, R126, UR13, RZ, 0x4, P2 ;  /* 0x0000000d7e3b7c11 */ /* 0x000fe200090f24ff */
[----:B------:R-:W4:Y:S01]  /*0620*/  LDG.E.64 R132, desc[UR4][R132.64] ;  /* 0x0000000484847981 */ /* 0x000f22000c1e1b00 */
[C---:B------:R-:W-:Y:S01]  /*0630*/  LEA R64, P2, R116.reuse, UR12, 0x4 ;  /* 0x0000000c74407c11 */ /* 0x040fe2000f8420ff */
[C---:B------:R-:W-:Y:S02]  /*0640*/  IMAD.WIDE.U32 R134, R127.reuse, 0x8, R140 ;  /* 0x000000087f867825 */ /* 0x040fe400078e008c */
[----:B------:R-:W4:Y:S01]  /*0650*/  LDG.E R160, desc[UR4][R56.64] ;  /* 0x0000000438a07981 */ /* 0x000f22000c1e1900 */
[----:B------:R-:W-:Y:S01]  /*0660*/  LEA R52, P1, R127, UR12, 0x4 ;  /* 0x0000000c7f347c11 */ /* 0x000fe2000f8220ff */
[----:B--2---:R-:W-:Y:S01]  /*0670*/  IMAD.WIDE R68, R71, 0x4, R68 ;  /* 0x0000000447447825 */ /* 0x004fe200078e0244 */
[----:B------:R-:W-:Y:S01]  /*0680*/  LEA.HI.X R65, R116, UR13, RZ, 0x4, P2 ;  /* 0x0000000d74417c11 */ /* 0x000fe200090f24ff */
[----:B------:R-:W2:Y:S01]  /*0690*/  LDG.E.128 R48, desc[UR4][R48.64] ;  /* 0x0000000430307981 */ /* 0x000ea2000c1e1d00 */
[----:B------:R-:W-:Y:S01]  /*06a0*/  LEA.HI.X R53, R127, UR13, RZ, 0x4, P1 ;  /* 0x0000000d7f357c11 */ /* 0x000fe200088f24ff */
[--C-:B------:R-:W-:Y:S01]  /*06b0*/  IMAD.WIDE.U32 R136, R126, 0x8, R140.reuse ;  /* 0x000000087e887825 */ /* 0x100fe200078e008c */
[----:B------:R-:W-:Y:S01]  /*06c0*/  LEA R60, P1, R115, UR12, 0x4 ;  /* 0x0000000c733c7c11 */ /* 0x000fe2000f8220ff */
[----:B------:R-:W2:Y:S04]  /*06d0*/  LDG.E.64 R134, desc[UR4][R134.64] ;  /* 0x0000000486867981 */ /* 0x000ea8000c1e1b00 */
[----:B------:R-:W2:Y:S01]  /*06e0*/  LDG.E.128 R56, desc[UR4][R58.64] ;  /* 0x000000043a387981 */ /* 0x000ea2000c1e1d00 */
[----:B------:R-:W-:-:S03]  /*06f0*/  IMAD.WIDE.U32 R140, R116, 0x8, R140 ;  /* 0x00000008748c7825 */ /* 0x000fc600078e008c */
[----:B------:R0:W2:Y:S01]  /*0700*/  LDG.E R129, desc[UR4][R68.64] ;  /* 0x0000000444817981 */ /* 0x0000a2000c1e1900 */
[----:B------:R-:W-:-:S03]  /*0710*/  LEA.HI.X R61, R115, UR13, RZ, 0x4, P1 ;  /* 0x0000000d733d7c11 */ /* 0x000fc600088f24ff */
[----:B------:R-:W2:Y:S04]  /*0720*/  LDG.E.128 R64, desc[UR4][R64.64] ;  /* 0x0000000440407981 */ /* 0x000ea8000c1e1d00 */
[----:B------:R-:W2:Y:S01]  /*0730*/  LDG.E.64 R136, desc[UR4][R136.64] ;  /* 0x0000000488887981 */ /* 0x000ea2000c1e1b00 */
[----:B------:R-:W-:Y:S01]  /*0740*/  IMAD.SHL.U32 R131, R130, 0x4, RZ ;  /* 0x0000000482837824 */ /* 0x000fe200078e00ff */
[----:B0-----:R-:W0:Y:S02]  /*0750*/  LDC.64 R68, c[0x0][0x2c8] ;  /* 0x0000b200ff447b82 */ /* 0x001e240000000a00 */
[----:B------:R-:W2:Y:S04]  /*0760*/  LDG.E.128 R52, desc[UR4][R52.64] ;  /* 0x0000000434347981 */ /* 0x000ea8000c1e1d00 */
[----:B------:R-:W2:Y:S04]  /*0770*/  LDG.E.64 R140, desc[UR4][R140.64] ;  /* 0x000000048c8c7981 */ /* 0x000ea8000c1e1b00 */
[----:B------:R-:W2:Y:S01]  /*0780*/  LDG.E.128 R60, desc[UR4][R60.64] ;  /* 0x000000043c3c7981 */ /* 0x000ea2000c1e1d00 */
[----:B---3--:R-:W-:-:S04]  /*0790*/  ISETP.NE.U32.AND P1, PT, R2, RZ, PT ;  /* 0x000000ff0200720c */ /* 0x008fc80003f25070 */
[----:B------:R-:W-:-:S13]  /*07a0*/  ISETP.NE.AND.EX P1, PT, R3, RZ, PT, P1 ;  /* 0x000000ff0300720c */ /* 0x000fda0003f25310 */
[----:B------:R-:W1:Y:S08]  /*07b0*/  @P1 LDC.64 R142, c[0x0][0x248] ;  /* 0x00009200ff8e1b82 */ /* 0x000e700000000a00 */
[----:B------:R-:W3:Y:S08]  /*07c0*/  @P1 LDC.64 R144, c[0x0][0x248] ;  /* 0x00009200ff901b82 */ /* 0x000ef00000000a00 */
[----:B------:R-:W0:Y:S08]  /*07d0*/  @P1 LDC.64 R148, c[0x0][0x248] ;  /* 0x00009200ff941b82 */ /* 0x000e300000000a00 */
[----:B------:R-:W0:Y:S08]  /*07e0*/  @P1 LDC.64 R146, c[0x0][0x248] ;  /* 0x00009200ff921b82 */ /* 0x000e300000000a00 */
[----:B------:R-:W0:Y:S01]  /*07f0*/  @P1 LDC.64 R150, c[0x0][0x248] ;  /* 0x00009200ff961b82 */ /* 0x000e220000000a00 */
[----:B------:R-:W-:Y:S01]  /*0800*/  SHF.R.U32.HI R128, RZ, 0x1e, R130 ;  /* 0x0000001eff807819 */ /* 0x000fe20000011682 */
[----:B------:R-:W-:Y:S01]  /*0810*/  IMAD.SHL.U32 R153, R127, 0x4, RZ ;  /* 0x000000047f997824 */ /* 0x000fe200078e00ff */
[----:B-1----:R-:W-:Y:S01]  /*0820*/  @P1 IADD3 R142, P2, R131, R142, RZ ;  /* 0x0000008e838e1210 */ /* 0x002fe20007f5e0ff */
[----:B------:R-:W-:Y:S01]  /*0830*/  IMAD.SHL.U32 R157, R115, 0x4, RZ ;  /* 0x00000004739d7824 */ /* 0x000fe200078e00ff */
[----:B------:R-:W-:-:S02]  /*0840*/  SHF.R.U32.HI R154, RZ, 0x1e, R127 ;  /* 0x0000001eff9a7819 */ /* 0x000fc4000001167f */
[----:B------:R-:W-:Y:S02]  /*0850*/  @P1 IADD3.X R143, R128, R143, RZ, P2, !PT ;  /* 0x0000008f808f1210 */ /* 0x000fe400017fe4ff */
[----:B---3--:R-:W-:Y:S01]  /*0860*/  @P1 IADD3 R144, P2, R153, R144, RZ ;  /* 0x0000009099901210 */ /* 0x008fe20007f5e0ff */
[----:B------:R-:W-:Y:S01]  /*0870*/  IMAD.SHL.U32 R155, R126, 0x4, RZ ;  /* 0x000000047e9b7824 */ /* 0x000fe200078e00ff */
[----:B------:R-:W-:Y:S01]  /*0880*/  SHF.R.U32.HI R162, RZ, 0x1e, R115 ;  /* 0x0000001effa27819 */ /* 0x000fe20000011673 */
[----:B------:R-:W-:Y:S01]  /*0890*/  IMAD.SHL.U32 R159, R116, 0x4, RZ ;  /* 0x00000004749f7824 */ /* 0x000fe200078e00ff */
[----:B------:R-:W-:Y:S01]  /*08a0*/  @P1 IADD3.X R145, R154, R145, RZ, P2, !PT ;  /* 0x000000919a911210 */ /* 0x000fe200017fe4ff */
[----:B-----5:R1:W5:Y:S01]  /*08b0*/  @P1 LDG.E R117, desc[UR4][R142.64] ;  /* 0x000000048e751981 */ /* 0x020362000c1e1900 */
[----:B0-----:R-:W-:Y:S02]  /*08c0*/  @P1 IADD3 R148, P2, R157, R148, RZ ;  /* 0x000000949d941210 */ /* 0x001fe40007f5e0ff */
[----:B------:R-:W-:Y:S01]  /*08d0*/  @P1 IADD3 R146, P3, R155, R146, RZ ;  /* 0x000000929b921210 */ /* 0x000fe20007f7e0ff */
[----:B------:R-:W5:Y:S01]  /*08e0*/  @P1 LDG.E R118, desc[UR4][R144.64] ;  /* 0x0000000490761981 */ /* 0x000f62000c1e1900 */
[----:B------:R-:W-:-:S02]  /*08f0*/  @P1 IADD3.X R149, R162, R149, RZ, P2, !PT ;  /* 0x00000095a2951210 */ /* 0x000fc400017fe4ff */
[----:B------:R-:W-:Y:S02]  /*0900*/  SHF.R.U32.HI R156, RZ, 0x1e, R126 ;  /* 0x0000001eff9c7819 */ /* 0x000fe4000001167e */
[----:B------:R-:W-:Y:S01]  /*0910*/  SHF.R.U32.HI R164, RZ, 0x1e, R116 ;  /* 0x0000001effa47819 */ /* 0x000fe20000011674 */
[----:B------:R-:W5:Y:S01]  /*0920*/  @P1 LDG.E R120, desc[UR4][R148.64] ;  /* 0x0000000494781981 */ /* 0x000f62000c1e1900 */
[----:B------:R-:W-:Y:S01]  /*0930*/  @P1 IADD3 R150, P2, R159, R150, RZ ;  /* 0x000000969f961210 */ /* 0x000fe20007f5e0ff */
[----:B------:R-:W-:-:S04]  /*0940*/  @P1 IMAD.X R147, R156, 0x1, R147, P3 ;  /* 0x000000019c931824 */ /* 0x000fc800018e0693 */
[----:B------:R-:W-:Y:S01]  /*0950*/  @P1 IMAD.X R151, R164, 0x1, R151, P2 ;  /* 0x00000001a4971824 */ /* 0x000fe200010e0697 */
[CC--:B-1----:R-:W-:Y:S01]  /*0960*/  @P0 LEA R142, P2, R130.reuse, R68.reuse, 0x4 ;  /* 0x00000044828e0211 */ /* 0x0c2fe200078420ff */
[----:B------:R0:W5:Y:S03]  /*0970*/  @P1 LDG.E R119, desc[UR4][R146.64] ;  /* 0x0000000492771981 */ /* 0x000166000c1e1900 */
[----:B------:R-:W-:Y:S01]  /*0980*/  @P0 LEA.HI.X R143, R130, R69, RZ, 0x4, P2 ;  /* 0x00000045828f0211 */ /* 0x000fe200010f24ff */
[----:B------:R1:W5:Y:S01]  /*0990*/  @P1 LDG.E R121, desc[UR4][R150.64] ;  /* 0x0000000496791981 */ /* 0x000362000c1e1900 */
[----:B------:R-:W-:Y:S02]  /*09a0*/  IADD3 R152, P3, R155, UR14, RZ ;  /* 0x0000000e9b987c10 */ /* 0x000fe4000ff7e0ff */
[----:B------:R-:W-:Y:S01]  /*09b0*/  IADD3 R158, P4, R159, UR14, RZ ;  /* 0x0000000e9f9e7c10 */ /* 0x000fe2000ff9e0ff */
[----:B------:R-:W5:Y:S01]  /*09c0*/  @P0 LDG.E.128 R24, desc[UR4][R142.64] ;  /* 0x000000048e180981 */ /* 0x000f62000c1e1d00 */
[----:B0-----:R-:W-:-:S04]  /*09d0*/  @P0 LEA R146, P2, R127, R68, 0x4 ;  /* 0x000000447f920211 */ /* 0x001fc800078420ff */
[----:B------:R-:W-:Y:S02]  /*09e0*/  @P0 LEA.HI.X R147, R127, R69, RZ, 0x4, P2 ;  /* 0x000000457f930211 */ /* 0x000fe400010f24ff */
[----:B------:R-:W-:-:S03]  /*09f0*/  IADD3 R144, P2, R131, UR14, RZ ;  /* 0x0000000e83907c10 */ /* 0x000fc6000ff5e0ff */
[----:B------:R0:W5:Y:S01]  /*0a00*/  @P0 LDG.E.128 R28, desc[UR4][R146.64] ;  /* 0x00000004921c0981 */ /* 0x000162000c1e1d00 */
[----:B------:R-:W-:Y:S02]  /*0a10*/  IADD3.X R145, R128, UR15, RZ, P2, !PT ;  /* 0x0000000f80917c10 */ /* 0x000fe400097fe4ff */
[----:B------:R-:W-:Y:S02]  /*0a20*/  IADD3 R148, P2, R153, UR14, RZ ;  /* 0x0000000e99947c10 */ /* 0x000fe4000ff5e0ff */
[----:B------:R-:W-:Y:S01]  /*0a30*/  IADD3.X R159, R164, UR15, RZ, P4, !PT ;  /* 0x0000000fa49f7c10 */ /* 0x000fe2000a7fe4ff */
[----:B------:R-:W5:Y:S01]  /*0a40*/  LDG.E R144, desc[UR4][R144.64] ;  /* 0x0000000490907981 */ /* 0x000f62000c1e1900 */
[----:B------:R-:W-:Y:S02]  /*0a50*/  IADD3.X R149, R154, UR15, RZ, P2, !PT ;  /* 0x0000000f9a957c10 */ /* 0x000fe400097fe4ff */
[CC--:B-1----:R-:W-:Y:S01]  /*0a60*/  @P0 LEA R150, P2, R126.reuse, R68.reuse, 0x4 ;  /* 0x000000447e960211 */ /* 0x0c2fe200078420ff */
[----:B------:R-:W5:Y:S03]  /*0a70*/  LDG.E R128, desc[UR4][R158.64] ;  /* 0x000000049e807981 */ /* 0x000f66000c1e1900 */
[----:B------:R-:W-:Y:S01]  /*0a80*/  @P0 LEA.HI.X R151, R126, R69, RZ, 0x4, P2 ;  /* 0x000000457e970211 */ /* 0x000fe200010f24ff */
[----:B------:R-:W5:Y:S01]  /*0a90*/  LDG.E R143, desc[UR4][R148.64] ;  /* 0x00000004948f7981 */ /* 0x000f62000c1e1900 */
[----:B0-----:R-:W-:-:S02]  /*0aa0*/  @P0 LEA R146, P2, R115, R68, 0x4 ;  /* 0x0000004473920211 */ /* 0x001fc400078420ff */
[----:B------:R-:W-:Y:S01]  /*0ab0*/  IADD3.X R153, R156, UR15, RZ, P3, !PT ;  /* 0x0000000f9c997c10 */ /* 0x000fe20009ffe4ff */
[----:B------:R4:W5:Y:S01]  /*0ac0*/  @P0 LDG.E.128 R32, desc[UR4][R150.64] ;  /* 0x0000000496200981 */ /* 0x000962000c1e1d00 */
[----:B------:R-:W-:Y:S02]  /*0ad0*/  @P0 LEA.HI.X R147, R115, R69, RZ, 0x4, P2 ;  /* 0x0000004573930211 */ /* 0x000fe400010f24ff */
[----:B------:R-:W-:Y:S01]  /*0ae0*/  ISETP.NE.AND P4, PT, RZ, UR9, PT ;  /* 0x00000009ff007c0c */ /* 0x000fe2000bf85270 */
[----:B------:R-:W5:Y:S01]  /*0af0*/  LDG.E R142, desc[UR4][R152.64] ;  /* 0x00000004988e7981 */ /* 0x000f62000c1e1900 */
[----:B------:R-:W-:-:S03]  /*0b00*/  IADD3 R154, P3, R157, UR14, RZ ;  /* 0x0000000e9d9a7c10 */ /* 0x000fc6000ff7e0ff */
[----:B------:R0:W5:Y:S01]  /*0b10*/  @P0 LDG.E.128 R36, desc[UR4][R146.64] ;  /* 0x0000000492240981 */ /* 0x000162000c1e1d00 */
[----:B------:R-:W-:Y:S02]  /*0b20*/  LOP3.LUT P2, RZ, R0, 0xff, RZ, 0xc0, !PT ;  /* 0x000000ff00ff7812 */ /* 0x000fe4000784c0ff */
[----:B------:R-:W-:Y:S02]  /*0b30*/  IADD3.X R155, R162, UR15, RZ, P3, !PT ;  /* 0x0000000fa29b7c10 */ /* 0x000fe40009ffe4ff */
[----:B------:R-:W-:-:S03]  /*0b40*/  @P0 LEA R156, P3, R116, R68, 0x4 ;  /* 0x00000044749c0211 */ /* 0x000fc600078620ff */
[----:B------:R-:W5:Y:S01]  /*0b50*/  LDG.E R131, desc[UR4][R154.64] ;  /* 0x000000049a837981 */ /* 0x000f62000c1e1900 */
[----:B------:R-:W-:-:S05]  /*0b60*/  @P0 LEA.HI.X R157, R116, R69, RZ, 0x4, P3 ;  /* 0x00000045749d0211 */ /* 0x000fca00018f24ff */
[----:B------:R1:W5:Y:S01]  /*0b70*/  @P0 LDG.E.128 R40, desc[UR4][R156.64] ;  /* 0x000000049c280981 */ /* 0x000362000c1e1d00 */
[----:B------:R-:W-:Y:S01]  /*0b80*/  VIADD R71, R71, UR10 ;  /* 0x0000000a47477c36 */ /* 0x000fe20008000000 */
[----:B------:R-:W-:-:S04]  /*0b90*/  UMOV UR6, 0xffffffff ;  /* 0xffffffff00067882 */ /* 0x000fc80000000000 */
[----:B------:R-:W-:Y:S02]  /*0ba0*/  ISETP.GE.AND P3, PT, R71, UR11, PT ;  /* 0x0000000b47007c0c */ /* 0x000fe4000bf66270 */
[--C-:B----4-:R-:W-:Y:S01]  /*0bb0*/  SHF.R.U64 R151, R138, 0x10, R139.reuse ;  /* 0x000000108a977819 */ /* 0x110fe2000000128b */
[--C-:B0-----:R-:W-:Y:S01]  /*0bc0*/  IMAD.MOV.U32 R147, RZ, RZ, R139.reuse ;  /* 0x000000ffff937224 */ /* 0x101fe200078e008b */
[----:B------:R-:W-:Y:S02]  /*0bd0*/  SHF.R.U32.HI R153, RZ, 0x10, R139 ;  /* 0x00000010ff997819 */ /* 0x000fe4000001168b */
[----:B------:R-:W-:Y:S02]  /*0be0*/  MOV R0, R132 ;  /* 0x0000008400007202 */ /* 0x000fe40000000f00 */
[----:B------:R-:W-:Y:S02]  /*0bf0*/  FSEL R139, R160, RZ, !P4 ;  /* 0x000000ffa08b7208 */ /* 0x000fe40006000000 */
[--C-:B------:R-:W-:Y:S01]  /*0c00*/  SHF.R.U64 R164, R132, 0x10, R133.reuse ;  /* 0x0000001084a47819 */ /* 0x100fe20000001285 */
[----:B------:R-:W-:-:S02]  /*0c10*/  IMAD.MOV.U32 R145, RZ, RZ, R133 ;  /* 0x000000ffff917224 */ /* 0x000fc400078e0085 */
[----:B--2---:R-:W-:Y:S01]  /*0c20*/  FADD.FTZ R132, R48, -R139 ;  /* 0x8000008b30847221 */ /* 0x004fe20000010000 */
[----:B------:R-:W-:Y:S01]  /*0c30*/  SHF.R.U32.HI R163, RZ, 0x10, R133 ;  /* 0x00000010ffa37819 */ /* 0x000fe20000011685 */
[----:B------:R-:W-:Y:S01]  /*0c40*/  IMAD.MOV.U32 R133, RZ, RZ, R134 ;  /* 0x000000ffff857224 */ /* 0x000fe200078e0086 */
[----:B------:R-:W-:Y:S01]  /*0c50*/  SHF.R.U64 R152, R134, 0x10, R135 ;  /* 0x0000001086987819 */ /* 0x000fe20000001287 */
[----:B------:R-:W-:Y:S01]  /*0c60*/  FADD.FTZ R134, R49, -R139 ;  /* 0x8000008b31867221 */ /* 0x000fe20000010000 */
[----:B------:R-:W-:Y:S01]  /*0c70*/  FADD.FTZ R162, -R139, R59 ;  /* 0x0000003b8ba27221 */ /* 0x000fe20000010100 */
[----:B------:R-:W-:Y:S01]  /*0c80*/  SHF.L.U32 R59, R0, 0x10, RZ ;  /* 0x00000010003b7819 */ /* 0x000fe200000006ff */
[----:B------:R-:W-:Y:S01]  /*0c90*/  FMUL.FTZ R0, R129, R132 ;  /* 0x0000008481007220 */ /* 0x000fe20000410000 */
[----:B------:R-:W-:-:S03]  /*0ca0*/  FADD.FTZ R158, -R139, R57 ;  /* 0x000000398b9e7221 */ /* 0x000fc60000010100 */
[----:B------:R-:W-:Y:S01]  /*0cb0*/  FADD.FTZ R91, R59, R91 ;  /* 0x0000005b3b5b7221 */ /* 0x000fe20000010000 */
[----:B------:R-:W-:Y:S01]  /*0cc0*/  FMUL.FTZ R57, R129, R134 ;  /* 0x0000008681397220 */ /* 0x000fe20000410000 */
[----:B------:R-:W-:Y:S01]  /*0cd0*/  FADD.FTZ R170, -R139, R64 ;  /* 0x000000408baa7221 */ /* 0x000fe20000010100 */
[----:B------:R-:W-:Y:S02]  /*0ce0*/  IMAD.U32 R64, R164, 0x10000, RZ ;  /* 0x00010000a4407824 */ /* 0x000fe400078e00ff */
[-C--:B------:R-:W-:Y:S01]  /*0cf0*/  FFMA.FTZ R111, R0, R59.reuse, R111 ;  /* 0x0000003b006f7223 */ /* 0x080fe2000001006f */
[----:B------:R-:W-:Y:S01]  /*0d00*/  FADD.FTZ R50, R50, -R139 ;  /* 0x8000008b32327221 */ /* 0x000fe20000010000 */
[----:B------:R-:W-:Y:S01]  /*0d10*/  FMUL.FTZ R59, R20, R59 ;  /* 0x0000003b143b7220 */ /* 0x000fe20000410000 */
[----:B------:R-:W-:Y:S01]  /*0d20*/  MOV R148, R135 ;  /* 0x0000008700947202 */ /* 0x000fe20000000f00 */
[----:B------:R-:W-:Y:S01]  /*0d30*/  IMAD.MOV.U32 R146, RZ, RZ, R137 ;  /* 0x000000ffff927224 */ /* 0x000fe200078e0089 */
[----:B------:R-:W-:Y:S01]  /*0d40*/  SHF.R.U32.HI R159, RZ, 0x10, R135 ;  /* 0x00000010ff9f7819 */ /* 0x000fe20000011687 */
[----:B------:R-:W-:Y:S01]  /*0d50*/  IMAD.MOV.U32 R135, RZ, RZ, R136 ;  /* 0x000000ffff877224 */ /* 0x000fe200078e0088 */
[----:B-1----:R-:W-:Y:S01]  /*0d60*/  SHF.R.U64 R157, R136, 0x10, R137 ;  /* 0x00000010889d7819 */ /* 0x002fe20000001289 */
[----:B------:R-:W-:Y:S01]  /*0d70*/  FADD.FTZ R136, R51, -R139 ;  /* 0x8000008b33887221 */ /* 0x000fe20000010000 */
[----:B------:R-:W-:Y:S01]  /*0d80*/  SHF.R.U32.HI R155, RZ, 0x10, R137 ;  /* 0x00000010ff9b7819 */ /* 0x000fe20000011689 */
[C---:B------:R-:W-:Y:S01]  /*0d90*/  FADD.FTZ R52, -R139.reuse, R52 ;  /* 0x000000348b347221 */ /* 0x040fe20000010100 */
[----:B------:R-:W-:Y:S01]  /*0da0*/  FADD.FTZ R154, -R139, R56 ;  /* 0x000000388b9a7221 */ /* 0x000fe20000010100 */
[----:B------:R-:W-:Y:S01]  /*0db0*/  FADD.FTZ R92, R64, R92 ;  /* 0x0000005c405c7221 */ /* 0x000fe20000010000 */
[----:B------:R-:W-:Y:S01]  /*0dc0*/  FFMA.FTZ R112, R57, R64, R112 ;  /* 0x0000004039707223 */ /* 0x000fe20000010070 */
[----:B------:R-:W-:Y:S01]  /*0dd0*/  MOV R137, R138 ;  /* 0x0000008a00897202 */ /* 0x000fe20000000f00 */
[----:B------:R-:W-:Y:S01]  /*0de0*/  IMAD.MOV.U32 R149, RZ, RZ, R140 ;  /* 0x000000ffff957224 */ /* 0x000fe200078e008c */
[----:B------:R-:W-:Y:S01]  /*0df0*/  SHF.R.U64 R161, R140, 0x10, R141 ;  /* 0x000000108ca17819 */ /* 0x000fe2000000128d */
[----:B------:R-:W-:-:S02]  /*0e00*/  IMAD.U32 R145, R145, 0x10000, RZ ;  /* 0x0001000091917824 */ /* 0x000fc400078e00ff */
[----:B------:R-:W-:Y:S01]  /*0e10*/  FMUL.FTZ R56, R129, R50 ;  /* 0x0000003281387220 */ /* 0x000fe20000410000 */
[----:B------:R-:W-:Y:S01]  /*0e20*/  FMUL.FTZ R64, R21, R64 ;  /* 0x0000004015407220 */ /* 0x000fe20000410000 */
[----:B------:R-:W-:Y:S01]  /*0e30*/  FADD.FTZ R51, RZ, R59 ;  /* 0x0000003bff337221 */ /* 0x000fe20000010000 */
[C---:B------:R-:W-:Y:S01]  /*0e40*/  FADD.FTZ R138, -R139.reuse, R53 ;  /* 0x000000358b8a7221 */ /* 0x040fe20000010100 */
        /* <DEDUP_REMOVED lines=10> */
[----:B------:R-:W-:Y:S01]  /*0ef0*/  FFMA.FTZ R50, R0, R59, RZ ;  /* 0x0000003b00327223 */ /* 0x000fe200000100ff */
[----:B------:R-:W-:Y:S01]  /*0f00*/  SHF.L.U32 R66, R163, 0x10, RZ ;  /* 0x00000010a3427819 */ /* 0x000fe200000006ff */
        /* <DEDUP_REMOVED lines=9> */
[----:B------:R-:W-:Y:S02]  /*0fa0*/  IMAD.U32 R133, R133, 0x10000, RZ ;  /* 0x0001000085857824 */ /* 0x000fe400078e00ff */
[----:B------:R-:W-:Y:S01]  /*0fb0*/  FADD.FTZ R53, R52, R65 ;  /* 0x0000004134357221 */ /* 0x000fe20000010000 */
[----:B------:R-:W-:-:S02]  /*0fc0*/  IMAD.U32 R55, R151, 0x10000, RZ ;  /* 0x0001000097377824 */ /* 0x000fc400078e00ff */
[----:B------:R-:W-:Y:S01]  /*0fd0*/  FFMA.FTZ R50, R56, R65, R51 ;  /* 0x0000004138327223 */ /* 0x000fe20000010033 */
[----:B------:R-:W-:Y:S02]  /*0fe0*/  IMAD.U32 R156, R159, 0x10000, RZ ;  /* 0x000100009f9c7824 */ /* 0x000fe400078e00ff */
[----:B------:R-:W-:Y:S02]  /*0ff0*/  IMAD.U32 R151, R147, 0x10000, RZ ;  /* 0x0001000093977824 */ /* 0x000fe400078e00ff */
[----:B------:R-:W-:Y:S01]  /*1000*/  FMUL.FTZ R147, R129, R138 ;  /* 0x0000008a81937220 */ /* 0x000fe20000410000 */
[----:B------:R-:W-:Y:S02]  /*1010*/  IMAD.U32 R152, R152, 0x10000, RZ ;  /* 0x0001000098987824 */ /* 0x000fe400078e00ff */
[----:B------:R-:W-:Y:S01]  /*1020*/  FADD.FTZ R52, R53, R66 ;  /* 0x0000004235347221 */ /* 0x000fe20000010000 */
[----:B------:R-:W-:Y:S02]  /*1030*/  IMAD.U32 R159, R149, 0x10000, RZ ;  /* 0x00010000959f7824 */ /* 0x000fe400078e00ff */
[----:B------:R-:W-:Y:S01]  /*1040*/  FMUL.FTZ R149, R16, R133 ;  /* 0x0000008510957220 */ /* 0x000fe20000410000 */
[----:B------:R-:W-:Y:S01]  /*1050*/  FFMA.FTZ R53, R61, R66, R50 ;  /* 0x000000423d357223 */ /* 0x000fe20000010032 */
[----:B------:R-:W-:Y:S01]  /*1060*/  SHF.L.U32 R148, R148, 0x10, RZ ;  /* 0x0000001094947819 */ /* 0x000fe200000006ff */
[----:B------:R-:W-:Y:S01]  /*1070*/  FADD.FTZ R88, R152, R88 ;  /* 0x0000005898587221 */ /* 0x000fe20000010000 */
[-C--:B------:R-:W-:Y:S01]  /*1080*/  FFMA.FTZ R108, R147, R152.reuse, R108 ;  /* 0x00000098936c7223 */ /* 0x080fe2000001006c */
[----:B------:R-:W-:Y:S01]  /*1090*/  MOV R150, R141 ;  /* 0x0000008d00967202 */ /* 0x000fe20000000f00 */
[----:B------:R-:W-:Y:S01]  /*10a0*/  FMUL.FTZ R152, R17, R152 ;  /* 0x0000009811987220 */ /* 0x000fe20000410000 */
[----:B------:R-:W-:Y:S01]  /*10b0*/  FADD.FTZ R51, R52, R149 ;  /* 0x0000009534337221 */ /* 0x000fe20000010000 */
[----:B------:R-:W-:Y:S01]  /*10c0*/  FFMA.FTZ R50, R146, R149, R53 ;  /* 0x0000009592327223 */ /* 0x000fe20000010035 */
[----:B------:R-:W-:Y:S01]  /*10d0*/  IMAD.U32 R134, R155, 0x10000, RZ ;  /* 0x000100009b867824 */ /* 0x000fe200078e00ff */
[----:B------:R-:W-:Y:S01]  /*10e0*/  SHF.L.U32 R136, R157, 0x10, RZ ;  /* 0x000000109d887819 */ /* 0x000fe200000006ff */
[----:B------:R-:W-:Y:S01]  /*10f0*/  FMUL.FTZ R155, R129, R140 ;  /* 0x0000008c819b7220 */ /* 0x000fe20000410000 */
[----:B------:R-:W-:Y:S01]  /*1100*/  SHF.L.U32 R163, R150, 0x10, RZ ;  /* 0x0000001096a37819 */ /* 0x000fe200000006ff */
        /* <DEDUP_REMOVED lines=17> */
[----:B------:R-:W-:Y:S01]  /*1220*/  FMUL.FTZ R132, R129, R160 ;  /* 0x000000a081847220 */ /* 0x000fe20000410000 */
[-C--:B------:R-:W-:Y:S01]  /*1230*/  FFMA.FTZ R104, R137, R136.reuse, R104 ;  /* 0x0000008889687223 */ /* 0x080fe20000010068 */
[----:B------:R-:W-:Y:S01]  /*1240*/  FMUL.FTZ R136, R13, R136 ;  /* 0x000000880d887220 */ /* 0x000fe20000410000 */
[----:B------:R-:W-:Y:S01]  /*1250*/  FADD.FTZ R51, R52, R63 ;  /* 0x0000003f34337221 */ /* 0x000fe20000010000 */
[----:B------:R-:W-:Y:S01]  /*1260*/  FFMA.FTZ R50, R58, R63, R53 ;  /* 0x0000003f3a327223 */ /* 0x000fe20000010035 */
        /* <DEDUP_REMOVED lines=20> */
[----:B------:R-:W-:Y:S01]  /*13b0*/  SHF.R.U32.HI R165, RZ, 0x10, R141 ;  /* 0x00000010ffa57819 */ /* 0x000fe2000001168d */
        /* <DEDUP_REMOVED lines=13> */
[----:B------:R-:W-:Y:S01]  /*1490*/  FFMA.FTZ R109, R56, R145, R109 ;  /* 0x00000091386d7223 */ /* 0x000fe2000001006d */
[----:B------:R-:W-:Y:S01]  /*14a0*/  FMUL.FTZ R148, R11, R153 ;  /* 0x000000990b947220 */ /* 0x000fe20000410000 */
[----:B------:R-:W-:Y:S01]  /*14b0*/  FADD.FTZ R53, R52, R151 ;  /* 0x0000009734357221 */ /* 0x000fe20000010000 */
[C---:B------:R-:W-:Y:S01]  /*14c0*/  FMUL.FTZ R145, R129.reuse, R168 ;  /* 0x000000a881917220 */ /* 0x040fe20000410000 */
[----:B------:R-:W-:Y:S01]  /*14d0*/  FFMA.FTZ R50, R140, R151, R51 ;  /* 0x000000978c327223 */ /* 0x000fe20000010033 */
[----:B------:R-:W-:Y:S01]  /*14e0*/  FMUL.FTZ R62, R129, R170 ;  /* 0x000000aa813e7220 */ /* 0x000fe20000410000 */
[----:B------:R-:W-:Y:S01]  /*14f0*/  FADD.FTZ R83, R135, R83 ;  /* 0x0000005387537221 */ /* 0x000fe20000010000 */
[----:B------:R-:W-:Y:S01]  /*1500*/  FFMA.FTZ R103, R58, R135, R103 ;  /* 0x000000873a677223 */ /* 0x000fe20000010067 */
[----:B------:R-:W-:-:S02]  /*1510*/  IMAD.U32 R161, R161, 0x10000, RZ ;  /* 0x00010000a1a17824 */ /* 0x000fc400078e00ff */
[-C--:B------:R-:W-:Y:S01]  /*1520*/  FMUL.FTZ R135, R4, R159.reuse ;  /* 0x0000009f04877220 */ /* 0x080fe20000410000 */
        /* <DEDUP_REMOVED lines=10> */
[----:B------:R-:W-:Y:S01]  /*15d0*/  SHF.R.U32.HI R49, RZ, 0x8, R70 ;  /* 0x00000008ff317819 */ /* 0x000fe20000011646 */
[----:B------:R-:W-:Y:S01]  /*15e0*/  FADD.FTZ R76, R161, R76 ;  /* 0x0000004ca14c7221 */ /* 0x000fe20000010000 */
[----:B------:R-:W-:Y:S01]  /*15f0*/  FFMA.FTZ R96, R159, R161, R96 ;  /* 0x000000a19f607223 */ /* 0x000fe20000010060 */
[----:B------:R-:W-:Y:S01]  /*1600*/  FMUL.FTZ R153, R129, R48 ;  /* 0x0000003081997220 */ /* 0x000fe20000410000 */
[----:B------:R-:W-:Y:S01]  /*1610*/  FMUL.FTZ R161, R6, R163 ;  /* 0x000000a306a17220 */ /* 0x000fe20000410000 */
[----:B------:R-:W-:Y:S01]  /*1620*/  FADD.FTZ R48, R51, R158 ;  /* 0x0000009e33307221 */ /* 0x000fe20000010000 */
[----:B------:R-:W-:-:S02]  /*1630*/  IMAD.U32 R165, R165, 0x10000, RZ ;  /* 0x00010000a5a57824 */ /* 0x000fc400078e00ff */
[----:B------:R-:W-:Y:S01]  /*1640*/  FMUL.FTZ R160, R129, R174 ;  /* 0x000000ae81a07220 */ /* 0x000fe20000410000 */
[----:B------:R-:W-:Y:S01]  /*1650*/  FFMA.FTZ R51, R159, R158, R50 ;  /* 0x0000009e9f337223 */ /* 0x000fe20000010032 */
[----:B------:R-:W-:Y:S02]  /*1660*/  IMAD.SHL.U32 R49, R49, 0x8, RZ ;  /* 0x0000000831317824 */ /* 0x000fe400078e00ff */
[----:B------:R-:W-:Y:S01]  /*1670*/  FADD.FTZ R53, R48, R161 ;  /* 0x000000a130357221 */ /* 0x000fe20000010000 */
[----:B------:R-:W-:Y:S01]  /*1680*/  FMUL.FTZ R154, R7, R165 ;  /* 0x000000a5079a7220 */ /* 0x000fe20000410000 */
[C---:B------:R-:W-:Y:S01]  /*1690*/  FFMA.FTZ R48, R160.reuse, R161, R51 ;  /* 0x000000a1a0307223 */ /* 0x040fe20000010033 */
[----:B------:R-:W-:Y:S01]  /*16a0*/  FADD.FTZ R73, R163, R73 ;  /* 0x00000049a3497221 */ /* 0x000fe20000010000 */
[----:B------:R-:W-:Y:S01]  /*16b0*/  FFMA.FTZ R93, R160, R163, R93 ;  /* 0x000000a3a05d7223 */ /* 0x000fe2000001005d */
[----:B------:R-:W-:Y:S01]  /*16c0*/  P2R R164, PR, RZ, 0x8 ;  /* 0x00000008ffa47803 */ /* 0x000fe20000000000 */
        /* <DEDUP_REMOVED lines=26> */
.L_x_1999:
[----:B------:R-:W3:Y:S01]  /*1870*/  S2R R51, SR_CgaCtaId ;  /* 0x0000000000337919 */ /* 0x000ee20000008800 */
[----:B------:R-:W-:Y:S01]  /*1880*/  LOP3.LUT P3, RZ, R70, 0x1f, RZ, 0xc0, !PT ;  /* 0x0000001f46ff7812 */ /* 0x000fe2000786c0ff */
[----:B--2---:R-:W-:Y:S01]  /*1890*/  FADD.FTZ R53, R48, R53 ;  /* 0x0000003530357221 */ /* 0x004fe20000010000 */
[----:B0-----:R-:W-:Y:S01]  /*18a0*/  MOV R48, 0x400 ;  /* 0x0000040000307802 */ /* 0x001fe20000000f00 */
[----:B-1----:R-:W-:Y:S01]  /*18b0*/  FADD.FTZ R52, R162, R49 ;  /* 0x00000031a2347221 */ /* 0x002fe20000010000 */
[----:B------:R-:W-:Y:S05]  /*18c0*/  WARPSYNC.ALL ;  /* 0x0000000000007948 */ /* 0x000fea0003800000 */
[----:B-----5:R-:W-:-:S02]  /*18d0*/  @P1 LOP3.LUT P5, RZ, R117, 0xff, RZ, 0xc0, !PT ;  /* 0x000000ff75ff1812 */ /* 0x020fc400078ac0ff */
[----:B------:R-:W-:Y:S02]  /*18e0*/  SHF.R.U32.HI R172, RZ, 0x1d, R130 ;  /* 0x0000001dffac7819 */ /* 0x000fe40000011682 */
[----:B---3--:R-:W-:Y:S01]  /*18f0*/  LEA R49, R51, R48, 0x18 ;  /* 0x0000003033317211 */ /* 0x008fe200078ec0ff */
[----:B------:R-:W-:-:S04]  /*1900*/  @!P3 IMAD.IADD R48, R114, 0x1, R163 ;  /* 0x000000017230b824 */ /* 0x000fc800078e02a3 */
[----:B------:R-:W-:Y:S01]  /*1910*/  IMAD R162, R163, 0x8, R49 ;  /* 0x00000008a3a27824 */ /* 0x000fe200078e0231 */
[----:B------:R-:W-:-:S05]  /*1920*/  @!P3 LEA R54, R48, R49, 0x3 ;  /* 0x000000313036b211 */ /* 0x000fca00078e18ff */
[----:B------:R-:W-:Y:S01]  /*1930*/  @!P3 STS.64 [R54+0x5000], R52 ;  /* 0x005000343600b388 */ /* 0x000fe20000000a00 */
[----:B------:R-:W-:Y:S01]  /*1940*/  BAR.SYNC.DEFER_BLOCKING 0x0 ;  /* 0x0000000000007b1d */ /* 0x000fe20000010000 */
[----:B------:R-:W-:-:S04]  /*1950*/  ISETP.NE.U32.AND P3, PT, R68, RZ, PT ;  /* 0x000000ff4400720c */ /* 0x000fc80003f65070 */
[----:B------:R-:W-:Y:S01]  /*1960*/  ISETP.NE.AND.EX P3, PT, R69, RZ, PT, P3 ;  /* 0x000000ff4500720c */ /* 0x000fe20003f65330 */
[----:B------:R-:W0:Y:S02]  /*1970*/  LDS.128 R48, [R162+0x5000] ;  /* 0x00500000a2307984 */ /* 0x000e240000000c00 */
[----:B0-----:R-:W-:Y:S01]  /*1980*/  FADD.FTZ R55, RZ, R48 ;  /* 0x00000030ff377221 */ /* 0x001fe20000010000 */
[----:B------:R-:W-:-:S03]  /*1990*/  FADD.FTZ R48, RZ, R49 ;  /* 0x00000031ff307221 */ /* 0x000fc60000010000 */
[----:B------:R-:W-:Y:S01]  /*19a0*/  FADD.FTZ R55, R50, R55 ;  /* 0x0000003732377221 */ /* 0x000fe20000010000 */
[----:B------:R-:W-:Y:S02]  /*19b0*/  FADD.FTZ R166, R51, R48 ;  /* 0x0000003033a67221 */ /* 0x000fe40000010000 */
[----:B------:R-:W0:Y:S02]  /*19c0*/  LDS.128 R48, [R162+0x5010] ;  /* 0x00501000a2307984 */ /* 0x000e240000000c00 */
[----:B0-----:R-:W-:Y:S01]  /*19d0*/  FADD.FTZ R55, R55, R48 ;  /* 0x0000003037377221 */ /* 0x001fe20000010000 */
[----:B------:R-:W-:-:S03]  /*19e0*/  FADD.FTZ R166, R166, R49 ;  /* 0x00000031a6a67221 */ /* 0x000fc60000010000 */
[----:B------:R-:W-:Y:S01]  /*19f0*/  FADD.FTZ R55, R50, R55 ;  /* 0x0000003732377221 */ /* 0x000fe20000010000 */
[----:B------:R-:W-:Y:S02]  /*1a00*/  FADD.FTZ R166, R51, R166 ;  /* 0x000000a633a67221 */ /* 0x000fe40000010000 */
[----:B------:R-:W0:Y:S02]  /*1a10*/  LDS.128 R48, [R162+0x5020] ;  /* 0x00502000a2307984 */ /* 0x000e240000000c00 */
[----:B0-----:R-:W-:Y:S01]  /*1a20*/  FADD.FTZ R55, R55, R48 ;  /* 0x0000003037377221 */ /* 0x001fe20000010000 */
[----:B------:R-:W-:-:S03]  /*1a30*/  FADD.FTZ R166, R166, R49 ;  /* 0x00000031a6a67221 */ /* 0x000fc60000010000 */
[----:B------:R-:W-:Y:S01]  /*1a40*/  FADD.FTZ R49, R50, R55 ;  /* 0x0000003732317221 */ /* 0x000fe20000010000 */
[----:B------:R-:W-:Y:S01]  /*1a50*/  FADD.FTZ R166, R51, R166 ;  /* 0x000000a633a67221 */ /* 0x000fe20000010000 */
[----:B------:R-:W0:Y:S02]  /*1a60*/  LDS.128 R52, [R162+0x5030] ;  /* 0x00503000a2347984 */ /* 0x000e240000000c00 */
[----:B0-----:R-:W-:Y:S01]  /*1a70*/  FADD.FTZ R49, R49, R52 ;  /* 0x0000003431317221 */ /* 0x001fe20000010000 */
[----:B------:R-:W-:-:S03]  /*1a80*/  FADD.FTZ R166, R166, R53 ;  /* 0x00000035a6a67221 */ /* 0x000fc60000010000 */
[----:B------:R-:W-:Y:S01]  /*1a90*/  FADD.FTZ R49, R54, R49 ;  /* 0x0000003136317221 */ /* 0x000fe20000010000 */
[----:B------:R-:W-:-:S03]  /*1aa0*/  FADD.FTZ R55, R55, R166 ;  /* 0x000000a637377221 */ /* 0x000fc60000010000 */
[----:B------:R-:W-:Y:S01]  /*1ab0*/  FMUL.FTZ R49, R49, UR16 ;  /* 0x0000001031317c20 */ /* 0x000fe20008410000 */
[----:B------:R-:W-:-:S04]  /*1ac0*/  FMUL.FTZ R163, R55, UR16 ;  /* 0x0000001037a37c20 */ /* 0x000fc80008410000 */
[----:B------:R-:W-:Y:S02]  /*1ad0*/  FSEL R68, R49, RZ, !P4 ;  /* 0x000000ff31447208 */ /* 0x000fe40006000000 */
[----:B------:R-:W-:-:S03]  /*1ae0*/  LOP3.LUT P4, RZ, R144, 0xff, RZ, 0xc0, !PT ;  /* 0x000000ff90ff7812 */ /* 0x000fc6000788c0ff */
        /* <DEDUP_REMOVED lines=11> */
[-C--:B------:R-:W-:Y:S01]  /*1ba0*/  FFMA.FTZ R146, R146, R163.reuse, R68 ;  /* 0x000000a392927223 */ /* 0x080fe20000010044 */
        /* <DEDUP_REMOVED lines=9> */
[----:B------:R-:W-:Y:S01]  /*1c40*/  FSEL R165, R69, RZ, P4 ;  /* 0x000000ff45a57208 */ /* 0x000fe20002000000 */
[-C--:B------:R-:W-:Y:S01]  /*1c50*/  FFMA.FTZ R150, R150, R163.reuse, R68 ;  /* 0x000000a396967223 */ /* 0x080fe20000010044 */
[----:B------:R-:W-:Y:S01]  /*1c60*/  LOP3.LUT P4, RZ, R144, 0xff00, RZ, 0xc0, !PT ;  /* 0x0000ff0090ff7812 */ /* 0x000fe2000788c0ff */
[----:B------:R-:W-:Y:S01]  /*1c70*/  @P3 FADD.FTZ R66, R27, R66 ;  /* 0x000000421b423221 */ /* 0x000fe20000010000 */
[----:B------:R-:W-:Y:S01]  /*1c80*/  @P1 FSEL R69, R69, RZ, P5 ;  /* 0x000000ff45451208 */ /* 0x000fe20002800000 */
[----:B------:R-:W-:Y:S01]  /*1c90*/  FADD.FTZ R152, R152, -R147 ;  /* 0x8000009398987221 */ /* 0x000fe20000010000 */
[----:B------:R-:W-:Y:S01]  /*1ca0*/  @P1 LOP3.LUT P5, RZ, R117, 0xff00, RZ, 0xc0, !PT ;  /* 0x0000ff0075ff1812 */ /* 0x000fe200078ac0ff */
[----:B------:R-:W-:Y:S01]  /*1cb0*/  FADD.FTZ R48, R157, -R150 ;  /* 0x800000969d307221 */ /* 0x000fe20000010000 */
[----:B------:R-:W-:Y:S01]  /*1cc0*/  FSEL R166, R162, RZ, P4 ;  /* 0x000000ffa2a67208 */ /* 0x000fe20002000000 */
[C---:B------:R-:W-:Y:S01]  /*1cd0*/  FMUL.FTZ R168, R129.reuse, R152 ;  /* 0x0000009881a87220 */ /* 0x040fe20000410000 */
[----:B------:R-:W-:Y:S01]  /*1ce0*/  LOP3.LUT P4, RZ, R144, 0xff0000, RZ, 0xc0, !PT ;  /* 0x00ff000090ff7812 */ /* 0x000fe2000788c0ff */
[----:B------:R-:W-:Y:S01]  /*1cf0*/  FMUL.FTZ R157, R129, R48 ;  /* 0x00000030819d7220 */ /* 0x000fe20000410000 */
[----:B------:R-:W-:Y:S01]  /*1d00*/  @P1 FSEL R162, R162, RZ, P5 ;  /* 0x000000ffa2a21208 */ /* 0x000fe20002800000 */
[----:B------:R-:W-:Y:S01]  /*1d10*/  @P3 FADD.FTZ R168, R29, R168 ;  /* 0x000000a81da83221 */ /* 0x000fe20000010000 */
[----:B------:R-:W-:Y:S01]  /*1d20*/  LOP3.LUT P5, RZ, R144, 0xff000000, RZ, 0xc0, !PT ;  /* 0xff00000090ff7812 */ /* 0x000fe200078ac0ff */
[----:B------:R-:W-:Y:S01]  /*1d30*/  @P3 FADD.FTZ R157, R30, R157 ;  /* 0x0000009d1e9d3221 */ /* 0x000fe20000010000 */
[----:B------:R-:W-:Y:S01]  /*1d40*/  FSEL R144, R52, RZ, P4 ;  /* 0x000000ff34907208 */ /* 0x000fe20002000000 */
[----:B------:R-:W-:Y:S01]  /*1d50*/  FMUL.FTZ R64, R168, UR17 ;  /* 0x00000011a8407c20 */ /* 0x000fe20008410000 */
[----:B------:R-:W-:Y:S01]  /*1d60*/  @P1 LOP3.LUT P4, RZ, R117, 0xff0000, RZ, 0xc0, !PT ;  /* 0x00ff000075ff1812 */ /* 0x000fe2000788c0ff */
[-CC-:B------:R-:W-:Y:S01]  /*1d70*/  FFMA.FTZ R155, R155, R163.reuse, R68.reuse ;  /* 0x000000a39b9b7223 */ /* 0x180fe20000010044 */
[----:B------:R-:W-:Y:S01]  /*1d80*/  FMUL.FTZ R48, R157, UR17 ;  /* 0x000000119d307c20 */ /* 0x000fe20008410000 */
[-CC-:B------:R-:W-:Y:S01]  /*1d90*/  FFMA.FTZ R137, R137, R163.reuse, R68.reuse ;  /* 0x000000a389897223 */ /* 0x180fe20000010044 */
[----:B------:R-:W-:Y:S01]  /*1da0*/  @P1 FSEL R149, R52, RZ, P4 ;  /* 0x000000ff34951208 */ /* 0x000fe20002000000 */
[----:B------:R-:W-:Y:S01]  /*1db0*/  FMUL.FTZ R52, R66, UR17 ;  /* 0x0000001142347c20 */ /* 0x000fe20008410000 */
[----:B------:R-:W-:Y:S01]  /*1dc0*/  ISETP.NE.U32.AND P4, PT, RZ, UR18, PT ;  /* 0x00000012ff007c0c */ /* 0x000fe2000bf85070 */
[----:B------:R-:W-:Y:S01]  /*1dd0*/  FADD.FTZ R156, R156, -R155 ;  /* 0x8000009b9c9c7221 */ /* 0x000fe20000010000 */
[C---:B------:R-:W-:Y:S01]  /*1de0*/  FMUL.FTZ R155, R129.reuse, R0 ;  /* 0x00000000819b7220 */ /* 0x040fe20000410000 */
[-C--:B------:R-:W-:Y:S01]  /*1df0*/  FFMA.FTZ R132, R132, R163.reuse, R68 ;  /* 0x000000a384847223 */ /* 0x080fe20000010044 */
[----:B------:R-:W-:Y:S01]  /*1e00*/  ISETP.NE.AND.EX P4, PT, RZ, UR19, PT, P4 ;  /* 0x00000013ff007c0c */ /* 0x000fe2000bf85340 */
[----:B------:R-:W-:Y:S01]  /*1e10*/  FMUL.FTZ R170, R129, R156 ;  /* 0x0000009c81aa7220 */ /* 0x000fe20000410000 */
[----:B------:R-:W-:Y:S01]  /*1e20*/  FSEL R150, R52, RZ, P5 ;  /* 0x000000ff34967208 */ /* 0x000fe20002800000 */
[----:B------:R-:W-:Y:S01]  /*1e30*/  @P3 FADD.FTZ R155, R28, R155 ;  /* 0x0000009b1c9b3221 */ /* 0x000fe20000010000 */
[----:B------:R-:W-:Y:S01]  /*1e40*/  @P1 LOP3.LUT P5, RZ, R117, 0xff000000, RZ, 0xc0, !PT ;  /* 0xff00000075ff1812 */ /* 0x000fe200078ac0ff */
[----:B------:R-:W-:Y:S01]  /*1e50*/  @P3 FADD.FTZ R170, R31, R170 ;  /* 0x000000aa1faa3221 */ /* 0x000fe20000010000 */
[----:B------:R-:W-:Y:S01]  /*1e60*/  FADD.FTZ R132, R139, -R132 ;  /* 0x800000848b847221 */ /* 0x000fe20000010000 */
[----:B------:R-:W-:Y:S01]  /*1e70*/  FMUL.FTZ R59, R155, UR17 ;  /* 0x000000119b3b7c20 */ /* 0x000fe20008410000 */
[----:B------:R-:W-:Y:S01]  /*1e80*/  @P1 FSEL R152, R52, RZ, P5 ;  /* 0x000000ff34981208 */ /* 0x000fe20002800000 */
[----:B------:R-:W-:Y:S01]  /*1e90*/  FMUL.FTZ R61, R170, UR17 ;  /* 0x00000011aa3d7c20 */ /* 0x000fe20008410000 */
[-CC-:B------:R-:W-:Y:S01]  /*1ea0*/  FFMA.FTZ R58, R58, R163.reuse, R68.reuse ;  /* 0x000000a33a3a7223 */ /* 0x180fe20000010044 */
[----:B------:R-:W-:Y:S01]  /*1eb0*/  FMUL.FTZ R65, R129, R132 ;  /* 0x0000008481417220 */ /* 0x000fe20000410000 */
[-C--:B------:R-:W-:Y:S01]  /*1ec0*/  FFMA.FTZ R133, R133, R163.reuse, R68 ;  /* 0x000000a385857223 */ /* 0x080fe20000010044 */
[----:B------:R-:W-:Y:S01]  /*1ed0*/  @P4 LEA R56, P5, R130, UR18, 0x4 ;  /* 0x0000001282384c11 */ /* 0x000fe2000f8a20ff */
[----:B------:R-:W-:Y:S01]  /*1ee0*/  FADD.FTZ R58, R63, -R58 ;  /* 0x8000003a3f3a7221 */ /* 0x000fe20000010000 */
[----:B------:R-:W-:Y:S01]  /*1ef0*/  @P3 FADD.FTZ R65, R34, R65 ;  /* 0x0000004122413221 */ /* 0x000fe20000010000 */
[-CC-:B------:R-:W-:Y:S01]  /*1f00*/  FFMA.FTZ R141, R141, R163.reuse, R68.reuse ;  /* 0x000000a38d8d7223 */ /* 0x180fe20000010044 */
[----:B------:R-:W-:Y:S01]  /*1f10*/  @P4 LEA.HI.X R57, R130, UR19, RZ, 0x4, P5 ;  /* 0x0000001382394c11 */ /* 0x000fe2000a8f24ff */
[----:B------:R-:W-:Y:S01]  /*1f20*/  FMUL.FTZ R63, R129, R58 ;  /* 0x0000003a813f7220 */ /* 0x000fe20000410000 */
[----:B------:R-:W-:Y:S01]  /*1f30*/  LOP3.LUT P5, RZ, R143, 0xff00, RZ, 0xc0, !PT ;  /* 0x0000ff008fff7812 */ /* 0x000fe200078ac0ff */
[----:B------:R-:W-:Y:S01]  /*1f40*/  F2F.BF16.F32 R144, R144 ;  /* 0x0000009000907304 */ /* 0x000fe20000202000 */
[-CC-:B------:R-:W-:Y:S01]  /*1f50*/  FFMA.FTZ R140, R140, R163.reuse, R68.reuse ;  /* 0x000000a38c8c7223 */ /* 0x180fe20000010044 */
[----:B------:R-:W-:Y:S01]  /*1f60*/  @P3 FADD.FTZ R63, R32, R63 ;  /* 0x0000003f203f3221 */ /* 0x000fe20000010000 */
[----:B------:R-:W-:Y:S01]  /*1f70*/  FSEL R146, R64, RZ, P5 ;  /* 0x000000ff40927208 */ /* 0x000fe20002800000 */
[-C--:B------:R-:W-:Y:S01]  /*1f80*/  FFMA.FTZ R60, R60, R163.reuse, R68 ;  /* 0x000000a33c3c7223 */ /* 0x080fe20000010044 */
[----:B------:R-:W-:Y:S01]  /*1f90*/  @P1 LOP3.LUT P5, RZ, R118, 0xff00, RZ, 0xc0, !PT ;  /* 0x0000ff0076ff1812 */ /* 0x000fe200078ac0ff */
[----:B------:R-:W-:Y:S01]  /*1fa0*/  FMUL.FTZ R132, R63, UR17 ;  /* 0x000000113f847c20 */ /* 0x000fe20008410000 */
[----:B------:R-:W-:Y:S01]  /*1fb0*/  FADD.FTZ R140, R151, -R140 ;  /* 0x8000008c978c7221 */ /* 0x000fe20000010000 */
[----:B------:R-:W-:Y:S01]  /*1fc0*/  FADD.FTZ R60, R67, -R60 ;  /* 0x8000003c433c7221 */ /* 0x000fe20000010000 */
[----:B------:R-:W-:Y:S01]  /*1fd0*/  @P1 FSEL R64, R64, RZ, P5 ;  /* 0x000000ff40401208 */ /* 0x000fe20002800000 */
[----:B------:R-:W-:Y:S01]  /*1fe0*/  F2F.BF16.F32 R165, R165 ;  /* 0x000000a500a57304 */ /* 0x000fe20000202000 */
[----:B------:R-:W-:Y:S01]  /*1ff0*/  LOP3.LUT P5, RZ, R143, 0xff0000, RZ, 0xc0, !PT ;  /* 0x00ff00008fff7812 */ /* 0x000fe200078ac0ff */
[----:B------:R-:W-:Y:S01]  /*2000*/  FMUL.FTZ R139, R129, R140 ;  /* 0x0000008c818b7220 */ /* 0x000fe20000410000 */
[-CC-:B------:R-:W-:Y:S01]  /*2010*/  FFMA.FTZ R145, R145, R163.reuse, R68.reuse ;  /* 0x000000a391917223 */ /* 0x180fe20000010044 */
[-CC-:B------:R-:W-:Y:S01]  /*2020*/  FFMA.FTZ R159, R159, R163.reuse, R68.reuse ;  /* 0x000000a39f9f7223 */ /* 0x180fe20000010044 */
[----:B------:R-:W-:Y:S01]  /*2030*/  FSEL R147, R48, RZ, P5 ;  /* 0x000000ff30937208 */ /* 0x000fe20002800000 */
[----:B------:R-:W-:Y:S01]  /*2040*/  @P3 FADD.FTZ R139, R38, R139 ;  /* 0x0000008b268b3221 */ /* 0x000fe20000010000 */
[----:B------:R-:W-:Y:S01]  /*2050*/  @P1 LOP3.LUT P5, RZ, R118, 0xff0000, RZ, 0xc0, !PT ;  /* 0x00ff000076ff1812 */ /* 0x000fe200078ac0ff */
[----:B------:R-:W-:Y:S01]  /*2060*/  FFMA.FTZ R160, R160, R163, R68 ;  /* 0x000000a3a0a07223 */ /* 0x000fe20000010044 */
[----:B------:R-:W-:Y:S01]  /*2070*/  @P1 F2FP.BF16.F32.PACK_AB R69, RZ, R69 ;  /* 0x00000045ff45123e */ /* 0x000fe200000010ff */
[----:B------:R-:W-:Y:S01]  /*2080*/  FMUL.FTZ R140, R139, UR17 ;  /* 0x000000118b8c7c20 */ /* 0x000fe20008410000 */
[----:B------:R-:W-:Y:S01]  /*2090*/  @P1 FSEL R0, R48, RZ, P5 ;  /* 0x000000ff30001208 */ /* 0x000fe20002800000 */
[----:B------:R-:W-:Y:S01]  /*20a0*/  FADD.FTZ R160, R161, -R160 ;  /* 0x800000a0a1a07221 */ /* 0x000fe20000010000 */
[----:B------:R-:W-:-:S02]  /*20b0*/  LOP3.LUT P5, RZ, R143, 0xff, RZ, 0xc0, !PT ;  /* 0x000000ff8fff7812 */ /* 0x000fc400078ac0ff */
[----:B------:R-:W-:Y:S02]  /*20c0*/  @P1 F2FP.BF16.F32.PACK_AB R162, RZ, R162 ;  /* 0x000000a2ffa2123e */ /* 0x000fe400000010ff */
[C---:B------:R-:W-:Y:S02]  /*20d0*/  FSEL R156, R59.reuse, RZ, P5 ;  /* 0x000000ff3b9c7208 */ /* 0x040fe40002800000 */
[----:B------:R-:W-:Y:S02]  /*20e0*/  @P1 LOP3.LUT P5, RZ, R118, 0xff, RZ, 0xc0, !PT ;  /* 0x000000ff76ff1812 */ /* 0x000fe400078ac0ff */
[----:B------:R-:W-:Y:S02]  /*20f0*/  @P1 F2FP.BF16.F32.PACK_AB R149, RZ, R149 ;  /* 0x00000095ff95123e */ /* 0x000fe400000010ff */
[----:B------:R-:W-:Y:S02]  /*2100*/  @P1 FSEL R59, R59, RZ, P5 ;  /* 0x000000ff3b3b1208 */ /* 0x000fe40002800000 */
[----:B------:R-:W-:Y:S01]  /*2110*/  LOP3.LUT P5, RZ, R143, 0xff000000, RZ, 0xc0, !PT ;  /* 0xff0000008fff7812 */ /* 0x000fe200078ac0ff */
[----:B------:R-:W-:-:S02]  /*2120*/  IMAD.SHL.U32 R143, R130, 0x8, RZ ;  /* 0x00000008828f7824 */ /* 0x000fc400078e00ff */
[----:B------:R-:W-:Y:S01]  /*2130*/  FADD.FTZ R130, R134, -R133 ;  /* 0x8000008586827221 */ /* 0x000fe20000010000 */
[----:B------:R-:W-:Y:S01]  /*2140*/  FADD.FTZ R134, R138, -R141 ;  /* 0x8000008d8a867221 */ /* 0x000fe20000010000 */
[----:B------:R-:W-:Y:S01]  /*2150*/  FSEL R167, R61, RZ, P5 ;  /* 0x000000ff3da77208 */ /* 0x000fe20002800000 */
[C---:B------:R-:W-:Y:S01]  /*2160*/  FMUL.FTZ R141, R129.reuse, R60 ;  /* 0x0000003c818d7220 */ /* 0x040fe20000410000 */
[----:B------:R-:W-:Y:S01]  /*2170*/  @P1 LOP3.LUT P5, RZ, R118, 0xff000000, RZ, 0xc0, !PT ;  /* 0xff00000076ff1812 */ /* 0x000fe200078ac0ff */
[----:B------:R-:W-:Y:S01]  /*2180*/  FMUL.FTZ R130, R129, R130 ;  /* 0x0000008281827220 */ /* 0x000fe20000410000 */
[----:B------:R-:W-:Y:S01]  /*2190*/  IADD3 R54, P6, R143, UR20, RZ ;  /* 0x000000148f367c10 */ /* 0x000fe2000ffde0ff */
[----:B------:R-:W-:Y:S01]  /*21a0*/  FMUL.FTZ R134, R129, R134 ;  /* 0x0000008681867220 */ /* 0x000fe20000410000 */
[----:B------:R-:W-:Y:S01]  /*21b0*/  @P1 FSEL R61, R61, RZ, P5 ;  /* 0x000000ff3d3d1208 */ /* 0x000fe20002800000 */
[----:B------:R-:W-:Y:S01]  /*21c0*/  @P3 FADD.FTZ R130, R35, R130 ;  /* 0x0000008223823221 */ /* 0x000fe20000010000 */
[----:B------:R-:W-:Y:S01]  /*21d0*/  ISETP.NE.U32.AND P5, PT, RZ, UR18, PT ;  /* 0x00000012ff007c0c */ /* 0x000fe2000bfa5070 */
[----:B------:R-:W-:Y:S01]  /*21e0*/  @P3 FADD.FTZ R134, R37, R134 ;  /* 0x0000008625863221 */ /* 0x000fe20000010000 */
[----:B------:R-:W-:Y:S01]  /*21f0*/  IADD3.X R55, R172, UR21, RZ, P6, !PT ;  /* 0x00000015ac377c10 */ /* 0x000fe2000b7fe4ff */
[----:B------:R-:W-:Y:S01]  /*2200*/  FMUL.FTZ R133, R130, UR17 ;  /* 0x0000001182857c20 */ /* 0x000fe20008410000 */
[----:B------:R-:W-:Y:S01]  /*2210*/  ISETP.NE.AND.EX P5, PT, RZ, UR19, PT, P5 ;  /* 0x00000013ff007c0c */ /* 0x000fe2000bfa5350 */
[----:B------:R-:W-:Y:S01]  /*2220*/  FMUL.FTZ R138, R134, UR17 ;  /* 0x00000011868a7c20 */ /* 0x000fe20008410000 */
[----:B------:R-:W-:Y:S01]  /*2230*/  @P4 LEA R52, P6, R127, UR18, 0x4 ;  /* 0x000000127f344c11 */ /* 0x000fe2000f8c20ff */
[----:B------:R-:W-:Y:S01]  /*2240*/  @P3 FADD.FTZ R141, R36, R141 ;  /* 0x0000008d248d3221 */ /* 0x000fe20000010000 */
[----:B------:R-:W-:-:S02]  /*2250*/  SEL R48, R49, R44, P5 ;  /* 0x0000002c31307207 */ /* 0x000fc40002800000 */
[----:B------:R-:W-:Y:S01]  /*2260*/  SEL R49, R50, R45, P5 ;  /* 0x0000002d32317207 */ /* 0x000fe20002800000 */
[----:B------:R-:W-:Y:S01]  /*2270*/  FMUL.FTZ R60, R141, UR17 ;  /* 0x000000118d3c7c20 */ /* 0x000fe20008410000 */
[----:B------:R-:W-:Y:S02]  /*2280*/  SEL R50, R51, R46, P5 ;  /* 0x0000002e33327207 */ /* 0x000fe40002800000 */
[----:B------:R-:W-:Y:S01]  /*2290*/  SEL R51, R66, R47, P5 ;  /* 0x0000002f42337207 */ /* 0x000fe20002800000 */
[----:B------:R-:W-:Y:S01]  /*22a0*/  FADD.FTZ R66, R136, -R137 ;  /* 0x8000008988427221 */ /* 0x000fe20000010000 */
[----:B------:R-:W-:Y:S01]  /*22b0*/  @P4 LEA.HI.X R53, R127, UR19, RZ, 0x4, P6 ;  /* 0x000000137f354c11 */ /* 0x000fe2000b0f24ff */
[----:B------:R-:W-:Y:S01]  /*22c0*/  FMUL.FTZ R137, R65, UR17 ;  /* 0x0000001141897c20 */ /* 0x000fe20008410000 */
[----:B------:R-:W-:Y:S01]  /*22d0*/  LOP3.LUT P6, RZ, R142, 0xff00, RZ, 0xc0, !PT ;  /* 0x0000ff008eff7812 */ /* 0x000fe200078cc0ff */
[----:B------:R-:W-:Y:S01]  /*22e0*/  FMUL.FTZ R66, R129, R66 ;  /* 0x0000004281427220 */ /* 0x000fe20000410000 */
[----:B------:R0:W-:Y:S01]  /*22f0*/  @P4 STG.E.128 desc[UR4][R56.64], R48 ;  /* 0x0000003038004986 */ /* 0x0001e2000c101d04 */
[----:B------:R-:W-:-:S02]  /*2300*/  @P1 F2FP.BF16.F32.PACK_AB R152, RZ, R152 ;  /* 0x00000098ff98123e */ /* 0x000fc400000010ff */
[----:B------:R-:W-:Y:S01]  /*2310*/  @P3 FADD.FTZ R66, R33, R66 ;  /* 0x0000004221423221 */ /* 0x000fe20000010000 */
[----:B------:R-:W-:Y:S02]  /*2320*/  @P1 PRMT R122, R69, 0x7610, R122 ;  /* 0x00007610457a1816 */ /* 0x000fe4000000007a */
[----:B------:R-:W-:Y:S01]  /*2330*/  @P1 PRMT R125, R162, 0x7610, R125 ;  /* 0x00007610a27d1816 */ /* 0x000fe2000000007d */
[----:B------:R-:W-:Y:S01]  /*2340*/  FMUL.FTZ R136, R66, UR17 ;  /* 0x0000001142887c20 */ /* 0x000fe20008410000 */
[----:B------:R-:W-:Y:S02]  /*2350*/  @P1 PRMT R124, R149, 0x7610, R124 ;  /* 0x00007610957c1816 */ /* 0x000fe4000000007c */
[----:B------:R-:W-:Y:S01]  /*2360*/  @P1 PRMT R123, R152, 0x7610, R123 ;  /* 0x00007610987b1816 */ /* 0x000fe2000000007b */
[----:B0-----:R-:W0:Y:S01]  /*2370*/  F2F.BF16.F32 R48, R166 ;  /* 0x000000a600307304 */ /* 0x001e220000202000 */
[----:B------:R-:W-:Y:S02]  /*2380*/  FSEL R57, R136, RZ, P6 ;  /* 0x000000ff88397208 */ /* 0x000fe40003000000 */
[----:B------:R-:W-:-:S04]  /*2390*/  LOP3.LUT P6, RZ, R142, 0xff0000, RZ, 0xc0, !PT ;  /* 0x00ff00008eff7812 */ /* 0x000fc800078cc0ff */
[----:B------:R-:W-:Y:S01]  /*23a0*/  FSEL R169, R137, RZ, P6 ;  /* 0x000000ff89a97208 */ /* 0x000fe20003000000 */
[----:B------:R-:W1:Y:S01]  /*23b0*/  F2F.BF16.F32 R51, R150 ;  /* 0x0000009600337304 */ /* 0x000e620000202000 */
[----:B------:R-:W-:-:S04]  /*23c0*/  LOP3.LUT P6, RZ, R142, 0xff, RZ, 0xc0, !PT ;  /* 0x000000ff8eff7812 */ /* 0x000fc800078cc0ff */
[----:B------:R-:W-:Y:S02]  /*23d0*/  FSEL R56, R132, RZ, P6 ;  /* 0x000000ff84387208 */ /* 0x000fe40003000000 */
[----:B------:R-:W-:Y:S01]  /*23e0*/  LOP3.LUT P6, RZ, R142, 0xff000000, RZ, 0xc0, !PT ;  /* 0xff0000008eff7812 */ /* 0x000fe200078cc0ff */
[----:B0-----:R-:W-:-:S04]  /*23f0*/  IMAD.WIDE.U32 R48, R48, 0x10000, RZ ;  /* 0x0001000030307825 */ /* 0x001fc800078e00ff */
[----:B------:R-:W-:Y:S01]  /*2400*/  FADD.FTZ R142, R158, -R159 ;  /* 0x8000009f9e8e7221 */ /* 0x000fe20000010000 */
[----:B------:R-:W-:Y:S02]  /*2410*/  FSEL R171, R133, RZ, P6 ;  /* 0x000000ff85ab7208 */ /* 0x000fe40003000000 */
[----:B------:R-:W-:Y:S01]  /*2420*/  LOP3.LUT P6, RZ, R131, 0xff00, RZ, 0xc0, !PT ;  /* 0x0000ff0083ff7812 */ /* 0x000fe200078cc0ff */
[----:B------:R-:W-:Y:S01]  /*2430*/  FMUL.FTZ R142, R129, R142 ;  /* 0x0000008e818e7220 */ /* 0x000fe20000410000 */
[----:B-1----:R-:W-:Y:S02]  /*2440*/  SHF.L.U32 R51, R51, 0x10, RZ ;  /* 0x0000001033337819 */ /* 0x002fe400000006ff */
[----:B------:R-:W-:Y:S01]  /*2450*/  FSEL R166, R138, RZ, P6 ;  /* 0x000000ff8aa67208 */ /* 0x000fe20003000000 */
[----:B------:R-:W-:Y:S01]  /*2460*/  @P3 FADD.FTZ R142, R41, R142 ;  /* 0x0000008e298e3221 */ /* 0x000fe20000010000 */
[----:B------:R-:W-:Y:S01]  /*2470*/  LOP3.LUT R49, R49, R51, R144, 0xfe, !PT ;  /* 0x0000003331317212 */ /* 0x000fe200078efe90 */
[----:B------:R-:W-:Y:S01]  /*2480*/  FADD.FTZ R144, R148, -R145 ;  /* 0x8000009194907221 */ /* 0x000fe20000010000 */
[----:B------:R-:W-:Y:S01]  /*2490*/  LOP3.LUT P6, RZ, R131, 0xff0000, RZ, 0xc0, !PT ;  /* 0x00ff000083ff7812 */ /* 0x000fe200078cc0ff */
[----:B------:R-:W-:Y:S01]  /*24a0*/  FMUL.FTZ R58, R142, UR17 ;  /* 0x000000118e3a7c20 */ /* 0x000fe20008410000 */
[----:B------:R-:W-:Y:S01]  /*24b0*/  LOP3.LUT R48, R48, R165, RZ, 0xfc, !PT ;  /* 0x000000a530307212 */ /* 0x000fe200078efcff */
[----:B------:R-:W-:Y:S01]  /*24c0*/  FMUL.FTZ R144, R129, R144 ;  /* 0x0000009081907220 */ /* 0x000fe20000410000 */
[----:B------:R-:W-:-:S02]  /*24d0*/  FSEL R151, R140, RZ, P6 ;  /* 0x000000ff8c977208 */ /* 0x000fc40003000000 */
[----:B------:R-:W-:Y:S01]  /*24e0*/  LOP3.LUT P6, RZ, R131, 0xff, RZ, 0xc0, !PT ;  /* 0x000000ff83ff7812 */ /* 0x000fe200078cc0ff */
[----:B------:R-:W-:Y:S01]  /*24f0*/  @P3 FADD.FTZ R144, R39, R144 ;  /* 0x0000009027903221 */ /* 0x000fe20000010000 */
[----:B------:R0:W-:Y:S02]  /*2500*/  STG.E.64 desc[UR4][R54.64], R48 ;  /* 0x0000003036007986 */ /* 0x0001e4000c101b04 */
[----:B------:R-:W-:Y:S01]  /*2510*/  FSEL R150, R60, RZ, P6 ;  /* 0x000000ff3c967208 */ /* 0x000fe20003000000 */
[----:B------:R-:W-:Y:S01]  /*2520*/  FMUL.FTZ R67, R144, UR17 ;  /* 0x0000001190437c20 */ /* 0x000fe20008410000 */
[----:B------:R-:W-:-:S04]  /*2530*/  LOP3.LUT P6, RZ, R131, 0xff000000, RZ, 0xc0, !PT ;  /* 0xff00000083ff7812 */ /* 0x000fc800078cc0ff */
[----:B0-----:R-:W-:Y:S02]  /*2540*/  FSEL R54, R67, RZ, P6 ;  /* 0x000000ff43367208 */ /* 0x001fe40003000000 */
[----:B------:R-:W-:-:S04]  /*2550*/  LOP3.LUT P6, RZ, R128, 0xff00, RZ, 0xc0, !PT ;  /* 0x0000ff0080ff7812 */ /* 0x000fc800078cc0ff */
[----:B------:R-:W-:Y:S01]  /*2560*/  FSEL R55, R58, RZ, P6 ;  /* 0x000000ff3a377208 */ /* 0x000fe20003000000 */
[----:B------:R-:W-:Y:S08]  /*2570*/  @!P1 BRA `(.L_x_1983) ;  /* 0x0000000000209947 */ /* 0x000ff00003800000 */
        /* <DEDUP_REMOVED lines=8> */
.L_x_1983:
[----:B------:R-:W1:Y:S01]  /*2600*/  F2F.BF16.F32 R146, R146 ;  /* 0x0000009200927304 */ /* 0x000e620000202000 */
[-CC-:B------:R-:W-:Y:S01]  /*2610*/  FFMA.FTZ R153, R153, R163.reuse, R68.reuse ;  /* 0x000000a399997223 */ /* 0x180fe20000010044 */
[----:B------:R-:W-:Y:S01]  /*2620*/  FFMA.FTZ R62, R62, R163, R68 ;  /* 0x000000a33e3e7223 */ /* 0x000fe20000010044 */
[----:B0-----:R-:W-:Y:S01]  /*2630*/  SEL R49, R168, R45, P5 ;  /* 0x0000002da8317207 */ /* 0x001fe20002800000 */
[----:B------:R-:W-:Y:S01]  /*2640*/  FMUL.FTZ R143, R129, R160 ;  /* 0x000000a0818f7220 */ /* 0x000fe20000410000 */
[----:B------:R-:W-:Y:S01]  /*2650*/  FADD.FTZ R154, R154, -R153 ;  /* 0x800000999a9a7221 */ /* 0x000fe20000010000 */
[----:B------:R-:W-:Y:S01]  /*2660*/  FADD.FTZ R62, R135, -R62 ;  /* 0x8000003e873e7221 */ /* 0x000fe20000010000 */
[----:B------:R-:W-:Y:S01]  /*2670*/  SEL R50, R157, R46, P5 ;  /* 0x0000002e9d327207 */ /* 0x000fe20002800000 */
[----:B------:R-:W0:Y:S01]  /*2680*/  F2F.BF16.F32 R167, R167 ;  /* 0x000000a700a77304 */ /* 0x000e220000202000 */
[C---:B------:R-:W-:Y:S01]  /*2690*/  FMUL.FTZ R154, R129.reuse, R154 ;  /* 0x0000009a819a7220 */ /* 0x040fe20000410000 */
[----:B------:R-:W-:Y:S01]  /*26a0*/  SEL R51, R170, R47, P5 ;  /* 0x0000002faa337207 */ /* 0x000fe20002800000 */
[----:B------:R-:W-:Y:S01]  /*26b0*/  FMUL.FTZ R135, R129, R62 ;  /* 0x0000003e81877220 */ /* 0x000fe20000410000 */
[----:B------:R-:W-:Y:S01]  /*26c0*/  SEL R48, R155, R44, P5 ;  /* 0x0000002c9b307207 */ /* 0x000fe20002800000 */
[----:B------:R-:W-:Y:S01]  /*26d0*/  @P3 FADD.FTZ R154, R43, R154 ;  /* 0x0000009a2b9a3221 */ /* 0x000fe20000010000 */
[----:B------:R-:W-:Y:S01]  /*26e0*/  @P3 FADD.FTZ R143, R42, R143 ;  /* 0x0000008f2a8f3221 */ /* 0x000fe20000010000 */
[----:B------:R-:W-:Y:S01]  /*26f0*/  @P3 FADD.FTZ R135, R40, R135 ;  /* 0x0000008728873221 */ /* 0x000fe20000010000 */
[----:B------:R-:W2:Y:S01]  /*2700*/  F2F.BF16.F32 R147, R147 ;  /* 0x0000009300937304 */ /* 0x000ea20000202000 */
[----:B------:R1:W-:Y:S01]  /*2710*/  @P4 STG.E.128 desc[UR4][R52.64], R48 ;  /* 0x0000003034004986 */ /* 0x0003e2000c101d04 */
[----:B------:R-:W-:Y:S01]  /*2720*/  FMUL.FTZ R152, R154, UR17 ;  /* 0x000000119a987c20 */ /* 0x000fe20008410000 */
[----:B------:R-:W-:Y:S01]  /*2730*/  LOP3.LUT P3, RZ, R128, 0xff000000, RZ, 0xc0, !PT ;  /* 0xff00000080ff7812 */ /* 0x000fe2000786c0ff */
[----:B------:R-:W-:-:S02]  /*2740*/  IMAD.SHL.U32 R129, R127, 0x8, RZ ;  /* 0x000000087f817824 */ /* 0x000fc400078e00ff */
[----:B------:R-:W-:Y:S01]  /*2750*/  FMUL.FTZ R131, R143, UR17 ;  /* 0x000000118f837c20 */ /* 0x000fe20008410000 */
[----:B------:R-:W-:Y:S01]  /*2760*/  LOP3.LUT P6, RZ, R128, 0xff0000, RZ, 0xc0, !PT ;  /* 0x00ff000080ff7812 */ /* 0x000fe200078cc0ff */
[----:B------:R-:W3:Y:S01]  /*2770*/  F2F.BF16.F32 R57, R57 ;  /* 0x0000003900397304 */ /* 0x000ee20000202000 */
[----:B------:R-:W-:Y:S02]  /*2780*/  @P1 F2FP.BF16.F32.PACK_AB R59, RZ, R59 ;  /* 0x0000003bff3b123e */ /* 0x000fe400000010ff */
[----:B------:R-:W-:Y:S02]  /*2790*/  FSEL R69, R131, RZ, P6 ;  /* 0x000000ff83457208 */ /* 0x000fe40003000000 */
[----:B------:R-:W-:Y:S02]  /*27a0*/  @P1 F2FP.BF16.F32.PACK_AB R64, RZ, R64 ;  /* 0x00000040ff40123e */ /* 0x000fe400000010ff */
[----:B------:R-:W-:Y:S01]  /*27b0*/  @P1 F2FP.BF16.F32.PACK_AB R0, RZ, R0 ;  /* 0x00000000ff00123e */ /* 0x000fe200000010ff */
[----:B------:R-:W4:Y:S01]  /*27c0*/  F2F.BF16.F32 R149, R56 ;  /* 0x0000003800957304 */ /* 0x000f220000202000 */
[----:B------:R-:W-:Y:S01]  /*27d0*/  @P1 F2FP.BF16.F32.PACK_AB R61, RZ, R61 ;  /* 0x0000003dff3d123e */ /* 0x000fe200000010ff */
[----:B-1----:R-:W-:-:S04]  /*27e0*/  IMAD.WIDE.U32 R48, R146, 0x10000, RZ ;  /* 0x0001000092307825 */ /* 0x002fc800078e00ff */
[----:B------:R-:W-:Y:S01]  /*27f0*/  FMUL.FTZ R146, R135, UR17 ;  /* 0x0000001187927c20 */ /* 0x000fe20008410000 */
[----:B------:R-:W-:Y:S01]  /*2800*/  @P1 PRMT R122, R59, 0x7610, R122 ;  /* 0x000076103b7a1816 */ /* 0x000fe2000000007a */
[----:B0-----:R-:W-:Y:S01]  /*2810*/  IMAD.U32 R51, R167, 0x10000, RZ ;  /* 0x00010000a7337824 */ /* 0x001fe200078e00ff */
[----:B------:R-:W0:Y:S01]  /*2820*/  F2F.BF16.F32 R171, R171 ;  /* 0x000000ab00ab7304 */ /* 0x000e220000202000 */
[----:B------:R-:W-:Y:S01]  /*2830*/  @P1 PRMT R125, R64, 0x7610, R125 ;  /* 0x00007610407d1816 */ /* 0x000fe2000000007d */
[----:B------:R-:W-:Y:S01]  /*2840*/  IMAD.SHL.U32 R59, R126, 0x8, RZ ;  /* 0x000000087e3b7824 */ /* 0x000fe200078e00ff */
[----:B------:R-:W-:Y:S02]  /*2850*/  @P1 PRMT R124, R0, 0x7610, R124 ;  /* 0x00007610007c1816 */ /* 0x000fe4000000007c */
[----:B--2---:R-:W-:Y:S01]  /*2860*/  LOP3.LUT R49, R49, R51, R147, 0xfe, !PT ;  /* 0x0000003331317212 */ /* 0x004fe200078efe93 */
[----:B---3--:R-:W-:Y:S01]  /*2870*/  IMAD.WIDE.U32 R50, R57, 0x10000, RZ ;  /* 0x0001000039327825 */ /* 0x008fe200078e00ff */
[----:B------:R-:W-:Y:S01]  /*2880*/  @P1 PRMT R123, R61, 0x7610, R123 ;  /* 0x000076103d7b1816 */ /* 0x000fe2000000007b */
[----:B------:R-:W1:Y:S01]  /*2890*/  F2F.BF16.F32 R169, R169 ;  /* 0x000000a900a97304 */ /* 0x000e620000202000 */
[----:B----4-:R-:W-:-:S02]  /*28a0*/  LOP3.LUT R56, R50, R149, RZ, 0xfc, !PT ;  /* 0x0000009532387212 */ /* 0x010fc400078efcff */
[----:B0-----:R-:W-:-:S05]  /*28b0*/  SHF.L.U32 R57, R171, 0x10, RZ ;  /* 0x00000010ab397819 */ /* 0x001fca00000006ff */
[----:B------:R-:W0:Y:S01]  /*28c0*/  F2F.BF16.F32 R145, R156 ;  /* 0x0000009c00917304 */ /* 0x000e220000202000 */
[----:B-1----:R-:W-:-:S07]  /*28d0*/  LOP3.LUT R57, R51, R57, R169, 0xfe, !PT ;  /* 0x0000003933397212 */ /* 0x002fce00078efea9 */
[----:B------:R1:W-:Y:S01]  /*28e0*/  F2F.BF16.F32 R68, R54 ;  /* 0x0000003600447304 */ /* 0x0003e20000202000 */
[----:B0-----:R-:W-:-:S07]  /*28f0*/  LOP3.LUT R48, R48, R145, RZ, 0xfc, !PT ;  /* 0x0000009130307212 */ /* 0x001fce00078efcff */
[----:B------:R-:W0:Y:S01]  /*2900*/  F2F.BF16.F32 R166, R166 ;  /* 0x000000a600a67304 */ /* 0x000e220000202000 */
[----:B-1----:R-:W-:Y:S02]  /*2910*/  FSEL R54, R152, RZ, P3 ;  /* 0x000000ff98367208 */ /* 0x002fe40001800000 */
[----:B------:R-:W-:Y:S02]  /*2920*/  LOP3.LUT P3, RZ, R128, 0xff, RZ, 0xc0, !PT ;  /* 0x000000ff80ff7812 */ /* 0x000fe4000786c0ff */
[----:B------:R-:W-:Y:S02]  /*2930*/  SHF.R.U32.HI R128, RZ, 0x1d, R127 ;  /* 0x0000001dff807819 */ /* 0x000fe4000001167f */
[----:B------:R-:W-:Y:S01]  /*2940*/  FSEL R62, R146, RZ, P3 ;  /* 0x000000ff923e7208 */ /* 0x000fe20001800000 */
[----:B------:R-:W1:Y:S01]  /*2950*/  F2F.BF16.F32 R151, R151 ;  /* 0x0000009700977304 */ /* 0x000e620000202000 */
[----:B------:R-:W-:-:S04]  /*2960*/  IADD3 R50, P3, R129, UR20, RZ ;  /* 0x0000001481327c10 */ /* 0x000fc8000ff7e0ff */
[----:B------:R-:W-:Y:S02]  /*2970*/  IADD3.X R51, R128, UR21, RZ, P3, !PT ;  /* 0x0000001580337c10 */ /* 0x000fe40009ffe4ff */
[C---:B------:R-:W-:Y:S01]  /*2980*/  @P1 LOP3.LUT P3, RZ, R119.reuse, 0xff00, RZ, 0xc0, !PT ;  /* 0x0000ff0077ff1812 */ /* 0x040fe2000786c0ff */
[----:B------:R2:W3:Y:S01]  /*2990*/  F2F.BF16.F32 R148, R55 ;  /* 0x0000003700947304 */ /* 0x0004e20000202000 */
[----:B0-----:R-:W-:Y:S01]  /*29a0*/  IMAD.WIDE.U32 R52, R166, 0x10000, RZ ;  /* 0x00010000a6347825 */ /* 0x001fe200078e00ff */
[----:B------:R0:W-:Y:S01]  /*29b0*/  STG.E.64 desc[UR4][R50.64], R48 ;  /* 0x0000003032007986 */ /* 0x0001e2000c101b04 */
[----:B------:R-:W-:Y:S02]  /*29c0*/  @P1 FSEL R136, R136, RZ, P3 ;  /* 0x000000ff88881208 */ /* 0x000fe40001800000 */
[----:B------:R-:W-:-:S03]  /*29d0*/  @P1 LOP3.LUT P3, RZ, R119, 0xff0000, RZ, 0xc0, !PT ;  /* 0x00ff000077ff1812 */ /* 0x000fc6000786c0ff */
[----:B------:R3:W-:Y:S01]  /*29e0*/  F2F.BF16.F32 R147, R54 ;  /* 0x0000003600937304 */ /* 0x0007e20000202000 */
[----:B--2---:R-:W-:Y:S01]  /*29f0*/  IMAD.U32 R55, R68, 0x10000, RZ ;  /* 0x0001000044377824 */ /* 0x004fe200078e00ff */
[----:B------:R-:W-:Y:S02]  /*2a00*/  @P1 FSEL R137, R137, RZ, P3 ;  /* 0x000000ff89891208 */ /* 0x000fe40001800000 */
[----:B------:R-:W-:Y:S02]  /*2a10*/  @P4 LEA R68, P3, R126, UR18, 0x4 ;  /* 0x000000127e444c11 */ /* 0x000fe4000f8620ff */
[----:B-1----:R-:W-:Y:S02]  /*2a20*/  LOP3.LUT R53, R53, R55, R151, 0xfe, !PT ;  /* 0x0000003735357212 */ /* 0x002fe400078efe97 */
[----:B------:R-:W1:Y:S01]  /*2a30*/  F2F.BF16.F32 R155, R150 ;  /* 0x00000096009b7304 */ /* 0x000e620000202000 */
[----:B---3--:R-:W-:-:S07]  /*2a40*/  IMAD.WIDE.U32 R54, R148, 0x10000, RZ ;  /* 0x0001000094367825 */ /* 0x008fce00078e00ff */
[----:B------:R2:W3:Y:S01]  /*2a50*/  F2F.BF16.F32 R150, R69 ;  /* 0x0000004500967304 */ /* 0x0004e20000202000 */
[----:B-1----:R-:W-:-:S07]  /*2a60*/  LOP3.LUT R52, R52, R155, RZ, 0xfc, !PT ;  /* 0x0000009b34347212 */ /* 0x002fce00078efcff */
[----:B------:R-:W1:Y:S01]  /*2a70*/  F2F.BF16.F32 R127, R62 ;  /* 0x0000003e007f7304 */ /* 0x000e620000202000 */
[----:B--2---:R-:W-:-:S04]  /*2a80*/  SHF.L.U32 R69, R147, 0x10, RZ ;  /* 0x0000001093457819 */ /* 0x004fc800000006ff */
[----:B---3--:R-:W-:Y:S02]  /*2a90*/  LOP3.LUT R55, R55, R69, R150, 0xfe, !PT ;  /* 0x0000004537377212 */ /* 0x008fe400078efe96 */
[----:B------:R-:W-:Y:S02]  /*2aa0*/  @P4 LEA.HI.X R69, R126, UR19, RZ, 0x4, P3 ;  /* 0x000000137e454c11 */ /* 0x000fe400098f24ff */
[----:B------:R-:W-:-:S04]  /*2ab0*/  @P1 LOP3.LUT P3, RZ, R119, 0xff, RZ, 0xc0, !PT ;  /* 0x000000ff77ff1812 */ /* 0x000fc8000786c0ff */
[----:B------:R-:W-:Y:S02]  /*2ac0*/  @P1 FSEL R132, R132, RZ, P3 ;  /* 0x000000ff84841208 */ /* 0x000fe40001800000 */
[----:B-1----:R-:W-:Y:S02]  /*2ad0*/  LOP3.LUT R54, R54, R127, RZ, 0xfc, !PT ;  /* 0x0000007f36367212 */ /* 0x002fe400078efcff */
[----:B------:R-:W-:Y:S01]  /*2ae0*/  @P1 LOP3.LUT P3, RZ, R119, 0xff000000, RZ, 0xc0, !PT ;  /* 0xff00000077ff1812 */ /* 0x000fe2000786c0ff */
[----:B0-----:R-:W-:-:S12]  /*2af0*/  @!P1 BRA `(.L_x_1984) ;  /* 0x0000000000209947 */ /* 0x001fd80003800000 */
        /* <DEDUP_REMOVED lines=8> */
.L_x_1984:
        /* <DEDUP_REMOVED lines=38> */
.L_x_1985:
[----:B------:R-:W-:Y:S01]  /*2de0*/  @P1 FSEL R60, R60, RZ, P3 ;  /* 0x000000ff3c3c1208 */ /* 0x000fe20001800000 */
[----:B------:R-:W-:Y:S01]  /*2df0*/  IMAD.SHL.U32 R59, R115, 0x8, RZ ;  /* 0x00000008733b7824 */ /* 0x000fe200078e00ff */
[----:B------:R-:W-:Y:S01]  /*2e00*/  @P1 LOP3.LUT P3, RZ, R120, 0xff000000, RZ, 0xc0, !PT ;  /* 0xff00000078ff1812 */ /* 0x000fe2000786c0ff */
[----:B------:R1:W-:Y:S01]  /*2e10*/  @P4 STG.E.128 desc[UR4][R64.64], R48 ;  /* 0x0000003040004986 */ /* 0x0003e2000c101d04 */
[----:B------:R-:W-:Y:S01]  /*2e20*/  SHF.R.U32.HI R0, RZ, 0x1d, R115 ;  /* 0x0000001dff007819 */ /* 0x000fe20000011673 */
[----:B------:R-:W-:Y:S01]  /*2e30*/  IMAD.SHL.U32 R61, R116, 0x8, RZ ;  /* 0x00000008743d7824 */ /* 0x000fe200078e00ff */
[----:B------:R-:W-:Y:S02]  /*2e40*/  @P1 FSEL R67, R67, RZ, P3 ;  /* 0x000000ff43431208 */ /* 0x000fe40001800000 */
[----:B------:R-:W-:Y:S02]  /*2e50*/  @P1 F2FP.BF16.F32.PACK_AB R60, RZ, R60 ;  /* 0x0000003cff3c123e */ /* 0x000fe400000010ff */
[----:B------:R-:W-:-:S02]  /*2e60*/  SEL R45, R142, R45, P5 ;  /* 0x0000002d8e2d7207 */ /* 0x000fc40002800000 */
[----:B------:R-:W-:Y:S02]  /*2e70*/  @P1 PRMT R122, R60, 0x7610, R122 ;  /* 0x000076103c7a1816 */ /* 0x000fe4000000007a */
[----:B------:R-:W-:Y:S02]  /*2e80*/  SEL R46, R143, R46, P5 ;  /* 0x0000002e8f2e7207 */ /* 0x000fe40002800000 */
[----:B------:R-:W-:Y:S02]  /*2e90*/  SEL R44, R135, R44, P5 ;  /* 0x0000002c872c7207 */ /* 0x000fe40002800000 */
[----:B------:R-:W-:Y:S02]  /*2ea0*/  SEL R47, R154, R47, P5 ;  /* 0x0000002f9a2f7207 */ /* 0x000fe40002800000 */
[----:B------:R-:W-:Y:S02]  /*2eb0*/  @P1 F2FP.BF16.F32.PACK_AB R138, RZ, R138 ;  /* 0x0000008aff8a123e */ /* 0x000fe400000010ff */
[----:B-1----:R-:W-:-:S02]  /*2ec0*/  IADD3 R48, P3, R59, UR20, RZ ;  /* 0x000000143b307c10 */ /* 0x002fc4000ff7e0ff */
[----:B------:R-:W-:Y:S02]  /*2ed0*/  @P1 F2FP.BF16.F32.PACK_AB R140, RZ, R140 ;  /* 0x0000008cff8c123e */ /* 0x000fe400000010ff */
[----:B------:R-:W-:Y:S02]  /*2ee0*/  IADD3.X R49, R0, UR21, RZ, P3, !PT ;  /* 0x0000001500317c10 */ /* 0x000fe40009ffe4ff */
[----:B------:R-:W-:Y:S02]  /*2ef0*/  @P1 F2FP.BF16.F32.PACK_AB R67, RZ, R67 ;  /* 0x00000043ff43123e */ /* 0x000fe400000010ff */
[----:B------:R-:W-:Y:S01]  /*2f00*/  SHF.R.U32.HI R60, RZ, 0x1d, R116 ;  /* 0x0000001dff3c7819 */ /* 0x000fe20000011674 */
[----:B------:R1:W-:Y:S01]  /*2f10*/  STG.E.64 desc[UR4][R48.64], R52 ;  /* 0x0000003430007986 */ /* 0x0003e2000c101b04 */
[----:B0-----:R-:W-:Y:S02]  /*2f20*/  IADD3 R56, P3, R61, UR20, RZ ;  /* 0x000000143d387c10 */ /* 0x001fe4000ff7e0ff */
[----:B------:R-:W-:-:S02]  /*2f30*/  @P4 LEA R50, P5, R116, UR18, 0x4 ;  /* 0x0000001274324c11 */ /* 0x000fc4000f8a20ff */
[----:B------:R-:W-:Y:S02]  /*2f40*/  @P1 PRMT R125, R138, 0x7610, R125 ;  /* 0x000076108a7d1816 */ /* 0x000fe4000000007d */
[----:B------:R-:W-:Y:S02]  /*2f50*/  @P1 PRMT R124, R140, 0x7610, R124 ;  /* 0x000076108c7c1816 */ /* 0x000fe4000000007c */
[----:B------:R-:W-:Y:S02]  /*2f60*/  @P1 PRMT R123, R67, 0x7610, R123 ;  /* 0x00007610437b1816 */ /* 0x000fe4000000007b */
[----:B------:R-:W-:Y:S02]  /*2f70*/  IADD3.X R57, R60, UR21, RZ, P3, !PT ;  /* 0x000000153c397c10 */ /* 0x000fe40009ffe4ff */
[----:B------:R-:W-:Y:S01]  /*2f80*/  @P4 LEA.HI.X R51, R116, UR19, RZ, 0x4, P5 ;  /* 0x0000001374334c11 */ /* 0x000fe2000a8f24ff */
        /* <DEDUP_REMOVED lines=9> */
.L_x_1986:
        /* <DEDUP_REMOVED lines=9> */
[----:B0-----:R-:W-:Y:S02]  /*30b0*/  @P1 FSEL R48, R152, RZ, P5 ;  /* 0x000000ff98301208 */ /* 0x001fe40002800000 */
        /* <DEDUP_REMOVED lines=17> */
.L_x_1987:
        /* <DEDUP_REMOVED lines=42> */
[----:B------:R-:W-:-:S07]  /*3470*/  IMAD.MOV.U32 R47, RZ, RZ, R74 ;  /* 0x000000ffff2f7224 */ /* 0x000fce00078e004a */
.L_x_1981:
[----:B------:R-:W1:Y:S01]  /*3480*/  S2UR UR6, SR_CTAID.X ;  /* 0x00000000000679c3 */ /* 0x000e620000002500 */
[----:B------:R-:W-:-:S07]  /*3490*/  LOP3.LUT R7, R70, 0xff, RZ, 0xc0, !PT ;  /* 0x000000ff46077812 */ /* 0x000fce00078ec0ff */
[----:B0-----:R-:W0:Y:S08]  /*34a0*/  LDC.64 R2, c[0x0][0x2d0] ;  /* 0x0000b400ff027b82 */ /* 0x001e300000000a00 */
[----:B------:R-:W2:Y:S01]  /*34b0*/  LDC.64 R4, c[0x0][0x2d8] ;  /* 0x0000b600ff047b82 */ /* 0x000ea20000000a00 */
[----:B-1----:R-:W-:Y:S01]  /*34c0*/  LEA.HI R0, R70, UR6, RZ, 0x18 ;  /* 0x0000000646007c11 */ /* 0x002fe2000f8fc0ff */
[----:B------:R-:W-:-:S04]  /*34d0*/  ULDC UR6, c[0x0][0x218] ;  /* 0x0000860000067ab9 */ /* 0x000fc80000000800 */
[----:B------:R-:W-:-:S05]  /*34e0*/  IMAD R0, R0, UR6, RZ ;  /* 0x0000000600007c24 */ /* 0x000fca000f8e02ff */
[----:B------:R-:W-:-:S05]  /*34f0*/  LEA.HI R7, R0, R7, RZ, 0x1e ;  /* 0x0000000700077211 */ /* 0x000fca00078ff0ff */
[----:B0-----:R-:W-:-:S04]  /*3500*/  IMAD.WIDE.U32 R2, R7, 0x10, R2 ;  /* 0x0000001007027825 */ /* 0x001fc800078e0002 */
        /* <DEDUP_REMOVED lines=12> */
.L_x_1982:
[----:B------:R-:W-:Y:S01]  /*35d0*/  HFMA2.MMA R170, -RZ, RZ, 0, 1.847743988037109375e-06 ;  /* 0x0000001fffaa7435 */ /* 0x000fe200000001ff */
[----:B------:R-:W-:Y:S01]  /*35e0*/  MOV R168, R53 ;  /* 0x0000003500a87202 */ /* 0x000fe20000000f00 */
[----:B------:R-:W-:Y:S02]  /*35f0*/  IMAD.MOV.U32 R167, RZ, RZ, 0x10 ;  /* 0x00000010ffa77424 */ /* 0x000fe400078e00ff */
[----:B------:R-:W-:-:S07]  /*3600*/  IMAD.MOV.U32 R165, RZ, RZ, -0x1 ;  /* 0xffffffffffa57424 */ /* 0x000fce00078e00ff */
[----:B-----5:R-:W-:Y:S05]  /*3610*/  WARPSYNC.COLLECTIVE R165, `(.L_x_1989) ;  /* 0x00000000a5087348 */ /* 0x020fea0003c00000 */
[----:B------:R0:W1:Y:S02]  /*3620*/  SHFL.DOWN P3, R166, R168, R167, R170 ;  /* 0x080000a7a8a67389 */ /* 0x00006400000600aa */
[----:B01---5:R-:W-:Y:S01]  /*3630*/  ENDCOLLECTIVE ;  /* 0x000000000000791b */ /* 0x023fe20003800000 */
.L_x_1989:
[----:B------:R-:W-:Y:S01]  /*3640*/  IMAD.MOV.U32 R168, RZ, RZ, R48 ;  /* 0x000000ffffa87224 */ /* 0x000fe200078e0030 */
[----:B------:R-:W-:-:S07]  /*3650*/  MOV R50, R166 ;  /* 0x000000a600327202 */ /* 0x000fce0000000f00 */
[----:B------:R-:W-:Y:S05]  /*3660*/  WARPSYNC.COLLECTIVE R165, `(.L_x_1990) ;  /* 0x00000000a5087348 */ /* 0x000fea0003c00000 */
[----:B------:R0:W1:Y:S02]  /*3670*/  SHFL.DOWN P3, R166, R168, R167, R170 ;  /* 0x080000a7a8a67389 */ /* 0x00006400000600aa */
[----:B01----:R-:W-:Y:S01]  /*3680*/  ENDCOLLECTIVE ;  /* 0x000000000000791b */ /* 0x003fe20003800000 */
.L_x_1990:
[----:B------:R-:W-:Y:S01]  /*3690*/  FADD.FTZ R50, R53, R50 ;  /* 0x0000003235327221 */ /* 0x000fe20000010000 */
[----:B------:R-:W-:-:S03]  /*36a0*/  HFMA2.MMA R167, -RZ, RZ, 0, 4.76837158203125e-07 ;  /* 0x00000008ffa77435 */ /* 0x000fc600000001ff */
[----:B------:R-:W-:Y:S01]  /*36b0*/  IMAD.MOV.U32 R168, RZ, RZ, R50 ;  /* 0x000000ffffa87224 */ /* 0x000fe200078e0032 */
[----:B------:R-:W-:-:S07]  /*36c0*/  MOV R49, R166 ;  /* 0x000000a600317202 */ /* 0x000fce0000000f00 */
[----:B------:R-:W-:Y:S05]  /*36d0*/  WARPSYNC.COLLECTIVE R165, `(.L_x_1991) ;  /* 0x00000000a5087348 */ /* 0x000fea0003c00000 */
[----:B------:R0:W1:Y:S02]  /*36e0*/  SHFL.DOWN P3, R166, R168, R167, R170 ;  /* 0x080000a7a8a67389 */ /* 0x00006400000600aa */
[----:B01----:R-:W-:Y:S01]  /*36f0*/  ENDCOLLECTIVE ;  /* 0x000000000000791b */ /* 0x003fe20003800000 */
.L_x_1991:
[----:B------:R-:W-:-:S05]  /*3700*/  FADD.FTZ R49, R48, R49 ;  /* 0x0000003130317221 */ /* 0x000fca0000010000 */
[----:B------:R-:W-:Y:S01]  /*3710*/  MOV R168, R49 ;  /* 0x0000003100a87202 */ /* 0x000fe20000000f00 */
[----:B------:R-:W-:-:S07]  /*3720*/  IMAD.MOV.U32 R51, RZ, RZ, R166 ;  /* 0x000000ffff337224 */ /* 0x000fce00078e00a6 */
[----:B------:R-:W-:Y:S05]  /*3730*/  WARPSYNC.COLLECTIVE R165, `(.L_x_1992) ;  /* 0x00000000a5087348 */ /* 0x000fea0003c00000 */
[----:B------:R0:W1:Y:S02]  /*3740*/  SHFL.DOWN P3, R166, R168, R167, R170 ;  /* 0x080000a7a8a67389 */ /* 0x00006400000600aa */
[----:B01----:R-:W-:Y:S01]  /*3750*/  ENDCOLLECTIVE ;  /* 0x000000000000791b */ /* 0x003fe20003800000 */
.L_x_1992:
[----:B------:R-:W-:-:S05]  /*3760*/  FADD.FTZ R51, R50, R51 ;  /* 0x0000003332337221 */ /* 0x000fca0000010000 */
[----:B------:R-:W-:Y:S01]  /*3770*/  MOV R168, R51 ;  /* 0x0000003300a87202 */ /* 0x000fe20000000f00 */
[----:B------:R-:W-:Y:S02]  /*3780*/  IMAD.MOV.U32 R167, RZ, RZ, 0x4 ;  /* 0x00000004ffa77424 */ /* 0x000fe400078e00ff */
[----:B------:R-:W-:-:S07]  /*3790*/  IMAD.MOV.U32 R52, RZ, RZ, R166 ;  /* 0x000000ffff347224 */ /* 0x000fce00078e00a6 */
[----:B------:R-:W-:Y:S05]  /*37a0*/  WARPSYNC.COLLECTIVE R165, `(.L_x_1993) ;  /* 0x00000000a5087348 */ /* 0x000fea0003c00000 */
[----:B------:R0:W1:Y:S02]  /*37b0*/  SHFL.DOWN P3, R166, R168, R167, R170 ;  /* 0x080000a7a8a67389 */ /* 0x00006400000600aa */
[----:B01----:R-:W-:Y:S01]  /*37c0*/  ENDCOLLECTIVE ;  /* 0x000000000000791b */ /* 0x003fe20003800000 */
.L_x_1993:
[----:B------:R-:W-:-:S04]  /*37d0*/  FADD.FTZ R52, R49, R52 ;  /* 0x0000003431347221 */ /* 0x000fc80000010000 */
[----:B------:R-:W-:Y:S01]  /*37e0*/  IMAD.MOV.U32 R168, RZ, RZ, R52 ;  /* 0x000000ffffa87224 */ /* 0x000fe200078e0034 */
[----:B------:R-:W-:-:S07]  /*37f0*/  MOV R54, R166 ;  /* 0x000000a600367202 */ /* 0x000fce0000000f00 */
[----:B------:R-:W-:Y:S05]  /*3800*/  WARPSYNC.COLLECTIVE R165, `(.L_x_1994) ;  /* 0x00000000a5087348 */ /* 0x000fea0003c00000 */
[----:B------:R0:W1:Y:S02]  /*3810*/  SHFL.DOWN P3, R166, R168, R167, R170 ;  /* 0x080000a7a8a67389 */ /* 0x00006400000600aa */
[----:B01----:R-:W-:Y:S01]  /*3820*/  ENDCOLLECTIVE ;  /* 0x000000000000791b */ /* 0x003fe20003800000 */
.L_x_1994:
[----:B------:R-:W-:Y:S01]  /*3830*/  FADD.FTZ R54, R51, R54 ;  /* 0x0000003633367221 */ /* 0x000fe20000010000 */
[----:B------:R-:W-:-:S03]  /*3840*/  HFMA2.MMA R167, -RZ, RZ, 0, 1.1920928955078125e-07 ;  /* 0x00000002ffa77435 */ /* 0x000fc600000001ff */
[----:B------:R-:W-:Y:S01]  /*3850*/  IMAD.MOV.U32 R168, RZ, RZ, R54 ;  /* 0x000000ffffa87224 */ /* 0x000fe200078e0036 */
[----:B------:R-:W-:-:S07]  /*3860*/  MOV R55, R166 ;  /* 0x000000a600377202 */ /* 0x000fce0000000f00 */
[----:B------:R-:W-:Y:S05]  /*3870*/  WARPSYNC.COLLECTIVE R165, `(.L_x_1995) ;  /* 0x00000000a5087348 */ /* 0x000fea0003c00000 */
[----:B------:R0:W1:Y:S02]  /*3880*/  SHFL.DOWN P3, R166, R168, R167, R170 ;  /* 0x080000a7a8a67389 */ /* 0x00006400000600aa */
[----:B01----:R-:W-:Y:S01]  /*3890*/  ENDCOLLECTIVE ;  /* 0x000000000000791b */ /* 0x003fe20003800000 */
.L_x_1995:
[----:B------:R-:W-:-:S05]  /*38a0*/  FADD.FTZ R55, R52, R55 ;  /* 0x0000003734377221 */ /* 0x000fca0000010000 */
[----:B------:R-:W-:Y:S01]  /*38b0*/  MOV R168, R55 ;  /* 0x0000003700a87202 */ /* 0x000fe20000000f00 */
[----:B------:R-:W-:-:S07]  /*38c0*/  IMAD.MOV.U32 R53, RZ, RZ, R166 ;  /* 0x000000ffff357224 */ /* 0x000fce00078e00a6 */
[----:B------:R-:W-:Y:S05]  /*38d0*/  WARPSYNC.COLLECTIVE R165, `(.L_x_1996) ;  /* 0x00000000a5087348 */ /* 0x000fea0003c00000 */
[----:B------:R0:W1:Y:S02]  /*38e0*/  SHFL.DOWN P3, R166, R168, R167, R170 ;  /* 0x080000a7a8a67389 */ /* 0x00006400000600aa */
[----:B01----:R-:W-:Y:S01]  /*38f0*/  ENDCOLLECTIVE ;  /* 0x000000000000791b */ /* 0x003fe20003800000 */
.L_x_1996:
[----:B------:R-:W-:-:S05]  /*3900*/  FADD.FTZ R162, R54, R53 ;  /* 0x0000003536a27221 */ /* 0x000fca0000010000 */
[----:B------:R-:W-:Y:S01]  /*3910*/  MOV R168, R162 ;  /* 0x000000a200a87202 */ /* 0x000fe20000000f00 */
[----:B------:R-:W-:Y:S02]  /*3920*/  IMAD.MOV.U32 R167, RZ, RZ, 0x1 ;  /* 0x00000001ffa77424 */ /* 0x000fe400078e00ff */
[----:B------:R-:W-:-:S07]  /*3930*/  IMAD.MOV.U32 R48, RZ, RZ, R166 ;  /* 0x000000ffff307224 */ /* 0x000fce00078e00a6 */
[----:B------:R-:W-:Y:S05]  /*3940*/  WARPSYNC.COLLECTIVE R165, `(.L_x_1997) ;  /* 0x00000000a5087348 */ /* 0x000fea0003c00000 */
[----:B------:R0:W1:Y:S02]  /*3950*/  SHFL.DOWN P3, R166, R168, R167, R170 ;  /* 0x080000a7a8a67389 */ /* 0x00006400000600aa */
[----:B01----:R-:W-:Y:S01]  /*3960*/  ENDCOLLECTIVE ;  /* 0x000000000000791b */ /* 0x003fe20003800000 */
.L_x_1997:
[----:B------:R-:W-:-:S04]  /*3970*/  FADD.FTZ R48, R55, R48 ;  /* 0x0000003037307221 */ /* 0x000fc80000010000 */
[----:B------:R-:W-:Y:S01]  /*3980*/  IMAD.MOV.U32 R168, RZ, RZ, R48 ;  /* 0x000000ffffa87224 */ /* 0x000fe200078e0030 */
[----:B------:R-:W-:-:S07]  /*3990*/  MOV R49, R166 ;  /* 0x000000a600317202 */ /* 0x000fce0000000f00 */
[----:B------:R-:W-:Y:S05]  /*39a0*/  WARPSYNC.COLLECTIVE R165, `(.L_x_1998) ;  /* 0x00000000a5087348 */ /* 0x000fea0003c00000 */
[----:B------:R0:W1:Y:S02]  /*39b0*/  SHFL.DOWN P3, R166, R168, R167, R170 ;  /* 0x080000a7a8a67389 */ /* 0x00006400000600aa */
[----:B01----:R-:W-:Y:S01]  /*39c0*/  ENDCOLLECTIVE ;  /* 0x000000000000791b */ /* 0x003fe20003800000 */
.L_x_1998:
[----:B------:R-:W-:Y:S01]  /*39d0*/  MOV R53, R166 ;  /* 0x000000a600357202 */ /* 0x000fe20000000f00 */
[----:B------:R-:W-:Y:S06]  /*39e0*/  BRA `(.L_x_1999) ;  /* 0xffffffdc00a07947 */ /* 0x000fec000383ffff */
.L_x_2000:
        /* <DEDUP_REMOVED lines=9> */
.L_x_3936:


//--------------------- .text._ZN10layer_norm31ln_parallel_residual_bwd_kernelINS_13Kernel_traitsIf6__halfS2_S2_fjLj5120ELj1ELj1ELj8ELj8ENS_18Kernel_traits_baseILj5120EfS2_S2_S2_fjLj256EEEEELb0ELb0ELb0EEEvNS_9BwdParamsE --------------------------
	.section	.text._ZN10layer_norm31ln_parallel_residual_bwd_kernelINS_13Kernel_traitsIf6__halfS2_S2_fjLj5120ELj1ELj1ELj8ELj8ENS_18Kernel_traits_baseILj5120EfS2_S2_S2_fjLj256EEEEELb0ELb0ELb0EEEvNS_9BwdParamsE,"ax",@progbits
	.align	128
        .global         _ZN10layer_norm31ln_parallel_residual_bwd_kernelINS_13Kernel_traitsIf6__halfS2_S2_fjLj5120ELj1ELj1ELj8ELj8ENS_18Kernel_traits_baseILj5120EfS2_S2_S2_fjLj256EEEEELb0ELb0ELb0EEEvNS_9BwdParamsE
        .type           _ZN10layer_norm31ln_parallel_residual_bwd_kernelINS_13Kernel_traitsIf6__halfS2_S2_fjLj5120ELj1ELj1ELj8ELj8ENS_18Kernel_traits_baseILj5120EfS2_S2_S2_fjLj256EEEEELb0ELb0ELb0EEEvNS_9BwdParamsE,@function
        .size           _ZN10layer_norm31ln_parallel_residual_bwd_kernelINS_13Kernel_traitsIf6__halfS2_S2_fjLj5120ELj1ELj1ELj8ELj8ENS_18Kernel_traits_baseILj5120EfS2_S2_S2_fjLj256EEEEELb0ELb0ELb0EEEvNS_9BwdParamsE,(.L_x_3937 - _ZN10layer_norm31ln_parallel_residual_bwd_kernelINS_13Kernel_traitsIf6__halfS2_S2_fjLj5120ELj1ELj1ELj8ELj8ENS_18Kernel_traits_baseILj5120EfS2_S2_S2_fjLj256EEEEELb0ELb0ELb0EEEvNS_9BwdParamsE)
        .other          _ZN10layer_norm31ln_parallel_residual_bwd_kernelINS_13Kernel_traitsIf6__halfS2_S2_fjLj5120ELj1ELj1ELj8ELj8ENS_18Kernel_traits_baseILj5120EfS2_S2_S2_fjLj256EEEEELb0ELb0ELb0EEEvNS_9BwdParamsE,@"STO_CUDA_ENTRY STV_DEFAULT"
_ZN10layer_norm31ln_parallel_residual_bwd_kernelINS_13Kernel_traitsIf6__halfS2_S2_fjLj5120ELj1ELj1ELj8ELj8ENS_18Kernel_traits_baseILj5120EfS2_S2_S2_fjLj256EEEEELb0ELb0ELb0EEEvNS_9BwdParamsE:
.text._ZN10layer_norm31ln_parallel_residual_bwd_kernelINS_13Kernel_traitsIf6__halfS2_S2_fjLj5120ELj1ELj1ELj8ELj8ENS_18Kernel_traits_baseILj5120EfS2_S2_S2_fjLj256EEEEELb0ELb0ELb0EEEvNS_9BwdParamsE:
        /* <DEDUP_REMOVED lines=45> */
[C---:B0-----:R-:W-:Y:S01]  /*02d0*/  @P3 IMAD.WIDE.U32 R52, R67.reuse, 0x10, R48 ;  /* 0x0000001043343825 */ /* 0x041fe200078e0030 */
[----:B------:R-:W-:-:S06]  /*02e0*/  @P3 IADD3 R67, R67, 0x100, RZ ;  /* 0x0000010043433810 */ /* 0x000fcc0007ffe0ff */
[----:B------:R-:W0:Y:S01]  /*02f0*/  @P1 LDC.64 R60, c[0x0][0x268] ;  /* 0x00009a00ff3c1b82 */ /* 0x000e220000000a00 */
[C---:B-1----:R-:W-:Y:S01]  /*0300*/  @P2 IMAD.WIDE.U32 R54, R67.reuse, 0x10, R54 ;  /* 0x0000001043362825 */ /* 0x042fe200078e0036 */
[----:B------:R1:W5:Y:S06]  /*0310*/  @P3 LDG.E.128 R16, desc[UR4][R52.64] ;  /* 0x0000000434103981 */ /* 0x00036c000c1e1d00 */
[----:B------:R-:W1:Y:S01]  /*0320*/  @P0 LDC.64 R62, c[0x0][0x260] ;  /* 0x00009800ff3e0b82 */ /* 0x000e620000000a00 */
[C---:B--2---:R-:W-:Y:S01]  /*0330*/  @P2 IMAD.WIDE.U32 R56, R67.reuse, 0x10, R56 ;  /* 0x0000001043382825 */ /* 0x044fe200078e0038 */
[----:B------:R-:W-:Y:S01]  /*0340*/  @P2 IADD3 R67, R67, 0x100, RZ ;  /* 0x0000010043432810 */ /* 0x000fe20007ffe0ff */
[----:B------:R-:W5:Y:S05]  /*0350*/  @P2 LDG.E.128 R20, desc[UR4][R54.64] ;  /* 0x0000000436142981 */ /* 0x000f6a000c1e1d00 */
[----:B------:R-:W2:Y:S01]  /*0360*/  @P0 LDC.64 R64, c[0x0][0x268] ;  /* 0x00009a00ff400b82 */ /* 0x000ea20000000a00 */
[C---:B---3--:R-:W-:Y:S01]  /*0370*/  @P1 IMAD.WIDE.U32 R58, R67.reuse, 0x10, R58 ;  /* 0x00000010433a1825 */ /* 0x048fe200078e003a */
[----:B------:R-:W5:Y:S03]  /*0380*/  @P2 LDG.E.128 R24, desc[UR4][R56.64] ;  /* 0x0000000438182981 */ /* 0x000f66000c1e1d00 */
[C---:B0-----:R-:W-:Y:S01]  /*0390*/  @P1 IMAD.WIDE.U32 R60, R67.reuse, 0x10, R60 ;  /* 0x00000010433c1825 */ /* 0x041fe200078e003c */
[----:B------:R-:W-:Y:S01]  /*03a0*/  @P1 IADD3 R67, R67, 0x100, RZ ;  /* 0x0000010043431810 */ /* 0x000fe20007ffe0ff */
[----:B------:R-:W5:Y:S01]  /*03b0*/  @P1 LDG.E.128 R28, desc[UR4][R58.64] ;  /* 0x000000043a1c1981 */ /* 0x000f62000c1e1d00 */
[----:B------:R-:W-:-:S02]  /*03c0*/  CS2R R44, SRZ ;  /* 0x00000000002c7805 */ /* 0x000fc4000001ff00 */
[----:B----4-:R-:W-:Y:S02]  /*03d0*/  CS2R R50, SRZ ;  /* 0x0000000000327805 */ /* 0x010fe4000001ff00 */
[----:B-1----:R-:W-:Y:S01]  /*03e0*/  CS2R R52, SRZ ;  /* 0x0000000000347805 */ /* 0x002fe2000001ff00 */
[----:B------:R-:W5:Y:S01]  /*03f0*/  @P1 LDG.E.128 R32, desc[UR4][R60.64] ;  /* 0x000000043c201981 */ /* 0x000f62000c1e1d00 */
[----:B------:R-:W-:-:S05]  /*0400*/  @P0 IMAD.WIDE.U32 R46, R67, 0x10, R62 ;  /* 0x00000010432e0825 */ /* 0x000fca00078e003e */
        /* <DEDUP_REMOVED lines=39> */
[----:B------:R-:W-:Y:S01]  /*0680*/  HFMA2.MMA R124, -RZ, RZ, 0, 5.9604644775390625e-08 ;  /* 0x00000001ff7c7435 */ /* 0x000fe200000001ff */
[----:B------:R-:W-:-:S10]  /*0690*/  MOV R45, RZ ;  /* 0x000000ff002d7202 */ /* 0x000fd40000000f00 */
.L_x_2032:
        /* <DEDUP_REMOVED lines=31> */
[--C-:B---3--:R-:W-:Y:S01]  /*0890*/  SHF.R.U64 R135, R126, 0x10, R127.reuse ;  /* 0x000000107e877819 */ /* 0x108fe2000000127f */
[----:B------:R-:W-:Y:S01]  /*08a0*/  HADD2.F32 R137, -RZ, R127.H0_H0 ;  /* 0x2000007fff897230 */ /* 0x000fe20000004100 */
[----:B------:R-:W-:-:S03]  /*08b0*/  SHF.R.U32.HI R139, RZ, 0x10, R127 ;  /* 0x00000010ff8b7819 */ /* 0x000fc6000001167f */
[----:B------:R-:W-:Y:S01]  /*08c0*/  HADD2.F32 R135, -RZ, R135.H0_H0 ;  /* 0x20000087ff877230 */ /* 0x000fe20000004100 */
[----:B----4-:R-:W-:Y:S02]  /*08d0*/  MOV R3, R130 ;  /* 0x0000008200037202 */ /* 0x010fe40000000f00 */
[--C-:B------:R-:W-:Y:S02]  /*08e0*/  SHF.R.U64 R160, R130, 0x10, R131.reuse ;  /* 0x0000001082a07819 */ /* 0x100fe40000001283 */
[----:B------:R-:W-:Y:S02]  /*08f0*/  MOV R134, R131 ;  /* 0x0000008300867202 */ /* 0x000fe40000000f00 */
[----:B------:R-:W-:Y:S02]  /*0900*/  SHF.R.U32.HI R138, RZ, 0x10, R131 ;  /* 0x00000010ff8a7819 */ /* 0x000fe40000011683 */
[----:B--2---:R-:W-:Y:S02]  /*0910*/  MOV R130, R128 ;  /* 0x0000008000827202 */ /* 0x004fe40000000f00 */
[----:B------:R-:W-:-:S02]  /*0920*/  SHF.R.U64 R128, R128, 0x10, R129 ;  /* 0x0000001080807819 */ /* 0x000fc40000001281 */
[----:B------:R-:W-:Y:S02]  /*0930*/  MOV R131, R129 ;  /* 0x0000008100837202 */ /* 0x000fe40000000f00 */
[----:B------:R-:W-:Y:S01]  /*0940*/  SHF.R.U32.HI R136, RZ, 0x10, R129 ;  /* 0x00000010ff887819 */ /* 0x000fe20000011681 */
[----:B------:R-:W-:Y:S01]  /*0950*/  HADD2.F32 R129, -RZ, R126.H0_H0 ;  /* 0x2000007eff817230 */ /* 0x000fe20000004100 */
[----:B-----5:R-:W-:Y:S01]  /*0960*/  FSEL R126, R125, RZ, !P0 ;  /* 0x000000ff7d7e7208 */ /* 0x020fe20004000000 */
[----:B------:R-:W-:Y:S02]  /*0970*/  HADD2.F32 R127, -RZ, R3.H0_H0 ;  /* 0x20000003ff7f7230 */ /* 0x000fe40000004100 */
[----:B-1----:R-:W-:Y:S02]  /*0980*/  HADD2.F32 R133, -RZ, R130.H0_H0 ;  /* 0x20000082ff857230 */ /* 0x002fe40000004100 */
        /* <DEDUP_REMOVED lines=32> */
[----:B------:R-:W-:Y:S02]  /*0b90*/  FFMA.FTZ R126, R160, R161, R127 ;  /* 0x000000a1a07e7223 */ /* 0x000fe4000001007f */
        /* <DEDUP_REMOVED lines=15> */
.L_x_2003:
[----:B------:R-:W-:Y:S05]  /*0c90*/  BSYNC B0 ;  /* 0x0000000000007941 */ /* 0x000fea0003800000 */
.L_x_2002:
        /* <DEDUP_REMOVED lines=21> */
[----:B------:R-:W-:Y:S02]  /*0df0*/  SHF.R.U64 R171, R130, 0x10, R131 ;  /* 0x0000001082ab7819 */ /* 0x000fe40000001283 */
[----:B--2---:R-:W-:-:S02]  /*0e00*/  MOV R130, R132 ;  /* 0x0000008400827202 */ /* 0x004fc40000000f00 */
[----:B------:R-:W-:Y:S01]  /*0e10*/  SHF.R.U64 R168, R132, 0x10, R133 ;  /* 0x0000001084a87819 */ /* 0x000fe20000001285 */
[----:B------:R-:W-:Y:S01]  /*0e20*/  HADD2.F32 R132, -RZ, R134.H0_H0 ;  /* 0x20000086ff847230 */ /* 0x000fe20000004100 */
[----:B------:R-:W-:Y:S01]  /*0e30*/  SHF.R.U64 R134, R134, 0x10, R135 ;  /* 0x0000001086867819 */ /* 0x000fe20000001287 */
[----:B------:R-:W-:Y:S01]  /*0e40*/  HADD2.F32 R135, -RZ, R135.H0_H0 ;  /* 0x20000087ff877230 */ /* 0x000fe20000004100 */
[----:B------:R-:W-:Y:S02]  /*0e50*/  MOV R138, R131 ;  /* 0x00000083008a7202 */ /* 0x000fe40000000f00 */
[----:B------:R-:W-:Y:S01]  /*0e60*/  SHF.R.U32.HI R170, RZ, 0x10, R131 ;  /* 0x00000010ffaa7819 */ /* 0x000fe20000011683 */
[----:B------:R-:W-:Y:S01]  /*0e70*/  HADD2.F32 R134, -RZ, R134.H0_H0 ;  /* 0x20000086ff867230 */ /* 0x000fe20000004100 */
[----:B------:R-:W-:Y:S02]  /*0e80*/  MOV R131, R133 ;  /* 0x0000008500837202 */ /* 0x000fe40000000f00 */
[----:B------:R-:W-:Y:S01]  /*0e90*/  SHF.R.U32.HI R169, RZ, 0x10, R133 ;  /* 0x00000010ffa97819 */ /* 0x000fe20000011685 */
[----:B------:R-:W-:-:S02]  /*0ea0*/  HADD2.F32 R133, -RZ, R130.H0_H0 ;  /* 0x20000082ff857230 */ /* 0x000fc40000004100 */
[C---:B------:R-:W-:Y:S01]  /*0eb0*/  FADD.FTZ R165, -R139.reuse, R132 ;  /* 0x000000848ba57221 */ /* 0x040fe20000010100 */
[----:B------:R-:W-:Y:S02]  /*0ec0*/  HADD2.F32 R132, -RZ, R168.H0_H0 ;  /* 0x200000a8ff847230 */ /* 0x000fe40000004100 */
[C---:B------:R-:W-:Y:S01]  /*0ed0*/  FADD.FTZ R167, -R139.reuse, R135 ;  /* 0x000000878ba77221 */ /* 0x040fe20000010100 */
[----:B------:R-:W-:Y:S02]  /*0ee0*/  HADD2.F32 R129, -RZ, R129.H0_H0 ;  /* 0x20000081ff817230 */ /* 0x000fe40000004100 */
[----:B------:R-:W-:Y:S01]  /*0ef0*/  FADD.FTZ R137, -R139, R134 ;  /* 0x000000868b897221 */ /* 0x000fe20000010100 */
[----:B------:R-:W-:Y:S01]  /*0f00*/  FMUL.FTZ R135, R16, R133 ;  /* 0x0000008510877220 */ /* 0x000fe20000410000 */
[----:B------:R-:W-:Y:S01]  /*0f10*/  FMUL.FTZ R165, R154, R165 ;  /* 0x000000a59aa57220 */ /* 0x000fe20000410000 */
[----:B------:R-:W-:Y:S02]  /*0f20*/  HADD2.F32 R130, -RZ, R171.H0_H0 ;  /* 0x200000abff827230 */ /* 0x000fe40000004100 */
[----:B------:R-:W-:Y:S01]  /*0f30*/  FMUL.FTZ R134, R17, R132 ;  /* 0x0000008411867220 */ /* 0x000fe20000410000 */
[----:B------:R-:W-:-:S02]  /*0f40*/  HADD2.F32 R131, -RZ, R131.H0_H0 ;  /* 0x20000083ff837230 */ /* 0x000fc40000004100 */
[----:B------:R-:W-:Y:S01]  /*0f50*/  FMUL.FTZ R168, R154, R137 ;  /* 0x000000899aa87220 */ /* 0x000fe20000410000 */
[----:B------:R-:W-:Y:S01]  /*0f60*/  FADD.FTZ R68, R68, R129 ;  /* 0x0000008144447221 */ /* 0x000fe20000010000 */
[-C--:B------:R-:W-:Y:S01]  /*0f70*/  FFMA.FTZ R164, R12, R129.reuse, R135 ;  /* 0x000000810ca47223 */ /* 0x080fe20000010087 */
[----:B------:R-:W-:Y:S01]  /*0f80*/  FFMA.FTZ R48, R165, R129, R48 ;  /* 0x00000081a5307223 */ /* 0x000fe20000010030 */
[----:B------:R-:W-:Y:S02]  /*0f90*/  HADD2.F32 R129, -RZ, R138.H0_H0 ;  /* 0x2000008aff817230 */ /* 0x000fe40000004100 */
[----:B------:R-:W-:Y:S01]  /*0fa0*/  FADD.FTZ R69, R69, R130 ;  /* 0x0000008245457221 */ /* 0x000fe20000010000 */
[----:B------:R-:W-:Y:S02]  /*0fb0*/  HADD2.F32 R136, -RZ, R136.H0_H0 ;  /* 0x20000088ff887230 */ /* 0x000fe40000004100 */
[----:B------:R-:W-:Y:S01]  /*0fc0*/  FFMA.FTZ R49, R168, R130, R49 ;  /* 0x00000082a8317223 */ /* 0x000fe20000010031 */
[----:B------:R-:W-:-:S02]  /*0fd0*/  HADD2.F32 R138, -RZ, R169.H0_H0 ;  /* 0x200000a9ff8a7230 */ /* 0x000fc40000004100 */
        /* <DEDUP_REMOVED lines=9> */
[----:B------:R-:W-:Y:S02]  /*1070*/  HADD2.F32 R136, -RZ, R170.H0_H0 ;  /* 0x200000aaff887230 */ /* 0x000fe40000004100 */
        /* <DEDUP_REMOVED lines=19> */
.L_x_2005:
[----:B------:R-:W-:Y:S05]  /*11b0*/  BSYNC B0 ;  /* 0x0000000000007941 */ /* 0x000fea0003800000 */
.L_x_2004:
        /* <DEDUP_REMOVED lines=81> */
.L_x_2007:
[----:B------:R-:W-:Y:S05]  /*16d0*/  BSYNC B0 ;  /* 0x0000000000007941 */ /* 0x000fea0003800000 */
.L_x_2006:
        /* <DEDUP_REMOVED lines=81> */
.L_x_2009:
[----:B------:R-:W-:Y:S05]  /*1bf0*/  BSYNC B0 ;  /* 0x0000000000007941 */ /* 0x000fea0003800000 */
.L_x_2008:
        /* <DEDUP_REMOVED lines=19> */
[--C-:B----4-:R-:W-:Y:S02]  /*1d30*/  SHF.R.U64 R192, R130, 0x10, R131.reuse ;  /* 0x0000001082c07819 */ /* 0x110fe40000001283 */
[----:B------:R-:W-:Y:S02]  /*1d40*/  MOV R129, R131 ;  /* 0x0000008300817202 */ /* 0x000fe40000000f00 */
[----:B------:R-:W-:Y:S02]  /*1d50*/  SHF.R.U32.HI R194, RZ, 0x10, R131 ;  /* 0x00000010ffc27819 */ /* 0x000fe40000011683 */
[----:B------:R-:W-:Y:S02]  /*1d60*/  MOV R126, R130 ;  /* 0x00000082007e7202 */ /* 0x000fe40000000f00 */
[----:B--2---:R-:W-:-:S02]  /*1d70*/  SHF.R.U64 R190, R132, 0x10, R133 ;  /* 0x0000001084be7819 */ /* 0x004fc40000001285 */
[----:B------:R-:W-:Y:S02]  /*1d80*/  MOV R131, R133 ;  /* 0x0000008500837202 */ /* 0x000fe40000000f00 */
[----:B------:R-:W-:Y:S02]  /*1d90*/  SHF.R.U32.HI R138, RZ, 0x10, R133 ;  /* 0x00000010ff8a7819 */ /* 0x000fe40000011685 */
[--C-:B---3--:R-:W-:Y:S01]  /*1da0*/  SHF.R.U64 R133, R134, 0x10, R135.reuse ;  /* 0x0000001086857819 */ /* 0x108fe20000001287 */
[----:B------:R-:W-:Y:S01]  /*1db0*/  HADD2.F32 R134, -RZ, R134.H0_H0 ;  /* 0x20000086ff867230 */ /* 0x000fe20000004100 */
[----:B------:R-:W-:Y:S01]  /*1dc0*/  MOV R130, R132 ;  /* 0x0000008400827202 */ /* 0x000fe20000000f00 */
[----:B------:R-:W-:Y:S01]  /*1dd0*/  HADD2.F32 R125, -RZ, R126.H0_H0 ;  /* 0x2000007eff7d7230 */ /* 0x000fe20000004100 */
[----:B------:R-:W-:Y:S01]  /*1de0*/  SHF.R.U32.HI R132, RZ, 0x10, R135 ;  /* 0x00000010ff847819 */ /* 0x000fe20000011687 */
[----:B------:R-:W-:Y:S02]  /*1df0*/  HADD2.F32 R135, -RZ, R135.H0_H0 ;  /* 0x20000087ff877230 */ /* 0x000fe40000004100 */
[----:B------:R-:W-:-:S02]  /*1e00*/  HADD2.F32 R126, -RZ, R133.H0_H0 ;  /* 0x20000085ff7e7230 */ /* 0x000fc40000004100 */
[C---:B------:R-:W-:Y:S01]  /*1e10*/  FADD.FTZ R189, -R139.reuse, R134 ;  /* 0x000000868bbd7221 */ /* 0x040fe20000010100 */
[----:B------:R-:W-:Y:S02]  /*1e20*/  HADD2.F32 R133, -RZ, R130.H0_H0 ;  /* 0x20000082ff857230 */ /* 0x000fe40000004100 */
[C---:B------:R-:W-:Y:S01]  /*1e30*/  FADD.FTZ R191, -R139.reuse, R135 ;  /* 0x000000878bbf7221 */ /* 0x040fe20000010100 */
[----:B------:R-:W-:Y:S02]  /*1e40*/  HADD2.F32 R132, -RZ, R132.H0_H0 ;  /* 0x20000084ff847230 */ /* 0x000fe40000004100 */
[----:B-1----:R-:W-:Y:S01]  /*1e50*/  FADD.FTZ R137, -R139, R126 ;  /* 0x0000007e8b897221 */ /* 0x002fe20000010100 */
[----:B------:R-:W-:Y:S02]  /*1e60*/  HADD2.F32 R130, -RZ, R190.H0_H0 ;  /* 0x200000beff827230 */ /* 0x000fe40000004100 */
[----:B------:R-:W-:Y:S01]  /*1e70*/  FMUL.FTZ R135, R40, R133 ;  /* 0x0000008528877220 */ /* 0x000fe20000410000 */
[----:B------:R-:W-:Y:S01]  /*1e80*/  FMUL.FTZ R189, R154, R189 ;  /* 0x000000bd9abd7220 */ /* 0x000fe20000410000 */
[----:B------:R-:W-:-:S02]  /*1e90*/  HADD2.F32 R131, -RZ, R131.H0_H0 ;  /* 0x20000083ff837230 */ /* 0x000fc40000004100 */
[----:B------:R-:W-:Y:S01]  /*1ea0*/  FADD.FTZ R139, -R139, R132 ;  /* 0x000000848b8b7221 */ /* 0x000fe20000010100 */
[----:B------:R-:W-:Y:S02]  /*1eb0*/  HADD2.F32 R126, -RZ, R192.H0_H0 ;  /* 0x200000c0ff7e7230 */ /* 0x000fe40000004100 */
[----:B------:R-:W-:Y:S01]  /*1ec0*/  FADD.FTZ R80, R80, R125 ;  /* 0x0000007d50507221 */ /* 0x000fe20000010000 */
[-C--:B------:R-:W-:Y:S01]  /*1ed0*/  FFMA.FTZ R188, R36, R125.reuse, R135 ;  /* 0x0000007d24bc7223 */ /* 0x080fe20000010087 */
[----:B------:R-:W-:Y:S01]  /*1ee0*/  FFMA.FTZ R60, R189, R125, R60 ;  /* 0x0000007dbd3c7223 */ /* 0x000fe2000001003c */
[----:B------:R-:W-:Y:S02]  /*1ef0*/  HADD2.F32 R129, -RZ, R129.H0_H0 ;  /* 0x20000081ff817230 */ /* 0x000fe40000004100 */
[----:B------:R-:W-:Y:S01]  /*1f00*/  FMUL.FTZ R132, R41, R130 ;  /* 0x0000008229847220 */ /* 0x000fe20000410000 */
[----:B------:R-:W-:Y:S01]  /*1f10*/  FMUL.FTZ R192, R154, R137 ;  /* 0x000000899ac07220 */ /* 0x000fe20000410000 */
[----:B------:R-:W-:Y:S01]  /*1f20*/  FMUL.FTZ R125, R42, R131 ;  /* 0x000000832a7d7220 */ /* 0x000fe20000410000 */
[----:B------:R-:W-:-:S02]  /*1f30*/  HADD2.F32 R134, -RZ, R138.H0_H0 ;  /* 0x2000008aff867230 */ /* 0x000fc40000004100 */
[----:B------:R-:W-:Y:S01]  /*1f40*/  FADD.FTZ R81, R81, R126 ;  /* 0x0000007e51517221 */ /* 0x000fe20000010000 */
[-C--:B------:R-:W-:Y:S01]  /*1f50*/  FFMA.FTZ R193, R37, R126.reuse, R132 ;  /* 0x0000007e25c17223 */ /* 0x080fe20000010084 */
[----:B------:R-:W-:Y:S01]  /*1f60*/  FFMA.FTZ R61, R192, R126, R61 ;  /* 0x0000007ec03d7223 */ /* 0x000fe2000001003d */
[----:B------:R-:W-:Y:S01]  /*1f70*/  FFMA.FTZ R190, R38, R129, R125 ;  /* 0x0000008126be7223 */ /* 0x000fe2000001007d */
[----:B------:R-:W-:Y:S01]  /*1f80*/  FADD.FTZ R126, R127, R188 ;  /* 0x000000bc7f7e7221 */ /* 0x000fe20000010000 */
[----:B------:R-:W-:Y:S01]  /*1f90*/  FFMA.FTZ R125, R189, R188, R128 ;  /* 0x000000bcbd7d7223 */ /* 0x000fe20000010080 */
[----:B------:R-:W-:Y:S02]  /*1fa0*/  HADD2.F32 R132, -RZ, R194.H0_H0 ;  /* 0x200000c2ff847230 */ /* 0x000fe40000004100 */
        /* <DEDUP_REMOVED lines=22> */
.L_x_2011:
[----:B------:R-:W-:Y:S05]  /*2110*/  BSYNC B0 ;  /* 0x0000000000007941 */ /* 0x000fea0003800000 */
.L_x_2010:
        /* <DEDUP_REMOVED lines=25> */
.L_x_2051:
        /* <DEDUP_REMOVED lines=9> */
[-C--:B------:R-:W-:Y:S02]  /*2340*/  @!P5 LEA R203, R124, R126.reuse, 0x3 ;  /* 0x0000007e7ccbd211 */ /* 0x080fe400078e18ff */
[----:B------:R-:W-:-:S03]  /*2350*/  LEA R206, R125, R126, 0x3 ;  /* 0x0000007e7dce7211 */ /* 0x000fc600078e18ff */
        /* <DEDUP_REMOVED lines=86> */
.L_x_2015:
        /* <DEDUP_REMOVED lines=14> */
.L_x_2016:
[----:B------:R-:W-:-:S07]  /*29a0*/  IADD3 R157, R157, 0x100, RZ ;  /* 0x000001009d9d7810 */ /* 0x000fce0007ffe0ff */
.L_x_2014:
[----:B------:R-:W-:Y:S05]  /*29b0*/  BSYNC B0 ;  /* 0x0000000000007941 */ /* 0x000fea0003800000 */
.L_x_2013:
        /* <DEDUP_REMOVED lines=61> */
.L_x_2019:
        /* <DEDUP_REMOVED lines=14> */
.L_x_2020:
[----:B------:R-:W-:-:S07]  /*2e70*/  IADD3 R157, R157, 0x100, RZ ;  /* 0x000001009d9d7810 */ /* 0x000fce0007ffe0ff */
.L_x_2018:
[----:B------:R-:W-:Y:S05]  /*2e80*/  BSYNC B0 ;  /* 0x0000000000007941 */ /* 0x000fea0003800000 */
.L_x_2017:
        /* <DEDUP_REMOVED lines=61> */
.L_x_2023:
        /* <DEDUP_REMOVED lines=14> */
.L_x_2024:
[----:B------:R-:W-:-:S07]  /*3340*/  IADD3 R157, R157, 0x100, RZ ;  /* 0x000001009d9d7810 */ /* 0x000fce0007ffe0ff */
.L_x_2022:
[----:B------:R-:W-:Y:S05]  /*3350*/  BSYNC B0 ;  /* 0x0000000000007941 */ /* 0x000fea0003800000 */
.L_x_2021:
        /* <DEDUP_REMOVED lines=61> */
.L_x_2027:
        /* <DEDUP_REMOVED lines=14> */
.L_x_2028:
[----:B------:R-:W-:-:S07]  /*3810*/  IADD3 R157, R157, 0x100, RZ ;  /* 0x000001009d9d7810 */ /* 0x000fce0007ffe0ff */
.L_x_2026:
[----:B------:R-:W-:Y:S05]  /*3820*/  BSYNC B0 ;  /* 0x0000000000007941 */ /* 0x000fea0003800000 */
.L_x_2025:
        /* <DEDUP_REMOVED lines=19> */
[----:B------:R-:W-:Y:S01]  /*3960*/  @P5 SHF.R.U32.HI R132, RZ, 0x10, R149 ;  /* 0x00000010ff845819 */ /* 0x000fe20000011695 */
[----:B------:R-:W-:Y:S02]  /*3970*/  FMUL.FTZ R131, R154, R131 ;  /* 0x000000839a837220 */ /* 0x000fe40000410000 */
[----:B------:R-:W-:Y:S01]  /*3980*/  @P5 HADD2.F32 R124, -RZ, R126.H0_H0 ;  /* 0x2000007eff7c5230 */ /* 0x000fe20000004100 */
[----:B------:R-:W-:-:S04]  /*3990*/  @P5 MOV R126, R149 ;  /* 0x00000095007e5202 */ /* 0x000fc80000000f00 */
[----:B------:R-:W-:Y:S01]  /*39a0*/  @P5 FADD.FTZ R129, R129, R124 ;  /* 0x0000007c81815221 */ /* 0x000fe20000010000 */
[----:B------:R-:W-:Y:S01]  /*39b0*/  @P5 MOV R124, R148 ;  /* 0x00000094007c5202 */ /* 0x000fe20000000f00 */
[----:B------:R-:W-:Y:S02]  /*39c0*/  @P5 HADD2.F32 R127, -RZ, R126.H0_H0 ;  /* 0x2000007eff7f5230 */ /* 0x000fe40000004100 */
[----:B------:R0:W1:Y:S02]  /*39d0*/  F2F.F16.F32 R136, R129 ;  /* 0x0000008100887304 */ /* 0x0000640000200800 */
[----:B------:R-:W-:Y:S02]  /*39e0*/  @P5 HADD2.F32 R125, -RZ, R124.H0_H0 ;  /* 0x2000007cff7d5230 */ /* 0x000fe40000004100 */
[----:B------:R-:W-:Y:S01]  /*39f0*/  @P5 FADD.FTZ R130, R130, R127 ;  /* 0x0000007f82825221 */ /* 0x000fe20000010000 */
[----:B------:R-:W-:Y:S01]  /*3a00*/  @P5 HADD2.F32 R124, -RZ, R132.H0_H0 ;  /* 0x20000084ff7c5230 */ /* 0x000fe20000004100 */
[----:B------:R-:W2:Y:S01]  /*3a10*/  LDC.64 R126, c[0x0][0x2f8] ;  /* 0x0000be00ff7e7b82 */ /* 0x000ea20000000a00 */
[----:B------:R-:W-:Y:S01]  /*3a20*/  @P5 FADD.FTZ R128, R128, R125 ;  /* 0x0000007d80805221 */ /* 0x000fe20000010000 */
[----:B------:R-:W-:Y:S02]  /*3a30*/  F2F.F16.F32 R132, R130 ;  /* 0x0000008200847304 */ /* 0x000fe40000200800 */
[----:B------:R-:W-:Y:S01]  /*3a40*/  @P5 FADD.FTZ R131, R131, R124 ;  /* 0x0000007c83835221 */ /* 0x000fe20000010000 */
[----:B------:R-:W-:-:S04]  /*3a50*/  ISETP.NE.U32.AND P5, PT, RZ, UR14, PT ;  /* 0x0000000eff007c0c */ /* 0x000fc8000bfa5070 */
[----:B------:R-:W-:Y:S01]  /*3a60*/  ISETP.NE.AND.EX P5, PT, RZ, UR15, PT, P5 ;  /* 0x0000000fff007c0c */ /* 0x000fe2000bfa5350 */
[----:B------:R-:W3:Y:S08]  /*3a70*/  F2F.F16.F32 R134, R131 ;  /* 0x0000008300867304 */ /* 0x000ef00000200800 */
[----:B------:R-:W4:Y:S04]  /*3a80*/  F2F.F16.F32 R133, R128 ;  /* 0x0000008000857304 */ /* 0x000f280000200800 */
[----:B------:R-:W-:-:S02]  /*3a90*/  @P5 F2FP.F16.F32.PACK_AB R124, RZ, R128 ;  /* 0x00000080ff7c523e */ /* 0x000fc400000000ff */
[----:B------:R-:W-:Y:S01]  /*3aa0*/  @P5 F2FP.F16.F32.PACK_AB R125, RZ, R130 ;  /* 0x00000082ff7d523e */ /* 0x000fe200000000ff */
[----:B--2---:R-:W-:Y:S01]  /*3ab0*/  IMAD.WIDE.U32 R126, R157, 0x8, R126 ;  /* 0x000000089d7e7825 */ /* 0x004fe200078e007e */
[----:B0-----:R-:W-:Y:S02]  /*3ac0*/  @P5 F2FP.F16.F32.PACK_AB R129, RZ, R129 ;  /* 0x00000081ff81523e */ /* 0x001fe400000000ff */
[----:B------:R-:W-:Y:S02]  /*3ad0*/  @P5 PRMT R153, R124, 0x7610, R153 ;  /* 0x000076107c995816 */ /* 0x000fe40000000099 */
[----:B------:R-:W-:Y:S01]  /*3ae0*/  @P5 PRMT R151, R125, 0x7610, R151 ;  /* 0x000076107d975816 */ /* 0x000fe20000000097 */
[----:B-1----:R-:W-:Y:S01]  /*3af0*/  IMAD.WIDE.U32 R124, R136, 0x10000, RZ ;  /* 0x00010000887c7825 */ /* 0x002fe200078e00ff */
[----:B------:R-:W-:Y:S02]  /*3b00*/  @P5 PRMT R2, R129, 0x7610, R2 ;  /* 0x0000761081025816 */ /* 0x000fe40000000002 */
[----:B------:R-:W-:-:S02]  /*3b10*/  @P5 F2FP.F16.F32.PACK_AB R135, RZ, R131 ;  /* 0x00000083ff87523e */ /* 0x000fc400000000ff */
[----:B---3--:R-:W-:Y:S02]  /*3b20*/  SHF.L.U32 R129, R134, 0x10, RZ ;  /* 0x0000001086817819 */ /* 0x008fe400000006ff */
[----:B------:R-:W-:Y:S02]  /*3b30*/  @P5 PRMT R0, R135, 0x7610, R0 ;  /* 0x0000761087005816 */ /* 0x000fe40000000000 */
[----:B------:R-:W-:Y:S02]  /*3b40*/  LOP3.LUT R125, R125, R129, R132, 0xfe, !PT ;  /* 0x000000817d7d7212 */ /* 0x000fe400078efe84 */
[----:B----4-:R-:W-:Y:S02]  /*3b50*/  LOP3.LUT R124, R124, R133, RZ, 0xfc, !PT ;  /* 0x000000857c7c7212 */ /* 0x010fe400078efcff */
        /* <DEDUP_REMOVED lines=10> */
.L_x_2031:
        /* <DEDUP_REMOVED lines=15> */
.L_x_2030:
[----:B------:R-:W-:Y:S05]  /*3cf0*/  BSYNC B0 ;  /* 0x0000000000007941 */ /* 0x000fea0003800000 */
.L_x_2029:
[----:B------:R-:W-:Y:S02]  /*3d00*/  IADD3 R155, R155, UR16, RZ ;  /* 0x000000109b9b7c10 */ /* 0x000fe4000fffe0ff */
[----:B-123--:R-:W-:Y:S02]  /*3d10*/  SEL R124, RZ, 0x1, P0 ;  /* 0x00000001ff7c7807 */ /* 0x00efe40000000000 */
[----:B------:R-:W-:-:S13]  /*3d20*/  ISETP.GE.AND P5, PT, R155, UR17, PT ;  /* 0x000000119b007c0c */ /* 0x000fda000bfa6270 */
[----:B------:R-:W-:Y:S05]  /*3d30*/  @!P5 BRA `(.L_x_2032) ;  /* 0xffffffc80058d947 */ /* 0x000fea000383ffff */
.L_x_2001:
        /* <DEDUP_REMOVED lines=21> */
.L_x_2034:
[----:B------:R-:W-:Y:S05]  /*3e90*/  BSYNC B0 ;  /* 0x0000000000007941 */ /* 0x000fea0003800000 */
.L_x_2033:
        /* <DEDUP_REMOVED lines=15> */
.L_x_2036:
[----:B------:R-:W-:Y:S05]  /*3f90*/  BSYNC B0 ;  /* 0x0000000000007941 */ /* 0x000fea0003800000 */
.L_x_2035:
        /* <DEDUP_REMOVED lines=15> */
.L_x_2038:
[----:B------:R-:W-:Y:S05]  /*4090*/  BSYNC B0 ;  /* 0x0000000000007941 */ /* 0x000fea0003800000 */
.L_x_2037:
        /* <DEDUP_REMOVED lines=15> */
.L_x_2040:
[----:B------:R-:W-:Y:S05]  /*4190*/  BSYNC B0 ;  /* 0x0000000000007941 */ /* 0x000fea0003800000 */
.L_x_2039:
        /* <DEDUP_REMOVED lines=15> */
.L_x_2012:
[----:B------:R-:W-:Y:S01]  /*4290*/  HFMA2.MMA R136, -RZ, RZ, 0, 9.5367431640625e-07 ;  /* 0x00000010ff887435 */ /* 0x000fe200000001ff */
[----:B------:R-:W-:Y:S02]  /*42a0*/  MOV R135, R127 ;  /* 0x0000007f00877202 */ /* 0x000fe40000000f00 */
[----:B------:R-:W-:Y:S02]  /*42b0*/  MOV R137, 0x1f ;  /* 0x0000001f00897802 */ /* 0x000fe40000000f00 */
[----:B------:R-:W-:-:S07]  /*42c0*/  MOV R134, 0xffffffff ;  /* 0xffffffff00867802 */ /* 0x000fce0000000f00 */
[----:B0-----:R-:W-:Y:S05]  /*42d0*/  WARPSYNC.COLLECTIVE R134, `(.L_x_2041) ;  /* 0x0000000086087348 */ /* 0x001fea0003c00000 */
[----:B------:R1:W2:Y:S02]  /*42e0*/  SHFL.DOWN P6, R205, R135, R136, R137 ;  /* 0x0800008887cd7389 */ /* 0x0002a400000c0089 */
[----:B012---:R-:W-:Y:S01]  /*42f0*/  ENDCOLLECTIVE ;  /* 0x000000000000791b */ /* 0x007fe20003800000 */
.L_x_2041:
[----:B------:R-:W-:Y:S02]  /*4300*/  MOV R135, R128 ;  /* 0x0000008000877202 */ /* 0x000fe40000000f00 */
[----:B------:R-:W-:-:S07]  /*4310*/  MOV R126, R205 ;  /* 0x000000cd007e7202 */ /* 0x000fce0000000f00 */
[----:B------:R-:W-:Y:S05]  /*4320*/  WARPSYNC.COLLECTIVE R134, `(.L_x_2042) ;  /* 0x0000000086087348 */ /* 0x000fea0003c00000 */
[----:B------:R0:W1:Y:S02]  /*4330*/  SHFL.DOWN P6, R205, R135, R136, R137 ;  /* 0x0800008887cd7389 */ /* 0x00006400000c0089 */
[----:B01----:R-:W-:Y:S01]  /*4340*/  ENDCOLLECTIVE ;  /* 0x000000000000791b */ /* 0x003fe20003800000 */
.L_x_2042:
[----:B------:R-:W-:Y:S01]  /*4350*/  FADD.FTZ R126, R126, R127 ;  /* 0x0000007f7e7e7221 */ /* 0x000fe20000010000 */
[----:B------:R-:W-:-:S04]  /*4360*/  HFMA2.MMA R136, -RZ, RZ, 0, 4.76837158203125e-07 ;  /* 0x00000008ff887435 */ /* 0x000fc800000001ff */
[----:B------:R-:W-:Y:S02]  /*4370*/  MOV R135, R126 ;  /* 0x0000007e00877202 */ /* 0x000fe40000000f00 */
[----:B------:R-:W-:-:S07]  /*4380*/  MOV R129, R205 ;  /* 0x000000cd00817202 */ /* 0x000fce0000000f00 */
[----:B------:R-:W-:Y:S05]  /*4390*/  WARPSYNC.COLLECTIVE R134, `(.L_x_2043) ;  /* 0x0000000086087348 */ /* 0x000fea0003c00000 */
[----:B------:R0:W1:Y:S02]  /*43a0*/  SHFL.DOWN P6, R205, R135, R136, R137 ;  /* 0x0800008887cd7389 */ /* 0x00006400000c0089 */
[----:B01----:R-:W-:Y:S01]  /*43b0*/  ENDCOLLECTIVE ;  /* 0x000000000000791b */ /* 0x003fe20003800000 */
.L_x_2043:
[----:B------:R-:W-:-:S05]  /*43c0*/  FADD.FTZ R129, R129, R128 ;  /* 0x0000008081817221 */ /* 0x000fca0000010000 */
[----:B------:R-:W-:Y:S02]  /*43d0*/  MOV R135, R129 ;  /* 0x0000008100877202 */ /* 0x000fe40000000f00 */
[----:B------:R-:W-:-:S07]  /*43e0*/  MOV R131, R205 ;  /* 0x000000cd00837202 */ /* 0x000fce0000000f00 */
[----:B------:R-:W-:Y:S05]  /*43f0*/  WARPSYNC.COLLECTIVE R134, `(.L_x_2044) ;  /* 0x0000000086087348 */ /* 0x000fea0003c00000 */
[----:B------:R0:W1:Y:S02]  /*4400*/  SHFL.DOWN P6, R205, R135, R136, R137 ;  /* 0x0800008887cd7389 */ /* 0x00006400000c0089 */
[----:B01----:R-:W-:Y:S01]  /*4410*/  ENDCOLLECTIVE ;  /* 0x000000000000791b */ /* 0x003fe20003800000 */
.L_x_2044:
[----:B------:R-:W-:Y:S01]  /*4420*/  FADD.FTZ R131, R126, R131 ;  /* 0x000000837e837221 */ /* 0x000fe20000010000 */
[----:B------:R-:W-:-:S04]  /*4430*/  HFMA2.MMA R136, -RZ, RZ, 0, 2.384185791015625e-07 ;  /* 0x00000004ff887435 */ /* 0x000fc800000001ff */
[----:B------:R-:W-:Y:S02]  /*4440*/  MOV R135, R131 ;  /* 0x0000008300877202 */ /* 0x000fe40000000f00 */
[----:B------:R-:W-:-:S07]  /*4450*/  MOV R130, R205 ;  /* 0x000000cd00827202 */ /* 0x000fce0000000f00 */
[----:B------:R-:W-:Y:S05]  /*4460*/  WARPSYNC.COLLECTIVE R134, `(.L_x_2045) ;  /* 0x0000000086087348 */ /* 0x000fea0003c00000 */
[----:B------:R0:W1:Y:S02]  /*4470*/  SHFL.DOWN P6, R205, R135, R136, R137 ;  /* 0x0800008887cd7389 */ /* 0x00006400000c0089 */
[----:B01----:R-:W-:Y:S01]  /*4480*/  ENDCOLLECTIVE ;  /* 0x000000000000791b */ /* 0x003fe20003800000 */
.L_x_2045:
[----:B------:R-:W-:-:S05]  /*4490*/  FADD.FTZ R130, R129, R130 ;  /* 0x0000008281827221 */ /* 0x000fca0000010000 */
[----:B------:R-:W-:Y:S02]  /*44a0*/  MOV R135, R130 ;  /* 0x0000008200877202 */ /* 0x000fe40000000f00 */
[----:B------:R-:W-:-:S07]  /*44b0*/  MOV R132, R205 ;  /* 0x000000cd00847202 */ /* 0x000fce0000000f00 */
[----:B------:R-:W-:Y:S05]  /*44c0*/  WARPSYNC.COLLECTIVE R134, `(.L_x_2046) ;  /* 0x0000000086087348 */ /* 0x000fea0003c00000 */
[----:B------:R0:W1:Y:S02]  /*44d0*/  SHFL.DOWN P6, R205, R135, R136, R137 ;  /* 0x0800008887cd7389 */ /* 0x00006400000c0089 */
[----:B01----:R-:W-:Y:S01]  /*44e0*/  ENDCOLLECTIVE ;  /* 0x000000000000791b */ /* 0x003fe20003800000 */
.L_x_2046:
[----:B------:R-:W-:Y:S01]  /*44f0*/  FADD.FTZ R132, R131, R132 ;  /* 0x0000008483847221 */ /* 0x000fe20000010000 */
[----:B------:R-:W-:-:S04]  /*4500*/  HFMA2.MMA R136, -RZ, RZ, 0, 1.1920928955078125e-07 ;  /* 0x00000002ff887435 */ /* 0x000fc800000001ff */
[----:B------:R-:W-:Y:S02]  /*4510*/  MOV R135, R132 ;  /* 0x0000008400877202 */ /* 0x000fe40000000f00 */
[----:B------:R-:W-:-:S07]  /*4520*/  MOV R133, R205 ;  /* 0x000000cd00857202 */ /* 0x000fce0000000f00 */
[----:B------:R-:W-:Y:S05]  /*4530*/  WARPSYNC.COLLECTIVE R134, `(.L_x_2047) ;  /* 0x0000000086087348 */ /* 0x000fea0003c00000 */
[----:B------:R0:W1:Y:S02]  /*4540*/  SHFL.DOWN P6, R205, R135, R136, R137 ;  /* 0x0800008887cd7389 */ /* 0x00006400000c0089 */
[----:B01----:R-:W-:Y:S01]  /*4550*/  ENDCOLLECTIVE ;  /* 0x000000000000791b */ /* 0x003fe20003800000 */
.L_x_2047:
[----:B------:R-:W-:-:S05]  /*4560*/  FADD.FTZ R133, R130, R133 ;  /* 0x0000008582857221 */ /* 0x000fca0000010000 */
[----:B------:R-:W-:Y:S02]  /*4570*/  MOV R135, R133 ;  /* 0x0000008500877202 */ /* 0x000fe40000000f00 */
[----:B------:R-:W-:-:S07]  /*4580*/  MOV R127, R205 ;  /* 0x000000cd007f7202 */ /* 0x000fce0000000f00 */
[----:B------:R-:W-:Y:S05]  /*4590*/  WARPSYNC.COLLECTIVE R134, `(.L_x_2048) ;  /* 0x0000000086087348 */ /* 0x000fea0003c00000 */
[----:B------:R0:W1:Y:S02]  /*45a0*/  SHFL.DOWN P6, R205, R135, R136, R137 ;  /* 0x0800008887cd7389 */ /* 0x00006400000c0089 */
[----:B01----:R-:W-:Y:S01]  /*45b0*/  ENDCOLLECTIVE ;  /* 0x000000000000791b */ /* 0x003fe20003800000 */
.L_x_2048:
[----:B------:R-:W-:Y:S01]  /*45c0*/  FADD.FTZ R127, R132, R127 ;  /* 0x0000007f847f7221 */ /* 0x000fe20000010000 */
[----:B------:R-:W-:-:S04]  /*45d0*/  HFMA2.MMA R136, -RZ, RZ, 0, 5.9604644775390625e-08 ;  /* 0x00000001ff887435 */ /* 0x000fc800000001ff */
[----:B------:R-:W-:Y:S02]  /*45e0*/  MOV R135, R127 ;  /* 0x0000007f00877202 */ /* 0x000fe40000000f00 */
[----:B------:R-:W-:-:S07]  /*45f0*/  MOV R128, R205 ;  /* 0x000000cd00807202 */ /* 0x000fce0000000f00 */
[----:B------:R-:W-:Y:S05]  /*4600*/  WARPSYNC.COLLECTIVE R134, `(.L_x_2049) ;  /* 0x0000000086087348 */ /* 0x000fea0003c00000 */
[----:B------:R0:W1:Y:S02]  /*4610*/  SHFL.DOWN P6, R205, R135, R136, R137 ;  /* 0x0800008887cd7389 */ /* 0x00006400000c0089 */
[----:B01----:R-:W-:Y:S01]  /*4620*/  ENDCOLLECTIVE ;  /* 0x000000000000791b */ /* 0x003fe20003800000 */
.L_x_2049:
[----:B------:R-:W-:-:S05]  /*4630*/  FADD.FTZ R128, R133, R128 ;  /* 0x0000008085807221 */ /* 0x000fca0000010000 */
[----:B------:R-:W-:Y:S02]  /*4640*/  MOV R135, R128 ;  /* 0x0000008000877202 */ /* 0x000fe40000000f00 */
[----:B------:R-:W-:-:S07]  /*4650*/  MOV R204, R205 ;  /* 0x000000cd00cc7202 */ /* 0x000fce0000000f00 */
[----:B------:R-:W-:Y:S05]  /*4660*/  WARPSYNC.COLLECTIVE R134, `(.L_x_2050) ;  /* 0x0000000086087348 */ /* 0x000fea0003c00000 */
[----:B------:R0:W1:Y:S02]  /*4670*/  SHFL.DOWN P6, R205, R135, R136, R137 ;  /* 0x0800008887cd7389 */ /* 0x00006400000c0089 */
[----:B01----:R-:W-:Y:S01]  /*4680*/  ENDCOLLECTIVE ;  /* 0x000000000000791b */ /* 0x003fe20003800000 */
.L_x_2050:
[----:B------:R-:W-:Y:S05]  /*4690*/  BRA `(.L_x_2051) ;  /* 0xffffffdc00047947 */ /* 0x000fea000383ffff */
.L_x_2052:
        /* <DEDUP_REMOVED lines=14> */
.L_x_3937:


//--------------------- .text._ZN10layer_norm31ln_parallel_residual_bwd_kernelINS_13Kernel_traitsIf6__halfS2_S2_fjLj5120ELj1ELj1ELj8ELj8ENS_18Kernel_traits_baseILj5120EfS2_S2_S2_fjLj256EEEEELb0ELb0ELb1EEEvNS_9BwdParamsE --------------------------
	.section	.text._ZN10layer_norm31ln_parallel_residual_bwd_kernelINS_13Kernel_traitsIf6__halfS2_S2_fjLj5120ELj1ELj1ELj8ELj8ENS_18Kernel_traits_baseILj5120EfS2_S2_S2_fjLj256EEEEELb0ELb0ELb1EEEvNS_9BwdParamsE,"ax",@progbits
	.align	128
        .global         _ZN10layer_norm31ln_parallel_residual_bwd_kernelINS_13Kernel_traitsIf6__halfS2_S2_fjLj5120ELj1ELj1ELj8ELj8ENS_18Kernel_traits_baseILj5120EfS2_S2_S2_fjLj256EEEEELb0ELb0ELb1EEEvNS_9BwdParamsE
        .type           _ZN10layer_norm31ln_parallel_residual_bwd_kernelINS_13Kernel_traitsIf6__halfS2_S2_fjLj5120ELj1ELj1ELj8ELj8ENS_18Kernel_traits_baseILj5120EfS2_S2_S2_fjLj256EEEEELb0ELb0ELb1EEEvNS_9BwdParamsE,@function
        .size           _ZN10layer_norm31ln_parallel_residual_bwd_kernelINS_13Kernel_traitsIf6__halfS2_S2_fjLj5120ELj1ELj1ELj8ELj8ENS_18Kernel_traits_baseILj5120EfS2_S2_S2_fjLj256EEEEELb0ELb0ELb1EEEvNS_9BwdParamsE,(.L_x_3938 - _ZN10layer_norm31ln_parallel_residual_bwd_kernelINS_13Kernel_traitsIf6__halfS2_S2_fjLj5120ELj1ELj1ELj8ELj8ENS_18Kernel_traits_baseILj5120EfS2_S2_S2_fjLj256EEEEELb0ELb0ELb1EEEvNS_9BwdParamsE)
        .other          _ZN10layer_norm31ln_parallel_residual_bwd_kernelINS_13Kernel_traitsIf6__halfS2_S2_fjLj5120ELj1ELj1ELj8ELj8ENS_18Kernel_traits_baseILj5120EfS2_S2_S2_fjLj256EEEEELb0ELb0ELb1EEEvNS_9BwdParamsE,@"STO_CUDA_ENTRY STV_DEFAULT"
_ZN10layer_norm31ln_parallel_residual_bwd_kernelINS_13Kernel_traitsIf6__halfS2_S2_fjLj5120ELj1ELj1ELj8ELj8ENS_18Kernel_traits_baseILj5120EfS2_S2_S2_fjLj256EEEEELb0ELb0ELb1EEEvNS_9BwdParamsE:
.text._ZN10layer_norm31ln_parallel_residual_bwd_kernelINS_13Kernel_traitsIf6__halfS2_S2_fjLj5120ELj1ELj1ELj8ELj8ENS_18Kernel_traits_baseILj5120EfS2_S2_S2_fjLj256EEEEELb0ELb0ELb1EEEvNS_9BwdParamsE:
        /* <DEDUP_REMOVED lines=57> */
.L_x_2053:
        /* <DEDUP_REMOVED lines=55> */
[----:B------:R-:W-:Y:S02]  /*0700*/  MOV R136, RZ ;  /* 0x000000ff00887202 */ /* 0x000fe40000000f00 */
[----:B------:R-:W-:Y:S02]  /*0710*/  CS2R R132, SRZ ;  /* 0x0000000000847805 */ /* 0x000fe4000001ff00 */
[----:B------:R-:W-:Y:S02]  /*0720*/  CS2R R12, SRZ ;  /* 0x00000000000c7805 */ /* 0x000fe4000001ff00 */
[----:B------:R-:W-:-:S02]  /*0730*/  CS2R R10, SRZ ;  /* 0x00000000000a7805 */ /* 0x000fc4000001ff00 */
[----:B------:R-:W-:Y:S02]  /*0740*/  CS2R R8, SRZ ;  /* 0x0000000000087805 */ /* 0x000fe4000001ff00 */
[----:B------:R-:W-:Y:S02]  /*0750*/  CS2R R6, SRZ ;  /* 0x0000000000067805 */ /* 0x000fe4000001ff00 */
[----:B0-----:R-:W-:Y:S02]  /*0760*/  CS2R R4, SRZ ;  /* 0x0000000000047805 */ /* 0x001fe4000001ff00 */
[----:B------:R-:W-:Y:S02]  /*0770*/  CS2R R2, SRZ ;  /* 0x0000000000027805 */ /* 0x000fe4000001ff00 */
[----:B------:R-:W-:-:S07]  /*0780*/  LOP3.LUT R171, R0, 0xff, RZ, 0xc0, !PT ;  /* 0x000000ff00ab7812 */ /* 0x000fce00078ec0ff */
.L_x_2067:
[----:B0-----:R-:W0:Y:S01]  /*0790*/  LDC.64 R150, c[0x0][0x2b8] ;  /* 0x0000ae00ff967b82 */ /* 0x001e220000000a00 */
[----:B-1--4-:R-:W-:-:S05]  /*07a0*/  IMAD R92, R137, UR10, RZ ;  /* 0x0000000a895c7c24 */ /* 0x012fca000f8e02ff */
[----:B------:R-:W-:Y:S02]  /*07b0*/  SHF.R.S32.HI R93, RZ, 0x1f, R92 ;  /* 0x0000001fff5d7819 */ /* 0x000fe4000001145c */
[----:B--23--:R-:W1:Y:S02]  /*07c0*/  LDC.64 R94, c[0x0][0x238] ;  /* 0x00008e00ff5e7b82 */ /* 0x00ce640000000a00 */
[----:B------:R-:W-:-:S04]  /*07d0*/  LEA.HI R98, R93, R92, RZ, 0x2 ;  /* 0x0000005c5d627211 */ /* 0x000fc800078f10ff */
[----:B------:R-:W-:Y:S02]  /*07e0*/  LEA.HI.SX32 R173, R98, R171, 0x1e ;  /* 0x000000ab62ad7211 */ /* 0x000fe400078ff2ff */
[----:B------:R-:W2:Y:S03]  /*07f0*/  LDC.64 R152, c[0x0][0x2c0] ;  /* 0x0000b000ff987b82 */ /* 0x000ea60000000a00 */
[----:B0-----:R-:W-:-:S05]  /*0800*/  IMAD.WIDE.U32 R156, R173, 0x8, R150 ;  /* 0x00000008ad9c7825 */ /* 0x001fca00078e0096 */
[----:B------:R-:W0:Y:S01]  /*0810*/  LDC.64 R96, c[0x0][0x250] ;  /* 0x00009400ff607b82 */ /* 0x000e220000000a00 */
[----:B------:R-:W3:Y:S07]  /*0820*/  LDG.E.64 R156, desc[UR6][R156.64] ;  /* 0x000000069c9c7981 */ /* 0x000eee000c1e1b00 */
[----:B------:R-:W4:Y:S01]  /*0830*/  LDC.64 R92, c[0x0][0x258] ;  /* 0x00009600ff5c7b82 */ /* 0x000f220000000a00 */
[C---:B-1----:R-:W-:Y:S01]  /*0840*/  IMAD.WIDE.U32 R94, R173.reuse, 0x8, R94 ;  /* 0x00000008ad5e7825 */ /* 0x042fe200078e005e */
[----:B------:R-:W-:-:S04]  /*0850*/  IADD3 R197, R173, 0x100, RZ ;  /* 0x00000100adc57810 */ /* 0x000fc80007ffe0ff */
[----:B------:R-:W3:Y:S01]  /*0860*/  LDG.E.64 R158, desc[UR6][R94.64] ;  /* 0x000000065e9e7981 */ /* 0x000ee2000c1e1b00 */
[----:B--2---:R-:W-:Y:S01]  /*0870*/  IMAD.WIDE.U32 R168, R173, 0x8, R152 ;  /* 0x00000008ada87825 */ /* 0x004fe200078e0098 */
[----:B------:R-:W-:Y:S01]  /*0880*/  SHF.L.U32 R172, R197, 0x3, RZ ;  /* 0x00000003c5ac7819 */ /* 0x000fe200000006ff */
[----:B------:R-:W1:Y:S04]  /*0890*/  @P0 LDC.64 R162, c[0x0][0x2c8] ;  /* 0x0000b200ffa20b82 */ /* 0x000e680000000a00 */
[----:B------:R-:W2:Y:S01]  /*08a0*/  LDG.E.64 R168, desc[UR6][R168.64] ;  /* 0x00000006a8a87981 */ /* 0x000ea2000c1e1b00 */
[----:B0-----:R-:W-:-:S03]  /*08b0*/  IMAD.WIDE R96, R137, 0x4, R96 ;  /* 0x0000000489607825 */ /* 0x001fc600078e0260 */
[----:B------:R-:W0:Y:S02]  /*08c0*/  @P0 LDC.64 R166, c[0x0][0x2c8] ;  /* 0x0000b200ffa60b82 */ /* 0x000e240000000a00 */
[----:B------:R1:W2:Y:S01]  /*08d0*/  LDG.E R201, desc[UR6][R96.64] ;  /* 0x0000000660c97981 */ /* 0x0002a2000c1e1900 */
[----:B------:R-:W-:Y:S01]  /*08e0*/  SHF.R.U32.HI R174, RZ, 0x1d, R197 ;  /* 0x0000001dffae7819 */ /* 0x000fe200000116c5 */
[----:B----4-:R-:W-:Y:S01]  /*08f0*/  IMAD.WIDE R92, R137, 0x4, R92 ;  /* 0x00000004895c7825 */ /* 0x010fe200078e025c */
[----:B------:R-:W-:-:S03]  /*0900*/  IADD3 R104, P1, R172, UR14, RZ ;  /* 0x0000000eac687c10 */ /* 0x000fc6000ff3e0ff */
[----:B------:R-:W4:Y:S01]  /*0910*/  @P0 LDC.64 R164, c[0x0][0x2c8] ;  /* 0x0000b200ffa40b82 */ /* 0x000f220000000a00 */
[C---:B------:R-:W-:Y:S01]  /*0920*/  IMAD.WIDE.U32 R100, R197.reuse, 0x8, R150 ;  /* 0x00000008c5647825 */ /* 0x040fe200078e0096 */
[----:B------:R1:W2:Y:S01]  /*0930*/  LDG.E R189, desc[UR6][R92.64] ;  /* 0x000000065cbd7981 */ /* 0x0002a2000c1e1900 */
[----:B------:R-:W-:Y:S02]  /*0940*/  IADD3.X R105, R174, UR15, RZ, P1, !PT ;  /* 0x0000000fae697c10 */ /* 0x000fe40008ffe4ff */
[----:B------:R-:W-:Y:S02]  /*0950*/  IMAD.WIDE.U32 R102, R197, 0x8, R152 ;  /* 0x00000008c5667825 */ /* 0x000fe400078e0098 */
[----:B------:R-:W2:Y:S04]  /*0960*/  LDG.E.64 R100, desc[UR6][R100.64] ;  /* 0x0000000664647981 */ /* 0x000ea8000c1e1b00 */
[----:B------:R-:W2:Y:S04]  /*0970*/  LDG.E.64 R102, desc[UR6][R102.64] ;  /* 0x0000000666667981 */ /* 0x000ea8000c1e1b00 */
[----:B------:R-:W2:Y:S01]  /*0980*/  LDG.E.64 R104, desc[UR6][R104.64] ;  /* 0x0000000668687981 */ /* 0x000ea2000c1e1b00 */
[----:B------:R-:W-:-:S05]  /*0990*/  IADD3 R203, R173, 0x200, RZ ;  /* 0x00000200adcb7810 */ /* 0x000fca0007ffe0ff */
[C---:B------:R-:W-:Y:S01]  /*09a0*/  IMAD.SHL.U32 R175, R203.reuse, 0x8, RZ ;  /* 0x00000008cbaf7824 */ /* 0x040fe200078e00ff */
[----:B------:R-:W-:Y:S01]  /*09b0*/  SHF.R.U32.HI R176, RZ, 0x1d, R203 ;  /* 0x0000001dffb07819 */ /* 0x000fe200000116cb */
[----:B-1----:R-:W-:-:S03]  /*09c0*/  IMAD.WIDE.U32 R96, R203, 0x8, R150 ;  /* 0x00000008cb607825 */ /* 0x002fc600078e0096 */
[----:B------:R-:W-:Y:S01]  /*09d0*/  IADD3 R106, P1, R175, UR14, RZ ;  /* 0x0000000eaf6a7c10 */ /* 0x000fe2000ff3e0ff */
[----:B------:R-:W-:Y:S02]  /*09e0*/  IMAD.WIDE.U32 R98, R203, 0x8, R152 ;  /* 0x00000008cb627825 */ /* 0x000fe400078e0098 */
[----:B------:R-:W2:Y:S01]  /*09f0*/  LDG.E.64 R96, desc[UR6][R96.64] ;  /* 0x0000000660607981 */ /* 0x000ea2000c1e1b00 */
[----:B------:R-:W-:-:S03]  /*0a00*/  IADD3.X R107, R176, UR15, RZ, P1, !PT ;  /* 0x0000000fb06b7c10 */ /* 0x000fc60008ffe4ff */
[----:B------:R-:W2:Y:S04]  /*0a10*/  LDG.E.64 R98, desc[UR6][R98.64] ;  /* 0x0000000662627981 */ /* 0x000ea8000c1e1b00 */
[----:B------:R-:W2:Y:S01]  /*0a20*/  LDG.E.64 R106, desc[UR6][R106.64] ;  /* 0x000000066a6a7981 */ /* 0x000ea2000c1e1b00 */
[----:B------:R-:W-:-:S04]  /*0a30*/  IADD3 R205, R173, 0x300, RZ ;  /* 0x00000300adcd7810 */ /* 0x000fc80007ffe0ff */
[C---:B------:R-:W-:Y:S02]  /*0a40*/  SHF.L.U32 R186, R205.reuse, 0x3, RZ ;  /* 0x00000003cdba7819 */ /* 0x040fe400000006ff */
[----:B------:R-:W-:Y:S02]  /*0a50*/  SHF.R.U32.HI R185, RZ, 0x1d, R205 ;  /* 0x0000001dffb97819 */ /* 0x000fe400000116cd */
[----:B------:R-:W-:Y:S01]  /*0a60*/  IADD3 R148, P1, R186, UR14, RZ ;  /* 0x0000000eba947c10 */ /* 0x000fe2000ff3e0ff */
[----:B------:R-:W-:-:S03]  /*0a70*/  IMAD.WIDE.U32 R92, R205, 0x8, R150 ;  /* 0x00000008cd5c7825 */ /* 0x000fc600078e0096 */
[----:B------:R-:W-:Y:S01]  /*0a80*/  IADD3.X R149, R185, UR15, RZ, P1, !PT ;  /* 0x0000000fb9957c10 */ /* 0x000fe20008ffe4ff */
[----:B------:R-:W-:Y:S02]  /*0a90*/  IMAD.WIDE.U32 R94, R205, 0x8, R152 ;  /* 0x00000008cd5e7825 */ /* 0x000fe400078e0098 */
[----:B------:R-:W2:Y:S04]  /*0aa0*/  LDG.E.64 R92, desc[UR6][R92.64] ;  /* 0x000000065c5c7981 */ /* 0x000ea8000c1e1b00 */
[----:B------:R-:W2:Y:S04]  /*0ab0*/  LDG.E.64 R94, desc[UR6][R94.64] ;  /* 0x000000065e5e7981 */ /* 0x000ea8000c1e1b00 */
[----:B------:R-:W2:Y:S01]  /*0ac0*/  LDG.E.64 R148, desc[UR6][R148.64] ;  /* 0x0000000694947981 */ /* 0x000ea2000c1e1b00 */
[----:B------:R-:W-:-:S04]  /*0ad0*/  IADD3 R207, R173, 0x400, RZ ;  /* 0x00000400adcf7810 */ /* 0x000fc80007ffe0ff */
[----:B------:R-:W-:Y:S02]  /*0ae0*/  SHF.L.U32 R187, R207, 0x3, RZ ;  /* 0x00000003cfbb7819 */ /* 0x000fe400000006ff */
        /* <DEDUP_REMOVED lines=8> */
[----:B------:R-:W-:-:S02]  /*0b70*/  @P0 LEA R162, P2, R197, R162, 0x3 ;  /* 0x000000a2c5a20211 */ /* 0x000fc400078418ff */
[----:B------:R-:W-:Y:S02]  /*0b80*/  LOP3.LUT P3, RZ, R160, 0xff, RZ, 0xc0, !PT ;  /* 0x000000ffa0ff7812 */ /* 0x000fe4000786c0ff */
[----:B------:R-:W1:Y:S01]  /*0b90*/  @P0 LDC.64 R160, c[0x0][0x2c8] ;  /* 0x0000b200ffa00b82 */ /* 0x000e620000000a00 */
[----:B------:R-:W-:Y:S02]  /*0ba0*/  @P0 LEA.HI.X R163, R197, R163, RZ, 0x3, P2 ;  /* 0x000000a3c5a30211 */ /* 0x000fe400010f1cff */
[C---:B0-----:R-:W-:Y:S02]  /*0bb0*/  @P0 LEA R166, P2, R203.reuse, R166, 0x3 ;  /* 0x000000a6cba60211 */ /* 0x041fe400078418ff */
[----:B------:R-:W-:Y:S01]  /*0bc0*/  ISETP.NE.AND P1, PT, RZ, UR11, PT ;  /* 0x0000000bff007c0c */ /* 0x000fe2000bf25270 */
[----:B-----5:R-:W5:Y:S01]  /*0bd0*/  @P0 LDG.E.64 R140, desc[UR6][R162.64] ;  /* 0x00000006a28c0981 */ /* 0x020f62000c1e1b00 */
[----:B------:R-:W-:-:S05]  /*0be0*/  @P0 LEA.HI.X R167, R203, R167, RZ, 0x3, P2 ;  /* 0x000000a7cba70211 */ /* 0x000fca00010f1cff */
[----:B------:R0:W5:Y:S01]  /*0bf0*/  @P0 LDG.E.64 R138, desc[UR6][R166.64] ;  /* 0x00000006a68a0981 */ /* 0x000162000c1e1b00 */
[----:B-1----:R-:W-:-:S04]  /*0c00*/  @P0 LEA R160, P2, R207, R160, 0x3 ;  /* 0x000000a0cfa00211 */ /* 0x002fc800078418ff */
[----:B------:R-:W-:-:S05]  /*0c10*/  @P0 LEA.HI.X R161, R207, R161, RZ, 0x3, P2 ;  /* 0x000000a1cfa10211 */ /* 0x000fca00010f1cff */
[----:B------:R-:W5:Y:S01]  /*0c20*/  @P0 LDG.E.64 R144, desc[UR6][R160.64] ;  /* 0x00000006a0900981 */ /* 0x000f62000c1e1b00 */
[----:B----4-:R-:W-:-:S04]  /*0c30*/  @P0 LEA R164, P4, R205, R164, 0x3 ;  /* 0x000000a4cda40211 */ /* 0x010fc800078818ff */
[----:B------:R-:W-:-:S05]  /*0c40*/  @P0 LEA.HI.X R165, R205, R165, RZ, 0x3, P4 ;  /* 0x000000a5cda50211 */ /* 0x000fca00020f1cff */
[----:B------:R-:W5:Y:S01]  /*0c50*/  @P0 LDG.E.64 R142, desc[UR6][R164.64] ;  /* 0x00000006a48e0981 */ /* 0x000f62000c1e1b00 */
[----:B---3--:R-:W-:Y:S02]  /*0c60*/  MOV R190, R156 ;  /* 0x0000009c00be7202 */ /* 0x008fe40000000f00 */
[--C-:B------:R-:W-:Y:S02]  /*0c70*/  SHF.R.U64 R199, R156, 0x10, R157.reuse ;  /* 0x000000109cc77819 */ /* 0x100fe4000000129d */
[----:B------:R-:W-:Y:S02]  /*0c80*/  MOV R191, R157 ;  /* 0x0000009d00bf7202 */ /* 0x000fe40000000f00 */
[----:B------:R-:W-:Y:S02]  /*0c90*/  SHF.R.U32.HI R198, RZ, 0x10, R157 ;  /* 0x00000010ffc67819 */ /* 0x000fe4000001169d */
[----:B------:R-:W1:Y:S01]  /*0ca0*/  @P0 LDC.64 R156, c[0x0][0x2c8] ;  /* 0x0000b200ff9c0b82 */ /* 0x000e620000000a00 */
[----:B------:R-:W-:Y:S01]  /*0cb0*/  HADD2.F32 R194, -RZ, R158.H0_H0 ;  /* 0x2000009effc27230 */ /* 0x000fe20000004100 */
[--C-:B------:R-:W-:Y:S01]  /*0cc0*/  SHF.R.U64 R158, R158, 0x10, R159.reuse ;  /* 0x000000109e9e7819 */ /* 0x100fe2000000129f */
[----:B0-----:R-:W-:Y:S01]  /*0cd0*/  HADD2.F32 R166, -RZ, R159.H0_H0 ;  /* 0x2000009fffa67230 */ /* 0x001fe20000004100 */
[----:B------:R-:W-:-:S03]  /*0ce0*/  SHF.R.U32.HI R159, RZ, 0x10, R159 ;  /* 0x00000010ff9f7819 */ /* 0x000fc6000001169f */
[----:B------:R-:W-:Y:S01]  /*0cf0*/  HADD2.F32 R158, -RZ, R158.H0_H0 ;  /* 0x2000009eff9e7230 */ /* 0x000fe20000004100 */
[----:B--2---:R-:W-:Y:S02]  /*0d00*/  MOV R192, R168 ;  /* 0x000000a800c07202 */ /* 0x004fe40000000f00 */
[----:B------:R-:W-:Y:S02]  /*0d10*/  SHF.R.U64 R196, R168, 0x10, R169 ;  /* 0x00000010a8c47819 */ /* 0x000fe400000012a9 */
[----:B------:R-:W-:Y:S01]  /*0d20*/  FSEL R201, R201, RZ, !P1 ;  /* 0x000000ffc9c97208 */ /* 0x000fe20004800000 */
[----:B------:R-:W-:Y:S02]  /*0d30*/  HADD2.F32 R195, -RZ, R192.H0_H0 ;  /* 0x200000c0ffc37230 */ /* 0x000fe40000004100 */
[----:B-1----:R-:W-:Y:S01]  /*0d40*/  @P0 IMAD.WIDE.U32 R156, R173, 0x8, R156 ;  /* 0x00000008ad9c0825 */ /* 0x002fe200078e009c */
[----:B------:R-:W-:-:S03]  /*0d50*/  SHF.R.U32.HI R192, RZ, 0x10, R169 ;  /* 0x00000010ffc07819 */ /* 0x000fc600000116a9 */
[----:B------:R-:W-:Y:S01]  /*0d60*/  FADD.FTZ R158, -R201, R158 ;  /* 0x0000009ec99e7221 */ /* 0x000fe20000010100 */
[----:B------:R0:W5:Y:S01]  /*0d70*/  @P0 LDG.E.64 R146, desc[UR6][R156.64] ;  /* 0x000000069c920981 */ /* 0x000162000c1e1b00 */
[----:B------:R-:W-:Y:S02]  /*0d80*/  HADD2.F32 R162, -RZ, R196.H0_H0 ;  /* 0x200000c4ffa27230 */ /* 0x000fe40000004100 */
[----:B------:R-:W-:Y:S01]  /*0d90*/  FMUL.FTZ R196, R189, R158 ;  /* 0x0000009ebdc47220 */ /* 0x000fe20000410000 */
[----:B------:R-:W-:Y:S02]  /*0da0*/  HADD2.F32 R199, -RZ, R199.H0_H0 ;  /* 0x200000c7ffc77230 */ /* 0x000fe40000004100 */
[----:B0-----:R-:W-:Y:S02]  /*0db0*/  HADD2.F32 R156, -RZ, R159.H0_H0 ;  /* 0x2000009fff9c7230 */ /* 0x001fe40000004100 */
[----:B------:R-:W-:Y:S01]  /*0dc0*/  FMUL.FTZ R158, R69, R162 ;  /* 0x000000a2459e7220 */ /* 0x000fe20000410000 */
[----:B------:R-:W-:-:S02]  /*0dd0*/  HADD2.F32 R157, -RZ, R192.H0_H0 ;  /* 0x200000c0ff9d7230 */ /* 0x000fc40000004100 */
[----:B------:R-:W-:Y:S01]  /*0de0*/  FADD.FTZ R156, -R201, R156 ;  /* 0x0000009cc99c7221 */ /* 0x000fe20000010100 */
[----:B------:R-:W-:Y:S01]  /*0df0*/  MOV R193, R169 ;  /* 0x000000a900c17202 */ /* 0x000fe20000000f00 */
[----:B------:R-:W-:Y:S02]  /*0e00*/  HADD2.F32 R167, -RZ, R198.H0_H0 ;  /* 0x200000c6ffa77230 */ /* 0x000fe40000004100 */
[----:B------:R-:W-:Y:S01]  /*0e10*/  FADD.FTZ R132, R199, R132 ;  /* 0x00000084c7847221 */ /* 0x000fe20000010000 */
[----:B------:R-:W-:Y:S02]  /*0e20*/  HADD2.F32 R169, -RZ, R190.H0_H0 ;  /* 0x200000beffa97230 */ /* 0x000fe40000004100 */
[-C--:B------:R-:W-:Y:S01]  /*0e30*/  FFMA.FTZ R133, R196, R199.reuse, R133 ;  /* 0x000000c7c4857223 */ /* 0x080fe20000010085 */
[----:B------:R-:W-:Y:S01]  /*0e40*/  FMUL.FTZ R198, R189, R156 ;  /* 0x0000009cbdc67220 */ /* 0x000fe20000410000 */
[----:B------:R-:W-:Y:S01]  /*0e50*/  FFMA.FTZ R199, R89, R199, R158 ;  /* 0x000000c759c77223 */ /* 0x000fe2000001009e */
[----:B------:R-:W-:Y:S01]  /*0e60*/  IMAD.MOV.U32 R156, RZ, RZ, R100 ;  /* 0x000000ffff9c7224 */ /* 0x000fe200078e0064 */
[----:B------:R-:W-:Y:S01]  /*0e70*/  SHF.R.U64 R190, R100, 0x10, R101 ;  /* 0x0000001064be7819 */ /* 0x000fe20000001265 */
[----:B------:R-:W-:Y:S01]  /*0e80*/  FMUL.FTZ R158, R71, R157 ;  /* 0x0000009d479e7220 */ /* 0x000fe20000410000 */
[----:B------:R-:W-:-:S02]  /*0e90*/  MOV R100, R102 ;  /* 0x0000006600647202 */ /* 0x000fc40000000f00 */
[----:B------:R-:W-:Y:S01]  /*0ea0*/  SHF.R.U64 R159, R102, 0x10, R103 ;  /* 0x00000010669f7819 */ /* 0x000fe20000001267 */
[----:B------:R-:W-:Y:S01]  /*0eb0*/  HADD2.F32 R102, -RZ, R104.H0_H0 ;  /* 0x20000068ff667230 */ /* 0x000fe20000004100 */
[----:B------:R-:W-:Y:S01]  /*0ec0*/  SHF.R.U64 R104, R104, 0x10, R105 ;  /* 0x0000001068687819 */ /* 0x000fe20000001269 */
[----:B------:R-:W-:Y:S01]  /*0ed0*/  FADD.FTZ R124, R167, R124 ;  /* 0x0000007ca77c7221 */ /* 0x000fe20000010000 */
[C---:B------:R-:W-:Y:S01]  /*0ee0*/  FFMA.FTZ R125, R198.reuse, R167, R125 ;  /* 0x000000a7c67d7223 */ /* 0x040fe2000001007d */
[----:B------:R-:W-:Y:S01]  /*0ef0*/  FADD.FTZ R122, R157, R122 ;  /* 0x0000007a9d7a7221 */ /* 0x000fe20000010000 */
[----:B------:R-:W-:Y:S01]  /*0f00*/  FFMA.FTZ R123, R198, R157, R123 ;  /* 0x0000009dc67b7223 */ /* 0x000fe2000001007b */
[----:B------:R-:W-:Y:S01]  /*0f10*/  FFMA.FTZ R167, R91, R167, R158 ;  /* 0x000000a75ba77223 */ /* 0x000fe2000001009e */
[----:B------:R-:W-:Y:S02]  /*0f20*/  MOV R157, R101 ;  /* 0x00000065009d7202 */ /* 0x000fe40000000f00 */
[----:B------:R-:W-:-:S02]  /*0f30*/  SHF.R.U32.HI R160, RZ, 0x10, R101 ;  /* 0x00000010ffa07819 */ /* 0x000fc40000011665 */
[----:B------:R-:W-:Y:S02]  /*0f40*/  MOV R101, R103 ;  /* 0x0000006700657202 */ /* 0x000fe40000000f00 */
[----:B------:R-:W-:Y:S01]  /*0f50*/  SHF.R.U32.HI R158, RZ, 0x10, R103 ;  /* 0x00000010ff9e7819 */ /* 0x000fe20000011667 */
[----:B------:R-:W-:Y:S02]  /*0f60*/  HADD2.F32 R103, -RZ, R100.H0_H0 ;  /* 0x20000064ff677230 */ /* 0x000fe40000004100 */
[----:B------:R-:W-:Y:S02]  /*0f70*/  HADD2.F32 R100, -RZ, R104.H0_H0 ;  /* 0x20000068ff647230 */ /* 0x000fe40000004100 */
[C---:B------:R-:W-:Y:S01]  /*0f80*/  FADD.FTZ R102, -R201.reuse, R102 ;  /* 0x00000066c9667221 */ /* 0x040fe20000010100 */
[----:B------:R-:W-:Y:S02]  /*0f90*/  HADD2.F32 R104, -RZ, R159.H0_H0 ;  /* 0x2000009fff687230 */ /* 0x000fe40000004100 */
[----:B------:R-:W-:Y:S01]  /*0fa0*/  FADD.FTZ R100, -R201, R100 ;  /* 0x00000064c9647221 */ /* 0x000fe20000010100 */
[----:B------:R-:W-:-:S02]  /*0fb0*/  HADD2.F32 R190, -RZ, R190.H0_H0 ;  /* 0x200000beffbe7230 */ /* 0x000fc40000004100 */
[C---:B------:R-:W-:Y:S01]  /*0fc0*/  FMUL.FTZ R208, R189.reuse, R102 ;  /* 0x00000066bdd07220 */ /* 0x040fe20000410000 */
[----:B------:R-:W-:Y:S01]  /*0fd0*/  SHF.R.U32.HI R102, RZ, 0x10, R105 ;  /* 0x00000010ff667819 */ /* 0x000fe20000011669 */
[----:B------:R-:W-:Y:S01]  /*0fe0*/  FMUL.FTZ R204, R189, R100 ;  /* 0x00000064bdcc7220 */ /* 0x000fe20000410000 */
[----:B------:R-:W-:Y:S01]  /*0ff0*/  FMUL.FTZ R100, R65, R104 ;  /* 0x0000006841647220 */ /* 0x000fe20000410000 */
[----:B------:R-:W-:Y:S02]  /*1000*/  FADD.FTZ R116, R190, R116 ;  /* 0x00000074be747221 */ /* 0x000fe40000010000 */
[-C--:B------:R-:W-:Y:S01]  /*1010*/  FFMA.FTZ R117, R204, R190.reuse, R117 ;  /* 0x000000becc757223 */ /* 0x080fe20000010075 */
[----:B------:R-:W-:Y:S01]  /*1020*/  FFMA.FTZ R190, R85, R190, R100 ;  /* 0x000000be55be7223 */ /* 0x000fe20000010064 */
[----:B------:R-:W-:Y:S02]  /*1030*/  HADD2.F32 R100, -RZ, R105.H0_H0 ;  /* 0x20000069ff647230 */ /* 0x000fe40000004100 */
[----:B------:R-:W-:-:S02]  /*1040*/  HADD2.F32 R102, -RZ, R102.H0_H0 ;  /* 0x20000066ff667230 */ /* 0x000fc40000004100 */
[----:B------:R-:W-:Y:S02]  /*1050*/  HADD2.F32 R101, -RZ, R101.H0_H0 ;  /* 0x20000065ff657230 */ /* 0x000fe40000004100 */
[C---:B------:R-:W-:Y:S01]  /*1060*/  FADD.FTZ R100, -R201.reuse, R100 ;  /* 0x00000064c9647221 */ /* 0x040fe20000010100 */
[----:B------:R-:W-:Y:S02]  /*1070*/  HADD2.F32 R158, -RZ, R158.H0_H0 ;  /* 0x2000009eff9e7230 */ /* 0x000fe40000004100 */
[----:B------:R-:W-:Y:S01]  /*1080*/  FADD.FTZ R102, -R201, R102 ;  /* 0x00000066c9667221 */ /* 0x000fe20000010100 */
[----:B------:R-:W-:Y:S02]  /*1090*/  HADD2.F32 R203, -RZ, R156.H0_H0 ;  /* 0x2000009cffcb7230 */ /* 0x000fe40000004100 */
[C---:B------:R-:W-:Y:S01]  /*10a0*/  FMUL.FTZ R200, R189.reuse, R100 ;  /* 0x00000064bdc87220 */ /* 0x040fe20000410000 */
[----:B------:R-:W-:Y:S02]  /*10b0*/  HADD2.F32 R156, -RZ, R160.H0_H0 ;  /* 0x200000a0ff9c7230 */ /* 0x000fe40000004100 */
[----:B------:R-:W-:Y:S01]  /*10c0*/  FMUL.FTZ R165, R189, R102 ;  /* 0x00000066bda57220 */ /* 0x000fe20000410000 */
[----:B------:R-:W-:-:S02]  /*10d0*/  HADD2.F32 R157, -RZ, R157.H0_H0 ;  /* 0x2000009dff9d7230 */ /* 0x000fc40000004100 */
[----:B------:R-:W-:Y:S01]  /*10e0*/  FMUL.FTZ R163, R66, R101 ;  /* 0x0000006542a37220 */ /* 0x000fe20000410000 */
[----:B------:R-:W-:Y:S01]  /*10f0*/  FMUL.FTZ R100, R67, R158 ;  /* 0x0000009e43647220 */ /* 0x000fe20000410000 */
[----:B------:R-:W-:Y:S01]  /*1100*/  FADD.FTZ R166, -R201, R166 ;  /* 0x000000a6c9a67221 */ /* 0x000fe20000010100 */
[----:B------:R-:W-:Y:S01]  /*1110*/  FADD.FTZ R109, R156, R109 ;  /* 0x0000006d9c6d7221 */ /* 0x000fe20000010000 */
[-C--:B------:R-:W-:Y:S01]  /*1120*/  FFMA.FTZ R108, R165, R156.reuse, R108 ;  /* 0x0000009ca56c7223 */ /* 0x080fe2000001006c */
[----:B------:R-:W-:Y:S01]  /*1130*/  FADD.FTZ R112, R157, R112 ;  /* 0x000000709d707221 */ /* 0x000fe20000010000 */
[-C--:B------:R-:W-:Y:S01]  /*1140*/  FFMA.FTZ R113, R200, R157.reuse, R113 ;  /* 0x0000009dc8717223 */ /* 0x080fe20000010071 */
[----:B------:R-:W-:Y:S01]  /*1150*/  FFMA.FTZ R163, R86, R157, R163 ;  /* 0x0000009d56a37223 */ /* 0x000fe200000100a3 */
[----:B------:R-:W-:Y:S01]  /*1160*/  FFMA.FTZ R156, R87, R156, R100 ;  /* 0x0000009c579c7223 */ /* 0x000fe20000010064 */
[----:B------:R-:W-:Y:S02]  /*1170*/  HADD2.F32 R193, -RZ, R193.H0_H0 ;  /* 0x200000c1ffc17230 */ /* 0x000fe40000004100 */
[----:B------:R-:W-:Y:S01]  /*1180*/  FADD.FTZ R114, R104, R114 ;  /* 0x0000007268727221 */ /* 0x000fe20000010000 */
[----:B------:R-:W-:Y:S01]  /*1190*/  FFMA.FTZ R115, R204, R104, R115 ;  /* 0x00000068cc737223 */ /* 0x000fe20000010073 */
[----:B------:R-:W-:Y:S01]  /*11a0*/  MOV R100, R96 ;  /* 0x0000006000647202 */ /* 0x000fe20000000f00 */
[----:B------:R-:W-:Y:S01]  /*11b0*/  FMUL.FTZ R202, R189, R166 ;  /* 0x000000a6bdca7220 */ /* 0x000fe20000410000 */
[----:B------:R-:W-:-:S02]  /*11c0*/  SHF.R.U64 R157, R96, 0x10, R97 ;  /* 0x00000010609d7819 */ /* 0x000fc40000001261 */
[----:B------:R-:W-:Y:S02]  /*11d0*/  MOV R96, R98 ;  /* 0x0000006200607202 */ /* 0x000fe40000000f00 */
[----:B------:R-:W-:Y:S01]  /*11e0*/  SHF.R.U64 R104, R98, 0x10, R99 ;  /* 0x0000001062687819 */ /* 0x000fe20000001263 */
[----:B------:R-:W-:Y:S01]  /*11f0*/  HADD2.F32 R98, -RZ, R106.H0_H0 ;  /* 0x2000006aff627230 */ /* 0x000fe20000004100 */
[----:B------:R-:W-:Y:S01]  /*1200*/  SHF.R.U64 R102, R106, 0x10, R107 ;  /* 0x000000106a667819 */ /* 0x000fe2000000126b */
[----:B------:R-:W-:Y:S02]  /*1210*/  HADD2.F32 R191, -RZ, R191.H0_H0 ;  /* 0x200000bfffbf7230 */ /* 0x000fe40000004100 */
[----:B------:R-:W-:Y:S01]  /*1220*/  FADD.FTZ R126, R193, R126 ;  /* 0x0000007ec17e7221 */ /* 0x000fe20000010000 */
[-C--:B------:R-:W-:Y:S01]  /*1230*/  FFMA.FTZ R127, R202, R193.reuse, R127 ;  /* 0x000000c1ca7f7223 */ /* 0x080fe2000001007f */
[----:B------:R-:W-:Y:S01]  /*1240*/  FADD.FTZ R168, -R201, R194 ;  /* 0x000000c2c9a87221 */ /* 0x000fe20000010100 */
[----:B------:R-:W-:Y:S01]  /*1250*/  FMUL.FTZ R193, R70, R193 ;  /* 0x000000c146c17220 */ /* 0x000fe20000410000 */
[----:B------:R-:W-:-:S02]  /*1260*/  HADD2.F32 R96, -RZ, R96.H0_H0 ;  /* 0x20000060ff607230 */ /* 0x000fc40000004100 */
[----:B------:R-:W-:Y:S01]  /*1270*/  FADD.FTZ R98, -R201, R98 ;  /* 0x00000062c9627221 */ /* 0x000fe20000010100 */
[----:B------:R-:W-:Y:S02]  /*1280*/  HADD2.F32 R102, -RZ, R102.H0_H0 ;  /* 0x20000066ff667230 */ /* 0x000fe40000004100 */
[----:B------:R-:W-:Y:S01]  /*1290*/  FADD.FTZ R110, R101, R110 ;  /* 0x0000006e656e7221 */ /* 0x000fe20000010000 */
[----:B------:R-:W-:Y:S01]  /*12a0*/  FFMA.FTZ R111, R200, R101, R111 ;  /* 0x00000065c86f7223 */ /* 0x000fe2000001006f */
[----:B------:R-:W-:Y:S01]  /*12b0*/  FADD.FTZ R51, R158, R51 ;  /* 0x000000339e337221 */ /* 0x000fe20000010000 */
[----:B------:R-:W-:Y:S01]  /*12c0*/  FFMA.FTZ R50, R165, R158, R50 ;  /* 0x0000009ea5327223 */ /* 0x000fe20000010032 */
[----:B------:R-:W-:Y:S01]  /*12d0*/  FADD.FTZ R128, R191, R128 ;  /* 0x00000080bf807221 */ /* 0x000fe20000010000 */
[----:B------:R-:W-:Y:S01]  /*12e0*/  FFMA.FTZ R129, R202, R191, R129 ;  /* 0x000000bfca817223 */ /* 0x000fe20000010081 */
[-C--:B------:R-:W-:Y:S01]  /*12f0*/  FMUL.FTZ R159, R64, R103.reuse ;  /* 0x00000067409f7220 */ /* 0x080fe20000410000 */
[----:B------:R-:W-:Y:S01]  /*1300*/  FADD.FTZ R118, R103, R118 ;  /* 0x0000007667767221 */ /* 0x000fe20000010000 */
[----:B------:R-:W-:Y:S01]  /*1310*/  FFMA.FTZ R119, R208, R103, R119 ;  /* 0x00000067d0777223 */ /* 0x000fe20000010077 */
[----:B------:R-:W-:Y:S01]  /*1320*/  MOV R101, R97 ;  /* 0x0000006100657202 */ /* 0x000fe20000000f00 */
[----:B------:R-:W-:Y:S01]  /*1330*/  FMUL.FTZ R168, R189, R168 ;  /* 0x000000a8bda87220 */ /* 0x000fe20000410000 */
[----:B------:R-:W-:Y:S01]  /*1340*/  SHF.R.U32.HI R158, RZ, 0x10, R97 ;  /* 0x00000010ff9e7819 */ /* 0x000fe20000011661 */
[----:B------:R-:W-:Y:S01]  /*1350*/  FFMA.FTZ R191, R90, R191, R193 ;  /* 0x000000bf5abf7223 */ /* 0x000fe200000100c1 */
[----:B------:R-:W-:Y:S01]  /*1360*/  MOV R97, R99 ;  /* 0x0000006300617202 */ /* 0x000fe20000000f00 */
[----:B------:R-:W-:Y:S01]  /*1370*/  HADD2.F32 R100, -RZ, R100.H0_H0 ;  /* 0x20000064ff647230 */ /* 0x000fe20000004100 */
[----:B------:R-:W-:Y:S01]  /*1380*/  SHF.R.U32.HI R103, RZ, 0x10, R99 ;  /* 0x00000010ff677819 */ /* 0x000fe20000011663 */
[----:B------:R-:W-:-:S02]  /*1390*/  HADD2.F32 R99, -RZ, R104.H0_H0 ;  /* 0x20000068ff637230 */ /* 0x000fc40000004100 */
[----:B------:R-:W-:Y:S01]  /*13a0*/  FMUL.FTZ R206, R189, R98 ;  /* 0x00000062bdce7220 */ /* 0x000fe20000410000 */
[----:B------:R-:W-:Y:S01]  /*13b0*/  FMUL.FTZ R193, R60, R96 ;  /* 0x000000603cc17220 */ /* 0x000fe20000410000 */
[----:B------:R-:W-:Y:S01]  /*13c0*/  FADD.FTZ R102, -R201, R102 ;  /* 0x00000066c9667221 */ /* 0x000fe20000010100 */
[-C--:B------:R-:W-:Y:S01]  /*13d0*/  FMUL.FTZ R197, R68, R195.reuse ;  /* 0x000000c344c57220 */ /* 0x080fe20000410000 */
[----:B------:R-:W-:Y:S01]  /*13e0*/  FADD.FTZ R134, R195, R134 ;  /* 0x00000086c3867221 */ /* 0x000fe20000010000 */
[----:B------:R-:W-:Y:S01]  /*13f0*/  FFMA.FTZ R135, R168, R195, R135 ;  /* 0x000000c3a8877223 */ /* 0x000fe20000010087 */
[----:B------:R-:W-:Y:S02]  /*1400*/  HADD2.F32 R157, -RZ, R157.H0_H0 ;  /* 0x2000009dff9d7230 */ /* 0x000fe40000004100 */
[----:B------:R-:W-:Y:S01]  /*1410*/  FADD.FTZ R15, R100, R15 ;  /* 0x0000000f640f7221 */ /* 0x000fe20000010000 */
[-C--:B------:R-:W-:Y:S01]  /*1420*/  FFMA.FTZ R3, R206, R100.reuse, R3 ;  /* 0x00000064ce037223 */ /* 0x080fe20000010003 */
[----:B------:R-:W-:Y:S01]  /*1430*/  FFMA.FTZ R193, R80, R100, R193 ;  /* 0x0000006450c17223 */ /* 0x000fe200000100c1 */
[----:B------:R-:W-:Y:S01]  /*1440*/  FMUL.FTZ R195, R189, R102 ;  /* 0x00000066bdc37220 */ /* 0x000fe20000410000 */
[----:B------:R-:W-:Y:S01]  /*1450*/  FMUL.FTZ R98, R61, R99 ;  /* 0x000000633d627220 */ /* 0x000fe20000410000 */
[----:B------:R-:W-:Y:S01]  /*1460*/  SHF.R.U32.HI R100, RZ, 0x10, R107 ;  /* 0x00000010ff647819 */ /* 0x000fe2000001166b */
[----:B------:R-:W-:Y:S01]  /*1470*/  FADD.FTZ R14, R157, R14 ;  /* 0x0000000e9d0e7221 */ /* 0x000fe20000010000 */
[-C--:B------:R-:W-:Y:S01]  /*1480*/  FFMA.FTZ R2, R195, R157.reuse, R2 ;  /* 0x0000009dc3027223 */ /* 0x080fe20000010002 */
[----:B------:R-:W-:Y:S01]  /*1490*/  FFMA.FTZ R157, R81, R157, R98 ;  /* 0x0000009d519d7223 */ /* 0x000fe20000010062 */
[----:B------:R-:W-:-:S02]  /*14a0*/  HADD2.F32 R98, -RZ, R107.H0_H0 ;  /* 0x2000006bff627230 */ /* 0x000fc40000004100 */
[----:B------:R-:W-:Y:S02]  /*14b0*/  HADD2.F32 R100, -RZ, R100.H0_H0 ;  /* 0x20000064ff647230 */ /* 0x000fe40000004100 */
[----:B------:R-:W-:Y:S02]  /*14c0*/  HADD2.F32 R102, -RZ, R103.H0_H0 ;  /* 0x20000067ff667230 */ /* 0x000fe40000004100 */
[C---:B------:R-:W-:Y:S01]  /*14d0*/  FADD.FTZ R98, -R201.reuse, R98 ;  /* 0x00000062c9627221 */ /* 0x040fe20000010100 */
[----:B------:R-:W-:Y:S01]  /*14e0*/  FADD.FTZ R100, -R201, R100 ;  /* 0x00000064c9647221 */ /* 0x000fe20000010100 */
[----:B------:R-:W-:Y:S02]  /*14f0*/  HADD2.F32 R158, -RZ, R158.H0_H0 ;  /* 0x2000009eff9e7230 */ /* 0x000fe40000004100 */
[----:B------:R-:W-:Y:S01]  /*1500*/  FMUL.FTZ R192, R189, R98 ;  /* 0x00000062bdc07220 */ /* 0x000fe20000410000 */
[----:B------:R-:W-:Y:S01]  /*1510*/  FMUL.FTZ R98, R63, R102 ;  /* 0x000000663f627220 */ /* 0x000fe20000410000 */
[----:B------:R-:W-:Y:S01]  /*1520*/  FMUL.FTZ R161, R189, R100 ;  /* 0x00000064bda17220 */ /* 0x000fe20000410000 */
[----:B------:R-:W-:-:S02]  /*1530*/  HADD2.F32 R97, -RZ, R97.H0_H0 ;  /* 0x20000061ff617230 */ /* 0x000fc40000004100 */
[----:B------:R-:W-:Y:S01]  /*1540*/  FADD.FTZ R16, R158, R16 ;  /* 0x000000109e107221 */ /* 0x000fe20000010000 */
[----:B------:R-:W-:Y:S01]  /*1550*/  FADD.FTZ R39, R96, R39 ;  /* 0x0000002760277221 */ /* 0x000fe20000010000 */
[----:B------:R-:W-:Y:S01]  /*1560*/  FFMA.FTZ R4, R161, R158, R4 ;  /* 0x0000009ea1047223 */ /* 0x000fe20000010004 */
[----:B------:R-:W-:Y:S01]  /*1570*/  FFMA.FTZ R27, R206, R96, R27 ;  /* 0x00000060ce1b7223 */ /* 0x000fe2000001001b */
[----:B------:R-:W-:Y:S01]  /*1580*/  FFMA.FTZ R158, R83, R158, R98 ;  /* 0x0000009e539e7223 */ /* 0x000fe20000010062 */
[----:B------:R-:W-:Y:S01]  /*1590*/  FADD.FTZ R38, R99, R38 ;  /* 0x0000002663267221 */ /* 0x000fe20000010000 */
[----:B------:R-:W-:Y:S01]  /*15a0*/  FFMA.FTZ R26, R195, R99, R26 ;  /* 0x00000063c31a7223 */ /* 0x000fe2000001001a */
[----:B------:R-:W-:Y:S02]  /*15b0*/  MOV R96, R92 ;  /* 0x0000005c00607202 */ /* 0x000fe40000000f00 */
[----:B------:R-:W-:Y:S02]  /*15c0*/  SHF.R.U64 R166, R92, 0x10, R93 ;  /* 0x000000105ca67819 */ /* 0x000fe4000000125d */
[----:B------:R-:W-:-:S02]  /*15d0*/  MOV R92, R94 ;  /* 0x0000005e005c7202 */ /* 0x000fc40000000f00 */
[----:B------:R-:W-:Y:S01]  /*15e0*/  SHF.R.U64 R99, R94, 0x10, R95 ;  /* 0x000000105e637819 */ /* 0x000fe2000000125f */
[----:B------:R-:W-:Y:S01]  /*15f0*/  HADD2.F32 R94, -RZ, R148.H0_H0 ;  /* 0x20000094ff5e7230 */ /* 0x000fe20000004100 */
[----:B------:R-:W-:Y:S01]  /*1600*/  SHF.R.U64 R98, R148, 0x10, R149 ;  /* 0x0000001094627819 */ /* 0x000fe20000001295 */
[----:B------:R-:W-:Y:S02]  /*1610*/  HADD2.F32 R101, -RZ, R101.H0_H0 ;  /* 0x20000065ff657230 */ /* 0x000fe40000004100 */
[----:B------:R-:W-:Y:S01]  /*1620*/  FMUL.FTZ R103, R62, R97 ;  /* 0x000000613e677220 */ /* 0x000fe20000410000 */
[----:B------:R-:W-:Y:S02]  /*1630*/  HADD2.F32 R92, -RZ, R92.H0_H0 ;  /* 0x2000005cff5c7230 */ /* 0x000fe40000004100 */
[----:B------:R-:W-:Y:S01]  /*1640*/  FADD.FTZ R94, -R201, R94 ;  /* 0x0000005ec95e7221 */ /* 0x000fe20000010100 */
[----:B------:R-:W-:Y:S02]  /*1650*/  HADD2.F32 R98, -RZ, R98.H0_H0 ;  /* 0x20000062ff627230 */ /* 0x000fe40000004100 */
[----:B------:R-:W-:Y:S01]  /*1660*/  FADD.FTZ R17, R101, R17 ;  /* 0x0000001165117221 */ /* 0x000fe20000010000 */
[-C--:B------:R-:W-:Y:S01]  /*1670*/  FFMA.FTZ R5, R192, R101.reuse, R5 ;  /* 0x00000065c0057223 */ /* 0x080fe20000010005 */
[----:B------:R-:W-:Y:S01]  /*1680*/  FFMA.FTZ R160, R82, R101, R103 ;  /* 0x0000006552a07223 */ /* 0x000fe20000010067 */
[----:B------:R-:W-:Y:S01]  /*1690*/  FADD.FTZ R41, R97, R41 ;  /* 0x0000002961297221 */ /* 0x000fe20000010000 */
[----:B------:R-:W-:Y:S01]  /*16a0*/  FFMA.FTZ R29, R192, R97, R29 ;  /* 0x00000061c01d7223 */ /* 0x000fe2000001001d */
[--C-:B------:R-:W-:Y:S01]  /*16b0*/  IMAD.MOV.U32 R97, RZ, RZ, R93.reuse ;  /* 0x000000ffff617224 */ /* 0x100fe200078e005d */
[----:B------:R-:W-:Y:S01]  /*16c0*/  SHF.R.U32.HI R101, RZ, 0x10, R93 ;  /* 0x00000010ff657819 */ /* 0x000fe2000001165d */
[----:B------:R-:W-:Y:S01]  /*16d0*/  HADD2.F32 R96, -RZ, R96.H0_H0 ;  /* 0x20000060ff607230 */ /* 0x000fe20000004100 */
[----:B------:R-:W-:Y:S01]  /*16e0*/  MOV R93, R95 ;  /* 0x0000005f005d7202 */ /* 0x000fe20000000f00 */
[----:B------:R-:W-:Y:S01]  /*16f0*/  HADD2.F32 R99, -RZ, R99.H0_H0 ;  /* 0x20000063ff637230 */ /* 0x000fe20000004100 */
[----:B------:R-:W-:Y:S01]  /*1700*/  SHF.R.U32.HI R100, RZ, 0x10, R95 ;  /* 0x00000010ff647819 */ /* 0x000fe2000001165f */
[----:B------:R-:W-:Y:S01]  /*1710*/  FMUL.FTZ R194, R189, R94 ;  /* 0x0000005ebdc27220 */ /* 0x000fe20000410000 */
[----:B------:R-:W-:Y:S01]  /*1720*/  FMUL.FTZ R95, R56, R92 ;  /* 0x0000005c385f7220 */ /* 0x000fe20000410000 */
[----:B------:R-:W-:Y:S01]  /*1730*/  FADD.FTZ R98, -R201, R98 ;  /* 0x00000062c9627221 */ /* 0x000fe20000010100 */
[----:B------:R-:W-:Y:S01]  /*1740*/  FADD.FTZ R136, R169, R136 ;  /* 0x00000088a9887221 */ /* 0x000fe20000010000 */
[-C--:B------:R-:W-:Y:S01]  /*1750*/  FFMA.FTZ R170, R168, R169.reuse, R170 ;  /* 0x000000a9a8aa7223 */ /* 0x080fe200000100aa */
[----:B------:R-:W-:Y:S01]  /*1760*/  FFMA.FTZ R169, R88, R169, R197 ;  /* 0x000000a958a97223 */ /* 0x000fe200000100c5 */
[----:B------:R-:W-:Y:S01]  /*1770*/  FADD.FTZ R130, R162, R130 ;  /* 0x00000082a2827221 */ /* 0x000fe20000010000 */
[----:B------:R-:W-:Y:S01]  /*1780*/  FFMA.FTZ R131, R196, R162, R131 ;  /* 0x000000a2c4837223 */ /* 0x000fe20000010083 */
[----:B------:R-:W-:-:S02]  /*1790*/  HADD2.F32 R166, -RZ, R166.H0_H0 ;  /* 0x200000a6ffa67230 */ /* 0x000fc40000004100 */
        /* <DEDUP_REMOVED lines=9> */
[----:B------:R-:W-:Y:S02]  /*1830*/  HADD2.F32 R94, -RZ, R149.H0_H0 ;  /* 0x20000095ff5e7230 */ /* 0x000fe40000004100 */
[----:B------:R-:W-:-:S02]  /*1840*/  HADD2.F32 R96, -RZ, R96.H0_H0 ;  /* 0x20000060ff607230 */ /* 0x000fc40000004100 */
[----:B------:R-:W-:Y:S02]  /*1850*/  HADD2.F32 R95, -RZ, R100.H0_H0 ;  /* 0x20000064ff5f7230 */ /* 0x000fe40000004100 */
[C---:B------:R-:W-:Y:S01]  /*1860*/  FADD.FTZ R94, -R201.reuse, R94 ;  /* 0x0000005ec95e7221 */ /* 0x040fe20000010100 */
[----:B------:R-:W-:Y:S01]  /*1870*/  FADD.FTZ R96, -R201, R96 ;  /* 0x00000060c9607221 */ /* 0x000fe20000010100 */
[----:B------:R-:W-:Y:S02]  /*1880*/  HADD2.F32 R148, -RZ, R101.H0_H0 ;  /* 0x20000065ff947230 */ /* 0x000fe40000004100 */
[----:B------:R-:W-:Y:S01]  /*1890*/  FMUL.FTZ R164, R189, R94 ;  /* 0x0000005ebda47220 */ /* 0x000fe20000410000 */
[----:B------:R-:W-:Y:S01]  /*18a0*/  FMUL.FTZ R94, R59, R95 ;  /* 0x0000005f3b5e7220 */ /* 0x000fe20000410000 */
[----:B------:R-:W-:Y:S01]  /*18b0*/  FMUL.FTZ R149, R189, R96 ;  /* 0x00000060bd957220 */ /* 0x000fe20000410000 */
[----:B------:R-:W-:-:S03]  /*18c0*/  FADD.FTZ R20, R148, R20 ;  /* 0x0000001494147221 */ /* 0x000fc60000010000 */
[-C--:B------:R-:W-:Y:S01]  /*18d0*/  FFMA.FTZ R8, R149, R148.reuse, R8 ;  /* 0x0000009495087223 */ /* 0x080fe20000010008 */
[----:B------:R-:W-:Y:S01]  /*18e0*/  FFMA.FTZ R148, R79, R148, R94 ;  /* 0x000000944f947223 */ /* 0x000fe2000001005e */
[----:B------:R-:W-:Y:S01]  /*18f0*/  MOV R94, R150 ;  /* 0x00000096005e7202 */ /* 0x000fe20000000f00 */
[----:B------:R-:W-:Y:S01]  /*1900*/  FADD.FTZ R44, R95, R44 ;  /* 0x0000002c5f2c7221 */ /* 0x000fe20000010000 */
[----:B------:R-:W-:Y:S01]  /*1910*/  FFMA.FTZ R32, R149, R95, R32 ;  /* 0x0000005f95207223 */ /* 0x000fe20000010020 */
[----:B------:R-:W-:Y:S02]  /*1920*/  SHF.R.U64 R100, R154, 0x10, R155 ;  /* 0x000000109a647819 */ /* 0x000fe4000000129b */
[----:B------:R-:W-:Y:S01]  /*1930*/  MOV R95, R152 ;  /* 0x00000098005f7202 */ /* 0x000fe20000000f00 */
[----:B------:R-:W-:Y:S02]  /*1940*/  HADD2.F32 R98, -RZ, R94.H0_H0 ;  /* 0x2000005eff627230 */ /* 0x000fe40000004100 */
[----:B------:R-:W-:Y:S01]  /*1950*/  FADD.FTZ R42, R99, R42 ;  /* 0x0000002a632a7221 */ /* 0x000fe20000010000 */
[----:B------:R-:W-:Y:S01]  /*1960*/  FFMA.FTZ R30, R197, R99, R30 ;  /* 0x00000063c51e7223 */ /* 0x000fe2000001001e */
[----:B------:R-:W-:-:S02]  /*1970*/  HADD2.F32 R94, -RZ, R100.H0_H0 ;  /* 0x20000064ff5e7230 */ /* 0x000fc40000004100 */
[----:B------:R-:W-:Y:S01]  /*1980*/  FADD.FTZ R100, RZ, R169 ;  /* 0x000000a9ff647221 */ /* 0x000fe20000010000 */
[----:B------:R-:W-:Y:S02]  /*1990*/  HADD2.F32 R93, -RZ, R93.H0_H0 ;  /* 0x2000005dff5d7230 */ /* 0x000fe40000004100 */
[----:B------:R-:W-:Y:S02]  /*19a0*/  HADD2.F32 R99, -RZ, R95.H0_H0 ;  /* 0x2000005fff637230 */ /* 0x000fe40000004100 */
[----:B------:R-:W-:Y:S01]  /*19b0*/  FFMA.FTZ R95, R168, R169, RZ ;  /* 0x000000a9a85f7223 */ /* 0x000fe200000100ff */
[----:B------:R-:W-:Y:S01]  /*19c0*/  FADD.FTZ R120, R203, R120 ;  /* 0x00000078cb787221 */ /* 0x000fe20000010000 */
[-C--:B------:R-:W-:Y:S01]  /*19d0*/  FFMA.FTZ R121, R208, R203.reuse, R121 ;  /* 0x000000cbd0797223 */ /* 0x080fe20000010079 */
[----:B------:R-:W-:Y:S01]  /*19e0*/  FFMA.FTZ R203, R84, R203, R159 ;  /* 0x000000cb54cb7223 */ /* 0x000fe2000001009f */
[----:B------:R-:W-:Y:S02]  /*19f0*/  HADD2.F32 R97, -RZ, R97.H0_H0 ;  /* 0x20000061ff617230 */ /* 0x000fe40000004100 */
[----:B------:R-:W-:Y:S01]  /*1a00*/  FADD.FTZ R100, R199, R100 ;  /* 0x00000064c7647221 */ /* 0x000fe20000010000 */
[----:B------:R-:W-:Y:S01]  /*1a10*/  FMUL.FTZ R159, R58, R93 ;  /* 0x0000005d3a9f7220 */ /* 0x000fe20000410000 */
[----:B------:R-:W-:-:S02]  /*1a20*/  FFMA.FTZ R95, R196, R199, R95 ;  /* 0x000000c7c45f7223 */ /* 0x000fc4000001005f */
[----:B------:R-:W-:Y:S01]  /*1a30*/  FADD.FTZ R100, R191, R100 ;  /* 0x00000064bf647221 */ /* 0x000fe20000010000 */
[----:B------:R-:W-:Y:S01]  /*1a40*/  FADD.FTZ R21, R97, R21 ;  /* 0x0000001561157221 */ /* 0x000fe20000010000 */
[-C--:B------:R-:W-:Y:S01]  /*1a50*/  FFMA.FTZ R9, R164, R97.reuse, R9 ;  /* 0x00000061a4097223 */ /* 0x080fe20000010009 */
[----:B------:R-:W-:Y:S01]  /*1a60*/  FFMA.FTZ R159, R78, R97, R159 ;  /* 0x000000614e9f7223 */ /* 0x000fe2000001009f */
[----:B------:R-:W-:Y:S01]  /*1a70*/  FFMA.FTZ R95, R202, R191, R95 ;  /* 0x000000bfca5f7223 */ /* 0x000fe2000001005f */
[----:B------:R-:W-:Y:S01]  /*1a80*/  MOV R97, R153 ;  /* 0x0000009900617202 */ /* 0x000fe20000000f00 */
[----:B------:R-:W-:Y:S01]  /*1a90*/  FADD.FTZ R100, R167, R100 ;  /* 0x00000064a7647221 */ /* 0x000fe20000010000 */
[----:B------:R-:W-:Y:S01]  /*1aa0*/  MOV R96, R151 ;  /* 0x0000009700607202 */ /* 0x000fe20000000f00 */
[----:B------:R-:W-:Y:S01]  /*1ab0*/  FFMA.FTZ R95, R198, R167, R95 ;  /* 0x000000a7c65f7223 */ /* 0x000fe2000001005f */
[----:B------:R-:W-:Y:S01]  /*1ac0*/  FMUL.FTZ R101, R52, R99 ;  /* 0x0000006334657220 */ /* 0x000fe20000410000 */
[----:B------:R-:W-:-:S02]  /*1ad0*/  HADD2.F32 R154, -RZ, R154.H0_H0 ;  /* 0x2000009aff9a7230 */ /* 0x000fc40000004100 */
[----:B------:R-:W-:Y:S02]  /*1ae0*/  HADD2.F32 R103, -RZ, R97.H0_H0 ;  /* 0x20000061ff677230 */ /* 0x000fe40000004100 */
[----:B------:R-:W-:Y:S01]  /*1af0*/  FADD.FTZ R97, R203, R100 ;  /* 0x00000064cb617221 */ /* 0x000fe20000010000 */
[----:B------:R-:W-:Y:S01]  /*1b00*/  SHF.R.U64 R105, R152, 0x10, R153 ;  /* 0x0000001098697819 */ /* 0x000fe20000001299 */
[----:B------:R-:W-:Y:S01]  /*1b10*/  FFMA.FTZ R95, R208, R203, R95 ;  /* 0x000000cbd05f7223 */ /* 0x000fe2000001005f */
[----:B------:R-:W-:Y:S01]  /*1b20*/  FFMA.FTZ R152, R72, R98, R101 ;  /* 0x0000006248987223 */ /* 0x000fe20000010065 */
[----:B------:R-:W-:Y:S02]  /*1b30*/  HADD2.F32 R101, -RZ, R96.H0_H0 ;  /* 0x20000060ff657230 */ /* 0x000fe40000004100 */
[----:B------:R-:W-:Y:S01]  /*1b40*/  FADD.FTZ R154, -R201, R154 ;  /* 0x0000009ac99a7221 */ /* 0x000fe20000010100 */
[----:B------:R-:W-:Y:S01]  /*1b50*/  FADD.FTZ R96, R190, R97 ;  /* 0x00000061be607221 */ /* 0x000fe20000010000 */
[----:B------:R-:W-:-:S02]  /*1b60*/  FFMA.FTZ R95, R204, R190, R95 ;  /* 0x000000becc5f7223 */ /* 0x000fc4000001005f */
        /* <DEDUP_REMOVED lines=9> */
[----:B------:R-:W-:Y:S01]  /*1c00*/  SHF.R.U32.HI R104, RZ, 0x10, R155 ;  /* 0x00000010ff687819 */ /* 0x000fe2000001169b */
[----:B------:R-:W-:Y:S01]  /*1c10*/  FADD.FTZ R98, R193, R98 ;  /* 0x00000062c1627221 */ /* 0x000fe20000010000 */
[----:B------:R-:W-:Y:S01]  /*1c20*/  FFMA.FTZ R96, R206, R193, R95 ;  /* 0x000000c1ce607223 */ /* 0x000fe2000001005f */
[----:B------:R-:W-:Y:S01]  /*1c30*/  HADD2.F32 R102, -RZ, R155.H0_H0 ;  /* 0x2000009bff667230 */ /* 0x000fe20000004100 */
[----:B------:R-:W-:Y:S01]  /*1c40*/  SHF.R.U64 R106, R150, 0x10, R151 ;  /* 0x00000010966a7819 */ /* 0x000fe20000001297 */
[----:B------:R-:W-:Y:S01]  /*1c50*/  FADD.FTZ R97, R157, R98 ;  /* 0x000000629d617221 */ /* 0x000fe20000010000 */
[----:B------:R-:W-:Y:S01]  /*1c60*/  FFMA.FTZ R95, R195, R157, R96 ;  /* 0x0000009dc35f7223 */ /* 0x000fe20000010060 */
[----:B------:R-:W-:-:S02]  /*1c70*/  HADD2.F32 R104, -RZ, R104.H0_H0 ;  /* 0x20000068ff687230 */ /* 0x000fc40000004100 */
[C---:B------:R-:W-:Y:S01]  /*1c80*/  FADD.FTZ R210, -R201.reuse, R102 ;  /* 0x00000066c9d27221 */ /* 0x040fe20000010100 */
[----:B------:R-:W-:Y:S02]  /*1c90*/  HADD2.F32 R100, -RZ, R105.H0_H0 ;  /* 0x20000069ff647230 */ /* 0x000fe40000004100 */
[----:B------:R-:W-:Y:S01]  /*1ca0*/  FADD.FTZ R102, -R201, R94 ;  /* 0x0000005ec9667221 */ /* 0x000fe20000010100 */
[----:B------:R-:W-:Y:S01]  /*1cb0*/  FADD.FTZ R47, R99, R47 ;  /* 0x0000002f632f7221 */ /* 0x000fe20000010000 */
[----:B------:R-:W-:Y:S01]  /*1cc0*/  FFMA.FTZ R35, R154, R99, R35 ;  /* 0x000000639a237223 */ /* 0x000fe20000010023 */
[----:B------:R-:W-:Y:S01]  /*1cd0*/  FADD.FTZ R97, R160, R97 ;  /* 0x00000061a0617221 */ /* 0x000fe20000010000 */
[----:B------:R-:W-:Y:S01]  /*1ce0*/  FFMA.FTZ R96, R192, R160, R95 ;  /* 0x000000a0c0607223 */ /* 0x000fe2000001005f */
[----:B------:R-:W-:Y:S02]  /*1cf0*/  HADD2.F32 R99, -RZ, R106.H0_H0 ;  /* 0x2000006aff637230 */ /* 0x000fe40000004100 */
[----:B------:R-:W-:Y:S01]  /*1d00*/  FADD.FTZ R94, -R201, R104 ;  /* 0x00000068c95e7221 */ /* 0x000fe20000010100 */
        /* <DEDUP_REMOVED lines=10> */
[----:B------:R-:W-:Y:S01]  /*1db0*/  SHF.R.U32.HI R92, RZ, 0x10, R151 ;  /* 0x00000010ff5c7819 */ /* 0x000fe20000011697 */
[-C--:B------:R-:W-:Y:S01]  /*1dc0*/  FFMA.FTZ R153, R73, R99.reuse, R98 ;  /* 0x0000006349997223 */ /* 0x080fe20000010062 */
[----:B------:R-:W-:Y:S01]  /*1dd0*/  FFMA.FTZ R99, R201, R99, R10 ;  /* 0x00000063c9637223 */ /* 0x000fe2000001000a */
[----:B------:R-:W-:Y:S01]  /*1de0*/  FADD.FTZ R97, R162, R97 ;  /* 0x00000061a2617221 */ /* 0x000fe20000010000 */
[----:B------:R-:W-:Y:S01]  /*1df0*/  FFMA.FTZ R10, R194, R162, R95 ;  /* 0x000000a2c20a7223 */ /* 0x000fe2000001005f */
[----:B------:R-:W-:-:S02]  /*1e00*/  HADD2.F32 R96, -RZ, R92.H0_H0 ;  /* 0x2000005cff607230 */ /* 0x000fc40000004100 */
[----:B------:R-:W-:Y:S02]  /*1e10*/  HADD2.F32 R98, -RZ, R93.H0_H0 ;  /* 0x2000005dff627230 */ /* 0x000fe40000004100 */
[----:B------:R-:W-:Y:S01]  /*1e20*/  FADD.FTZ R92, R166, R97 ;  /* 0x00000061a65c7221 */ /* 0x000fe20000010000 */
[----:B------:R-:W-:-:S03]  /*1e30*/  FFMA.FTZ R93, R197, R166, R10 ;  /* 0x000000a6c55d7223 */ /* 0x000fc6000001000a */
[----:B------:R-:W-:Y:S01]  /*1e40*/  FADD.FTZ R95, R159, R92 ;  /* 0x0000005c9f5f7221 */ /* 0x000fe20000010000 */
[----:B------:R-:W-:-:S03]  /*1e50*/  FFMA.FTZ R10, R164, R159, R93 ;  /* 0x0000009fa40a7223 */ /* 0x000fc6000001005d */
[----:B------:R-:W-:Y:S01]  /*1e60*/  FADD.FTZ R95, R148, R95 ;  /* 0x0000005f945f7221 */ /* 0x000fe20000010000 */
[----:B------:R-:W-:Y:S01]  /*1e70*/  FFMA.FTZ R93, R149, R148, R10 ;  /* 0x00000094955d7223 */ /* 0x000fe2000001000a */
[----:B------:R-:W-:Y:S01]  /*1e80*/  FADD.FTZ R92, R96, R24 ;  /* 0x00000018605c7221 */ /* 0x000fe20000010000 */
[----:B------:R-:W-:Y:S01]  /*1e90*/  FMUL.FTZ R151, R54, R103 ;  /* 0x0000006736977220 */ /* 0x000fe20000410000 */
[----:B------:R-:W-:Y:S01]  /*1ea0*/  FADD.FTZ R10, R152, R95 ;  /* 0x0000005f980a7221 */ /* 0x000fe20000010000 */
[----:B------:R-:W-:Y:S01]  /*1eb0*/  FFMA.FTZ R24, R154, R152, R93 ;  /* 0x000000989a187223 */ /* 0x000fe2000001005d */
[----:B------:R-:W-:Y:S01]  /*1ec0*/  FMUL.FTZ R210, R189, R210 ;  /* 0x000000d2bdd27220 */ /* 0x000fe20000410000 */
[----:B------:R-:W-:Y:S01]  /*1ed0*/  FFMA.FTZ R151, R74, R101, R151 ;  /* 0x000000654a977223 */ /* 0x000fe20000010097 */
[----:B------:R-:W-:Y:S01]  /*1ee0*/  FMUL.FTZ R150, R55, R98 ;  /* 0x0000006237967220 */ /* 0x000fe20000410000 */
        /* <DEDUP_REMOVED lines=32> */
[----:B------:R-:W-:-:S03]  /*20f0*/  IMAD.MOV.U32 R24, RZ, RZ, R92 ;  /* 0x000000ffff187224 */ /* 0x000fc600078e005c */
        /* <DEDUP_REMOVED lines=9> */
.L_x_2078:
        /* <DEDUP_REMOVED lines=12> */
.L_x_2056:
        /* <DEDUP_REMOVED lines=8> */
[----:B------:R-:W-:Y:S01]  /*22d0*/  @!P3 IADD3 R92, R92, 0x8, RZ ;  /* 0x000000085c5cb810 */ /* 0x000fe20007ffe0ff */
[----:B-1----:R-:W-:-:S06]  /*22e0*/  ULEA UR4, UR5, UR4, 0x18 ;  /* 0x0000000405047291 */ /* 0x002fcc000f8ec03f */
[----:B------:R-:W-:-:S05]  /*22f0*/  LEA R155, R92, UR4, 0x3 ;  /* 0x000000045c9b7c11 */ /* 0x000fca000f8e18ff */
[----:B------:R-:W0:Y:S04]  /*2300*/  LDS.128 R92, [R155+0x5000] ;  /* 0x005000009b5c7984 */ /* 0x000e280000000c00 */
[----:B------:R-:W1:Y:S04]  /*2310*/  LDS.128 R96, [R155+0x5010] ;  /* 0x005010009b607984 */ /* 0x000e680000000c00 */
[----:B------:R-:W2:Y:S04]  /*2320*/  LDS.128 R100, [R155+0x5020] ;  /* 0x005020009b647984 */ /* 0x000ea80000000c00 */
[----:B------:R3:W4:Y:S02]  /*2330*/  LDS.128 R104, [R155+0x5030] ;  /* 0x005030009b687984 */ /* 0x0007240000000c00 */
[----:B---3-5:R-:W-:Y:S01]  /*2340*/  @P0 SHF.R.U64 R155, R142, 0x10, R143 ;  /* 0x000000108e9b0819 */ /* 0x028fe2000000128f */
[----:B0-----:R-:W-:Y:S01]  /*2350*/  FADD.FTZ R207, RZ, R92 ;  /* 0x0000005cffcf7221 */ /* 0x001fe20000010000 */
[----:B------:R-:W-:-:S03]  /*2360*/  FADD.FTZ R92, RZ, R93 ;  /* 0x0000005dff5c7221 */ /* 0x000fc60000010000 */
[----:B------:R-:W-:Y:S01]  /*2370*/  FADD.FTZ R207, R94, R207 ;  /* 0x000000cf5ecf7221 */ /* 0x000fe20000010000 */
[----:B------:R-:W-:-:S03]  /*2380*/  FADD.FTZ R92, R95, R92 ;  /* 0x0000005c5f5c7221 */ /* 0x000fc60000010000 */
[----:B-1----:R-:W-:Y:S01]  /*2390*/  FADD.FTZ R207, R207, R96 ;  /* 0x00000060cfcf7221 */ /* 0x002fe20000010000 */
[----:B------:R-:W-:Y:S01]  /*23a0*/  FADD.FTZ R92, R92, R97 ;  /* 0x000000615c5c7221 */ /* 0x000fe20000010000 */
[----:B------:R-:W-:Y:S02]  /*23b0*/  @P0 SHF.R.U64 R96, R146, 0x10, R147 ;  /* 0x0000001092600819 */ /* 0x000fe40000001293 */
[----:B------:R-:W-:Y:S01]  /*23c0*/  FADD.FTZ R207, R98, R207 ;  /* 0x000000cf62cf7221 */ /* 0x000fe20000010000 */
[----:B------:R-:W-:Y:S01]  /*23d0*/  FADD.FTZ R92, R99, R92 ;  /* 0x0000005c635c7221 */ /* 0x000fe20000010000 */
[----:B------:R-:W-:Y:S01]  /*23e0*/  @P0 MOV R98, R147 ;  /* 0x0000009300620202 */ /* 0x000fe20000000f00 */
[----:B------:R-:W-:Y:S02]  /*23f0*/  @P0 HADD2.F32 R96, -RZ, R96.H0_H0 ;  /* 0x20000060ff600230 */ /* 0x000fe40000004100 */
[----:B--2---:R-:W-:Y:S01]  /*2400*/  FADD.FTZ R207, R207, R100 ;  /* 0x00000064cfcf7221 */ /* 0x004fe20000010000 */
[----:B------:R-:W-:Y:S01]  /*2410*/  FADD.FTZ R92, R92, R101 ;  /* 0x000000655c5c7221 */ /* 0x000fe20000010000 */
[----:B------:R-:W-:Y:S01]  /*2420*/  @P0 SHF.R.U32.HI R101, RZ, 0x10, R147 ;  /* 0x00000010ff650819 */ /* 0x000fe20000011693 */
[----:B------:R-:W-:-:S02]  /*2430*/  @P0 HADD2.F32 R99, -RZ, R98.H0_H0 ;  /* 0x20000062ff630230 */ /* 0x000fc40000004100 */
[----:B------:R-:W-:Y:S01]  /*2440*/  FADD.FTZ R207, R102, R207 ;  /* 0x000000cf66cf7221 */ /* 0x000fe20000010000 */
[----:B------:R-:W-:Y:S01]  /*2450*/  FADD.FTZ R92, R103, R92 ;  /* 0x0000005c675c7221 */ /* 0x000fe20000010000 */
[----:B------:R-:W-:Y:S01]  /*2460*/  @P0 MOV R100, R140 ;  /* 0x0000008c00640202 */ /* 0x000fe20000000f00 */
[----:B------:R-:W-:Y:S02]  /*2470*/  @P0 HADD2.F32 R101, -RZ, R101.H0_H0 ;  /* 0x20000065ff650230 */ /* 0x000fe40000004100 */
[----:B----4-:R-:W-:Y:S01]  /*2480*/  FADD.FTZ R207, R207, R104 ;  /* 0x00000068cfcf7221 */ /* 0x010fe20000010000 */
[----:B------:R-:W-:Y:S01]  /*2490*/  FADD.FTZ R92, R92, R105 ;  /* 0x000000695c5c7221 */ /* 0x000fe20000010000 */
[----:B------:R-:W-:Y:S01]  /*24a0*/  @P0 SHF.R.U64 R103, R140, 0x10, R141 ;  /* 0x000000108c670819 */ /* 0x000fe2000000128d */
[----:B------:R-:W-:Y:S02]  /*24b0*/  @P0 HADD2.F32 R102, -RZ, R100.H0_H0 ;  /* 0x20000064ff660230 */ /* 0x000fe40000004100 */
[----:B------:R-:W-:Y:S01]  /*24c0*/  FADD.FTZ R106, R106, R207 ;  /* 0x000000cf6a6a7221 */ /* 0x000fe20000010000 */
[----:B------:R-:W-:-:S03]  /*24d0*/  FADD.FTZ R92, R107, R92 ;  /* 0x0000005c6b5c7221 */ /* 0x000fc60000010000 */
[----:B------:R-:W-:Y:S01]  /*24e0*/  FMUL.FTZ R93, R106, UR16 ;  /* 0x000000106a5d7c20 */ /* 0x000fe20008410000 */
[----:B------:R-:W-:Y:S01]  /*24f0*/  FMUL.FTZ R94, R92, UR16 ;  /* 0x000000105c5e7c20 */ /* 0x000fe20008410000 */
[----:B------:R-:W-:-:S03]  /*2500*/  @P0 MOV R92, R146 ;  /* 0x00000092005c0202 */ /* 0x000fc60000000f00 */
[----:B------:R-:W-:Y:S02]  /*2510*/  FSEL R93, R93, RZ, !P1 ;  /* 0x000000ff5d5d7208 */ /* 0x000fe40004800000 */
[----:B------:R-:W-:Y:S01]  /*2520*/  @P0 HADD2.F32 R95, -RZ, R92.H0_H0 ;  /* 0x2000005cff5f0230 */ /* 0x000fe20000004100 */
[----:B------:R-:W-:Y:S02]  /*2530*/  ISETP.NE.U32.AND P1, PT, RZ, UR18, PT ;  /* 0x00000012ff007c0c */ /* 0x000fe4000bf25070 */
        /* <DEDUP_REMOVED lines=13> */
[-CC-:B------:R-:W-:Y:S01]  /*2610*/  FFMA.FTZ R101, R204, R94.reuse, R93.reuse ;  /* 0x0000005ecc657223 */ /* 0x180fe2000001005d */
[----:B------:R-:W-:Y:S01]  /*2620*/  @P0 FADD.FTZ R105, R105, R102 ;  /* 0x0000006669690221 */ /* 0x000fe20000010000 */
[----:B------:R-:W-:Y:S01]  /*2630*/  @P0 MOV R102, R141 ;  /* 0x0000008d00660202 */ /* 0x000fe20000000f00 */
[----:B------:R-:W-:Y:S01]  /*2640*/  FFMA.FTZ R168, R168, R94, R93 ;  /* 0x0000005ea8a87223 */ /* 0x000fe2000001005d */
[----:B------:R-:W-:Y:S01]  /*2650*/  FADD.FTZ R106, R190, -R101 ;  /* 0x80000065be6a7221 */ /* 0x000fe20000010000 */
[----:B------:R-:W-:-:S02]  /*2660*/  @P0 HADD2.F32 R101, -RZ, R103.H0_H0 ;  /* 0x20000067ff650230 */ /* 0x000fc40000004100 */
[C---:B------:R-:W-:Y:S01]  /*2670*/  FMUL.FTZ R190, R189.reuse, R156 ;  /* 0x0000009cbdbe7220 */ /* 0x040fe20000410000 */
[----:B------:R-:W-:Y:S02]  /*2680*/  @P0 HADD2.F32 R102, -RZ, R102.H0_H0 ;  /* 0x20000066ff660230 */ /* 0x000fe40000004100 */
[----:B------:R-:W-:Y:S01]  /*2690*/  FMUL.FTZ R106, R189, R106 ;  /* 0x0000006abd6a7220 */ /* 0x000fe20000410000 */
[----:B------:R-:W-:Y:S01]  /*26a0*/  FADD.FTZ R206, R193, -R206 ;  /* 0x800000cec1ce7221 */ /* 0x000fe20000010000 */
[----:B------:R-:W-:Y:S01]  /*26b0*/  FFMA.FTZ R156, R195, R94, R93 ;  /* 0x0000005ec39c7223 */ /* 0x000fe2000001005d */
[----:B------:R-:W-:Y:S01]  /*26c0*/  FADD.FTZ R168, R169, -R168 ;  /* 0x800000a8a9a87221 */ /* 0x000fe20000010000 */
        /* <DEDUP_REMOVED lines=10> */
[----:B------:R-:W-:Y:S01]  /*2770*/  FFMA.FTZ R161, R161, R94, R93 ;  /* 0x0000005ea1a17223 */ /* 0x000fe2000001005d */
[----:B------:R-:W-:Y:S01]  /*2780*/  @P0 FADD.FTZ R190, R190, R101 ;  /* 0x00000065bebe0221 */ /* 0x000fe20000010000 */
[----:B------:R-:W-:Y:S01]  /*2790*/  @P0 SHF.R.U64 R101, R138, 0x10, R139 ;  /* 0x000000108a650819 */ /* 0x000fe2000000128b */
[----:B------:R-:W-:Y:S01]  /*27a0*/  @P0 FADD.FTZ R169, R169, R102 ;  /* 0x00000066a9a90221 */ /* 0x000fe20000010000 */
[----:B------:R-:W-:Y:S01]  /*27b0*/  @P0 MOV R102, R139 ;  /* 0x0000008b00660202 */ /* 0x000fe20000000f00 */
[----:B------:R-:W-:Y:S01]  /*27c0*/  FADD.FTZ R160, R160, -R103 ;  /* 0x80000067a0a07221 */ /* 0x000fe20000010000 */
[----:B------:R-:W-:Y:S01]  /*27d0*/  FADD.FTZ R158, R158, -R161 ;  /* 0x800000a19e9e7221 */ /* 0x000fe20000010000 */
[----:B------:R-:W-:-:S02]  /*27e0*/  @P0 HADD2.F32 R101, -RZ, R101.H0_H0 ;  /* 0x20000065ff650230 */ /* 0x000fc40000004100 */
[----:B------:R-:W-:Y:S01]  /*27f0*/  FFMA.FTZ R197, R197, R94, R93 ;  /* 0x0000005ec5c57223 */ /* 0x000fe2000001005d */
[----:B------:R-:W-:Y:S02]  /*2800*/  @P0 HADD2.F32 R102, -RZ, R102.H0_H0 ;  /* 0x20000066ff660230 */ /* 0x000fe40000004100 */
[----:B------:R-:W-:Y:S01]  /*2810*/  FMUL.FTZ R195, R189, R160 ;  /* 0x000000a0bdc37220 */ /* 0x000fe20000410000 */
[----:B------:R-:W-:Y:S02]  /*2820*/  @P0 IMAD.MOV.U32 R103, RZ, RZ, R142 ;  /* 0x000000ffff670224 */ /* 0x000fe400078e008e */
[----:B------:R-:W-:Y:S01]  /*2830*/  @P0 FADD.FTZ R192, R192, R101 ;  /* 0x00000065c0c00221 */ /* 0x000fe20000010000 */
[----:B------:R-:W-:Y:S01]  /*2840*/  @P0 SHF.R.U32.HI R101, RZ, 0x10, R139 ;  /* 0x00000010ff650819 */ /* 0x000fe2000001168b */
[----:B------:R-:W-:Y:S01]  /*2850*/  @P0 FADD.FTZ R195, R195, R102 ;  /* 0x00000066c3c30221 */ /* 0x000fe20000010000 */
[----:B------:R-:W-:Y:S01]  /*2860*/  FMUL.FTZ R163, R189, R158 ;  /* 0x0000009ebda37220 */ /* 0x000fe20000410000 */
[----:B------:R-:W-:Y:S01]  /*2870*/  FADD.FTZ R158, R166, -R197 ;  /* 0x800000c5a69e7221 */ /* 0x000fe20000010000 */
[----:B------:R-:W-:Y:S01]  /*2880*/  FFMA.FTZ R196, R196, R94, R93 ;  /* 0x0000005ec4c47223 */ /* 0x000fe2000001005d */
[----:B------:R-:W-:-:S02]  /*2890*/  @P0 HADD2.F32 R102, -RZ, R101.H0_H0 ;  /* 0x20000065ff660230 */ /* 0x000fc40000004100 */
[-CC-:B------:R-:W-:Y:S01]  /*28a0*/  FFMA.FTZ R101, R194, R94.reuse, R93.reuse ;  /* 0x0000005ec2657223 */ /* 0x180fe2000001005d */
[-CC-:B------:R-:W-:Y:S01]  /*28b0*/  FFMA.FTZ R202, R202, R94.reuse, R93.reuse ;  /* 0x0000005ecaca7223 */ /* 0x180fe2000001005d */
[-CC-:B------:R-:W-:Y:S01]  /*28c0*/  FFMA.FTZ R149, R149, R94.reuse, R93.reuse ;  /* 0x0000005e95957223 */ /* 0x180fe2000001005d */
[----:B------:R-:W-:Y:S01]  /*28d0*/  FFMA.FTZ R210, R210, R94, R93 ;  /* 0x0000005ed2d27223 */ /* 0x000fe2000001005d */
[----:B------:R-:W-:Y:S01]  /*28e0*/  FADD.FTZ R162, R162, -R101 ;  /* 0x80000065a2a27221 */ /* 0x000fe20000010000 */
[----:B------:R-:W-:Y:S02]  /*28f0*/  @P0 HADD2.F32 R101, -RZ, R103.H0_H0 ;  /* 0x20000067ff650230 */ /* 0x000fe40000004100 */
[----:B------:R-:W-:Y:S01]  /*2900*/  @P0 FADD.FTZ R163, R163, R102 ;  /* 0x00000066a3a30221 */ /* 0x000fe20000010000 */
[----:B------:R-:W-:Y:S02]  /*2910*/  @P0 HADD2.F32 R103, -RZ, R155.H0_H0 ;  /* 0x2000009bff670230 */ /* 0x000fe40000004100 */
[C---:B------:R-:W-:Y:S01]  /*2920*/  FMUL.FTZ R162, R189.reuse, R162 ;  /* 0x000000a2bda27220 */ /* 0x040fe20000410000 */
[--C-:B------:R-:W-:Y:S01]  /*2930*/  FFMA.FTZ R102, R164, R94, R93.reuse ;  /* 0x0000005ea4667223 */ /* 0x100fe2000001005d */
[----:B------:R-:W-:Y:S01]  /*2940*/  FMUL.FTZ R164, R189, R158 ;  /* 0x0000009ebda47220 */ /* 0x000fe20000410000 */
[-C--:B------:R-:W-:Y:S01]  /*2950*/  FFMA.FTZ R158, R201, R94.reuse, R93 ;  /* 0x0000005ec99e7223 */ /* 0x080fe2000001005d */
[----:B------:R-:W-:Y:S01]  /*2960*/  @P0 FADD.FTZ R162, R162, R101 ;  /* 0x00000065a2a20221 */ /* 0x000fe20000010000 */
[----:B------:R-:W-:Y:S01]  /*2970*/  @P0 MOV R101, R143 ;  /* 0x0000008f00650202 */ /* 0x000fe20000000f00 */
[----:B------:R-:W-:Y:S01]  /*2980*/  FADD.FTZ R102, R159, -R102 ;  /* 0x800000669f667221 */ /* 0x000fe20000010000 */
[----:B------:R-:W-:Y:S01]  /*2990*/  @P0 FADD.FTZ R164, R164, R103 ;  /* 0x00000067a4a40221 */ /* 0x000fe20000010000 */
[-CC-:B------:R-:W-:Y:S01]  /*29a0*/  FFMA.FTZ R103, R154, R94.reuse, R93.reuse ;  /* 0x0000005e9a677223 */ /* 0x180fe2000001005d */
[----:B------:R-:W-:Y:S01]  /*29b0*/  FFMA.FTZ R205, R205, R94, R93 ;  /* 0x0000005ecdcd7223 */ /* 0x000fe2000001005d */
[----:B------:R-:W-:-:S02]  /*29c0*/  @P0 HADD2.F32 R93, -RZ, R101.H0_H0 ;  /* 0x20000065ff5d0230 */ /* 0x000fc40000004100 */
[----:B------:R-:W-:Y:S01]  /*29d0*/  FMUL.FTZ R194, R189, R102 ;  /* 0x00000066bdc27220 */ /* 0x000fe20000410000 */
[----:B------:R-:W-:Y:S01]  /*29e0*/  @P0 SHF.R.U32.HI R94, RZ, 0x10, R143 ;  /* 0x00000010ff5e0819 */ /* 0x000fe2000001168f */
[----:B------:R-:W-:Y:S01]  /*29f0*/  FADD.FTZ R148, R148, -R149 ;  /* 0x8000009594947221 */ /* 0x000fe20000010000 */
[----:B------:R-:W-:Y:S01]  /*2a00*/  FADD.FTZ R102, R153, -R158 ;  /* 0x8000009e99667221 */ /* 0x000fe20000010000 */
[----:B------:R-:W-:Y:S01]  /*2a10*/  @P0 FADD.FTZ R194, R194, R93 ;  /* 0x0000005dc2c20221 */ /* 0x000fe20000010000 */
[----:B------:R-:W-:Y:S01]  /*2a20*/  @P0 SHF.R.U64 R101, R144, 0x10, R145 ;  /* 0x0000001090650819 */ /* 0x000fe20000001291 */
[----:B------:R-:W-:Y:S02]  /*2a30*/  @P0 HADD2.F32 R93, -RZ, R94.H0_H0 ;  /* 0x2000005eff5d0230 */ /* 0x000fe40000004100 */
[C---:B------:R-:W-:Y:S01]  /*2a40*/  FMUL.FTZ R158, R189.reuse, R148 ;  /* 0x00000094bd9e7220 */ /* 0x040fe20000410000 */
[----:B------:R-:W-:Y:S01]  /*2a50*/  @P0 MOV R94, R144 ;  /* 0x00000090005e0202 */ /* 0x000fe20000000f00 */
[----:B------:R-:W-:Y:S01]  /*2a60*/  FMUL.FTZ R92, R189, R168 ;  /* 0x000000a8bd5c7220 */ /* 0x000fe20000410000 */
[----:B------:R-:W-:Y:S01]  /*2a70*/  FADD.FTZ R196, R199, -R196 ;  /* 0x800000c4c7c47221 */ /* 0x000fe20000010000 */
[----:B------:R-:W-:Y:S01]  /*2a80*/  @P0 FADD.FTZ R158, R158, R93 ;  /* 0x0000005d9e9e0221 */ /* 0x000fe20000010000 */
[----:B------:R-:W-:Y:S01]  /*2a90*/  FADD.FTZ R152, R152, -R103 ;  /* 0x8000006798987221 */ /* 0x000fe20000010000 */
[----:B------:R-:W-:-:S02]  /*2aa0*/  @P0 HADD2.F32 R93, -RZ, R94.H0_H0 ;  /* 0x2000005eff5d0230 */ /* 0x000fc40000004100 */
[C---:B------:R-:W-:Y:S01]  /*2ab0*/  FMUL.FTZ R153, R189.reuse, R102 ;  /* 0x00000066bd997220 */ /* 0x040fe20000410000 */
[----:B------:R-:W-:Y:S02]  /*2ac0*/  @P0 HADD2.F32 R94, -RZ, R101.H0_H0 ;  /* 0x20000065ff5e0230 */ /* 0x000fe40000004100 */
[----:B------:R-:W-:Y:S01]  /*2ad0*/  @P0 FADD.FTZ R92, R92, R95 ;  /* 0x0000005f5c5c0221 */ /* 0x000fe20000010000 */
[C---:B------:R-:W-:Y:S01]  /*2ae0*/  FMUL.FTZ R95, R189.reuse, R196 ;  /* 0x000000c4bd5f7220 */ /* 0x040fe20000410000 */
[----:B------:R-:W-:Y:S01]  /*2af0*/  FMUL.FTZ R160, R189, R152 ;  /* 0x00000098bda07220 */ /* 0x000fe20000410000 */
[----:B------:R-:W-:Y:S01]  /*2b00*/  FADD.FTZ R202, R191, -R202 ;  /* 0x800000cabfca7221 */ /* 0x000fe20000010000 */
[----:B------:R-:W-:Y:S01]  /*2b10*/  @P0 FADD.FTZ R153, R153, R94 ;  /* 0x0000005e99990221 */ /* 0x000fe20000010000 */
[----:B------:R-:W-:Y:S01]  /*2b20*/  @P0 SHF.R.U32.HI R94, RZ, 0x10, R145 ;  /* 0x00000010ff5e0819 */ /* 0x000fe20000011691 */
[----:B------:R-:W-:Y:S01]  /*2b30*/  FADD.FTZ R210, R151, -R210 ;  /* 0x800000d297d27221 */ /* 0x000fe20000010000 */
[----:B------:R-:W-:Y:S01]  /*2b40*/  FADD.FTZ R150, R150, -R205 ;  /* 0x800000cd96967221 */ /* 0x000fe20000010000 */
[----:B------:R-:W-:Y:S01]  /*2b50*/  @P0 FADD.FTZ R95, R95, R96 ;  /* 0x000000605f5f0221 */ /* 0x000fe20000010000 */
[----:B------:R-:W-:Y:S01]  /*2b60*/  @P0 FADD.FTZ R160, R160, R93 ;  /* 0x0000005da0a00221 */ /* 0x000fe20000010000 */
[C---:B------:R-:W-:Y:S01]  /*2b70*/  FMUL.FTZ R98, R189.reuse, R202 ;  /* 0x000000cabd627220 */ /* 0x040fe20000410000 */
[----:B------:R-:W-:Y:S01]  /*2b80*/  ISETP.NE.AND.EX P1, PT, RZ, UR19, PT, P1 ;  /* 0x00000013ff007c0c */ /* 0x000fe2000bf25310 */
[----:B------:R-:W-:Y:S01]  /*2b90*/  FMUL.FTZ R152, R189, R210 ;  /* 0x000000d2bd987220 */ /* 0x000fe20000410000 */
[----:B------:R-:W-:Y:S01]  /*2ba0*/  @P0 MOV R93, R145 ;  /* 0x00000091005d0202 */ /* 0x000fe20000000f00 */
[----:B------:R-:W-:-:S02]  /*2bb0*/  @P0 HADD2.F32 R94, -RZ, R94.H0_H0 ;  /* 0x2000005eff5e0230 */ /* 0x000fc40000004100 */
[----:B------:R-:W-:Y:S01]  /*2bc0*/  FMUL.FTZ R189, R189, R150 ;  /* 0x00000096bdbd7220 */ /* 0x000fe20000410000 */
[----:B------:R0:W1:Y:S01]  /*2bd0*/  F2F.F16.F32 R96, R95 ;  /* 0x0000005f00607304 */ /* 0x0000620000200800 */
[----:B------:R-:W-:Y:S01]  /*2be0*/  @P0 FADD.FTZ R98, R98, R99 ;  /* 0x0000006362620221 */ /* 0x000fe20000010000 */
[----:B------:R-:W-:Y:S02]  /*2bf0*/  @P0 HADD2.F32 R93, -RZ, R93.H0_H0 ;  /* 0x2000005dff5d0230 */ /* 0x000fe40000004100 */
[----:B------:R-:W-:Y:S01]  /*2c00*/  @P0 FADD.FTZ R189, R189, R94 ;  /* 0x0000005ebdbd0221 */ /* 0x000fe20000010000 */
[----:B------:R-:W2:Y:S02]  /*2c10*/  LDC.64 R102, c[0x0][0x2f8] ;  /* 0x0000be00ff667b82 */ /* 0x000ea40000000a00 */
[----:B------:R-:W-:Y:S01]  /*2c20*/  @P0 FADD.FTZ R152, R152, R93 ;  /* 0x0000005d98980221 */ /* 0x000fe20000010000 */
[----:B------:R3:W4:Y:S01]  /*2c30*/  F2F.F16.F32 R100, R104 ;  /* 0x0000006800647304 */ /* 0x0007220000200800 */
[----:B0-----:R-:W-:-:S02]  /*2c40*/  @P1 F2FP.F16.F32.PACK_AB R95, RZ, R95 ;  /* 0x0000005fff5f123e */ /* 0x001fc400000000ff */
[----:B------:R-:W-:Y:S02]  /*2c50*/  @P1 F2FP.F16.F32.PACK_AB R199, RZ, R107 ;  /* 0x0000006bffc7123e */ /* 0x000fe400000000ff */
[----:B------:R-:W-:Y:S02]  /*2c60*/  @P1 PRMT R180, R95, 0x7610, R180 ;  /* 0x000076105fb41816 */ /* 0x000fe400000000b4 */
[----:B-1----:R-:W-:Y:S01]  /*2c70*/  @P2 PRMT R178, R96, 0x7610, R178 ;  /* 0x0000761060b22816 */ /* 0x002fe200000000b2 */
[----:B------:R-:W0:Y:S01]  /*2c80*/  F2F.F16.F32 R168, R106 ;  /* 0x0000006a00a87304 */ /* 0x000e220000200800 */
[----:B---3--:R-:W-:-:S04]  /*2c90*/  @P1 F2FP.F16.F32.PACK_AB R104, RZ, R104 ;  /* 0x00000068ff68123e */ /* 0x008fc800000000ff */
[----:B------:R-:W-:Y:S02]  /*2ca0*/  @P1 PRMT R184, R104, 0x7610, R184 ;  /* 0x0000761068b81816 */ /* 0x000fe400000000b8 */
[C---:B----4-:R-:W-:Y:S01]  /*2cb0*/  @P2 PRMT R179, R100.reuse, 0x7610, R179 ;  /* 0x0000761064b32816 */ /* 0x050fe200000000b3 */
[----:B------:R-:W1:Y:S01]  /*2cc0*/  F2F.F16.F32 R193, R190 ;  /* 0x000000be00c17304 */ /* 0x000e620000200800 */
[----:B------:R-:W-:Y:S01]  /*2cd0*/  SHF.L.U32 R100, R100, 0x10, RZ ;  /* 0x0000001064647819 */ /* 0x000fe200000006ff */
[----:B--2---:R-:W-:-:S06]  /*2ce0*/  IMAD.WIDE.U32 R102, R173, 0x8, R102 ;  /* 0x00000008ad667825 */ /* 0x004fcc00078e0066 */
[----:B------:R2:W3:Y:S01]  /*2cf0*/  F2F.F16.F32 R97, R92 ;  /* 0x0000005c00617304 */ /* 0x0004e20000200800 */
[----:B0-----:R-:W-:-:S07]  /*2d00*/  IMAD.WIDE.U32 R94, R168, 0x10000, RZ ;  /* 0x00010000a85e7825 */ /* 0x001fce00078e00ff */
[----:B------:R0:W4:Y:S01]  /*2d10*/  F2F.F16.F32 R99, R98 ;  /* 0x0000006200637304 */ /* 0x0001220000200800 */
[----:B--2---:R-:W-:-:S04]  /*2d20*/  @P1 F2FP.F16.F32.PACK_AB R92, RZ, R92 ;  /* 0x0000005cff5c123e */ /* 0x004fc800000000ff */
[----:B------:R-:W-:Y:S01]  /*2d30*/  @P1 PRMT R177, R92, 0x7610, R177 ;  /* 0x000076105cb11816 */ /* 0x000fe200000000b1 */
[----:B------:R-:W-:Y:S01]  /*2d40*/  IMAD.WIDE.U32 R92, R96, 0x10000, RZ ;  /* 0x00010000605c7825 */ /* 0x000fe200078e00ff */
[----:B-1----:R-:W-:Y:S01]  /*2d50*/  SHF.L.U32 R96, R193, 0x10, RZ ;  /* 0x00000010c1607819 */ /* 0x002fe200000006ff */
[----:B------:R-:W1:Y:S01]  /*2d60*/  F2F.F16.F32 R191, R107 ;  /* 0x0000006b00bf7304 */ /* 0x000e620000200800 */
[----:B0-----:R-:W-:Y:S02]  /*2d70*/  @P1 F2FP.F16.F32.PACK_AB R98, RZ, R98 ;  /* 0x00000062ff62123e */ /* 0x001fe400000000ff */
[----:B---3--:R-:W-:Y:S02]  /*2d80*/  @P2 PRMT R183, R97, 0x7610, R183 ;  /* 0x0000761061b72816 */ /* 0x008fe400000000b7 */
[----:B------:R-:W-:Y:S02]  /*2d90*/  LOP3.LUT R92, R92, R97, RZ, 0xfc, !PT ;  /* 0x000000615c5c7212 */ /* 0x000fe400078efcff */
[----:B----4-:R-:W-:Y:S01]  /*2da0*/  LOP3.LUT R93, R93, R100, R99, 0xfe, !PT ;  /* 0x000000645d5d7212 */ /* 0x010fe200078efe63 */
[----:B------:R-:W0:Y:S01]  /*2db0*/  F2F.F16.F32 R156, R192 ;  /* 0x000000c0009c7304 */ /* 0x000e220000200800 */
[----:B------:R-:W-:-:S02]  /*2dc0*/  @P1 PRMT R181, R98, 0x7610, R181 ;  /* 0x0000761062b51816 */ /* 0x000fc400000000b5 */
[----:B------:R-:W-:Y:S02]  /*2dd0*/  @P2 PRMT R182, R99, 0x7610, R182 ;  /* 0x0000761063b62816 */ /* 0x000fe400000000b6 */
[----:B-1----:R-:W-:-:S03]  /*2de0*/  LOP3.LUT R95, R95, R96, R191, 0xfe, !PT ;  /* 0x000000605f5f7212 */ /* 0x002fc600078efebf */
[----:B------:R-:W1:Y:S01]  /*2df0*/  F2F.F16.F32 R148, R153 ;  /* 0x0000009900947304 */ /* 0x000e620000200800 */
[----:B0-----:R-:W-:-:S07]  /*2e00*/  IMAD.WIDE.U32 R96, R156, 0x10000, RZ ;  /* 0x000100009c607825 */ /* 0x001fce00078e00ff */
[----:B------:R-:W0:Y:S01]  /*2e10*/  F2F.F16.F32 R166, R163 ;  /* 0x000000a300a67304 */ /* 0x000e220000200800 */
[----:B-1----:R-:W-:-:S07]  /*2e20*/  IMAD.WIDE.U32 R100, R148, 0x10000, RZ ;  /* 0x0001000094647825 */ /* 0x002fce00078e00ff */
[----:B------:R-:W1:Y:S01]  /*2e30*/  F2F.F16.F32 R154, R164 ;  /* 0x000000a4009a7304 */ /* 0x000e620000200800 */
[----:B0-----:R-:W-:-:S07]  /*2e40*/  SHF.L.U32 R196, R166, 0x10, RZ ;  /* 0x00000010a6c47819 */ /* 0x001fce00000006ff */
[----:B------:R-:W0:Y:S01]  /*2e50*/  F2F.F16.F32 R150, R189 ;  /* 0x000000bd00967304 */ /* 0x000e220000200800 */
[----:B-1----:R-:W-:-:S07]  /*2e60*/  IMAD.WIDE.U32 R98, R154, 0x10000, RZ ;  /* 0x000100009a627825 */ /* 0x002fce00078e00ff */
[----:B------:R-:W1:Y:S01]  /*2e70*/  F2F.F16.F32 R161, R158 ;  /* 0x0000009e00a17304 */ /* 0x000e620000200800 */
[----:B0-----:R-:W-:-:S07]  /*2e80*/  SHF.L.U32 R198, R150, 0x10, RZ ;  /* 0x0000001096c67819 */ /* 0x001fce00000006ff */
[----:B------:R-:W0:Y:S01]  /*2e90*/  F2F.F16.F32 R165, R195 ;  /* 0x000000c300a57304 */ /* 0x000e220000200800 */
[----:B-1----:R-:W-:-:S07]  /*2ea0*/  SHF.L.U32 R197, R161, 0x10, RZ ;  /* 0x00000010a1c57819 */ /* 0x002fce00000006ff */
[----:B------:R-:W1:Y:S01]  /*2eb0*/  F2F.F16.F32 R151, R152 ;  /* 0x0000009800977304 */ /* 0x000e620000200800 */
[----:B0-----:R-:W-:-:S07]  /*2ec0*/  LOP3.LUT R97, R97, R196, R165, 0xfe, !PT ;  /* 0x000000c461617212 */ /* 0x001fce00078efea5 */
[----:B------:R-:W0:Y:S01]  /*2ed0*/  F2F.F16.F32 R167, R105 ;  /* 0x0000006900a77304 */ /* 0x000e220000200800 */
[----:B------:R-:W-:Y:S02]  /*2ee0*/  @P1 F2FP.F16.F32.PACK_AB R196, RZ, R105 ;  /* 0x00000069ffc4123e */ /* 0x000fe400000000ff */
[----:B-1----:R-:W-:-:S05]  /*2ef0*/  LOP3.LUT R101, R101, R198, R151, 0xfe, !PT ;  /* 0x000000c665657212 */ /* 0x002fca00078efe97 */
[----:B------:R-:W1:Y:S01]  /*2f00*/  F2F.F16.F32 R157, R169 ;  /* 0x000000a9009d7304 */ /* 0x000e620000200800 */
[----:B------:R-:W-:Y:S02]  /*2f10*/  @P1 F2FP.F16.F32.PACK_AB R198, RZ, R106 ;  /* 0x0000006affc6123e */ /* 0x000fe400000000ff */
[----:B0-----:R-:W-:-:S05]  /*2f20*/  LOP3.LUT R94, R94, R167, RZ, 0xfc, !PT ;  /* 0x000000a75e5e7212 */ /* 0x001fca00078efcff */
[----:B------:R-:W0:Y:S01]  /*2f30*/  F2F.F16.F32 R155, R162 ;  /* 0x000000a2009b7304 */ /* 0x000e220000200800 */
[----:B-1----:R-:W-:-:S07]  /*2f40*/  LOP3.LUT R96, R96, R157, RZ, 0xfc, !PT ;  /* 0x0000009d60607212 */ /* 0x002fce00078efcff */
[----:B------:R-:W1:Y:S01]  /*2f50*/  F2F.F16.F32 R159, R194 ;  /* 0x000000c2009f7304 */ /* 0x000e620000200800 */
[----:B0-----:R-:W-:-:S07]  /*2f60*/  LOP3.LUT R98, R98, R155, RZ, 0xfc, !PT ;  /* 0x0000009b62627212 */ /* 0x001fce00078efcff */
[----:B------:R-:W0:Y:S01]  /*2f70*/  F2F.F16.F32 R149, R160 ;  /* 0x000000a000957304 */ /* 0x000e220000200800 */
        /* <DEDUP_REMOVED lines=11> */
.L_x_2057:
        /* <DEDUP_REMOVED lines=13> */
.L_x_2058:
[----:B------:R-:W-:Y:S02]  /*3100*/  @P1 F2FP.F16.F32.PACK_AB R190, RZ, R190 ;  /* 0x000000beffbe123e */ /* 0x000fe400000000ff */
[----:B-12---:R-:W-:Y:S02]  /*3110*/  IADD3 R102, P5, R172, UR22, RZ ;  /* 0x00000016ac667c10 */ /* 0x006fe4000ffbe0ff */
[----:B------:R-:W-:Y:S02]  /*3120*/  @P2 PRMT R183, R167, 0x7610, R183 ;  /* 0x00007610a7b72816 */ /* 0x000fe400000000b7 */
[----:B------:R-:W-:Y:S02]  /*3130*/  @P2 PRMT R178, R168, 0x7610, R178 ;  /* 0x00007610a8b22816 */ /* 0x000fe400000000b2 */
[----:B------:R-:W-:Y:S02]  /*3140*/  @P2 PRMT R182, R191, 0x7610, R182 ;  /* 0x00007610bfb62816 */ /* 0x000fe400000000b6 */
[----:B------:R-:W-:-:S02]  /*3150*/  @P2 PRMT R179, R193, 0x7610, R179 ;  /* 0x00007610c1b32816 */ /* 0x000fc400000000b3 */
[----:B------:R-:W-:Y:S02]  /*3160*/  @P1 F2FP.F16.F32.PACK_AB R169, RZ, R169 ;  /* 0x000000a9ffa9123e */ /* 0x000fe400000000ff */
        /* <DEDUP_REMOVED lines=13> */
.L_x_2059:
        /* <DEDUP_REMOVED lines=13> */
.L_x_2060:
[----:B------:R-:W-:Y:S02]  /*3310*/  @P1 F2FP.F16.F32.PACK_AB R163, RZ, R163 ;  /* 0x000000a3ffa3123e */ /* 0x000fe400000000ff */
[----:B--2---:R-:W-:Y:S02]  /*3320*/  IADD3 R94, P5, R175, UR22, RZ ;  /* 0x00000016af5e7c10 */ /* 0x004fe4000ffbe0ff */
        /* <DEDUP_REMOVED lines=18> */
.L_x_2061:
        /* <DEDUP_REMOVED lines=13> */
.L_x_2062:
        /* <DEDUP_REMOVED lines=16> */
.L_x_2063:
[----:B-1--4-:R-:W-:Y:S02]  /*3620*/  IADD3 R94, P5, R186, UR22, RZ ;  /* 0x00000016ba5e7c10 */ /* 0x012fe4000ffbe0ff */
[----:B------:R-:W-:Y:S02]  /*3630*/  @P1 F2FP.F16.F32.PACK_AB R153, RZ, R153 ;  /* 0x00000099ff99123e */ /* 0x000fe400000000ff */
[----:B------:R-:W-:Y:S02]  /*3640*/  IADD3.X R95, R185, UR23, RZ, P5, !PT ;  /* 0x00000017b95f7c10 */ /* 0x000fe4000affe4ff */
[----:B------:R-:W-:Y:S02]  /*3650*/  @P1 F2FP.F16.F32.PACK_AB R152, RZ, R152 ;  /* 0x00000098ff98123e */ /* 0x000fe400000000ff */
[----:B------:R-:W-:Y:S01]  /*3660*/  @P1 F2FP.F16.F32.PACK_AB R189, RZ, R189 ;  /* 0x000000bdffbd123e */ /* 0x000fe200000000ff */
        /* <DEDUP_REMOVED lines=16> */
.L_x_2064:
        /* <DEDUP_REMOVED lines=9> */
.L_x_2065:
        /* <DEDUP_REMOVED lines=14> */
.L_x_2066:
[----:B------:R-:W-:Y:S01]  /*38e0*/  SEL R160, RZ, 0x1, P3 ;  /* 0x00000001ffa07807 */ /* 0x000fe20001800000 */
[----:B------:R-:W-:Y:S06]  /*38f0*/  @!P4 BRA `(.L_x_2067) ;  /* 0xffffffcc00a4c947 */ /* 0x000fec000383ffff */
[----:B-123--:R-:W-:Y:S01]  /*3900*/  MOV R94, R29 ;  /* 0x0000001d005e7202 */ /* 0x00efe20000000f00 */
        /* <DEDUP_REMOVED lines=8> */
[----:B----4-:R-:W-:Y:S01]  /*3990*/  IMAD.MOV.U32 R93, RZ, RZ, R26 ;  /* 0x000000ffff5d7224 */ /* 0x010fe200078e001a */
[----:B------:R-:W-:-:S02]  /*39a0*/  MOV R91, R16 ;  /* 0x00000010005b7202 */ /* 0x000fc40000000f00 */
[----:B------:R-:W-:Y:S02]  /*39b0*/  MOV R28, R31 ;  /* 0x0000001f001c7202 */ /* 0x000fe40000000f00 */
[----:B------:R-:W-:Y:S02]  /*39c0*/  MOV R40, R43 ;  /* 0x0000002b00287202 */ /* 0x000fe40000000f00 */
[----:B------:R-:W-:Y:S01]  /*39d0*/  MOV R29, R30 ;  /* 0x0000001e001d7202 */ /* 0x000fe20000000f00 */
[----:B------:R-:W-:Y:S01]  /*39e0*/  IMAD.MOV.U32 R30, RZ, RZ, R33 ;  /* 0x000000ffff1e7224 */ /* 0x000fe200078e0021 */
[----:B------:R-:W-:Y:S02]  /*39f0*/  MOV R41, R42 ;  /* 0x0000002a00297202 */ /* 0x000fe40000000f00 */
        /* <DEDUP_REMOVED lines=9> */
[----:B------:R-:W-:Y:S01]  /*3a90*/  MOV R18, R21 ;  /* 0x0000001500127202 */ /* 0x000fe20000000f00 */
[----:B------:R-:W-:Y:S01]  /*3aa0*/  IMAD.MOV.U32 R21, RZ, RZ, R10 ;  /* 0x000000ffff157224 */ /* 0x000fe200078e000a */
[----:B------:R-:W-:-:S02]  /*3ab0*/  MOV R19, R20 ;  /* 0x0000001400137202 */ /* 0x000fc40000000f00 */
[----:B------:R-:W-:Y:S02]  /*3ac0*/  MOV R32, R23 ;  /* 0x0000001700207202 */ /* 0x000fe40000000f00 */
[----:B------:R-:W-:Y:S02]  /*3ad0*/  MOV R44, R35 ;  /* 0x00000023002c7202 */ /* 0x000fe40000000f00 */
        /* <DEDUP_REMOVED lines=50> */
.L_x_2054:
        /* <DEDUP_REMOVED lines=35> */
.L_x_2055:
[----:B------:R-:W-:Y:S01]  /*4030*/  HFMA2.MMA R104, -RZ, RZ, 0, 9.5367431640625e-07 ;  /* 0x00000010ff687435 */ /* 0x000fe200000001ff */
[----:B------:R-:W-:Y:S02]  /*4040*/  MOV R103, R95 ;  /* 0x0000005f00677202 */ /* 0x000fe40000000f00 */
[----:B------:R-:W-:Y:S02]  /*4050*/  MOV R105, 0x1f ;  /* 0x0000001f00697802 */ /* 0x000fe40000000f00 */
[----:B------:R-:W-:-:S07]  /*4060*/  MOV R102, 0xffffffff ;  /* 0xffffffff00667802 */ /* 0x000fce0000000f00 */
[----:B-----5:R-:W-:Y:S05]  /*4070*/  WARPSYNC.COLLECTIVE R102, `(.L_x_2068) ;  /* 0x0000000066087348 */ /* 0x020fea0003c00000 */
[----:B------:R0:W1:Y:S02]  /*4080*/  SHFL.DOWN P5, R100, R103, R104, R105 ;  /* 0x0800006867647389 */ /* 0x00006400000a0069 */
[----:B01---5:R-:W-:Y:S01]  /*4090*/  ENDCOLLECTIVE ;  /* 0x000000000000791b */ /* 0x023fe20003800000 */
.L_x_2068:
[----:B------:R-:W-:Y:S02]  /*40a0*/  MOV R103, R93 ;  /* 0x0000005d00677202 */ /* 0x000fe40000000f00 */
[----:B------:R-:W-:-:S07]  /*40b0*/  MOV R10, R100 ;  /* 0x00000064000a7202 */ /* 0x000fce0000000f00 */
[----:B------:R-:W-:Y:S05]  /*40c0*/  WARPSYNC.COLLECTIVE R102, `(.L_x_2069) ;  /* 0x0000000066087348 */ /* 0x000fea0003c00000 */
[----:B------:R0:W1:Y:S02]  /*40d0*/  SHFL.DOWN P5, R100, R103, R104, R105 ;  /* 0x0800006867647389 */ /* 0x00006400000a0069 */
[----:B01----:R-:W-:Y:S01]  /*40e0*/  ENDCOLLECTIVE ;  /* 0x000000000000791b */ /* 0x003fe20003800000 */
.L_x_2069:
[----:B------:R-:W-:-:S05]  /*40f0*/  FADD.FTZ R10, R95, R10 ;  /* 0x0000000a5f0a7221 */ /* 0x000fca0000010000 */
[----:B------:R-:W-:Y:S01]  /*4100*/  MOV R103, R10 ;  /* 0x0000000a00677202 */ /* 0x000fe20000000f00 */
[----:B------:R-:W-:Y:S01]  /*4110*/  IMAD.MOV.U32 R104, RZ, RZ, 0x8 ;  /* 0x00000008ff687424 */ /* 0x000fe200078e00ff */
[----:B------:R-:W-:-:S07]  /*4120*/  MOV R24, R100 ;  /* 0x0000006400187202 */ /* 0x000fce0000000f00 */
[----:B------:R-:W-:Y:S05]  /*4130*/  WARPSYNC.COLLECTIVE R102, `(.L_x_2070) ;  /* 0x0000000066087348 */ /* 0x000fea0003c00000 */
[----:B------:R0:W1:Y:S02]  /*4140*/  SHFL.DOWN P5, R100, R103, R104, R105 ;  /* 0x0800006867647389 */ /* 0x00006400000a0069 */
[----:B01----:R-:W-:Y:S01]  /*4150*/  ENDCOLLECTIVE ;  /* 0x000000000000791b */ /* 0x003fe20003800000 */
.L_x_2070:
[----:B------:R-:W-:-:S05]  /*4160*/  FADD.FTZ R24, R93, R24 ;  /* 0x000000185d187221 */ /* 0x000fca0000010000 */
[----:B------:R-:W-:Y:S02]  /*4170*/  MOV R103, R24 ;  /* 0x0000001800677202 */ /* 0x000fe40000000f00 */
[----:B------:R-:W-:-:S07]  /*4180*/  MOV R97, R100 ;  /* 0x0000006400617202 */ /* 0x000fce0000000f00 */
[----:B------:R-:W-:Y:S05]  /*4190*/  WARPSYNC.COLLECTIVE R102, `(.L_x_2071) ;  /* 0x0000000066087348 */ /* 0x000fea0003c00000 */
[----:B------:R0:W1:Y:S02]  /*41a0*/  SHFL.DOWN P5, R100, R103, R104, R105 ;  /* 0x0800006867647389 */ /* 0x00006400000a0069 */
[----:B01----:R-:W-:Y:S01]  /*41b0*/  ENDCOLLECTIVE ;  /* 0x000000000000791b */ /* 0x003fe20003800000 */
.L_x_2071:
        /* <DEDUP_REMOVED lines=8> */
.L_x_2072:
[----:B------:R-:W-:Y:S01]  /*4240*/  FADD.FTZ R101, R24, R101 ;  /* 0x0000006518657221 */ /* 0x000fe20000010000 */
[----:B------:R-:W-:-:S04]  /*4250*/  MOV R24, R92 ;  /* 0x0000005c00187202 */ /* 0x000fc80000000f00 */
[----:B------:R-:W-:Y:S02]  /*4260*/  MOV R103, R101 ;  /* 0x0000006500677202 */ /* 0x000fe40000000f00 */
[----:B------:R-:W-:-:S07]  /*4270*/  MOV R94, R100 ;  /* 0x00000064005e7202 */ /* 0x000fce0000000f00 */
[----:B------:R-:W-:Y:S05]  /*4280*/  WARPSYNC.COLLECTIVE R102, `(.L_x_2073) ;  /* 0x0000000066087348 */ /* 0x000fea0003c00000 */
[----:B------:R0:W1:Y:S02]  /*4290*/  SHFL.DOWN P5, R100, R103, R104, R105 ;  /* 0x0800006867647389 */ /* 0x00006400000a0069 */
[----:B01----:R-:W-:Y:S01]  /*42a0*/  ENDCOLLECTIVE ;  /* 0x000000000000791b */ /* 0x003fe20003800000 */
.L_x_2073:
[----:B------:R-:W-:-:S05]  /*42b0*/  FADD.FTZ R94, R97, R94 ;  /* 0x0000005e615e7221 */ /* 0x000fca0000010000 */
[----:B------:R-:W-:Y:S01]  /*42c0*/  MOV R103, R94 ;  /* 0x0000005e00677202 */ /* 0x000fe20000000f00 */
[----:B------:R-:W-:Y:S01]  /*42d0*/  IMAD.MOV.U32 R104, RZ, RZ, 0x2 ;  /* 0x00000002ff687424 */ /* 0x000fe200078e00ff */
[----:B------:R-:W-:-:S07]  /*42e0*/  MOV R96, R100 ;  /* 0x0000006400607202 */ /* 0x000fce0000000f00 */
[----:B------:R-:W-:Y:S05]  /*42f0*/  WARPSYNC.COLLECTIVE R102, `(.L_x_2074) ;  /* 0x0000000066087348 */ /* 0x000fea0003c00000 */
[----:B------:R0:W1:Y:S02]  /*4300*/  SHFL.DOWN P5, R100, R103, R104, R105 ;  /* 0x0800006867647389 */ /* 0x00006400000a0069 */
[----:B01----:R-:W-:Y:S01]  /*4310*/  ENDCOLLECTIVE ;  /* 0x000000000000791b */ /* 0x003fe20003800000 */
.L_x_2074:
[----:B------:R-:W-:-:S05]  /*4320*/  FADD.FTZ R96, R101, R96 ;  /* 0x0000006065607221 */ /* 0x000fca0000010000 */
[----:B------:R-:W-:Y:S02]  /*4330*/  MOV R103, R96 ;  /* 0x0000006000677202 */ /* 0x000fe40000000f00 */
[----:B------:R-:W-:-:S07]  /*4340*/  MOV R93, R100 ;  /* 0x00000064005d7202 */ /* 0x000fce0000000f00 */
[----:B------:R-:W-:Y:S05]  /*4350*/  WARPSYNC.COLLECTIVE R102, `(.L_x_2075) ;  /* 0x0000000066087348 */ /* 0x000fea0003c00000 */
[----:B------:R0:W1:Y:S02]  /*4360*/  SHFL.DOWN P5, R100, R103, R104, R105 ;  /* 0x0800006867647389 */ /* 0x00006400000a0069 */
[----:B01----:R-:W-:Y:S01]  /*4370*/  ENDCOLLECTIVE ;  /* 0x000000000000791b */ /* 0x003fe20003800000 */
.L_x_2075:
[----:B------:R-:W-:Y:S01]  /*4380*/  FADD.FTZ R93, R94, R93 ;  /* 0x0000005d5e5d7221 */ /* 0x000fe20000010000 */
[----:B------:R-:W-:-:S04]  /*4390*/  HFMA2.MMA R104, -RZ, RZ, 0, 5.9604644775390625e-08 ;  /* 0x00000001ff687435 */ /* 0x000fc800000001ff */
[----:B------:R-:W-:Y:S02]  /*43a0*/  MOV R103, R93 ;  /* 0x0000005d00677202 */ /* 0x000fe40000000f00 */
[----:B------:R-:W-:-:S07]  /*43b0*/  MOV R95, R100 ;  /* 0x00000064005f7202 */ /* 0x000fce0000000f00 */
[----:B------:R-:W-:Y:S05]  /*43c0*/  WARPSYNC.COLLECTIVE R102, `(.L_x_2076) ;  /* 0x0000000066087348 */ /* 0x000fea0003c00000 */
[----:B------:R0:W1:Y:S02]  /*43d0*/  SHFL.DOWN P5, R100, R103, R104, R105 ;  /* 0x0800006867647389 */ /* 0x00006400000a0069 */
[----:B01----:R-:W-:Y:S01]  /*43e0*/  ENDCOLLECTIVE ;  /* 0x000000000000791b */ /* 0x003fe20003800000 */
.L_x_2076:
[----:B------:R-:W-:-:S05]  /*43f0*/  FADD.FTZ R95, R96, R95 ;  /* 0x0000005f605f7221 */ /* 0x000fca0000010000 */
[----:B------:R-:W-:Y:S02]  /*4400*/  MOV R103, R95 ;  /* 0x0000005f00677202 */ /* 0x000fe40000000f00 */
[----:B------:R-:W-:-:S07]  /*4410*/  MOV R98, R100 ;  /* 0x0000006400627202 */ /* 0x000fce0000000f00 */
[----:B------:R-:W-:Y:S05]  /*4420*/  WARPSYNC.COLLECTIVE R102, `(.L_x_2077) ;  /* 0x0000000066087348 */ /* 0x000fea0003c00000 */
[----:B------:R0:W1:Y:S02]  /*4430*/  SHFL.DOWN P5, R100, R103, R104, R105 ;  /* 0x0800006867647389 */ /* 0x00006400000a0069 */
[----:B01----:R-:W-:Y:S01]  /*4440*/  ENDCOLLECTIVE ;  /* 0x000000000000791b */ /* 0x003fe20003800000 */
.L_x_2077:
[----:B------:R-:W-:Y:S05]  /*4450*/  BRA `(.L_x_2078) ;  /* 0xffffffdc004c7947 */ /* 0x000fea000383ffff */
.L_x_2079:
        /* <DEDUP_REMOVED lines=10> */
.L_x_3938:


//--------------------- .text._ZN10layer_norm31ln_parallel_residual_bwd_kernelINS_13Kernel_traitsIf6__halfS2_S2_fjLj5120ELj1ELj1ELj8ELj8ENS_18Kernel_traits_baseILj5120EfS2_S2_S2_fjLj256EEEEELb0ELb1ELb0EEEvNS_9BwdParamsE --------------------------
	.section	.text._ZN10layer_norm31ln_parallel_residual_bwd_kernelINS_13Kernel_traitsIf6__halfS2_S2_fjLj5120ELj1ELj1ELj8ELj8ENS_18Kernel_traits_baseILj5120EfS2_S2_S2_fjLj256EEEEELb0ELb1ELb0EEEvNS_9BwdParamsE,"ax",@progbits
	.align	128
        .global         _ZN10layer_norm31ln_parallel_residual_bwd_kernelINS_13Kernel_traitsIf6__halfS2_S2_fjLj5120ELj1ELj1ELj8ELj8ENS_18Kernel_traits_baseILj5120EfS2_S2_S2_fjLj256EEEEELb0ELb1ELb0EEEvNS_9BwdParamsE
        .type           _ZN10layer_norm31ln_parallel_residual_bwd_kernelINS_13Kernel_traitsIf6__halfS2_S2_fjLj5120ELj1ELj1ELj8ELj8ENS_18Kernel_traits_baseILj5120EfS2_S2_S2_fjLj256EEEEELb0ELb1ELb0EEEvNS_9BwdParamsE,@function
        .size           _ZN10layer_norm31ln_parallel_residual_bwd_kernelINS_13Kernel_traitsIf6__halfS2_S2_fjLj5120ELj1ELj1ELj8ELj8ENS_18Kernel_traits_baseILj5120EfS2_S2_S2_fjLj256EEEEELb0ELb1ELb0EEEvNS_9BwdParamsE,(.L_x_3939 - _ZN10layer_norm31ln_parallel_residual_bwd_kernelINS_13Kernel_traitsIf6__halfS2_S2_fjLj5120ELj1ELj1ELj8ELj8ENS_18Kernel_traits_baseILj5120EfS2_S2_S2_fjLj256EEEEELb0ELb1ELb0EEEvNS_9BwdParamsE)
        .other          _ZN10layer_norm31ln_parallel_residual_bwd_kernelINS_13Kernel_traitsIf6__halfS2_S2_fjLj5120ELj1ELj1ELj8ELj8ENS_18Kernel_traits_baseILj5120EfS2_S2_S2_fjLj256EEEEELb0ELb1ELb0EEEvNS_9BwdParamsE,@"STO_CUDA_ENTRY STV_DEFAULT"
_ZN10layer_norm31ln_parallel_residual_bwd_kernelINS_13Kernel_traitsIf6__halfS2_S2_fjLj5120ELj1ELj1ELj8ELj8ENS_18Kernel_traits_baseILj5120EfS2_S2_S2_fjLj256EEEEELb0ELb1ELb0EEEvNS_9BwdParamsE:
.text._ZN10layer_norm31ln_parallel_residual_bwd_kernelINS_13Kernel_traitsIf6__halfS2_S2_fjLj5120ELj1ELj1ELj8ELj8ENS_18Kernel_traits_baseILj5120EfS2_S2_S2_fjLj256EEEEELb0ELb1ELb0EEEvNS_9BwdParamsE:
        /* <DEDUP_REMOVED lines=47> */
[C---:B--2---:R-:W-:Y:S01]  /*02f0*/  @P3 IMAD.WIDE.U32 R10, R3.reuse, 0x10, R10 ;  /* 0x00000010030a3825 */ /* 0x044fe200078e000a */
[----:B------:R-:W-:Y:S02]  /*0300*/  @P3 IADD3 R3, R3, 0x100, RZ ;  /* 0x0000010003033810 */ /* 0x000fe40007ffe0ff */
[----:B------:R-:W-:Y:S02]  /*0310*/  CS2R R30, SRZ ;  /* 0x00000000001e7805 */ /* 0x000fe4000001ff00 */
[----:B------:R-:W-:Y:S02]  /*0320*/  CS2R R24, SRZ ;  /* 0x0000000000187805 */ /* 0x000fe4000001ff00 */
[----:B------:R-:W-:Y:S01]  /*0330*/  CS2R R26, SRZ ;  /* 0x00000000001a7805 */ /* 0x000fe2000001ff00 */
[----:B------:R-:W5:Y:S01]  /*0340*/  @P3 LDG.E.128 R52, desc[UR4][R10.64] ;  /* 0x000000040a343981 */ /* 0x000f62000c1e1d00 */
[C---:B---3--:R-:W-:Y:S01]  /*0350*/  @P2 IMAD.WIDE.U32 R12, R3.reuse, 0x10, R12 ;  /* 0x00000010030c2825 */ /* 0x048fe200078e000c */
[----:B------:R-:W-:-:S02]  /*0360*/  @P2 IADD3 R3, R3, 0x100, RZ ;  /* 0x0000010003032810 */ /* 0x000fc40007ffe0ff */
        /* <DEDUP_REMOVED lines=16> */
[----:B------:R-:W-:Y:S01]  /*0470*/  HFMA2.MMA R64, -RZ, RZ, 0, 5.9604644775390625e-08 ;  /* 0x00000001ff407435 */ /* 0x000fe200000001ff */
[----:B------:R-:W-:Y:S01]  /*0480*/  UISETP.NE.AND UP0, UPT, UR6, URZ, UPT ;  /* 0x0000003f0600728c */ /* 0x000fe2000bf05270 */
[----:B------:R-:W-:-:S05]  /*0490*/  MOV R41, RZ ;  /* 0x000000ff00297202 */ /* 0x000fca0000000f00 */
[----:B------:R-:W-:-:S13]  /*04a0*/  PLOP3.LUT P1, PT, PT, PT, UP0, 0x80, 0x0 ;  /* 0x000000000000781c */ /* 0x000fda0003f2f008 */
.L_x_2111:
        /* <DEDUP_REMOVED lines=71> */
.L_x_2082:
[----:B------:R-:W-:Y:S05]  /*0920*/  BSYNC B0 ;  /* 0x0000000000007941 */ /* 0x000fea0003800000 */
.L_x_2081:
        /* <DEDUP_REMOVED lines=56> */
.L_x_2084:
[----:B------:R-:W-:Y:S05]  /*0cb0*/  BSYNC B0 ;  /* 0x0000000000007941 */ /* 0x000fea0003800000 */
.L_x_2083:
        /* <DEDUP_REMOVED lines=56> */
.L_x_2086:
[----:B------:R-:W-:Y:S05]  /*1040*/  BSYNC B0 ;  /* 0x0000000000007941 */ /* 0x000fea0003800000 */
.L_x_2085:
        /* <DEDUP_REMOVED lines=56> */
.L_x_2088:
[----:B------:R-:W-:Y:S05]  /*13d0*/  BSYNC B0 ;  /* 0x0000000000007941 */ /* 0x000fea0003800000 */
.L_x_2087:
        /* <DEDUP_REMOVED lines=56> */
.L_x_2090:
[----:B------:R-:W-:Y:S05]  /*1760*/  BSYNC B0 ;  /* 0x0000000000007941 */ /* 0x000fea0003800000 */
.L_x_2089:
        /* <DEDUP_REMOVED lines=25> */
.L_x_2122:
        /* <DEDUP_REMOVED lines=99> */
.L_x_2094:
        /* <DEDUP_REMOVED lines=14> */
.L_x_2095:
[----:B------:R-:W-:-:S07]  /*2010*/  IADD3 R98, R98, 0x100, RZ ;  /* 0x0000010062627810 */ /* 0x000fce0007ffe0ff */
.L_x_2093:
[----:B------:R-:W-:Y:S05]  /*2020*/  BSYNC B0 ;  /* 0x0000000000007941 */ /* 0x000fea0003800000 */
.L_x_2092:
        /* <DEDUP_REMOVED lines=61> */
.L_x_2098:
        /* <DEDUP_REMOVED lines=14> */
.L_x_2099:
[----:B------:R-:W-:-:S07]  /*24e0*/  IADD3 R98, R98, 0x100, RZ ;  /* 0x0000010062627810 */ /* 0x000fce0007ffe0ff */
.L_x_2097:
[----:B------:R-:W-:Y:S05]  /*24f0*/  BSYNC B0 ;  /* 0x0000000000007941 */ /* 0x000fea0003800000 */
.L_x_2096:
        /* <DEDUP_REMOVED lines=61> */
.L_x_2102:
        /* <DEDUP_REMOVED lines=14> */
.L_x_2103:
[----:B------:R-:W-:-:S07]  /*29b0*/  IADD3 R98, R98, 0x100, RZ ;  /* 0x0000010062627810 */ /* 0x000fce0007ffe0ff */
.L_x_2101:
[----:B------:R-:W-:Y:S05]  /*29c0*/  BSYNC B0 ;  /* 0x0000000000007941 */ /* 0x000fea0003800000 */
.L_x_2100:
        /* <DEDUP_REMOVED lines=61> */
.L_x_2106:
        /* <DEDUP_REMOVED lines=14> */
.L_x_2107:
[----:B------:R-:W-:-:S07]  /*2e80*/  IADD3 R98, R98, 0x100, RZ ;  /* 0x0000010062627810 */ /* 0x000fce0007ffe0ff */
.L_x_2105:
[----:B------:R-:W-:Y:S05]  /*2e90*/  BSYNC B0 ;  /* 0x0000000000007941 */ /* 0x000fea0003800000 */
.L_x_2104:
        /* <DEDUP_REMOVED lines=60> */
.L_x_2110:
        /* <DEDUP_REMOVED lines=16> */
.L_x_2109:
[----:B------:R-:W-:Y:S05]  /*3360*/  BSYNC B0 ;  /* 0x0000000000007941 */ /* 0x000fea0003800000 */
.L_x_2108:
[----:B------:R-:W-:Y:S02]  /*3370*/  IADD3 R93, R93, UR18, RZ ;  /* 0x000000125d5d7c10 */ /* 0x000fe4000fffe0ff */
[----:B0--3--:R-:W-:Y:S02]  /*3380*/  SEL R64, RZ, 0x1, P0 ;  /* 0x00000001ff407807 */ /* 0x009fe40000000000 */
[----:B------:R-:W-:-:S13]  /*3390*/  ISETP.GE.AND P0, PT, R93, UR19, PT ;  /* 0x000000135d007c0c */ /* 0x000fda000bf06270 */
[----:B------:R-:W-:Y:S05]  /*33a0*/  @!P0 BRA `(.L_x_2111) ;  /* 0xffffffd000408947 */ /* 0x000fea000383ffff */
.L_x_2080:
        /* <DEDUP_REMOVED lines=22> */
[----:B------:R-:W-:Y:S01]  /*3510*/  @P4 IADD3 R61, R61, 0x100, RZ ;  /* 0x000001003d3d4810 */ /* 0x000fe20007ffe0ff */
[----:B------:R3:W-:Y:S01]  /*3520*/  @P4 STG.E.128 desc[UR4][R48.64], R16 ;  /* 0x0000001030004986 */ /* 0x0007e2000c101d04 */
[----:B------:R-:W0:Y:S03]  /*3530*/  @P2 LDC.64 R58, c[0x0][0x2d8] ;  /* 0x0000b600ff3a2b82 */ /* 0x000e260000000a00 */
[C---:B--2---:R-:W-:Y:S01]  /*3540*/  @P3 IMAD.WIDE.U32 R52, R61.reuse, 0x10, R52 ;  /* 0x000000103d343825 */ /* 0x044fe200078e0034 */
[----:B------:R3:W-:Y:S03]  /*3550*/  @P4 STG.E.128 desc[UR4][R50.64], R36 ;  /* 0x0000002432004986 */ /* 0x0007e6000c101d04 */
        /* <DEDUP_REMOVED lines=17> */
.L_x_2091:
[----:B------:R-:W-:Y:S01]  /*3670*/  HFMA2.MMA R76, -RZ, RZ, 0, 9.5367431640625e-07 ;  /* 0x00000010ff4c7435 */ /* 0x000fe200000001ff */
[----:B------:R-:W-:Y:S02]  /*3680*/  MOV R77, R67 ;  /* 0x00000043004d7202 */ /* 0x000fe40000000f00 */
[----:B------:R-:W-:Y:S02]  /*3690*/  MOV R79, 0x1f ;  /* 0x0000001f004f7802 */ /* 0x000fe40000000f00 */
[----:B------:R-:W-:-:S07]  /*36a0*/  MOV R74, 0xffffffff ;  /* 0xffffffff004a7802 */ /* 0x000fce0000000f00 */
[----:B-----5:R-:W-:Y:S05]  /*36b0*/  WARPSYNC.COLLECTIVE R74, `(.L_x_2112) ;  /* 0x000000004a087348 */ /* 0x020fea0003c00000 */
[----:B------:R0:W1:Y:S02]  /*36c0*/  SHFL.DOWN P5, R75, R77, R76, R79 ;  /* 0x0800004c4d4b7389 */ /* 0x00006400000a004f */
[----:B01---5:R-:W-:Y:S01]  /*36d0*/  ENDCOLLECTIVE ;  /* 0x000000000000791b */ /* 0x023fe20003800000 */
.L_x_2112:
[----:B------:R-:W-:Y:S02]  /*36e0*/  MOV R77, R66 ;  /* 0x00000042004d7202 */ /* 0x000fe40000000f00 */
[----:B------:R-:W-:-:S07]  /*36f0*/  MOV R68, R75 ;  /* 0x0000004b00447202 */ /* 0x000fce0000000f00 */
[----:B------:R-:W-:Y:S05]  /*3700*/  WARPSYNC.COLLECTIVE R74, `(.L_x_2113) ;  /* 0x000000004a087348 */ /* 0x000fea0003c00000 */
[----:B------:R0:W1:Y:S02]  /*3710*/  SHFL.DOWN P5, R75, R77, R76, R79 ;  /* 0x0800004c4d4b7389 */ /* 0x00006400000a004f */
[----:B01----:R-:W-:Y:S01]  /*3720*/  ENDCOLLECTIVE ;  /* 0x000000000000791b */ /* 0x003fe20003800000 */
.L_x_2113:
[----:B------:R-:W-:Y:S01]  /*3730*/  FADD.FTZ R68, R68, R67 ;  /* 0x0000004344447221 */ /* 0x000fe20000010000 */
[----:B------:R-:W-:-:S04]  /*3740*/  HFMA2.MMA R76, -RZ, RZ, 0, 4.76837158203125e-07 ;  /* 0x00000008ff4c7435 */ /* 0x000fc800000001ff */
[----:B------:R-:W-:Y:S02]  /*3750*/  MOV R77, R68 ;  /* 0x00000044004d7202 */ /* 0x000fe40000000f00 */
[----:B------:R-:W-:-:S07]  /*3760*/  MOV R69, R75 ;  /* 0x0000004b00457202 */ /* 0x000fce0000000f00 */
[----:B------:R-:W-:Y:S05]  /*3770*/  WARPSYNC.COLLECTIVE R74, `(.L_x_2114) ;  /* 0x000000004a087348 */ /* 0x000fea0003c00000 */
[----:B------:R0:W1:Y:S02]  /*3780*/  SHFL.DOWN P5, R75, R77, R76, R79 ;  /* 0x0800004c4d4b7389 */ /* 0x00006400000a004f */
[----:B01----:R-:W-:Y:S01]  /*3790*/  ENDCOLLECTIVE ;  /* 0x000000000000791b */ /* 0x003fe20003800000 */
.L_x_2114:
[----:B------:R-:W-:-:S05]  /*37a0*/  FADD.FTZ R69, R69, R66 ;  /* 0x0000004245457221 */ /* 0x000fca0000010000 */
[----:B------:R-:W-:Y:S02]  /*37b0*/  MOV R77, R69 ;  /* 0x00000045004d7202 */ /* 0x000fe40000000f00 */
[----:B------:R-:W-:-:S07]  /*37c0*/  MOV R71, R75 ;  /* 0x0000004b00477202 */ /* 0x000fce0000000f00 */
[----:B------:R-:W-:Y:S05]  /*37d0*/  WARPSYNC.COLLECTIVE R74, `(.L_x_2115) ;  /* 0x000000004a087348 */ /* 0x000fea0003c00000 */
[----:B------:R0:W1:Y:S02]  /*37e0*/  SHFL.DOWN P5, R75, R77, R76, R79 ;  /* 0x0800004c4d4b7389 */ /* 0x00006400000a004f */
[----:B01----:R-:W-:Y:S01]  /*37f0*/  ENDCOLLECTIVE ;  /* 0x000000000000791b */ /* 0x003fe20003800000 */
.L_x_2115:
[----:B------:R-:W-:Y:S01]  /*3800*/  FADD.FTZ R71, R68, R71 ;  /* 0x0000004744477221 */ /* 0x000fe20000010000 */
[----:B------:R-:W-:-:S04]  /*3810*/  HFMA2.MMA R76, -RZ, RZ, 0, 2.384185791015625e-07 ;  /* 0x00000004ff4c7435 */ /* 0x000fc800000001ff */
[----:B------:R-:W-:Y:S02]  /*3820*/  MOV R77, R71 ;  /* 0x00000047004d7202 */ /* 0x000fe40000000f00 */
[----:B------:R-:W-:-:S07]  /*3830*/  MOV R70, R75 ;  /* 0x0000004b00467202 */ /* 0x000fce0000000f00 */
[----:B------:R-:W-:Y:S05]  /*3840*/  WARPSYNC.COLLECTIVE R74, `(.L_x_2116) ;  /* 0x000000004a087348 */ /* 0x000fea0003c00000 */
[----:B------:R0:W1:Y:S02]  /*3850*/  SHFL.DOWN P5, R75, R77, R76, R79 ;  /* 0x0800004c4d4b7389 */ /* 0x00006400000a004f */
[----:B01----:R-:W-:Y:S01]  /*3860*/  ENDCOLLECTIVE ;  /* 0x000000000000791b */ /* 0x003fe20003800000 */
.L_x_2116:
[----:B------:R-:W-:-:S05]  /*3870*/  FADD.FTZ R70, R69, R70 ;  /* 0x0000004645467221 */ /* 0x000fca0000010000 */
[----:B------:R-:W-:Y:S02]  /*3880*/  MOV R77, R70 ;  /* 0x00000046004d7202 */ /* 0x000fe40000000f00 */
[----:B------:R-:W-:-:S07]  /*3890*/  MOV R72, R75 ;  /* 0x0000004b00487202 */ /* 0x000fce0000000f00 */
[----:B------:R-:W-:Y:S05]  /*38a0*/  WARPSYNC.COLLECTIVE R74, `(.L_x_2117) ;  /* 0x000000004a087348 */ /* 0x000fea0003c00000 */
[----:B------:R0:W1:Y:S02]  /*38b0*/  SHFL.DOWN P5, R75, R77, R76, R79 ;  /* 0x0800004c4d4b7389 */ /* 0x00006400000a004f */
[----:B01----:R-:W-:Y:S01]  /*38c0*/  ENDCOLLECTIVE ;  /* 0x000000000000791b */ /* 0x003fe20003800000 */
.L_x_2117:
[----:B------:R-:W-:Y:S01]  /*38d0*/  FADD.FTZ R72, R71, R72 ;  /* 0x0000004847487221 */ /* 0x000fe20000010000 */
[----:B------:R-:W-:-:S04]  /*38e0*/  HFMA2.MMA R76, -RZ, RZ, 0, 1.1920928955078125e-07 ;  /* 0x00000002ff4c7435 */ /* 0x000fc800000001ff */
[----:B------:R-:W-:Y:S02]  /*38f0*/  MOV R77, R72 ;  /* 0x00000048004d7202 */ /* 0x000fe40000000f00 */
[----:B------:R-:W-:-:S07]  /*3900*/  MOV R73, R75 ;  /* 0x0000004b00497202 */ /* 0x000fce0000000f00 */
[----:B------:R-:W-:Y:S05]  /*3910*/  WARPSYNC.COLLECTIVE R74, `(.L_x_2118) ;  /* 0x000000004a087348 */ /* 0x000fea0003c00000 */
[----:B------:R0:W1:Y:S02]  /*3920*/  SHFL.DOWN P5, R75, R77, R76, R79 ;  /* 0x0800004c4d4b7389 */ /* 0x00006400000a004f */
[----:B01----:R-:W-:Y:S01]  /*3930*/  ENDCOLLECTIVE ;  /* 0x000000000000791b */ /* 0x003fe20003800000 */
.L_x_2118:
[----:B------:R-:W-:-:S05]  /*3940*/  FADD.FTZ R73, R70, R73 ;  /* 0x0000004946497221 */ /* 0x000fca0000010000 */
[----:B------:R-:W-:Y:S02]  /*3950*/  MOV R77, R73 ;  /* 0x00000049004d7202 */ /* 0x000fe40000000f00 */
[----:B------:R-:W-:-:S07]  /*3960*/  MOV R67, R75 ;  /* 0x0000004b00437202 */ /* 0x000fce0000000f00 */
[----:B------:R-:W-:Y:S05]  /*3970*/  WARPSYNC.COLLECTIVE R74, `(.L_x_2119) ;  /* 0x000000004a087348 */ /* 0x000fea0003c00000 */
[----:B------:R0:W1:Y:S02]  /*3980*/  SHFL.DOWN P5, R75, R77, R76, R79 ;  /* 0x0800004c4d4b7389 */ /* 0x00006400000a004f */
[----:B01----:R-:W-:Y:S01]  /*3990*/  ENDCOLLECTIVE ;  /* 0x000000000000791b */ /* 0x003fe20003800000 */
.L_x_2119:
[----:B------:R-:W-:Y:S01]  /*39a0*/  FADD.FTZ R67, R72, R67 ;  /* 0x0000004348437221 */ /* 0x000fe20000010000 */
[----:B------:R-:W-:-:S04]  /*39b0*/  HFMA2.MMA R76, -RZ, RZ, 0, 5.9604644775390625e-08 ;  /* 0x00000001ff4c7435 */ /* 0x000fc800000001ff */
[----:B------:R-:W-:Y:S02]  /*39c0*/  MOV R77, R67 ;  /* 0x00000043004d7202 */ /* 0x000fe40000000f00 */
[----:B------:R-:W-:-:S07]  /*39d0*/  MOV R66, R75 ;  /* 0x0000004b00427202 */ /* 0x000fce0000000f00 */
[----:B------:R-:W-:Y:S05]  /*39e0*/  WARPSYNC.COLLECTIVE R74, `(.L_x_2120) ;  /* 0x000000004a087348 */ /* 0x000fea0003c00000 */
[----:B------:R0:W1:Y:S02]  /*39f0*/  SHFL.DOWN P5, R75, R77, R76, R79 ;  /* 0x0800004c4d4b7389 */ /* 0x00006400000a004f */
[----:B01----:R-:W-:Y:S01]  /*3a00*/  ENDCOLLECTIVE ;  /* 0x000000000000791b */ /* 0x003fe20003800000 */
.L_x_2120:
[----:B------:R-:W-:-:S05]  /*3a10*/  FADD.FTZ R66, R73, R66 ;  /* 0x0000004249427221 */ /* 0x000fca0000010000 */
[----:B------:R-:W-:Y:S02]  /*3a20*/  MOV R77, R66 ;  /* 0x00000042004d7202 */ /* 0x000fe40000000f00 */
[----:B------:R-:W-:-:S07]  /*3a30*/  MOV R68, R75 ;  /* 0x0000004b00447202 */ /* 0x000fce0000000f00 */
[----:B------:R-:W-:Y:S05]  /*3a40*/  WARPSYNC.COLLECTIVE R74, `(.L_x_2121) ;  /* 0x000000004a087348 */ /* 0x000fea0003c00000 */
[----:B------:R0:W1:Y:S02]  /*3a50*/  SHFL.DOWN P5, R75, R77, R76, R79 ;  /* 0x0800004c4d4b7389 */ /* 0x00006400000a004f */
[----:B01----:R-:W-:Y:S01]  /*3a60*/  ENDCOLLECTIVE ;  /* 0x000000000000791b */ /* 0x003fe20003800000 */
.L_x_2121:
[----:B------:R-:W-:Y:S01]  /*3a70*/  MOV R69, R75 ;  /* 0x0000004b00457202 */ /* 0x000fe20000000f00 */
[----:B------:R-:W-:Y:S06]  /*3a80*/  BRA `(.L_x_2122) ;  /* 0xffffffdc009c7947 */ /* 0x000fec000383ffff */
.L_x_2123:
        /* <DEDUP_REMOVED lines=15> */
.L_x_3939:


//--------------------- .text._ZN10layer_norm31ln_parallel_residual_bwd_kernelINS_13Kernel_traitsIf6__halfS2_S2_fjLj5120ELj1ELj1ELj8ELj8ENS_18Kernel_traits_baseILj5120EfS2_S2_S2_fjLj256EEEEELb0ELb1ELb1EEEvNS_9BwdParamsE --------------------------
	.section	.text._ZN10layer_norm31ln_parallel_residual_bwd_kernelINS_13Kernel_traitsIf6__halfS2_S2_fjLj5120ELj1ELj1ELj8ELj8ENS_18Kernel_traits_baseILj5120EfS2_S2_S2_fjLj256EEEEELb0ELb1ELb1EEEvNS_9BwdParamsE,"ax",@progbits
	.align	128
        .global         _ZN10layer_norm31ln_parallel_residual_bwd_kernelINS_13Kernel_traitsIf6__halfS2_S2_fjLj5120ELj1ELj1ELj8ELj8ENS_18Kernel_traits_baseILj5120EfS2_S2_S2_fjLj256EEEEELb0ELb1ELb1EEEvNS_9BwdParamsE
        .type           _ZN10layer_norm31ln_parallel_residual_bwd_kernelINS_13Kernel_traitsIf6__halfS2_S2_fjLj5120ELj1ELj1ELj8ELj8ENS_18Kernel_traits_baseILj5120EfS2_S2_S2_fjLj256EEEEELb0ELb1ELb1EEEvNS_9BwdParamsE,@function
        .size           _ZN10layer_norm31ln_parallel_residual_bwd_kernelINS_13Kernel_traitsIf6__halfS2_S2_fjLj5120ELj1ELj1ELj8ELj8ENS_18Kernel_traits_baseILj5120EfS2_S2_S2_fjLj256EEEEELb0ELb1ELb1EEEvNS_9BwdParamsE,(.L_x_3940 - _ZN10layer_norm31ln_parallel_residual_bwd_kernelINS_13Kernel_traitsIf6__halfS2_S2_fjLj5120ELj1ELj1ELj8ELj8ENS_18Kernel_traits_baseILj5120EfS2_S2_S2_fjLj256EEEEELb0ELb1ELb1EEEvNS_9BwdParamsE)
        .other          _ZN10layer_norm31ln_parallel_residual_bwd_kernelINS_13Kernel_traitsIf6__halfS2_S2_fjLj5120ELj1ELj1ELj8ELj8ENS_18Kernel_traits_baseILj5120EfS2_S2_S2_fjLj256EEEEELb0ELb1ELb1EEEvNS_9BwdParamsE,@"STO_CUDA_ENTRY STV_DEFAULT"
_ZN10layer_norm31ln_parallel_residual_bwd_kernelINS_13Kernel_traitsIf6__halfS2_S2_fjLj5120ELj1ELj1ELj8ELj8ENS_18Kernel_traits_baseILj5120EfS2_S2_S2_fjLj256EEEEELb0ELb1ELb1EEEvNS_9BwdParamsE:
.text._ZN10layer_norm31ln_parallel_residual_bwd_kernelINS_13Kernel_traitsIf6__halfS2_S2_fjLj5120ELj1ELj1ELj8ELj8ENS_18Kernel_traits_baseILj5120EfS2_S2_S2_fjLj256EEEEELb0ELb1ELb1EEEvNS_9BwdParamsE:
        /* <DEDUP_REMOVED lines=35> */
.L_x_2124:
        /* <DEDUP_REMOVED lines=38> */
.L_x_2138:
[----:B-123--:R-:W0:Y:S01]  /*0490*/  LDC.64 R104, c[0x0][0x2b8] ;  /* 0x0000ae00ff687b82 */ /* 0x00ee220000000a00 */
[----:B------:R-:W-:-:S05]  /*04a0*/  IMAD R0, R49, UR8, RZ ;  /* 0x0000000831007c24 */ /* 0x000fca000f8e02ff */
[----:B------:R-:W-:Y:S02]  /*04b0*/  SHF.R.S32.HI R25, RZ, 0x1f, R0 ;  /* 0x0000001fff197819 */ /* 0x000fe40000011400 */
[----:B------:R-:W1:Y:S02]  /*04c0*/  LDC.64 R108, c[0x0][0x238] ;  /* 0x00008e00ff6c7b82 */ /* 0x000e640000000a00 */
[----:B------:R-:W-:-:S04]  /*04d0*/  LEA.HI R25, R25, R0, RZ, 0x2 ;  /* 0x0000000019197211 */ /* 0x000fc800078f10ff */
[----:B------:R-:W-:Y:S02]  /*04e0*/  LEA.HI.SX32 R103, R25, R90, 0x1e ;  /* 0x0000005a19677211 */ /* 0x000fe400078ff2ff */
[----:B----4-:R-:W2:Y:S02]  /*04f0*/  LDC.64 R106, c[0x0][0x250] ;  /* 0x00009400ff6a7b82 */ /* 0x010ea40000000a00 */
[C---:B------:R-:W-:Y:S02]  /*0500*/  IADD3 R102, R103.reuse, 0x100, RZ ;  /* 0x0000010067667810 */ /* 0x040fe40007ffe0ff */
[C---:B------:R-:W-:Y:S02]  /*0510*/  IADD3 R101, R103.reuse, 0x200, RZ ;  /* 0x0000020067657810 */ /* 0x040fe40007ffe0ff */
        /* <DEDUP_REMOVED lines=42> */
[----:B------:R-:W-:Y:S01]  /*07c0*/  UMOV UR4, 0xffffffff ;  /* 0xffffffff00047882 */ /* 0x000fe20000000000 */
[----:B------:R-:W-:-:S02]  /*07d0*/  IADD3 R49, R49, UR10, RZ ;  /* 0x0000000a31317c10 */ /* 0x000fc4000fffe0ff */
[----:B------:R-:W-:Y:S02]  /*07e0*/  LOP3.LUT P1, RZ, R48, 0x1f, RZ, 0xc0, !PT ;  /* 0x0000001f30ff7812 */ /* 0x000fe4000782c0ff */
[----:B------:R-:W-:Y:S02]  /*07f0*/  ISETP.GE.AND P4, PT, R49, UR11, PT ;  /* 0x0000000b31007c0c */ /* 0x000fe4000bf86270 */
[--C-:B----4-:R-:W-:Y:S02]  /*0800*/  SHF.R.U64 R135, R112, 0x10, R113.reuse ;  /* 0x0000001070877819 */ /* 0x110fe40000001271 */
[----:B-1----:R-:W-:Y:S02]  /*0810*/  MOV R105, R113 ;  /* 0x0000007100697202 */ /* 0x002fe40000000f00 */
[----:B------:R-:W-:Y:S02]  /*0820*/  SHF.R.U32.HI R134, RZ, 0x10, R113 ;  /* 0x00000010ff867819 */ /* 0x000fe40000011671 */
[----:B------:R-:W-:-:S02]  /*0830*/  MOV R25, R112 ;  /* 0x0000007000197202 */ /* 0x000fc40000000f00 */
[----:B0-----:R-:W-:Y:S02]  /*0840*/  MOV R36, R116 ;  /* 0x0000007400247202 */ /* 0x001fe40000000f00 */
[----:B------:R-:W-:Y:S02]  /*0850*/  SHF.R.U64 R128, R116, 0x10, R117 ;  /* 0x0000001074807819 */ /* 0x000fe40000001275 */
[----:B------:R-:W-:Y:S02]  /*0860*/  MOV R112, R114 ;  /* 0x0000007200707202 */ /* 0x000fe40000000f00 */
[----:B------:R-:W-:Y:S02]  /*0870*/  SHF.R.U64 R132, R114, 0x10, R115 ;  /* 0x0000001072847819 */ /* 0x000fe40000001273 */
[----:B--2---:R-:W-:Y:S02]  /*0880*/  MOV R38, R115 ;  /* 0x0000007300267202 */ /* 0x004fe40000000f00 */
[----:B---3--:R-:W-:-:S02]  /*0890*/  SHF.R.U64 R127, R34, 0x10, R35 ;  /* 0x00000010227f7819 */ /* 0x008fc40000001223 */
[----:B------:R-:W-:Y:S02]  /*08a0*/  SHF.R.U32.HI R113, RZ, 0x10, R35 ;  /* 0x00000010ff717819 */ /* 0x000fe40000011623 */
[----:B------:R-:W-:Y:S01]  /*08b0*/  SHF.R.U64 R111, R26, 0x10, R27 ;  /* 0x000000101a6f7819 */ /* 0x000fe2000000121b */
[----:B------:R-:W-:Y:S01]  /*08c0*/  HADD2.F32 R108, -RZ, R26.H0_H0 ;  /* 0x2000001aff6c7230 */ /* 0x000fe20000004100 */
[----:B------:R-:W-:Y:S01]  /*08d0*/  SHF.R.U32.HI R130, RZ, 0x10, R115 ;  /* 0x00000010ff827819 */ /* 0x000fe20000011673 */
[----:B------:R-:W-:Y:S01]  /*08e0*/  HADD2.F32 R26, -RZ, R113.H0_H0 ;  /* 0x20000071ff1a7230 */ /* 0x000fe20000004100 */
[----:B------:R-:W-:Y:S01]  /*08f0*/  FSEL R149, R0, RZ, !P3 ;  /* 0x000000ff00957208 */ /* 0x000fe20005800000 */
[----:B------:R-:W-:Y:S01]  /*0900*/  HADD2.F32 R0, -RZ, R127.H0_H0 ;  /* 0x2000007fff007230 */ /* 0x000fe20000004100 */
[----:B------:R-:W-:Y:S02]  /*0910*/  SHF.R.U64 R124, R118, 0x10, R119 ;  /* 0x00000010767c7819 */ /* 0x000fe40000001277 */
[----:B------:R-:W-:-:S02]  /*0920*/  MOV R116, R119 ;  /* 0x0000007700747202 */ /* 0x000fc40000000f00 */
[----:B------:R-:W-:Y:S01]  /*0930*/  SHF.R.U32.HI R122, RZ, 0x10, R119 ;  /* 0x00000010ff7a7819 */ /* 0x000fe20000011677 */
[----:B------:R-:W-:Y:S01]  /*0940*/  HADD2.F32 R34, -RZ, R34.H0_H0 ;  /* 0x20000022ff227230 */ /* 0x000fe20000004100 */
[----:B------:R-:W-:Y:S02]  /*0950*/  MOV R39, R117 ;  /* 0x0000007500277202 */ /* 0x000fe40000000f00 */
[----:B------:R-:W-:Y:S02]  /*0960*/  SHF.R.U32.HI R126, RZ, 0x10, R117 ;  /* 0x00000010ff7e7819 */ /* 0x000fe40000011675 */
[----:B------:R-:W-:Y:S01]  /*0970*/  MOV R114, R118 ;  /* 0x0000007600727202 */ /* 0x000fe20000000f00 */
[----:B------:R-:W-:Y:S01]  /*0980*/  HADD2.F32 R106, -RZ, R28.H0_H0 ;  /* 0x2000001cff6a7230 */ /* 0x000fe20000004100 */
[--C-:B------:R-:W-:Y:S01]  /*0990*/  SHF.R.U64 R115, R32, 0x10, R33.reuse ;  /* 0x0000001020737819 */ /* 0x100fe20000001221 */
[----:B------:R-:W-:Y:S01]  /*09a0*/  HADD2.F32 R32, -RZ, R32.H0_H0 ;  /* 0x20000020ff207230 */ /* 0x000fe20000004100 */
[----:B------:R-:W-:-:S02]  /*09b0*/  SHF.R.U32.HI R119, RZ, 0x10, R33 ;  /* 0x00000010ff777819 */ /* 0x000fc40000011621 */
[----:B------:R-:W-:Y:S01]  /*09c0*/  SHF.R.U64 R125, R30, 0x10, R31 ;  /* 0x000000101e7d7819 */ /* 0x000fe2000000121f */
[----:B------:R-:W-:Y:S01]  /*09d0*/  HADD2.F32 R30, -RZ, R30.H0_H0 ;  /* 0x2000001eff1e7230 */ /* 0x000fe20000004100 */
[----:B------:R-:W-:Y:S01]  /*09e0*/  MOV R117, R120 ;  /* 0x0000007800757202 */ /* 0x000fe20000000f00 */
[----:B------:R-:W-:Y:S01]  /*09f0*/  HADD2.F32 R107, -RZ, R29.H0_H0 ;  /* 0x2000001dff6b7230 */ /* 0x000fe20000004100 */
[--C-:B------:R-:W-:Y:S02]  /*0a00*/  SHF.R.U64 R140, R120, 0x10, R121.reuse ;  /* 0x00000010788c7819 */ /* 0x100fe40000001279 */
[----:B------:R-:W-:Y:S02]  /*0a10*/  MOV R118, R121 ;  /* 0x0000007900767202 */ /* 0x000fe40000000f00 */
[----:B------:R-:W-:Y:S01]  /*0a20*/  SHF.R.U32.HI R144, RZ, 0x10, R121 ;  /* 0x00000010ff907819 */ /* 0x000fe20000011679 */
[----:B------:R-:W-:Y:S01]  /*0a30*/  HADD2.F32 R37, -RZ, R31.H0_H0 ;  /* 0x2000001fff257230 */ /* 0x000fe20000004100 */
[----:B------:R-:W-:-:S02]  /*0a40*/  SHF.R.U32.HI R123, RZ, 0x10, R31 ;  /* 0x00000010ff7b7819 */ /* 0x000fc4000001161f */
[--C-:B------:R-:W-:Y:S02]  /*0a50*/  SHF.R.U64 R121, R28, 0x10, R29.reuse ;  /* 0x000000101c797819 */ /* 0x100fe4000000121d */
[----:B------:R-:W-:Y:S01]  /*0a60*/  SHF.R.U32.HI R120, RZ, 0x10, R29 ;  /* 0x00000010ff787819 */ /* 0x000fe2000001161d */
[----:B------:R-:W-:Y:S01]  /*0a70*/  HADD2.F32 R33, -RZ, R33.H0_H0 ;  /* 0x20000021ff217230 */ /* 0x000fe20000004100 */
[----:B------:R-:W-:Y:S01]  /*0a80*/  SHF.R.U32.HI R110, RZ, 0x10, R27 ;  /* 0x00000010ff6e7819 */ /* 0x000fe2000001161b */
[C---:B------:R-:W-:Y:S01]  /*0a90*/  FADD.FTZ R29, -R149.reuse, R0 ;  /* 0x00000000951d7221 */ /* 0x040fe20000010100 */
[C---:B------:R-:W-:Y:S01]  /*0aa0*/  FADD.FTZ R31, -R149.reuse, R26 ;  /* 0x0000001a951f7221 */ /* 0x040fe20000010100 */
[----:B------:R-:W-:Y:S02]  /*0ab0*/  HADD2.F32 R109, -RZ, R27.H0_H0 ;  /* 0x2000001bff6d7230 */ /* 0x000fe40000004100 */
[----:B------:R-:W-:Y:S01]  /*0ac0*/  FADD.FTZ R129, -R149, R106 ;  /* 0x0000006a95817221 */ /* 0x000fe20000010100 */
[----:B------:R-:W-:-:S02]  /*0ad0*/  HADD2.F32 R0, -RZ, R115.H0_H0 ;  /* 0x20000073ff007230 */ /* 0x000fc40000004100 */
[C---:B------:R-:W-:Y:S01]  /*0ae0*/  FADD.FTZ R27, -R149.reuse, R34 ;  /* 0x00000022951b7221 */ /* 0x040fe20000010100 */
[----:B------:R-:W-:Y:S02]  /*0af0*/  HADD2.F32 R26, -RZ, R119.H0_H0 ;  /* 0x20000077ff1a7230 */ /* 0x000fe40000004100 */
[C---:B------:R-:W-:Y:S01]  /*0b00*/  FADD.FTZ R113, -R149.reuse, R32 ;  /* 0x0000002095717221 */ /* 0x040fe20000010100 */
[----:B------:R-:W-:Y:S02]  /*0b10*/  HADD2.F32 R35, -RZ, R35.H0_H0 ;  /* 0x20000023ff237230 */ /* 0x000fe40000004100 */
[C---:B------:R-:W-:Y:S01]  /*0b20*/  FADD.FTZ R119, -R149.reuse, R30 ;  /* 0x0000001e95777221 */ /* 0x040fe20000010100 */
[----:B------:R-:W-:Y:S02]  /*0b30*/  HADD2.F32 R106, -RZ, R111.H0_H0 ;  /* 0x2000006fff6a7230 */ /* 0x000fe40000004100 */
[----:B------:R-:W-:Y:S01]  /*0b40*/  FADD.FTZ R133, -R149, R107 ;  /* 0x0000006b95857221 */ /* 0x000fe20000010100 */
[----:B------:R-:W-:-:S02]  /*0b50*/  HADD2.F32 R28, -RZ, R125.H0_H0 ;  /* 0x2000007dff1c7230 */ /* 0x000fc40000004100 */
[----:B------:R-:W-:Y:S02]  /*0b60*/  HADD2.F32 R30, -RZ, R123.H0_H0 ;  /* 0x2000007bff1e7230 */ /* 0x000fe40000004100 */
[----:B------:R-:W-:Y:S02]  /*0b70*/  HADD2.F32 R32, -RZ, R121.H0_H0 ;  /* 0x20000079ff207230 */ /* 0x000fe40000004100 */
[----:B------:R-:W-:Y:S02]  /*0b80*/  HADD2.F32 R34, -RZ, R120.H0_H0 ;  /* 0x20000078ff227230 */ /* 0x000fe40000004100 */
[C---:B------:R-:W-:Y:S01]  /*0b90*/  FADD.FTZ R115, -R149.reuse, R33 ;  /* 0x0000002195737221 */ /* 0x040fe20000010100 */
[----:B------:R-:W-:Y:S02]  /*0ba0*/  HADD2.F32 R107, -RZ, R110.H0_H0 ;  /* 0x2000006eff6b7230 */ /* 0x000fe40000004100 */
[----:B------:R-:W-:Y:S01]  /*0bb0*/  FADD.FTZ R33, -R149, R0 ;  /* 0x0000000095217221 */ /* 0x000fe20000010100 */
[----:B------:R-:W-:-:S02]  /*0bc0*/  HADD2.F32 R25, -RZ, R25.H0_H0 ;  /* 0x20000019ff197230 */ /* 0x000fc40000004100 */
[C---:B------:R-:W-:Y:S01]  /*0bd0*/  FADD.FTZ R35, -R149.reuse, R35 ;  /* 0x0000002395237221 */ /* 0x040fe20000010100 */
        /* <DEDUP_REMOVED lines=9> */
[----:B------:R-:W-:Y:S01]  /*0c70*/  FADD.FTZ R137, -R149, R34 ;  /* 0x0000002295897221 */ /* 0x000fe20000010100 */
[----:B------:R-:W-:-:S02]  /*0c80*/  HADD2.F32 R106, -RZ, R135.H0_H0 ;  /* 0x20000087ff6a7230 */ /* 0x000fc40000004100 */
[----:B------:R-:W-:Y:S01]  /*0c90*/  FADD.FTZ R149, -R149, R107 ;  /* 0x0000006b95957221 */ /* 0x000fe20000010100 */
[----:B------:R-:W-:Y:S02]  /*0ca0*/  HADD2.F32 R27, -RZ, R105.H0_H0 ;  /* 0x20000069ff1b7230 */ /* 0x000fe40000004100 */
[----:B------:R-:W-:Y:S01]  /*0cb0*/  FMUL.FTZ R105, R104, R29 ;  /* 0x0000001d68697220 */ /* 0x000fe20000410000 */
[----:B------:R-:W-:Y:S02]  /*0cc0*/  HADD2.F32 R26, -RZ, R134.H0_H0 ;  /* 0x20000086ff1a7230 */ /* 0x000fe40000004100 */
        /* <DEDUP_REMOVED lines=16> */
[----:B------:R-:W-:-:S02]  /*0dd0*/  HADD2.F32 R27, -RZ, R112.H0_H0 ;  /* 0x20000070ff1b7230 */ /* 0x000fc40000004100 */
[C---:B------:R-:W-:Y:S01]  /*0de0*/  FMUL.FTZ R112, R104.reuse, R33 ;  /* 0x0000002168707220 */ /* 0x040fe20000410000 */
[----:B------:R-:W-:Y:S02]  /*0df0*/  HADD2.F32 R28, -RZ, R132.H0_H0 ;  /* 0x20000084ff1c7230 */ /* 0x000fe40000004100 */
        /* <DEDUP_REMOVED lines=18> */
[----:B------:R-:W-:Y:S02]  /*0f20*/  HADD2.F32 R30, -RZ, R130.H0_H0 ;  /* 0x20000082ff1e7230 */ /* 0x000fe40000004100 */
[----:B------:R-:W-:Y:S01]  /*0f30*/  FMUL.FTZ R120, R10, R29 ;  /* 0x0000001d0a787220 */ /* 0x000fe20000410000 */
[----:B------:R-:W-:Y:S01]  /*0f40*/  FADD.FTZ R27, R26, R117 ;  /* 0x000000751a1b7221 */ /* 0x000fe20000010000 */
[----:B------:R-:W-:Y:S01]  /*0f50*/  FMUL.FTZ R115, R104, R115 ;  /* 0x0000007368737220 */ /* 0x000fe20000410000 */
[----:B------:R-:W-:Y:S01]  /*0f60*/  FFMA.FTZ R26, R112, R117, R25 ;  /* 0x00000075701a7223 */ /* 0x000fe20000010019 */
[----:B------:R-:W-:-:S02]  /*0f70*/  HADD2.F32 R31, -RZ, R36.H0_H0 ;  /* 0x20000024ff1f7230 */ /* 0x000fc40000004100 */
[----:B------:R-:W-:Y:S01]  /*0f80*/  FMUL.FTZ R121, R11, R30 ;  /* 0x0000001e0b797220 */ /* 0x000fe20000410000 */
[----:B------:R-:W-:Y:S02]  /*0f90*/  HADD2.F32 R135, -RZ, R116.H0_H0 ;  /* 0x20000074ff877230 */ /* 0x000fe40000004100 */
[----:B------:R-:W-:Y:S01]  /*0fa0*/  FADD.FTZ R28, R27, R120 ;  /* 0x000000781b1c7221 */ /* 0x000fe20000010000 */
[----:B------:R-:W-:Y:S01]  /*0fb0*/  FMUL.FTZ R116, R104, R37 ;  /* 0x0000002568747220 */ /* 0x000fe20000410000 */
[----:B------:R-:W-:Y:S01]  /*0fc0*/  FFMA.FTZ R25, R115, R120, R26 ;  /* 0x0000007873197223 */ /* 0x000fe2000001001a */
[----:B------:R-:W-:Y:S02]  /*0fd0*/  HADD2.F32 R32, -RZ, R128.H0_H0 ;  /* 0x20000080ff207230 */ /* 0x000fe40000004100 */
[----:B------:R-:W-:Y:S01]  /*0fe0*/  FADD.FTZ R27, R28, R121 ;  /* 0x000000791c1b7221 */ /* 0x000fe20000010000 */
[----:B------:R-:W-:Y:S02]  /*0ff0*/  HADD2.F32 R38, -RZ, R122.H0_H0 ;  /* 0x2000007aff267230 */ /* 0x000fe40000004100 */
[----:B------:R-:W-:Y:S01]  /*1000*/  FMUL.FTZ R122, R12, R31 ;  /* 0x0000001f0c7a7220 */ /* 0x000fe20000410000 */
[----:B------:R-:W-:-:S02]  /*1010*/  HADD2.F32 R147, -RZ, R118.H0_H0 ;  /* 0x20000076ff937230 */ /* 0x000fc40000004100 */
[----:B------:R-:W-:Y:S01]  /*1020*/  FMUL.FTZ R119, R104, R119 ;  /* 0x0000007768777220 */ /* 0x000fe20000410000 */
[----:B------:R-:W-:Y:S01]  /*1030*/  FFMA.FTZ R28, R116, R121, R25 ;  /* 0x00000079741c7223 */ /* 0x000fe20000010019 */
[C---:B------:R-:W-:Y:S01]  /*1040*/  FMUL.FTZ R118, R104.reuse, R123 ;  /* 0x0000007b68767220 */ /* 0x040fe20000410000 */
[----:B------:R-:W-:Y:S02]  /*1050*/  HADD2.F32 R39, -RZ, R39.H0_H0 ;  /* 0x20000027ff277230 */ /* 0x000fe40000004100 */
[----:B------:R-:W-:Y:S01]  /*1060*/  FMUL.FTZ R123, R104, R125 ;  /* 0x0000007d687b7220 */ /* 0x000fe20000410000 */
[----:B------:R-:W-:Y:S01]  /*1070*/  FMUL.FTZ R125, R13, R32 ;  /* 0x000000200d7d7220 */ /* 0x000fe20000410000 */
[----:B------:R-:W-:Y:S01]  /*1080*/  FADD.FTZ R26, R27, R122 ;  /* 0x0000007a1b1a7221 */ /* 0x000fe20000010000 */
[----:B------:R-:W-:Y:S01]  /*1090*/  FFMA.FTZ R25, R119, R122, R28 ;  /* 0x0000007a77197223 */ /* 0x000fe2000001001c */
[----:B------:R-:W-:Y:S02]  /*10a0*/  HADD2.F32 R34, -RZ, R126.H0_H0 ;  /* 0x2000007eff227230 */ /* 0x000fe40000004100 */
[----:B------:R-:W-:-:S02]  /*10b0*/  HADD2.F32 R36, -RZ, R124.H0_H0 ;  /* 0x2000007cff247230 */ /* 0x000fc40000004100 */
        /* <DEDUP_REMOVED lines=25> */
[----:B------:R-:W-:-:S02]  /*1250*/  HADD2.F32 R140, -RZ, R140.H0_H0 ;  /* 0x2000008cff8c7230 */ /* 0x000fc40000004100 */
        /* <DEDUP_REMOVED lines=8> */
[----:B------:R-:W-:Y:S02]  /*12e0*/  HADD2.F32 R144, -RZ, R144.H0_H0 ;  /* 0x20000090ff907230 */ /* 0x000fe40000004100 */
        /* <DEDUP_REMOVED lines=55> */
.L_x_2149:
        /* <DEDUP_REMOVED lines=13> */
.L_x_2127:
        /* <DEDUP_REMOVED lines=27> */
[----:B------:R-:W-:Y:S02]  /*18e0*/  @P0 HADD2.F32 R26, -RZ, R26.H0_H0 ;  /* 0x2000001aff1a0230 */ /* 0x000fe40000004100 */
[----:B------:R-:W-:Y:S01]  /*18f0*/  FADD.FTZ R145, R30, R145 ;  /* 0x000000911e917221 */ /* 0x000fe20000010000 */
[----:B------:R-:W-:Y:S01]  /*1900*/  FADD.FTZ R24, R31, R24 ;  /* 0x000000181f187221 */ /* 0x000fe20000010000 */
[----:B------:R-:W-:-:S02]  /*1910*/  @P0 SHF.R.U64 R28, R40, 0x10, R41 ;  /* 0x00000010281c0819 */ /* 0x000fc40000001229 */
[----:B--2---:R-:W-:Y:S01]  /*1920*/  FADD.FTZ R145, R145, R32 ;  /* 0x0000002091917221 */ /* 0x004fe20000010000 */
[----:B------:R-:W-:Y:S02]  /*1930*/  FADD.FTZ R24, R24, R33 ;  /* 0x0000002118187221 */ /* 0x000fe40000010000 */
[----:B------:R-:W-:Y:S02]  /*1940*/  @P0 HADD2.F32 R28, -RZ, R28.H0_H0 ;  /* 0x2000001cff1c0230 */ /* 0x000fe40000004100 */
        /* <DEDUP_REMOVED lines=24> */
[----:B------:R-:W-:Y:S01]  /*1ad0*/  @P0 MOV R25, R47 ;  /* 0x0000002f00190202 */ /* 0x000fe20000000f00 */
[C---:B------:R-:W-:Y:S01]  /*1ae0*/  FMUL.FTZ R109, R104.reuse, R109 ;  /* 0x0000006d686d7220 */ /* 0x040fe20000410000 */
[----:B------:R-:W-:Y:S01]  /*1af0*/  @P0 FADD.FTZ R105, R105, R0 ;  /* 0x0000000069690221 */ /* 0x000fe20000010000 */
[--C-:B------:R-:W-:Y:S01]  /*1b00*/  FFMA.FTZ R113, R113, R29, R38.reuse ;  /* 0x0000001d71717223 */ /* 0x100fe20000010026 */
[----:B------:R-:W-:Y:S01]  /*1b10*/  FMUL.FTZ R106, R104, R111 ;  /* 0x0000006f686a7220 */ /* 0x000fe20000410000 */
[----:B------:R-:W-:Y:S01]  /*1b20*/  @P0 HADD2.F32 R0, -RZ, R25.H0_H0 ;  /* 0x20000019ff000230 */ /* 0x000fe20000004100 */
[----:B------:R-:W-:Y:S01]  /*1b30*/  @P0 SHF.R.U32.HI R25, RZ, 0x10, R47 ;  /* 0x00000010ff190819 */ /* 0x000fe2000001162f */
[----:B------:R-:W-:Y:S01]  /*1b40*/  FADD.FTZ R113, R114, -R113 ;  /* 0x8000007172717221 */ /* 0x000fe20000010000 */
[-CC-:B------:R-:W-:Y:S01]  /*1b50*/  FFMA.FTZ R112, R112, R29.reuse, R38.reuse ;  /* 0x0000001d70707223 */ /* 0x180fe20000010026 */
[----:B------:R-:W-:Y:S01]  /*1b60*/  FFMA.FTZ R115, R115, R29, R38 ;  /* 0x0000001d73737223 */ /* 0x000fe20000010026 */
[----:B------:R-:W-:Y:S01]  /*1b70*/  @P0 FADD.FTZ R109, R109, R0 ;  /* 0x000000006d6d0221 */ /* 0x000fe20000010000 */
[----:B------:R-:W-:Y:S01]  /*1b80*/  @P0 HADD2.F32 R25, -RZ, R25.H0_H0 ;  /* 0x20000019ff190230 */ /* 0x000fe20000004100 */
[----:B------:R-:W-:Y:S01]  /*1b90*/  @P0 MOV R0, R44 ;  /* 0x0000002c00000202 */ /* 0x000fe20000000f00 */
[----:B------:R-:W-:Y:S01]  /*1ba0*/  FMUL.FTZ R144, R104, R113 ;  /* 0x0000007168907220 */ /* 0x000fe20000410000 */
[----:B------:R-:W-:Y:S01]  /*1bb0*/  FADD.FTZ R117, R117, -R112 ;  /* 0x8000007075757221 */ /* 0x000fe20000010000 */
[----:B------:R-:W-:Y:S01]  /*1bc0*/  FADD.FTZ R115, R120, -R115 ;  /* 0x8000007378737221 */ /* 0x000fe20000010000 */
[----:B------:R-:W-:Y:S01]  /*1bd0*/  @P0 FADD.FTZ R106, R106, R25 ;  /* 0x000000196a6a0221 */ /* 0x000fe20000010000 */
[----:B------:R-:W-:-:S02]  /*1be0*/  @P0 HADD2.F32 R25, -RZ, R0.H0_H0 ;  /* 0x20000000ff190230 */ /* 0x000fc40000004100 */
[----:B------:R-:W-:Y:S01]  /*1bf0*/  FMUL.FTZ R117, R104, R117 ;  /* 0x0000007568757220 */ /* 0x000fe20000410000 */
[--C-:B------:R-:W-:Y:S01]  /*1c00*/  FFMA.FTZ R116, R116, R29, R38.reuse ;  /* 0x0000001d74747223 */ /* 0x100fe20000010026 */
[----:B------:R-:W-:Y:S01]  /*1c10*/  FMUL.FTZ R120, R104, R115 ;  /* 0x0000007368787220 */ /* 0x000fe20000410000 */
[----:B------:R-:W-:Y:S01]  /*1c20*/  FFMA.FTZ R119, R119, R29, R38 ;  /* 0x0000001d77777223 */ /* 0x000fe20000010026 */
[----:B------:R-:W-:Y:S01]  /*1c30*/  @P0 FADD.FTZ R144, R144, R25 ;  /* 0x0000001990900221 */ /* 0x000fe20000010000 */
[----:B------:R-:W-:Y:S01]  /*1c40*/  @P0 MOV R25, R45 ;  /* 0x0000002d00190202 */ /* 0x000fe20000000f00 */
[----:B------:R-:W-:Y:S01]  /*1c50*/  @P0 FADD.FTZ R117, R117, R26 ;  /* 0x0000001a75750221 */ /* 0x000fe20000010000 */
[----:B------:R-:W-:Y:S01]  /*1c60*/  @P0 SHF.R.U32.HI R26, RZ, 0x10, R45 ;  /* 0x00000010ff1a0819 */ /* 0x000fe2000001162d */
[----:B------:R-:W-:Y:S01]  /*1c70*/  FADD.FTZ R107, R121, -R116 ;  /* 0x80000074796b7221 */ /* 0x000fe20000010000 */
[----:B------:R-:W-:Y:S01]  /*1c80*/  FADD.FTZ R119, R122, -R119 ;  /* 0x800000777a777221 */ /* 0x000fe20000010000 */
[----:B------:R-:W-:-:S02]  /*1c90*/  @P0 HADD2.F32 R25, -RZ, R25.H0_H0 ;  /* 0x20000019ff190230 */ /* 0x000fc40000004100 */
[----:B------:R-:W-:Y:S01]  /*1ca0*/  FFMA.FTZ R118, R118, R29, R38 ;  /* 0x0000001d76767223 */ /* 0x000fe20000010026 */
[----:B------:R-:W-:Y:S02]  /*1cb0*/  @P0 HADD2.F32 R26, -RZ, R26.H0_H0 ;  /* 0x2000001aff1a0230 */ /* 0x000fe40000004100 */
[C---:B------:R-:W-:Y:S01]  /*1cc0*/  FMUL.FTZ R107, R104.reuse, R107 ;  /* 0x0000006b686b7220 */ /* 0x040fe20000410000 */
[----:B------:R-:W-:Y:S01]  /*1cd0*/  FMUL.FTZ R145, R104, R119 ;  /* 0x0000007768917220 */ /* 0x000fe20000410000 */
[----:B------:R-:W-:Y:S01]  /*1ce0*/  @P0 FADD.FTZ R120, R120, R25 ;  /* 0x0000001978780221 */ /* 0x000fe20000010000 */
[----:B------:R-:W-:Y:S01]  /*1cf0*/  @P0 MOV R25, R42 ;  /* 0x0000002a00190202 */ /* 0x000fe20000000f00 */
[----:B------:R-:W-:Y:S01]  /*1d00*/  @P0 FADD.FTZ R107, R107, R26 ;  /* 0x0000001a6b6b0221 */ /* 0x000fe20000010000 */
[----:B------:R-:W-:Y:S01]  /*1d10*/  FADD.FTZ R125, R125, -R118 ;  /* 0x800000767d7d7221 */ /* 0x000fe20000010000 */
[-CC-:B------:R-:W-:Y:S01]  /*1d20*/  FFMA.FTZ R123, R123, R29.reuse, R38.reuse ;  /* 0x0000001d7b7b7223 */ /* 0x180fe20000010026 */
[----:B------:R-:W-:Y:S01]  /*1d30*/  FFMA.FTZ R129, R129, R29, R38 ;  /* 0x0000001d81817223 */ /* 0x000fe20000010026 */
[----:B------:R-:W-:Y:S01]  /*1d40*/  @P0 HADD2.F32 R26, -RZ, R25.H0_H0 ;  /* 0x20000019ff1a0230 */ /* 0x000fe20000004100 */
[----:B------:R-:W-:Y:S01]  /*1d50*/  @P0 SHF.R.U64 R25, R42, 0x10, R43 ;  /* 0x000000102a190819 */ /* 0x000fe2000000122b */
[----:B------:R-:W-:Y:S01]  /*1d60*/  FMUL.FTZ R146, R104, R125 ;  /* 0x0000007d68927220 */ /* 0x000fe20000410000 */
[----:B------:R-:W-:Y:S01]  /*1d70*/  FADD.FTZ R123, R124, -R123 ;  /* 0x8000007b7c7b7221 */ /* 0x000fe20000010000 */
[----:B------:R-:W-:Y:S01]  /*1d80*/  FADD.FTZ R129, R128, -R129 ;  /* 0x8000008180817221 */ /* 0x000fe20000010000 */
[----:B------:R-:W-:Y:S01]  /*1d90*/  @P0 FADD.FTZ R145, R145, R26 ;  /* 0x0000001a91910221 */ /* 0x000fe20000010000 */
[----:B------:R-:W-:Y:S01]  /*1da0*/  @P0 HADD2.F32 R25, -RZ, R25.H0_H0 ;  /* 0x20000019ff190230 */ /* 0x000fe20000004100 */
[----:B------:R-:W-:Y:S01]  /*1db0*/  @P0 MOV R26, R43 ;  /* 0x0000002b001a0202 */ /* 0x000fe20000000f00 */
[--C-:B------:R-:W-:Y:S01]  /*1dc0*/  FFMA.FTZ R133, R133, R29, R38.reuse ;  /* 0x0000001d85857223 */ /* 0x100fe20000010026 */
[----:B------:R-:W-:Y:S01]  /*1dd0*/  FMUL.FTZ R129, R104, R129 ;  /* 0x0000008168817220 */ /* 0x000fe20000410000 */
[----:B------:R-:W-:Y:S01]  /*1de0*/  FFMA.FTZ R134, R134, R29, R38 ;  /* 0x0000001d86867223 */ /* 0x000fe20000010026 */
[----:B------:R-:W-:Y:S01]  /*1df0*/  @P0 FADD.FTZ R146, R146, R25 ;  /* 0x0000001992920221 */ /* 0x000fe20000010000 */
[----:B------:R-:W-:-:S02]  /*1e00*/  @P0 HADD2.F32 R25, -RZ, R26.H0_H0 ;  /* 0x2000001aff190230 */ /* 0x000fc40000004100 */
[----:B------:R-:W-:Y:S01]  /*1e10*/  FFMA.FTZ R26, R126, R29, R38 ;  /* 0x0000001d7e1a7223 */ /* 0x000fe20000010026 */
[----:B------:R-:W-:Y:S01]  /*1e20*/  FMUL.FTZ R126, R104, R123 ;  /* 0x0000007b687e7220 */ /* 0x000fe20000410000 */
[----:B------:R-:W-:Y:S01]  /*1e30*/  FADD.FTZ R133, R132, -R133 ;  /* 0x8000008584857221 */ /* 0x000fe20000010000 */
[----:B------:R-:W-:Y:S01]  /*1e40*/  FADD.FTZ R135, R135, -R134 ;  /* 0x8000008687877221 */ /* 0x000fe20000010000 */
[----:B------:R-:W-:Y:S01]  /*1e50*/  FADD.FTZ R111, R127, -R26 ;  /* 0x8000001a7f6f7221 */ /* 0x000fe20000010000 */
[----:B------:R-:W-:Y:S01]  /*1e60*/  @P0 FADD.FTZ R126, R126, R25 ;  /* 0x000000197e7e0221 */ /* 0x000fe20000010000 */
[----:B------:R-:W-:Y:S01]  /*1e70*/  @P0 HADD2.F32 R26, -RZ, R27.H0_H0 ;  /* 0x2000001bff1a0230 */ /* 0x000fe20000004100 */
[----:B------:R-:W-:Y:S01]  /*1e80*/  @P0 MOV R25, R40 ;  /* 0x0000002800190202 */ /* 0x000fe20000000f00 */
[C---:B------:R-:W-:Y:S01]  /*1e90*/  FMUL.FTZ R111, R104.reuse, R111 ;  /* 0x0000006f686f7220 */ /* 0x040fe20000410000 */
[----:B------:R-:W-:Y:S01]  /*1ea0*/  FMUL.FTZ R133, R104, R133 ;  /* 0x0000008568857220 */ /* 0x000fe20000410000 */
[----:B------:R-:W-:Y:S01]  /*1eb0*/  FFMA.FTZ R138, R138, R29, R38 ;  /* 0x0000001d8a8a7223 */ /* 0x000fe20000010026 */
[----:B------:R-:W-:Y:S01]  /*1ec0*/  FMUL.FTZ R135, R104, R135 ;  /* 0x0000008768877220 */ /* 0x000fe20000410000 */
[----:B------:R-:W-:Y:S01]  /*1ed0*/  @P0 FADD.FTZ R111, R111, R26 ;  /* 0x0000001a6f6f0221 */ /* 0x000fe20000010000 */
[----:B------:R-:W-:Y:S01]  /*1ee0*/  @P0 HADD2.F32 R26, -RZ, R25.H0_H0 ;  /* 0x20000019ff1a0230 */ /* 0x000fe20000004100 */
[----:B------:R-:W-:Y:S01]  /*1ef0*/  @P0 MOV R25, R41 ;  /* 0x0000002900190202 */ /* 0x000fe20000000f00 */
[----:B------:R-:W-:Y:S01]  /*1f00*/  FADD.FTZ R139, R139, -R138 ;  /* 0x8000008a8b8b7221 */ /* 0x000fe20000010000 */
[----:B------:R-:W-:Y:S01]  /*1f10*/  @P0 SHF.R.U64 R27, R2, 0x10, R3 ;  /* 0x00000010021b0819 */ /* 0x000fe20000001203 */
[----:B------:R-:W-:Y:S01]  /*1f20*/  FFMA.FTZ R137, R137, R29, R38 ;  /* 0x0000001d89897223 */ /* 0x000fe20000010026 */
[----:B------:R-:W-:Y:S01]  /*1f30*/  @P0 FADD.FTZ R129, R129, R26 ;  /* 0x0000001a81810221 */ /* 0x000fe20000010000 */
[----:B------:R-:W-:Y:S01]  /*1f40*/  @P0 HADD2.F32 R26, -RZ, R25.H0_H0 ;  /* 0x20000019ff1a0230 */ /* 0x000fe20000004100 */
[----:B------:R-:W-:Y:S01]  /*1f50*/  @P0 SHF.R.U32.HI R25, RZ, 0x10, R41 ;  /* 0x00000010ff190819 */ /* 0x000fe20000011629 */
[----:B------:R-:W-:Y:S01]  /*1f60*/  FMUL.FTZ R114, R104, R139 ;  /* 0x0000008b68727220 */ /* 0x000fe20000410000 */
[----:B------:R-:W-:Y:S01]  /*1f70*/  FFMA.FTZ R143, R143, R29, R38 ;  /* 0x0000001d8f8f7223 */ /* 0x000fe20000010026 */
[----:B------:R-:W-:Y:S01]  /*1f80*/  FADD.FTZ R137, R136, -R137 ;  /* 0x8000008988897221 */ /* 0x000fe20000010000 */
[----:B------:R-:W-:Y:S01]  /*1f90*/  @P0 FADD.FTZ R133, R133, R26 ;  /* 0x0000001a85850221 */ /* 0x000fe20000010000 */
[----:B------:R-:W-:Y:S01]  /*1fa0*/  @P0 HADD2.F32 R26, -RZ, R25.H0_H0 ;  /* 0x20000019ff1a0230 */ /* 0x000fe20000004100 */
[----:B------:R-:W-:Y:S01]  /*1fb0*/  @P0 MOV R25, R2 ;  /* 0x0000000200190202 */ /* 0x000fe20000000f00 */
[----:B------:R-:W-:Y:S01]  /*1fc0*/  FADD.FTZ R143, R140, -R143 ;  /* 0x8000008f8c8f7221 */ /* 0x000fe20000010000 */
[----:B------:R-:W-:Y:S01]  /*1fd0*/  FMUL.FTZ R137, R104, R137 ;  /* 0x0000008968897220 */ /* 0x000fe20000410000 */
[----:B------:R-:W-:Y:S01]  /*1fe0*/  FFMA.FTZ R130, R130, R29, R38 ;  /* 0x0000001d82827223 */ /* 0x000fe20000010026 */
[----:B------:R-:W-:Y:S01]  /*1ff0*/  @P0 FADD.FTZ R135, R135, R26 ;  /* 0x0000001a87870221 */ /* 0x000fe20000010000 */
[----:B------:R-:W-:Y:S01]  /*2000*/  @P0 HADD2.F32 R26, -RZ, R25.H0_H0 ;  /* 0x20000019ff1a0230 */ /* 0x000fe20000004100 */
[----:B------:R0:W1:Y:S01]  /*2010*/  F2F.F16.F32 R31, R24 ;  /* 0x00000018001f7304 */ /* 0x0000620000200800 */
[----:B------:R-:W-:-:S02]  /*2020*/  @P0 HADD2.F32 R25, -RZ, R27.H0_H0 ;  /* 0x2000001bff190230 */ /* 0x000fc40000004100 */
[----:B------:R-:W-:Y:S01]  /*2030*/  FFMA.FTZ R142, R142, R29, R38 ;  /* 0x0000001d8e8e7223 */ /* 0x000fe20000010026 */
[----:B------:R-:W-:Y:S01]  /*2040*/  FMUL.FTZ R116, R104, R143 ;  /* 0x0000008f68747220 */ /* 0x000fe20000410000 */
[----:B------:R-:W-:Y:S01]  /*2050*/  @P0 FADD.FTZ R137, R137, R26 ;  /* 0x0000001a89890221 */ /* 0x000fe20000010000 */
[----:B------:R-:W-:Y:S01]  /*2060*/  FADD.FTZ R131, R131, -R130 ;  /* 0x8000008283837221 */ /* 0x000fe20000010000 */
[----:B------:R-:W-:Y:S01]  /*2070*/  @P0 FADD.FTZ R114, R114, R25 ;  /* 0x0000001972720221 */ /* 0x000fe20000010000 */
[----:B------:R-:W-:Y:S01]  /*2080*/  @P0 MOV R25, R3 ;  /* 0x0000000300190202 */ /* 0x000fe20000000f00 */
[----:B------:R-:W-:Y:S01]  /*2090*/  FADD.FTZ R141, R141, -R142 ;  /* 0x8000008e8d8d7221 */ /* 0x000fe20000010000 */
[----:B0-----:R-:W-:Y:S01]  /*20a0*/  @P1 F2FP.F16.F32.PACK_AB R24, RZ, R24 ;  /* 0x00000018ff18123e */ /* 0x001fe200000000ff */
[----:B------:R-:W-:Y:S01]  /*20b0*/  FMUL.FTZ R131, R104, R131 ;  /* 0x0000008368837220 */ /* 0x000fe20000410000 */
[----:B------:R-:W-:Y:S01]  /*20c0*/  @P0 SHF.R.U32.HI R26, RZ, 0x10, R3 ;  /* 0x00000010ff1a0819 */ /* 0x000fe20000011603 */
[----:B------:R-:W-:Y:S01]  /*20d0*/  @P0 HADD2.F32 R25, -RZ, R25.H0_H0 ;  /* 0x20000019ff190230 */ /* 0x000fe20000004100 */
[----:B------:R-:W-:Y:S01]  /*20e0*/  @P1 PRMT R91, R24, 0x7610, R91 ;  /* 0x00007610185b1816 */ /* 0x000fe2000000005b */
[----:B------:R-:W0:Y:S01]  /*20f0*/  F2F.F16.F32 R30, R105 ;  /* 0x00000069001e7304 */ /* 0x000e220000200800 */
[----:B------:R-:W-:Y:S01]  /*2100*/  @P1 F2FP.F16.F32.PACK_AB R24, RZ, R105 ;  /* 0x00000069ff18123e */ /* 0x000fe200000000ff */
[----:B------:R-:W-:-:S02]  /*2110*/  @P0 HADD2.F32 R26, -RZ, R26.H0_H0 ;  /* 0x2000001aff1a0230 */ /* 0x000fc40000004100 */
[----:B------:R-:W-:Y:S01]  /*2120*/  @P0 FADD.FTZ R116, R116, R25 ;  /* 0x0000001974740221 */ /* 0x000fe20000010000 */
[----:B------:R-:W-:Y:S01]  /*2130*/  @P1 F2FP.F16.F32.PACK_AB R25, RZ, R109 ;  /* 0x0000006dff19123e */ /* 0x000fe200000000ff */
[----:B------:R-:W-:Y:S01]  /*2140*/  FMUL.FTZ R141, R104, R141 ;  /* 0x0000008d688d7220 */ /* 0x000fe20000410000 */
[----:B------:R-:W-:Y:S01]  /*2150*/  @P0 FADD.FTZ R131, R131, R28 ;  /* 0x0000001c83830221 */ /* 0x000fe20000010000 */
[----:B------:R-:W-:Y:S01]  /*2160*/  @P1 PRMT R94, R24, 0x7610, R94 ;  /* 0x00007610185e1816 */ /* 0x000fe2000000005e */
[----:B------:R2:W3:Y:S01]  /*2170*/  F2F.F16.F32 R33, R106 ;  /* 0x0000006a00217304 */ /* 0x0004e20000200800 */
[----:B------:R-:W-:Y:S01]  /*2180*/  @P1 PRMT R95, R25, 0x7610, R95 ;  /* 0x00007610195f1816 */ /* 0x000fe2000000005f */
[----:B------:R-:W-:Y:S01]  /*2190*/  @P0 FADD.FTZ R141, R141, R26 ;  /* 0x0000001a8d8d0221 */ /* 0x000fe20000010000 */
[----:B------:R-:W4:Y:S01]  /*21a0*/  LDC.64 R24, c[0x0][0x2f8] ;  /* 0x0000be00ff187b82 */ /* 0x000f220000000a00 */
[----:B-1----:R-:W-:Y:S02]  /*21b0*/  @P2 PRMT R97, R31, 0x7610, R97 ;  /* 0x000076101f612816 */ /* 0x002fe40000000061 */
[----:B------:R-:W-:Y:S01]  /*21c0*/  @P1 F2FP.F16.F32.PACK_AB R130, RZ, R120 ;  /* 0x00000078ff82123e */ /* 0x000fe200000000ff */
[----:B0-----:R-:W-:Y:S01]  /*21d0*/  IMAD.WIDE.U32 R26, R30, 0x10000, RZ ;  /* 0x000100001e1a7825 */ /* 0x001fe200078e00ff */
[----:B------:R0:W1:Y:S01]  /*21e0*/  F2F.F16.F32 R35, R117 ;  /* 0x0000007500237304 */ /* 0x0000620000200800 */
[----:B--2---:R-:W-:-:S02]  /*21f0*/  @P1 F2FP.F16.F32.PACK_AB R106, RZ, R106 ;  /* 0x0000006aff6a123e */ /* 0x004fc400000000ff */
[----:B------:R-:W-:Y:S02]  /*2200*/  @P2 PRMT R92, R30, 0x7610, R92 ;  /* 0x000076101e5c2816 */ /* 0x000fe4000000005c */
[----:B------:R-:W-:Y:S02]  /*2210*/  LOP3.LUT R104, R26, R31, RZ, 0xfc, !PT ;  /* 0x0000001f1a687212 */ /* 0x000fe400078efcff */
[C---:B---3--:R-:W-:Y:S01]  /*2220*/  @P2 PRMT R93, R33.reuse, 0x7610, R93 ;  /* 0x00007610215d2816 */ /* 0x048fe2000000005d */
[----:B------:R-:W2:Y:S01]  /*2230*/  F2F.F16.F32 R147, R107 ;  /* 0x0000006b00937304 */ /* 0x000ea20000200800 */
[----:B------:R-:W-:Y:S02]  /*2240*/  SHF.L.U32 R105, R33, 0x10, RZ ;  /* 0x0000001021697819 */ /* 0x000fe400000006ff */
[----:B0-----:R-:W-:Y:S02]  /*2250*/  @P1 F2FP.F16.F32.PACK_AB R117, RZ, R117 ;  /* 0x00000075ff75123e */ /* 0x001fe400000000ff */
[----:B------:R-:W-:Y:S01]  /*2260*/  @P1 PRMT R98, R106, 0x7610, R98 ;  /* 0x000076106a621816 */ /* 0x000fe20000000062 */
[----:B-1----:R-:W-:-:S02]  /*2270*/  IMAD.WIDE.U32 R28, R35, 0x10000, RZ ;  /* 0x00010000231c7825 */ /* 0x002fc400078e00ff */
[----:B------:R-:W0:Y:S01]  /*2280*/  F2F.F16.F32 R32, R109 ;  /* 0x0000006d00207304 */ /* 0x000e220000200800 */
[----:B--2---:R-:W-:-:S07]  /*2290*/  SHF.L.U32 R33, R147, 0x10, RZ ;  /* 0x0000001093217819 */ /* 0x004fce00000006ff */
[----:B------:R1:W2:Y:S01]  /*22a0*/  F2F.F16.F32 R0, R144 ;  /* 0x0000009000007304 */ /* 0x0002a20000200800 */
[----:B0-----:R-:W-:-:S07]  /*22b0*/  @P2 PRMT R96, R32, 0x7610, R96 ;  /* 0x0000761020602816 */ /* 0x001fce0000000060 */
[----:B------:R-:W0:Y:S01]  /*22c0*/  F2F.F16.F32 R108, R120 ;  /* 0x00000078006c7304 */ /* 0x000e220000200800 */
[----:B------:R-:W-:Y:S02]  /*22d0*/  LOP3.LUT R105, R27, R105, R32, 0xfe, !PT ;  /* 0x000000691b697212 */ /* 0x000fe400078efe20 */
[----:B-1----:R-:W-:Y:S02]  /*22e0*/  @P1 F2FP.F16.F32.PACK_AB R144, RZ, R144 ;  /* 0x00000090ff90123e */ /* 0x002fe400000000ff */
[----:B--2---:R-:W-:-:S03]  /*22f0*/  LOP3.LUT R32, R28, R0, RZ, 0xfc, !PT ;  /* 0x000000001c207212 */ /* 0x004fc600078efcff */
[----:B------:R-:W1:Y:S01]  /*2300*/  F2F.F16.F32 R36, R146 ;  /* 0x0000009200247304 */ /* 0x000e620000200800 */
[----:B0-----:R-:W-:-:S07]  /*2310*/  LOP3.LUT R33, R29, R33, R108, 0xfe, !PT ;  /* 0x000000211d217212 */ /* 0x001fce00078efe6c */
[----:B------:R-:W0:Y:S01]  /*2320*/  F2F.F16.F32 R112, R131 ;  /* 0x0000008300707304 */ /* 0x000e220000200800 */
[----:B-1----:R-:W-:-:S07]  /*2330*/  IMAD.WIDE.U32 R26, R36, 0x10000, RZ ;  /* 0x00010000241a7825 */ /* 0x002fce00078e00ff */
[----:B------:R-:W1:Y:S01]  /*2340*/  F2F.F16.F32 R127, R111 ;  /* 0x0000006f007f7304 */ /* 0x000e620000200800 */
[----:B0-----:R-:W-:-:S07]  /*2350*/  IMAD.WIDE.U32 R28, R112, 0x10000, RZ ;  /* 0x00010000701c7825 */ /* 0x001fce00078e00ff */
[----:B------:R-:W0:Y:S01]  /*2360*/  F2F.F16.F32 R128, R135 ;  /* 0x0000008700807304 */ /* 0x000e220000200800 */
[----:B-1----:R-:W-:-:S07]  /*2370*/  SHF.L.U32 R31, R127, 0x10, RZ ;  /* 0x000000107f1f7819 */ /* 0x002fce00000006ff */
[----:B------:R-:W1:Y:S01]  /*2380*/  F2F.F16.F32 R39, R114 ;  /* 0x0000007200277304 */ /* 0x000e620000200800 */
[----:B0-----:R-:W-:-:S07]  /*2390*/  SHF.L.U32 R121, R128, 0x10, RZ ;  /* 0x0000001080797819 */ /* 0x001fce00000006ff */
[----:B------:R-:W0:Y:S01]  /*23a0*/  F2F.F16.F32 R109, R141 ;  /* 0x0000008d006d7304 */ /* 0x000e220000200800 */
[----:B-1----:R-:W-:-:S07]  /*23b0*/  IMAD.WIDE.U32 R118, R39, 0x10000, RZ ;  /* 0x0001000027767825 */ /* 0x002fce00078e00ff */
[----:B------:R-:W1:Y:S01]  /*23c0*/  F2F.F16.F32 R34, R145 ;  /* 0x0000009100227304 */ /* 0x000e620000200800 */
[----:B0-----:R-:W-:-:S07]  /*23d0*/  SHF.L.U32 R122, R109, 0x10, RZ ;  /* 0x000000106d7a7819 */ /* 0x001fce00000006ff */
[----:B------:R-:W0:Y:S01]  /*23e0*/  F2F.F16.F32 R110, R126 ;  /* 0x0000007e006e7304 */ /* 0x000e220000200800 */
[----:B-1----:R-:W-:-:S07]  /*23f0*/  LOP3.LUT R30, R26, R34, RZ, 0xfc, !PT ;  /* 0x000000221a1e7212 */ /* 0x002fce00078efcff */
[----:B------:R-:W1:Y:S01]  /*2400*/  F2F.F16.F32 R115, R133 ;  /* 0x0000008500737304 */ /* 0x000e620000200800 */
[----:B0-----:R-:W-:-:S07]  /*2410*/  LOP3.LUT R31, R27, R31, R110, 0xfe, !PT ;  /* 0x0000001f1b1f7212 */ /* 0x001fce00078efe6e */
[----:B------:R-:W0:Y:S01]  /*2420*/  F2F.F16.F32 R37, R129 ;  /* 0x0000008100257304 */ /* 0x000e220000200800 */
[----:B-1----:R-:W-:-:S07]  /*2430*/  LOP3.LUT R29, R29, R121, R115, 0xfe, !PT ;  /* 0x000000791d1d7212 */ /* 0x002fce00078efe73 */
[----:B------:R-:W1:Y:S01]  /*2440*/  F2F.F16.F32 R38, R137 ;  /* 0x0000008900267304 */ /* 0x000e620000200800 */
[----:B----4-:R-:W-:Y:S01]  /*2450*/  IMAD.WIDE.U32 R120, R103, 0x8, R24 ;  /* 0x0000000867787825 */ /* 0x010fe200078e0018 */
[----:B0-----:R-:W-:-:S06]  /*2460*/  LOP3.LUT R28, R28, R37, RZ, 0xfc, !PT ;  /* 0x000000251c1c7212 */ /* 0x001fcc00078efcff */
[----:B------:R-:W0:Y:S01]  /*2470*/  F2F.F16.F32 R113, R116 ;  /* 0x0000007400717304 */ /* 0x000e220000200800 */
        /* <DEDUP_REMOVED lines=11> */
.L_x_2128:
        /* <DEDUP_REMOVED lines=13> */
.L_x_2129:
        /* <DEDUP_REMOVED lines=19> */
.L_x_2130:
        /* <DEDUP_REMOVED lines=13> */
.L_x_2131:
[----:B------:R-:W-:Y:S02]  /*2800*/  @P1 F2FP.F16.F32.PACK_AB R111, RZ, R111 ;  /* 0x0000006fff6f123e */ /* 0x000fe400000000ff */
[----:B------:R-:W-:Y:S01]  /*2810*/  @P2 PRMT R97, R34, 0x7610, R97 ;  /* 0x0000761022612816 */ /* 0x000fe20000000061 */
        /* <DEDUP_REMOVED lines=17> */
.L_x_2132:
        /* <DEDUP_REMOVED lines=13> */
.L_x_2133:
        /* <DEDUP_REMOVED lines=16> */
.L_x_2134:
[----:B0-----:R-:W-:Y:S01]  /*2b00*/  IMAD.WIDE.U32 R30, R100, 0x8, R24 ;  /* 0x00000008641e7825 */ /* 0x001fe200078e0018 */
        /* <DEDUP_REMOVED lines=17> */
.L_x_2135:
        /* <DEDUP_REMOVED lines=10> */
.L_x_2136:
        /* <DEDUP_REMOVED lines=14> */
.L_x_2137:
[----:B0-----:R-:W-:Y:S01]  /*2da0*/  SEL R24, RZ, 0x1, P5 ;  /* 0x00000001ff187807 */ /* 0x001fe20002800000 */
        /* <DEDUP_REMOVED lines=24> */
[----:B------:R-:W-:-:S07]  /*2f30*/  MOV R55, R51 ;  /* 0x0000003300377202 */ /* 0x000fce0000000f00 */
.L_x_2125:
        /* <DEDUP_REMOVED lines=21> */
.L_x_2126:
[----:B------:R-:W-:Y:S01]  /*3090*/  HFMA2.MMA R35, -RZ, RZ, 0, 9.5367431640625e-07 ;  /* 0x00000010ff237435 */ /* 0x000fe200000001ff */
[----:B------:R-:W-:Y:S02]  /*30a0*/  MOV R36, R28 ;  /* 0x0000001c00247202 */ /* 0x000fe40000000f00 */
[----:B------:R-:W-:Y:S02]  /*30b0*/  MOV R38, 0x1f ;  /* 0x0000001f00267802 */ /* 0x000fe40000000f00 */
[----:B------:R-:W-:-:S07]  /*30c0*/  MOV R33, 0xffffffff ;  /* 0xffffffff00217802 */ /* 0x000fce0000000f00 */
[----:B-----5:R-:W-:Y:S05]  /*30d0*/  WARPSYNC.COLLECTIVE R33, `(.L_x_2139) ;  /* 0x0000000021087348 */ /* 0x020fea0003c00000 */
[----:B------:R0:W1:Y:S02]  /*30e0*/  SHFL.DOWN P2, R34, R36, R35, R38 ;  /* 0x0800002324227389 */ /* 0x0000640000040026 */
[----:B01---5:R-:W-:Y:S01]  /*30f0*/  ENDCOLLECTIVE ;  /* 0x000000000000791b */ /* 0x023fe20003800000 */
.L_x_2139:
[----:B------:R-:W-:Y:S02]  /*3100*/  MOV R36, R26 ;  /* 0x0000001a00247202 */ /* 0x000fe40000000f00 */
[----:B------:R-:W-:-:S07]  /*3110*/  MOV R25, R34 ;  /* 0x0000002200197202 */ /* 0x000fce0000000f00 */
[----:B------:R-:W-:Y:S05]  /*3120*/  WARPSYNC.COLLECTIVE R33, `(.L_x_2140) ;  /* 0x0000000021087348 */ /* 0x000fea0003c00000 */
[----:B------:R0:W1:Y:S02]  /*3130*/  SHFL.DOWN P2, R34, R36, R35, R38 ;  /* 0x0800002324227389 */ /* 0x0000640000040026 */
[----:B01----:R-:W-:Y:S01]  /*3140*/  ENDCOLLECTIVE ;  /* 0x000000000000791b */ /* 0x003fe20003800000 */
.L_x_2140:
[----:B------:R-:W-:Y:S01]  /*3150*/  FADD.FTZ R25, R28, R25 ;  /* 0x000000191c197221 */ /* 0x000fe20000010000 */
[----:B------:R-:W-:-:S04]  /*3160*/  HFMA2.MMA R35, -RZ, RZ, 0, 4.76837158203125e-07 ;  /* 0x00000008ff237435 */ /* 0x000fc800000001ff */
[----:B------:R-:W-:Y:S02]  /*3170*/  MOV R36, R25 ;  /* 0x0000001900247202 */ /* 0x000fe40000000f00 */
[----:B------:R-:W-:-:S07]  /*3180*/  MOV R27, R34 ;  /* 0x00000022001b7202 */ /* 0x000fce0000000f00 */
[----:B------:R-:W-:Y:S05]  /*3190*/  WARPSYNC.COLLECTIVE R33, `(.L_x_2141) ;  /* 0x0000000021087348 */ /* 0x000fea0003c00000 */
[----:B------:R0:W1:Y:S02]  /*31a0*/  SHFL.DOWN P2, R34, R36, R35, R38 ;  /* 0x0800002324227389 */ /* 0x0000640000040026 */
[----:B01----:R-:W-:Y:S01]  /*31b0*/  ENDCOLLECTIVE ;  /* 0x000000000000791b */ /* 0x003fe20003800000 */
.L_x_2141:
[----:B------:R-:W-:-:S05]  /*31c0*/  FADD.FTZ R27, R26, R27 ;  /* 0x0000001b1a1b7221 */ /* 0x000fca0000010000 */
[----:B------:R-:W-:Y:S02]  /*31d0*/  MOV R36, R27 ;  /* 0x0000001b00247202 */ /* 0x000fe40000000f00 */
[----:B------:R-:W-:-:S07]  /*31e0*/  MOV R30, R34 ;  /* 0x00000022001e7202 */ /* 0x000fce0000000f00 */
[----:B------:R-:W-:Y:S05]  /*31f0*/  WARPSYNC.COLLECTIVE R33, `(.L_x_2142) ;  /* 0x0000000021087348 */ /* 0x000fea0003c00000 */
[----:B------:R0:W1:Y:S02]  /*3200*/  SHFL.DOWN P2, R34, R36, R35, R38 ;  /* 0x0800002324227389 */ /* 0x0000640000040026 */
[----:B01----:R-:W-:Y:S01]  /*3210*/  ENDCOLLECTIVE ;  /* 0x000000000000791b */ /* 0x003fe20003800000 */
.L_x_2142:
[----:B------:R-:W-:Y:S01]  /*3220*/  FADD.FTZ R30, R25, R30 ;  /* 0x0000001e191e7221 */ /* 0x000fe20000010000 */
[----:B------:R-:W-:-:S04]  /*3230*/  HFMA2.MMA R35, -RZ, RZ, 0, 2.384185791015625e-07 ;  /* 0x00000004ff237435 */ /* 0x000fc800000001ff */
[----:B------:R-:W-:Y:S02]  /*3240*/  MOV R36, R30 ;  /* 0x0000001e00247202 */ /* 0x000fe40000000f00 */
[----:B------:R-:W-:-:S07]  /*3250*/  MOV R32, R34 ;  /* 0x0000002200207202 */ /* 0x000fce0000000f00 */
[----:B------:R-:W-:Y:S05]  /*3260*/  WARPSYNC.COLLECTIVE R33, `(.L_x_2143) ;  /* 0x0000000021087348 */ /* 0x000fea0003c00000 */
[----:B------:R0:W1:Y:S02]  /*3270*/  SHFL.DOWN P2, R34, R36, R35, R38 ;  /* 0x0800002324227389 */ /* 0x0000640000040026 */
[----:B01----:R-:W-:Y:S01]  /*3280*/  ENDCOLLECTIVE ;  /* 0x000000000000791b */ /* 0x003fe20003800000 */
.L_x_2143:
[----:B------:R-:W-:-:S05]  /*3290*/  FADD.FTZ R32, R27, R32 ;  /* 0x000000201b207221 */ /* 0x000fca0000010000 */
[----:B------:R-:W-:Y:S02]  /*32a0*/  MOV R36, R32 ;  /* 0x0000002000247202 */ /* 0x000fe40000000f00 */
[----:B------:R-:W-:-:S07]  /*32b0*/  MOV R29, R34 ;  /* 0x00000022001d7202 */ /* 0x000fce0000000f00 */
[----:B------:R-:W-:Y:S05]  /*32c0*/  WARPSYNC.COLLECTIVE R33, `(.L_x_2144) ;  /* 0x0000000021087348 */ /* 0x000fea0003c00000 */
[----:B------:R0:W1:Y:S02]  /*32d0*/  SHFL.DOWN P2, R34, R36, R35, R38 ;  /* 0x0800002324227389 */ /* 0x0000640000040026 */
[----:B01----:R-:W-:Y:S01]  /*32e0*/  ENDCOLLECTIVE ;  /* 0x000000000000791b */ /* 0x003fe20003800000 */
.L_x_2144:
[----:B------:R-:W-:Y:S01]  /*32f0*/  FADD.FTZ R29, R30, R29 ;  /* 0x0000001d1e1d7221 */ /* 0x000fe20000010000 */
[----:B------:R-:W-:-:S04]  /*3300*/  HFMA2.MMA R35, -RZ, RZ, 0, 1.1920928955078125e-07 ;  /* 0x00000002ff237435 */ /* 0x000fc800000001ff */
[----:B------:R-:W-:Y:S02]  /*3310*/  MOV R36, R29 ;  /* 0x0000001d00247202 */ /* 0x000fe40000000f00 */
[----:B------:R-:W-:-:S07]  /*3320*/  MOV R31, R34 ;  /* 0x00000022001f7202 */ /* 0x000fce0000000f00 */
[----:B------:R-:W-:Y:S05]  /*3330*/  WARPSYNC.COLLECTIVE R33, `(.L_x_2145) ;  /* 0x0000000021087348 */ /* 0x000fea0003c00000 */
[----:B------:R0:W1:Y:S02]  /*3340*/  SHFL.DOWN P2, R34, R36, R35, R38 ;  /* 0x0800002324227389 */ /* 0x0000640000040026 */
[----:B01----:R-:W-:Y:S01]  /*3350*/  ENDCOLLECTIVE ;  /* 0x000000000000791b */ /* 0x003fe20003800000 */
.L_x_2145:
[----:B------:R-:W-:-:S05]  /*3360*/  FADD.FTZ R31, R32, R31 ;  /* 0x0000001f201f7221 */ /* 0x000fca0000010000 */
[----:B------:R-:W-:Y:S02]  /*3370*/  MOV R36, R31 ;  /* 0x0000001f00247202 */ /* 0x000fe40000000f00 */
[----:B------:R-:W-:-:S07]  /*3380*/  MOV R26, R34 ;  /* 0x00000022001a7202 */ /* 0x000fce0000000f00 */
[----:B------:R-:W-:Y:S05]  /*3390*/  WARPSYNC.COLLECTIVE R33, `(.L_x_2146) ;  /* 0x0000000021087348 */ /* 0x000fea0003c00000 */
[----:B------:R0:W1:Y:S02]  /*33a0*/  SHFL.DOWN P2, R34, R36, R35, R38 ;  /* 0x0800002324227389 */ /* 0x0000640000040026 */
[----:B01----:R-:W-:Y:S01]  /*33b0*/  ENDCOLLECTIVE ;  /* 0x000000000000791b */ /* 0x003fe20003800000 */
.L_x_2146:
[----:B------:R-:W-:Y:S01]  /*33c0*/  FADD.FTZ R26, R29, R26 ;  /* 0x0000001a1d1a7221 */ /* 0x000fe20000010000 */
[----:B------:R-:W-:-:S04]  /*33d0*/  HFMA2.MMA R35, -RZ, RZ, 0, 5.9604644775390625e-08 ;  /* 0x00000001ff237435 */ /* 0x000fc800000001ff */
[----:B------:R-:W-:Y:S02]  /*33e0*/  MOV R36, R26 ;  /* 0x0000001a00247202 */ /* 0x000fe40000000f00 */
[----:B------:R-:W-:-:S07]  /*33f0*/  MOV R28, R34 ;  /* 0x00000022001c7202 */ /* 0x000fce0000000f00 */
[----:B------:R-:W-:Y:S05]  /*3400*/  WARPSYNC.COLLECTIVE R33, `(.L_x_2147) ;  /* 0x0000000021087348 */ /* 0x000fea0003c00000 */
[----:B------:R0:W1:Y:S02]  /*3410*/  SHFL.DOWN P2, R34, R36, R35, R38 ;  /* 0x0800002324227389 */ /* 0x0000640000040026 */
[----:B01----:R-:W-:Y:S01]  /*3420*/  ENDCOLLECTIVE ;  /* 0x000000000000791b */ /* 0x003fe20003800000 */
.L_x_2147:
[----:B------:R-:W-:-:S05]  /*3430*/  FADD.FTZ R28, R31, R28 ;  /* 0x0000001c1f1c7221 */ /* 0x000fca0000010000 */
[----:B------:R-:W-:Y:S02]  /*3440*/  MOV R36, R28 ;  /* 0x0000001c00247202 */ /* 0x000fe40000000f00 */
[----:B------:R-:W-:-:S07]  /*3450*/  MOV R25, R34 ;  /* 0x0000002200197202 */ /* 0x000fce0000000f00 */
[----:B------:R-:W-:Y:S05]  /*3460*/  WARPSYNC.COLLECTIVE R33, `(.L_x_2148) ;  /* 0x0000000021087348 */ /* 0x000fea0003c00000 */
[----:B------:R0:W1:Y:S02]  /*3470*/  SHFL.DOWN P2, R34, R36, R35, R38 ;  /* 0x0800002324227389 */ /* 0x0000640000040026 */
[----:B01----:R-:W-:Y:S01]  /*3480*/  ENDCOLLECTIVE ;  /* 0x000000000000791b */ /* 0x003fe20003800000 */
.L_x_2148:
[----:B------:R-:W-:Y:S01]  /*3490*/  MOV R27, R34 ;  /* 0x00000022001b7202 */ /* 0x000fe20000000f00 */
[----:B------:R-:W-:Y:S06]  /*34a0*/  BRA `(.L_x_2149) ;  /* 0xffffffe0006c7947 */ /* 0x000fec000383ffff */
.L_x_2150:
        /* <DEDUP_REMOVED lines=13> */
.L_x_3940:


//--------------------- .text._ZN10layer_norm31ln_parallel_residual_bwd_kernelINS_13Kernel_traitsIf6__halfS2_S2_fjLj5120ELj1ELj1ELj8ELj8ENS_18Kernel_traits_baseILj5120EfS2_S2_S2_fjLj256EEEEELb1ELb0ELb0EEEvNS_9BwdParamsE --------------------------
	.section	.text._ZN10layer_norm31ln_parallel_residual_bwd_kernelINS_13Kernel_traitsIf6__halfS2_S2_fjLj5120ELj1ELj1ELj8ELj8ENS_18Kernel_traits_baseILj5120EfS2_S2_S2_fjLj256EEEEELb1ELb0ELb0EEEvNS_9BwdParamsE,"ax",@progbits
	.align	128
        .global         _ZN10layer_norm31ln_parallel_residual_bwd_kernelINS_13Kernel_traitsIf6__halfS2_S2_fjLj5120ELj1ELj1ELj8ELj8ENS_18Kernel_traits_baseILj5120EfS2_S2_S2_fjLj256EEEEELb1ELb0ELb0EEEvNS_9BwdParamsE
        .type           _ZN10layer_norm31ln_parallel_residual_bwd_kernelINS_13Kernel_traitsIf6__halfS2_S2_fjLj5120ELj1ELj1ELj8ELj8ENS_18Kernel_traits_baseILj5120EfS2_S2_S2_fjLj256EEEEELb1ELb0ELb0EEEvNS_9BwdParamsE,@function
        .size           _ZN10layer_norm31ln_parallel_residual_bwd_kernelINS_13Kernel_traitsIf6__halfS2_S2_fjLj5120ELj1ELj1ELj8ELj8ENS_18Kernel_traits_baseILj5120EfS2_S2_S2_fjLj256EEEEELb1ELb0ELb0EEEvNS_9BwdParamsE,(.L_x_3941 - _ZN10layer_norm31ln_parallel_residual_bwd_kernelINS_13Kernel_traitsIf6__halfS2_S2_fjLj5120ELj1ELj1ELj8ELj8ENS_18Kernel_traits_baseILj5120EfS2_S2_S2_fjLj256EEEEELb1ELb0ELb0EEEvNS_9BwdParamsE)
        .other          _ZN10layer_norm31ln_parallel_residual_bwd_kernelINS_13Kernel_traitsIf6__halfS2_S2_fjLj5120ELj1ELj1ELj8ELj8ENS_18Kernel_traits_baseILj5120EfS2_S2_S2_fjLj256EEEEELb1ELb0ELb0EEEvNS_9BwdParamsE,@"STO_CUDA_ENTRY STV_DEFAULT"
_ZN10layer_norm31ln_parallel_residual_bwd_kernelINS_13Kernel_traitsIf6__halfS2_S2_fjLj5120ELj1ELj1ELj8ELj8ENS_18Kernel_traits_baseILj5120EfS2_S2_S2_fjLj256EEEEELb1ELb0ELb0EEEvNS_9BwdParamsE:
.text._ZN10layer_norm31ln_parallel_residual_bwd_kernelINS_13Kernel_traitsIf6__halfS2_S2_fjLj5120ELj1ELj1ELj8ELj8ENS_18Kernel_traits_baseILj5120EfS2_S2_S2_fjLj256EEEEELb1ELb0ELb0EEEvNS_9BwdParamsE:
        /* <DEDUP_REMOVED lines=55> */
[C---:B---3--:R-:W-:Y:S01]  /*0370*/  @P3 IMAD.WIDE.U32 R22, R17.reuse, 0x10, R22 ;  /* 0x0000001011163825 */ /* 0x048fe200078e0016 */
[----:B------:R-:W-:-:S04]  /*0380*/  @P3 IADD3 R17, R17, 0x100, RZ ;  /* 0x0000010011113810 */ /* 0x000fc80007ffe0ff */
[----:B------:R0:W5:Y:S01]  /*0390*/  @P3 LDG.E.128 R120, desc[UR4][R22.64] ;  /* 0x0000000416783981 */ /* 0x000162000c1e1d00 */
        /* <DEDUP_REMOVED lines=48> */
[----:B------:R-:W-:Y:S01]  /*06a0*/  HFMA2.MMA R109, -RZ, RZ, 0, 0 ;  /* 0x00000000ff6d7435 */ /* 0x000fe200000001ff */
[----:B------:R-:W-:-:S10]  /*06b0*/  IMAD.MOV.U32 R167, RZ, RZ, 0x1 ;  /* 0x00000001ffa77424 */ /* 0x000fd400078e00ff */
.L_x_2182:
        /* <DEDUP_REMOVED lines=17> */
[C---:B------:R-:W-:Y:S01]  /*07d0*/  IMAD.SHL.U32 R155, R202.reuse, 0x4, RZ ;  /* 0x00000004ca9b7824 */ /* 0x040fe200078e00ff */
[----:B------:R-:W1:Y:S01]  /*07e0*/  LDC.64 R156, c[0x0][0x2c0] ;  /* 0x0000b000ff9c7b82 */ /* 0x000e620000000a00 */
[----:B------:R-:W-:Y:S02]  /*07f0*/  SHF.L.U64.HI R0, R202, 0x2, RZ ;  /* 0x00000002ca007819 */ /* 0x000fe400000102ff */
[----:B------:R-:W-:Y:S02]  /*0800*/  ISETP.NE.AND.EX P4, PT, RZ, UR15, PT, P4 ;  /* 0x0000000fff007c0c */ /* 0x000fe4000bf85340 */
[----:B------:R-:W-:-:S03]  /*0810*/  IADD3 R160, P5, R155, UR12, RZ ;  /* 0x0000000c9ba07c10 */ /* 0x000fc6000ffbe0ff */
[----:B------:R-:W2:Y:S01]  /*0820*/  LDC.64 R158, c[0x0][0x2b8] ;  /* 0x0000ae00ff9e7b82 */ /* 0x000ea20000000a00 */
[----:B------:R-:W-:-:S05]  /*0830*/  IADD3.X R161, R0, UR13, RZ, P5, !PT ;  /* 0x0000000d00a17c10 */ /* 0x000fca000affe4ff */
[----:B------:R3:W5:Y:S02]  /*0840*/  LDG.E R201, desc[UR4][R160.64] ;  /* 0x00000004a0c97981 */ /* 0x000764000c1e1900 */
[----:B------:R-:W4:Y:S02]  /*0850*/  @P4 LDC.64 R152, c[0x0][0x248] ;  /* 0x00009200ff984b82 */ /* 0x000f240000000a00 */
[----:B----4-:R-:W-:-:S04]  /*0860*/  @P4 IADD3 R152, P5, R155, R152, RZ ;  /* 0x000000989b984210 */ /* 0x010fc80007fbe0ff */
[----:B------:R-:W-:Y:S02]  /*0870*/  @P4 IADD3.X R153, R0, R153, RZ, P5, !PT ;  /* 0x0000009900994210 */ /* 0x000fe40002ffe4ff */
[C---:B------:R-:W-:Y:S01]  /*0880*/  LEA R154, P5, R202.reuse, UR10, 0x3 ;  /* 0x0000000aca9a7c11 */ /* 0x040fe2000f8a18ff */
[C---:B-1----:R-:W-:Y:S02]  /*0890*/  IMAD.WIDE.U32 R156, R202.reuse, 0x8, R156 ;  /* 0x00000008ca9c7825 */ /* 0x042fe400078e009c */
[----:B------:R-:W5:Y:S01]  /*08a0*/  @P4 LDG.E R200, desc[UR4][R152.64] ;  /* 0x0000000498c84981 */ /* 0x000f62000c1e1900 */
[C---:B------:R-:W-:Y:S01]  /*08b0*/  LEA.HI.X R155, R202.reuse, UR11, RZ, 0x3, P5 ;  /* 0x0000000bca9b7c11 */ /* 0x040fe2000a8f1cff */
[----:B--2---:R-:W-:Y:S01]  /*08c0*/  IMAD.WIDE.U32 R158, R202, 0x8, R158 ;  /* 0x00000008ca9e7825 */ /* 0x004fe200078e009e */
[----:B------:R-:W-:Y:S01]  /*08d0*/  ISETP.NE.U32.AND P5, PT, RZ, UR8, PT ;  /* 0x00000008ff007c0c */ /* 0x000fe2000bfa5070 */
[----:B------:R-:W2:Y:S03]  /*08e0*/  LDG.E.64 R156, desc[UR4][R156.64] ;  /* 0x000000049c9c7981 */ /* 0x000ea6000c1e1b00 */
[----:B------:R-:W-:Y:S01]  /*08f0*/  ISETP.NE.AND.EX P5, PT, RZ, UR9, PT, P5 ;  /* 0x00000009ff007c0c */ /* 0x000fe2000bfa5350 */
[----:B------:R-:W4:Y:S04]  /*0900*/  LDG.E.64 R154, desc[UR4][R154.64] ;  /* 0x000000049a9a7981 */ /* 0x000f28000c1e1b00 */
[----:B------:R-:W2:Y:S01]  /*0910*/  LDG.E.64 R158, desc[UR4][R158.64] ;  /* 0x000000049e9e7981 */ /* 0x000ea2000c1e1b00 */
[----:B0-----:R-:W-:-:S07]  /*0920*/  ISETP.NE.AND P4, PT, R205, RZ, PT ;  /* 0x000000ffcd00720c */ /* 0x001fce0003f85270 */
[----:B------:R-:W-:-:S04]  /*0930*/  @P5 LEA R162, P6, R202, UR8, 0x3 ;  /* 0x00000008caa25c11 */ /* 0x000fc8000f8c18ff */
[----:B------:R-:W-:Y:S02]  /*0940*/  @P5 LEA.HI.X R163, R202, UR9, RZ, 0x3, P6 ;  /* 0x00000009caa35c11 */ /* 0x000fe4000b0f1cff */
[----:B-----5:R-:W-:-:S03]  /*0950*/  FSEL R0, R206, RZ, !P4 ;  /* 0x000000ffce007208 */ /* 0x020fc60006000000 */
[----:B------:R0:W5:Y:S01]  /*0960*/  @P5 LDG.E.64 R190, desc[UR4][R162.64] ;  /* 0x00000004a2be5981 */ /* 0x000162000c1e1b00 */
[----:B----4-:R-:W-:Y:S01]  /*0970*/  IMAD.MOV.U32 R164, RZ, RZ, R154 ;  /* 0x000000ffffa47224 */ /* 0x010fe200078e009a */
[--C-:B------:R-:W-:Y:S02]  /*0980*/  SHF.R.U64 R165, R154, 0x10, R155.reuse ;  /* 0x000000109aa57819 */ /* 0x100fe4000000129b */
[----:B------:R-:W-:Y:S02]  /*0990*/  MOV R166, R155 ;  /* 0x0000009b00a67202 */ /* 0x000fe40000000f00 */
[----:B------:R-:W-:Y:S01]  /*09a0*/  SHF.R.U32.HI R154, RZ, 0x10, R155 ;  /* 0x00000010ff9a7819 */ /* 0x000fe2000001169b */
[----:B------:R-:W-:Y:S02]  /*09b0*/  HADD2.F32 R155, -RZ, R164.H0_H0 ;  /* 0x200000a4ff9b7230 */ /* 0x000fe40000004100 */
[----:B------:R-:W-:Y:S02]  /*09c0*/  HADD2.F32 R165, -RZ, R165.H0_H0 ;  /* 0x200000a5ffa57230 */ /* 0x000fe40000004100 */
[----:B---3--:R-:W-:-:S02]  /*09d0*/  HADD2.F32 R161, -RZ, R166.H0_H0 ;  /* 0x200000a6ffa17230 */ /* 0x008fc40000004100 */
[----:B0-----:R-:W-:Y:S01]  /*09e0*/  HADD2.F32 R163, -RZ, R154.H0_H0 ;  /* 0x2000009affa37230 */ /* 0x001fe20000004100 */
[----:B--2---:R-:W-:Y:S01]  /*09f0*/  MOV R153, R156 ;  /* 0x0000009c00997202 */ /* 0x004fe20000000f00 */
[C---:B------:R-:W-:Y:S01]  /*0a00*/  FADD.FTZ R154, -R0.reuse, R155 ;  /* 0x0000009b009a7221 */ /* 0x040fe20000010100 */
[C---:B------:R-:W-:Y:S01]  /*0a10*/  FADD.FTZ R188, -R0.reuse, R165 ;  /* 0x000000a500bc7221 */ /* 0x040fe20000010100 */
[C---:B------:R-:W-:Y:S01]  /*0a20*/  FADD.FTZ R160, -R0.reuse, R161 ;  /* 0x000000a100a07221 */ /* 0x040fe20000010100 */
[----:B------:R-:W-:Y:S01]  /*0a30*/  FADD.FTZ R184, -R0, R163 ;  /* 0x000000a300b87221 */ /* 0x000fe20000010100 */
[----:B------:R-:W-:Y:S01]  /*0a40*/  IMAD.MOV.U32 R0, RZ, RZ, R158 ;  /* 0x000000ffff007224 */ /* 0x000fe200078e009e */
[--C-:B------:R-:W-:Y:S02]  /*0a50*/  SHF.R.U64 R162, R158, 0x10, R159.reuse ;  /* 0x000000109ea27819 */ /* 0x100fe4000000129f */
[----:B------:R-:W-:Y:S02]  /*0a60*/  MOV R152, R159 ;  /* 0x0000009f00987202 */ /* 0x000fe40000000f00 */
[----:B------:R-:W-:Y:S01]  /*0a70*/  SHF.R.U32.HI R161, RZ, 0x10, R159 ;  /* 0x00000010ffa17819 */ /* 0x000fe2000001169f */
[----:B------:R-:W-:Y:S01]  /*0a80*/  HADD2.F32 R159, -RZ, R153.H0_H0 ;  /* 0x20000099ff9f7230 */ /* 0x000fe20000004100 */
[----:B------:R-:W-:Y:S01]  /*0a90*/  SHF.R.U64 R156, R156, 0x10, R157 ;  /* 0x000000109c9c7819 */ /* 0x000fe2000000129d */
[----:B------:R-:W-:Y:S01]  /*0aa0*/  HADD2.F32 R155, -RZ, R0.H0_H0 ;  /* 0x20000000ff9b7230 */ /* 0x000fe20000004100 */
[----:B------:R-:W-:-:S02]  /*0ab0*/  MOV R153, R157 ;  /* 0x0000009d00997202 */ /* 0x000fc40000000f00 */
[----:B------:R-:W-:Y:S01]  /*0ac0*/  SHF.R.U32.HI R158, RZ, 0x10, R157 ;  /* 0x00000010ff9e7819 */ /* 0x000fe2000001169d */
[----:B------:R-:W-:Y:S01]  /*0ad0*/  FMUL.FTZ R157, R144, R159 ;  /* 0x0000009f909d7220 */ /* 0x000fe20000410000 */
[----:B------:R-:W-:-:S03]  /*0ae0*/  HADD2.F32 R156, -RZ, R156.H0_H0 ;  /* 0x2000009cff9c7230 */ /* 0x000fc60000004100 */
[----:B------:R-:W-:Y:S01]  /*0af0*/  FFMA.FTZ R0, R148, R155, R157 ;  /* 0x0000009b94007223 */ /* 0x000fe2000001009d */
[----:B------:R-:W-:Y:S02]  /*0b00*/  HADD2.F32 R157, -RZ, R153.H0_H0 ;  /* 0x20000099ff9d7230 */ /* 0x000fe40000004100 */
[----:B------:R-:W-:Y:S01]  /*0b10*/  FMUL.FTZ R189, R203, R154 ;  /* 0x0000009acbbd7220 */ /* 0x000fe20000410000 */
[----:B------:R-:W-:Y:S02]  /*0b20*/  HADD2.F32 R154, -RZ, R162.H0_H0 ;  /* 0x200000a2ff9a7230 */ /* 0x000fe40000004100 */
        /* <DEDUP_REMOVED lines=37> */
.L_x_2153:
[----:B------:R-:W-:Y:S05]  /*0d80*/  BSYNC B0 ;  /* 0x0000000000007941 */ /* 0x000fea0003800000 */
.L_x_2152:
        /* <DEDUP_REMOVED lines=14> */
[----:B---3--:R-:W-:-:S04]  /*0e70*/  @P4 IADD3 R158, P5, R153, R158, RZ ;  /* 0x0000009e999e4210 */ /* 0x008fc80007fbe0ff */
[----:B------:R-:W-:Y:S02]  /*0e80*/  @P4 IADD3.X R159, R152, R159, RZ, P5, !PT ;  /* 0x0000009f989f4210 */ /* 0x000fe40002ffe4ff */
[C---:B------:R-:W-:Y:S01]  /*0e90*/  LEA R152, P5, R165.reuse, UR10, 0x3 ;  /* 0x0000000aa5987c11 */ /* 0x040fe2000f8a18ff */
[C---:B--2---:R-:W-:Y:S02]  /*0ea0*/  IMAD.WIDE.U32 R156, R165.reuse, 0x8, R156 ;  /* 0x00000008a59c7825 */ /* 0x044fe400078e009c */
[----:B------:R4:W5:Y:S01]  /*0eb0*/  @P4 LDG.E R180, desc[UR4][R158.64] ;  /* 0x000000049eb44981 */ /* 0x000962000c1e1900 */
[----:B------:R-:W-:Y:S02]  /*0ec0*/  LEA.HI.X R153, R165, UR11, RZ, 0x3, P5 ;  /* 0x0000000ba5997c11 */ /* 0x000fe4000a8f1cff */
[----:B------:R-:W-:Y:S01]  /*0ed0*/  ISETP.NE.U32.AND P5, PT, RZ, UR8, PT ;  /* 0x00000008ff007c0c */ /* 0x000fe2000bfa5070 */
[----:B------:R-:W2:Y:S03]  /*0ee0*/  LDG.E.64 R156, desc[UR4][R156.64] ;  /* 0x000000049c9c7981 */ /* 0x000ea6000c1e1b00 */
[----:B------:R-:W-:Y:S01]  /*0ef0*/  ISETP.NE.AND.EX P5, PT, RZ, UR9, PT, P5 ;  /* 0x00000009ff007c0c */ /* 0x000fe2000bfa5350 */
[----:B------:R-:W3:Y:S01]  /*0f00*/  LDG.E.64 R152, desc[UR4][R152.64] ;  /* 0x0000000498987981 */ /* 0x000ee2000c1e1b00 */
[----:B0-----:R-:W-:-:S04]  /*0f10*/  ISETP.NE.AND P4, PT, R205, RZ, PT ;  /* 0x000000ffcd00720c */ /* 0x001fc80003f85270 */
[----:B-----5:R-:W-:-:S07]  /*0f20*/  FSEL R176, R206, RZ, !P4 ;  /* 0x000000ffceb07208 */ /* 0x020fce0006000000 */
[----:B------:R-:W-:-:S04]  /*0f30*/  @P5 LEA R160, P6, R165, UR8, 0x3 ;  /* 0x00000008a5a05c11 */ /* 0x000fc8000f8c18ff */
[----:B------:R-:W-:-:S05]  /*0f40*/  @P5 LEA.HI.X R161, R165, UR9, RZ, 0x3, P6 ;  /* 0x00000009a5a15c11 */ /* 0x000fca000b0f1cff */
[----:B------:R0:W5:Y:S01]  /*0f50*/  @P5 LDG.E.64 R192, desc[UR4][R160.64] ;  /* 0x00000004a0c05981 */ /* 0x000162000c1e1b00 */
[----:B------:R-:W-:Y:S01]  /*0f60*/  VIADD R165, R165, 0x100 ;  /* 0x00000100a5a57836 */ /* 0x000fe20000000000 */
[----:B----4-:R-:W-:Y:S02]  /*0f70*/  MOV R158, R154 ;  /* 0x0000009a009e7202 */ /* 0x010fe40000000f00 */
[----:B------:R-:W-:-:S03]  /*0f80*/  SHF.R.U64 R154, R154, 0x10, R155 ;  /* 0x000000109a9a7819 */ /* 0x000fc6000000129b */
[----:B------:R-:W-:Y:S02]  /*0f90*/  HADD2.F32 R159, -RZ, R158.H0_H0 ;  /* 0x2000009eff9f7230 */ /* 0x000fe40000004100 */
[----:B------:R-:W-:-:S03]  /*0fa0*/  HADD2.F32 R154, -RZ, R154.H0_H0 ;  /* 0x2000009aff9a7230 */ /* 0x000fc60000004100 */
[----:B------:R-:W-:Y:S01]  /*0fb0*/  FMUL.FTZ R179, R136, R159 ;  /* 0x0000009f88b37220 */ /* 0x000fe20000410000 */
[--C-:B---3--:R-:W-:Y:S01]  /*0fc0*/  SHF.R.U64 R175, R152, 0x10, R153.reuse ;  /* 0x0000001098af7819 */ /* 0x108fe20000001299 */
[----:B------:R-:W-:Y:S01]  /*0fd0*/  IMAD.MOV.U32 R173, RZ, RZ, R152 ;  /* 0x000000ffffad7224 */ /* 0x000fe200078e0098 */
[----:B------:R-:W-:Y:S02]  /*0fe0*/  MOV R174, R153 ;  /* 0x0000009900ae7202 */ /* 0x000fe40000000f00 */
[----:B------:R-:W-:Y:S01]  /*0ff0*/  SHF.R.U32.HI R153, RZ, 0x10, R153 ;  /* 0x00000010ff997819 */ /* 0x000fe20000011699 */
[----:B------:R-:W-:Y:S02]  /*1000*/  HADD2.F32 R152, -RZ, R175.H0_H0 ;  /* 0x200000afff987230 */ /* 0x000fe40000004100 */
[----:B------:R-:W-:Y:S02]  /*1010*/  HADD2.F32 R173, -RZ, R173.H0_H0 ;  /* 0x200000adffad7230 */ /* 0x000fe40000004100 */
[----:B------:R-:W-:-:S02]  /*1020*/  HADD2.F32 R153, -RZ, R153.H0_H0 ;  /* 0x20000099ff997230 */ /* 0x000fc40000004100 */
[C---:B------:R-:W-:Y:S01]  /*1030*/  FADD.FTZ R178, -R176.reuse, R152 ;  /* 0x00000098b0b27221 */ /* 0x040fe20000010100 */
[----:B--2---:R-:W-:Y:S02]  /*1040*/  IMAD.MOV.U32 R152, RZ, RZ, R156 ;  /* 0x000000ffff987224 */ /* 0x004fe400078e009c */
[----:B0-----:R-:W-:Y:S01]  /*1050*/  FADD.FTZ R160, -R176, R173 ;  /* 0x000000adb0a07221 */ /* 0x001fe20000010100 */
[----:B------:R-:W-:Y:S01]  /*1060*/  SHF.R.U64 R163, R156, 0x10, R157 ;  /* 0x000000109ca37819 */ /* 0x000fe2000000129d */
[----:B------:R-:W-:Y:S01]  /*1070*/  FADD.FTZ R162, -R176, R153 ;  /* 0x00000099b0a27221 */ /* 0x000fe20000010100 */
[----:B------:R-:W-:Y:S02]  /*1080*/  MOV R153, R157 ;  /* 0x0000009d00997202 */ /* 0x000fe40000000f00 */
[----:B------:R-:W-:Y:S01]  /*1090*/  SHF.R.U32.HI R161, RZ, 0x10, R157 ;  /* 0x00000010ffa17819 */ /* 0x000fe2000001169d */
[----:B------:R-:W-:Y:S01]  /*10a0*/  HADD2.F32 R157, -RZ, R152.H0_H0 ;  /* 0x20000098ff9d7230 */ /* 0x000fe20000004100 */
[----:B------:R-:W-:Y:S01]  /*10b0*/  MOV R156, R155 ;  /* 0x0000009b009c7202 */ /* 0x000fe20000000f00 */
[----:B------:R-:W-:Y:S01]  /*10c0*/  FMUL.FTZ R181, R203, R160 ;  /* 0x000000a0cbb57220 */ /* 0x000fe20000410000 */
[----:B------:R-:W-:Y:S01]  /*10d0*/  HADD2.F32 R174, -RZ, R174.H0_H0 ;  /* 0x200000aeffae7230 */ /* 0x000fe20000004100 */
[----:B------:R-:W-:Y:S01]  /*10e0*/  SHF.R.U32.HI R155, RZ, 0x10, R155 ;  /* 0x00000010ff9b7819 */ /* 0x000fe2000001169b */
[----:B------:R-:W-:Y:S01]  /*10f0*/  FADD.FTZ R84, R84, R157 ;  /* 0x0000009d54547221 */ /* 0x000fe20000010000 */
[-C--:B------:R-:W-:Y:S01]  /*1100*/  FFMA.FTZ R179, R140, R157.reuse, R179 ;  /* 0x0000009d8cb37223 */ /* 0x080fe200000100b3 */
[----:B------:R-:W-:Y:S01]  /*1110*/  FFMA.FTZ R104, R181, R157, R104 ;  /* 0x0000009db5687223 */ /* 0x000fe20000010068 */
[----:B------:R-:W-:-:S02]  /*1120*/  HADD2.F32 R157, -RZ, R156.H0_H0 ;  /* 0x2000009cff9d7230 */ /* 0x000fc40000004100 */
[----:B------:R-:W-:Y:S01]  /*1130*/  FADD.FTZ R174, -R176, R174 ;  /* 0x000000aeb0ae7221 */ /* 0x000fe20000010100 */
[----:B------:R-:W-:Y:S02]  /*1140*/  HADD2.F32 R152, -RZ, R163.H0_H0 ;  /* 0x200000a3ff987230 */ /* 0x000fe40000004100 */
[----:B------:R-:W-:Y:S01]  /*1150*/  FMUL.FTZ R176, R137, R154 ;  /* 0x0000009a89b07220 */ /* 0x000fe20000410000 */
[C---:B------:R-:W-:Y:S01]  /*1160*/  FMUL.FTZ R178, R203.reuse, R178 ;  /* 0x000000b2cbb27220 */ /* 0x040fe20000410000 */
[----:B------:R-:W-:Y:S02]  /*1170*/  HADD2.F32 R156, -RZ, R155.H0_H0 ;  /* 0x2000009bff9c7230 */ /* 0x000fe40000004100 */
[----:B------:R-:W-:Y:S01]  /*1180*/  FMUL.FTZ R175, R138, R157 ;  /* 0x0000009d8aaf7220 */ /* 0x000fe20000410000 */
[----:B------:R-:W-:Y:S02]  /*1190*/  HADD2.F32 R153, -RZ, R153.H0_H0 ;  /* 0x20000099ff997230 */ /* 0x000fe40000004100 */
[----:B------:R-:W-:Y:S01]  /*11a0*/  FMUL.FTZ R177, R203, R174 ;  /* 0x000000aecbb17220 */ /* 0x000fe20000410000 */
[----:B------:R-:W-:Y:S01]  /*11b0*/  FADD.FTZ R85, R85, R152 ;  /* 0x0000009855557221 */ /* 0x000fe20000010000 */
[-C--:B------:R-:W-:Y:S01]  /*11c0*/  FFMA.FTZ R176, R141, R152.reuse, R176 ;  /* 0x000000988db07223 */ /* 0x080fe200000100b0 */
[----:B------:R-:W-:Y:S01]  /*11d0*/  FFMA.FTZ R105, R178, R152, R105 ;  /* 0x00000098b2697223 */ /* 0x000fe20000010069 */
[----:B------:R-:W-:-:S02]  /*11e0*/  HADD2.F32 R152, -RZ, R161.H0_H0 ;  /* 0x200000a1ff987230 */ /* 0x000fc40000004100 */
        /* <DEDUP_REMOVED lines=24> */
.L_x_2155:
[----:B------:R-:W-:Y:S05]  /*1370*/  BSYNC B0 ;  /* 0x0000000000007941 */ /* 0x000fea0003800000 */
.L_x_2154:
        /* <DEDUP_REMOVED lines=10> */
[----:B------:R-:W5:Y:S01]  /*1420*/  LDG.E R172, desc[UR4][R158.64] ;  /* 0x000000049eac7981 */ /* 0x000f62000c1e1900 */
[----:B--2---:R-:W-:-:S04]  /*1430*/  @P4 IADD3 R154, P5, R27, R154, RZ ;  /* 0x0000009a1b9a4210 */ /* 0x004fc80007fbe0ff */
[----:B------:R-:W-:Y:S02]  /*1440*/  @P4 IADD3.X R155, R28, R155, RZ, P5, !PT ;  /* 0x0000009b1c9b4210 */ /* 0x000fe40002ffe4ff */
[----:B------:R-:W2:Y:S01]  /*1450*/  LDC.64 R28, c[0x0][0x2c0] ;  /* 0x0000b000ff1c7b82 */ /* 0x000ea20000000a00 */
[C---:B------:R-:W-:Y:S01]  /*1460*/  LEA R152, P5, R165.reuse, UR10, 0x3 ;  /* 0x0000000aa5987c11 */ /* 0x040fe2000f8a18ff */
[C---:B-1----:R-:W-:Y:S01]  /*1470*/  IMAD.WIDE.U32 R30, R165.reuse, 0x8, R30 ;  /* 0x00000008a51e7825 */ /* 0x042fe200078e001e */
[----:B------:R-:W5:Y:S02]  /*1480*/  @P4 LDG.E R170, desc[UR4][R154.64] ;  /* 0x000000049aaa4981 */ /* 0x000f64000c1e1900 */
[C---:B------:R-:W-:Y:S02]  /*1490*/  LEA.HI.X R153, R165.reuse, UR11, RZ, 0x3, P5 ;  /* 0x0000000ba5997c11 */ /* 0x040fe4000a8f1cff */
[----:B------:R-:W-:Y:S01]  /*14a0*/  ISETP.NE.U32.AND P5, PT, RZ, UR8, PT ;  /* 0x00000008ff007c0c */ /* 0x000fe2000bfa5070 */
[----:B------:R-:W3:Y:S03]  /*14b0*/  LDG.E.64 R30, desc[UR4][R30.64] ;  /* 0x000000041e1e7981 */ /* 0x000ee6000c1e1b00 */
[----:B------:R-:W-:Y:S01]  /*14c0*/  ISETP.NE.AND.EX P5, PT, RZ, UR9, PT, P5 ;  /* 0x00000009ff007c0c */ /* 0x000fe2000bfa5350 */
[----:B------:R-:W4:Y:S01]  /*14d0*/  LDG.E.64 R152, desc[UR4][R152.64] ;  /* 0x0000000498987981 */ /* 0x000f22000c1e1b00 */
[----:B--2---:R-:W-:-:S11]  /*14e0*/  IMAD.WIDE.U32 R28, R165, 0x8, R28 ;  /* 0x00000008a51c7825 */ /* 0x004fd600078e001c */
[----:B------:R-:W-:Y:S02]  /*14f0*/  @P5 LEA R156, P6, R165, UR8, 0x3 ;  /* 0x00000008a59c5c11 */ /* 0x000fe4000f8c18ff */
[----:B0-----:R-:W-:Y:S02]  /*1500*/  ISETP.NE.AND P4, PT, R205, RZ, PT ;  /* 0x000000ffcd00720c */ /* 0x001fe40003f85270 */
[----:B------:R-:W-:Y:S01]  /*1510*/  @P5 LEA.HI.X R157, R165, UR9, RZ, 0x3, P6 ;  /* 0x00000009a59d5c11 */ /* 0x000fe2000b0f1cff */
[----:B------:R-:W2:Y:S01]  /*1520*/  LDG.E.64 R28, desc[UR4][R28.64] ;  /* 0x000000041c1c7981 */ /* 0x000ea2000c1e1b00 */
[----:B-----5:R-:W-:-:S03]  /*1530*/  FSEL R162, R206, RZ, !P4 ;  /* 0x000000ffcea27208 */ /* 0x020fc60006000000 */
[----:B------:R0:W5:Y:S01]  /*1540*/  @P5 LDG.E.64 R194, desc[UR4][R156.64] ;  /* 0x000000049cc25981 */ /* 0x000162000c1e1b00 */
[----:B------:R-:W-:Y:S01]  /*1550*/  VIADD R165, R165, 0x100 ;  /* 0x00000100a5a57836 */ /* 0x000fe20000000000 */
[--C-:B----4-:R-:W-:Y:S02]  /*1560*/  SHF.R.U64 R161, R152, 0x10, R153.reuse ;  /* 0x0000001098a17819 */ /* 0x110fe40000001299 */
[----:B------:R-:W-:Y:S02]  /*1570*/  MOV R160, R153 ;  /* 0x0000009900a07202 */ /* 0x000fe40000000f00 */
[----:B------:R-:W-:Y:S01]  /*1580*/  SHF.R.U32.HI R153, RZ, 0x10, R153 ;  /* 0x00000010ff997819 */ /* 0x000fe20000011699 */
[----:B------:R-:W-:-:S04]  /*1590*/  IMAD.MOV.U32 R27, RZ, RZ, R152 ;  /* 0x000000ffff1b7224 */ /* 0x000fc800078e0098 */
[----:B------:R-:W-:Y:S02]  /*15a0*/  HADD2.F32 R153, -RZ, R153.H0_H0 ;  /* 0x20000099ff997230 */ /* 0x000fe40000004100 */
[----:B------:R-:W-:-:S03]  /*15b0*/  HADD2.F32 R27, -RZ, R27.H0_H0 ;  /* 0x2000001bff1b7230 */ /* 0x000fc60000004100 */
[C---:B0-----:R-:W-:Y:S01]  /*15c0*/  FADD.FTZ R156, -R162.reuse, R153 ;  /* 0x00000099a29c7221 */ /* 0x041fe20000010100 */
[----:B--2---:R-:W-:Y:S01]  /*15d0*/  MOV R153, R28 ;  /* 0x0000001c00997202 */ /* 0x004fe20000000f00 */
[----:B------:R-:W-:Y:S01]  /*15e0*/  FADD.FTZ R154, -R162, R27 ;  /* 0x0000001ba29a7221 */ /* 0x000fe20000010100 */
[----:B------:R-:W-:Y:S01]  /*15f0*/  SHF.R.U64 R28, R28, 0x10, R29 ;  /* 0x000000101c1c7819 */ /* 0x000fe2000000121d */
[----:B------:R-:W-:Y:S02]  /*1600*/  HADD2.F32 R152, -RZ, R161.H0_H0 ;  /* 0x200000a1ff987230 */ /* 0x000fe40000004100 */
[----:B---3--:R-:W-:Y:S01]  /*1610*/  IMAD.MOV.U32 R27, RZ, RZ, R30 ;  /* 0x000000ffff1b7224 */ /* 0x008fe200078e001e */
[----:B------:R-:W-:Y:S01]  /*1620*/  SHF.R.U64 R155, R30, 0x10, R31 ;  /* 0x000000101e9b7819 */ /* 0x000fe2000000121f */
[----:B------:R-:W-:Y:S01]  /*1630*/  HADD2.F32 R153, -RZ, R153.H0_H0 ;  /* 0x20000099ff997230 */ /* 0x000fe20000004100 */
[----:B------:R-:W-:Y:S01]  /*1640*/  MOV R30, R29 ;  /* 0x0000001d001e7202 */ /* 0x000fe20000000f00 */
[----:B------:R-:W-:Y:S01]  /*1650*/  FMUL.FTZ R171, R203, R154 ;  /* 0x0000009acbab7220 */ /* 0x000fe20000410000 */
[----:B------:R-:W-:Y:S01]  /*1660*/  HADD2.F32 R160, -RZ, R160.H0_H0 ;  /* 0x200000a0ffa07230 */ /* 0x000fe20000004100 */
[----:B------:R-:W-:Y:S01]  /*1670*/  SHF.R.U32.HI R158, RZ, 0x10, R29 ;  /* 0x00000010ff9e7819 */ /* 0x000fe2000001161d */
[----:B------:R-:W-:-:S02]  /*1680*/  HADD2.F32 R154, -RZ, R28.H0_H0 ;  /* 0x2000001cff9a7230 */ /* 0x000fc40000004100 */
[----:B------:R-:W-:Y:S01]  /*1690*/  FADD.FTZ R168, -R162, R152 ;  /* 0x00000098a2a87221 */ /* 0x000fe20000010100 */
[----:B------:R-:W-:Y:S01]  /*16a0*/  HADD2.F32 R27, -RZ, R27.H0_H0 ;  /* 0x2000001bff1b7230 */ /* 0x000fe20000004100 */
[----:B------:R-:W-:Y:S01]  /*16b0*/  MOV R152, R31 ;  /* 0x0000001f00987202 */ /* 0x000fe20000000f00 */
[----:B------:R-:W-:Y:S01]  /*16c0*/  FMUL.FTZ R169, R128, R153 ;  /* 0x0000009980a97220 */ /* 0x000fe20000410000 */
[----:B------:R-:W-:Y:S01]  /*16d0*/  SHF.R.U32.HI R31, RZ, 0x10, R31 ;  /* 0x00000010ff1f7819 */ /* 0x000fe2000001161f */
[----:B------:R-:W-:Y:S02]  /*16e0*/  HADD2.F32 R28, -RZ, R155.H0_H0 ;  /* 0x2000009bff1c7230 */ /* 0x000fe40000004100 */
[----:B------:R-:W-:Y:S01]  /*16f0*/  FADD.FTZ R160, -R162, R160 ;  /* 0x000000a0a2a07221 */ /* 0x000fe20000010100 */
[----:B------:R-:W-:Y:S02]  /*1700*/  HADD2.F32 R157, -RZ, R30.H0_H0 ;  /* 0x2000001eff9d7230 */ /* 0x000fe40000004100 */
[----:B------:R-:W-:Y:S01]  /*1710*/  FMUL.FTZ R30, R129, R154 ;  /* 0x0000009a811e7220 */ /* 0x000fe20000410000 */
[----:B------:R-:W-:Y:S01]  /*1720*/  FMUL.FTZ R168, R203, R168 ;  /* 0x000000a8cba87220 */ /* 0x000fe20000410000 */
[----:B------:R-:W-:-:S02]  /*1730*/  HADD2.F32 R158, -RZ, R158.H0_H0 ;  /* 0x2000009eff9e7230 */ /* 0x000fc40000004100 */
[----:B------:R-:W-:Y:S01]  /*1740*/  FADD.FTZ R80, R80, R27 ;  /* 0x0000001b50507221 */ /* 0x000fe20000010000 */
[-C--:B------:R-:W-:Y:S01]  /*1750*/  FFMA.FTZ R169, R132, R27.reuse, R169 ;  /* 0x0000001b84a97223 */ /* 0x080fe200000100a9 */
[----:B------:R-:W-:Y:S01]  /*1760*/  FFMA.FTZ R100, R171, R27, R100 ;  /* 0x0000001bab647223 */ /* 0x000fe20000010064 */
[----:B------:R-:W-:Y:S02]  /*1770*/  HADD2.F32 R27, -RZ, R152.H0_H0 ;  /* 0x20000098ff1b7230 */ /* 0x000fe40000004100 */
[----:B------:R-:W-:Y:S01]  /*1780*/  FADD.FTZ R81, R81, R28 ;  /* 0x0000001c51517221 */ /* 0x000fe20000010000 */
[----:B------:R-:W-:Y:S02]  /*1790*/  HADD2.F32 R152, -RZ, R31.H0_H0 ;  /* 0x2000001fff987230 */ /* 0x000fe40000004100 */
        /* <DEDUP_REMOVED lines=28> */
.L_x_2157:
[----:B------:R-:W-:Y:S05]  /*1960*/  BSYNC B0 ;  /* 0x0000000000007941 */ /* 0x000fea0003800000 */
.L_x_2156:
        /* <DEDUP_REMOVED lines=19> */
[----:B------:R-:W4:Y:S03]  /*1aa0*/  LDG.E.64 R20, desc[UR4][R20.64] ;  /* 0x0000000414147981 */ /* 0x000f26000c1e1b00 */
[----:B------:R-:W-:Y:S01]  /*1ab0*/  ISETP.NE.AND.EX P5, PT, RZ, UR9, PT, P5 ;  /* 0x00000009ff007c0c */ /* 0x000fe2000bfa5350 */
[----:B------:R-:W3:Y:S01]  /*1ac0*/  LDG.E.64 R22, desc[UR4][R22.64] ;  /* 0x0000000416167981 */ /* 0x000ee2000c1e1b00 */
[----:B--2---:R-:W-:Y:S01]  /*1ad0*/  IMAD.WIDE.U32 R18, R165, 0x8, R18 ;  /* 0x00000008a5127825 */ /* 0x004fe200078e0012 */
[----:B0-----:R-:W-:-:S10]  /*1ae0*/  ISETP.NE.AND P4, PT, R205, RZ, PT ;  /* 0x000000ffcd00720c */ /* 0x001fd40003f85270 */
[C---:B------:R-:W-:Y:S01]  /*1af0*/  @P5 LEA R154, P6, R165.reuse, UR8, 0x3 ;  /* 0x00000008a59a5c11 */ /* 0x040fe2000f8c18ff */
[----:B------:R-:W2:Y:S01]  /*1b00*/  LDG.E.64 R18, desc[UR4][R18.64] ;  /* 0x0000000412127981 */ /* 0x000ea2000c1e1b00 */
[----:B-----5:R-:W-:Y:S02]  /*1b10*/  FSEL R160, R206, RZ, !P4 ;  /* 0x000000ffcea07208 */ /* 0x020fe40006000000 */
[----:B------:R-:W-:-:S05]  /*1b20*/  @P5 LEA.HI.X R155, R165, UR9, RZ, 0x3, P6 ;  /* 0x00000009a59b5c11 */ /* 0x000fca000b0f1cff */
[----:B------:R0:W5:Y:S01]  /*1b30*/  @P5 LDG.E.64 R196, desc[UR4][R154.64] ;  /* 0x000000049ac45981 */ /* 0x000162000c1e1b00 */
[----:B------:R-:W-:Y:S01]  /*1b40*/  VIADD R165, R165, 0x100 ;  /* 0x00000100a5a57836 */ /* 0x000fe20000000000 */
[----:B---3--:R-:W-:Y:S01]  /*1b50*/  SHF.R.U64 R158, R22, 0x10, R23 ;  /* 0x00000010169e7819 */ /* 0x008fe20000001217 */
[----:B------:R-:W-:Y:S01]  /*1b60*/  IMAD.MOV.U32 R17, RZ, RZ, R22 ;  /* 0x000000ffff117224 */ /* 0x000fe200078e0016 */
[----:B------:R-:W-:-:S03]  /*1b70*/  MOV R25, R23 ;  /* 0x0000001700197202 */ /* 0x000fc60000000f00 */
[----:B------:R-:W-:Y:S01]  /*1b80*/  HADD2.F32 R22, -RZ, R158.H0_H0 ;  /* 0x2000009eff167230 */ /* 0x000fe20000004100 */
[----:B------:R-:W-:Y:S01]  /*1b90*/  SHF.R.U32.HI R23, RZ, 0x10, R23 ;  /* 0x00000010ff177819 */ /* 0x000fe20000011617 */
[----:B------:R-:W-:-:S03]  /*1ba0*/  HADD2.F32 R17, -RZ, R17.H0_H0 ;  /* 0x20000011ff117230 */ /* 0x000fc60000004100 */
[C---:B------:R-:W-:Y:S01]  /*1bb0*/  FADD.FTZ R156, -R160.reuse, R22 ;  /* 0x00000016a09c7221 */ /* 0x040fe20000010100 */
[----:B------:R-:W-:Y:S02]  /*1bc0*/  HADD2.F32 R25, -RZ, R25.H0_H0 ;  /* 0x20000019ff197230 */ /* 0x000fe40000004100 */
[----:B0-----:R-:W-:Y:S01]  /*1bd0*/  FADD.FTZ R154, -R160, R17 ;  /* 0x00000011a09a7221 */ /* 0x001fe20000010100 */
[----:B------:R-:W-:Y:S01]  /*1be0*/  HADD2.F32 R23, -RZ, R23.H0_H0 ;  /* 0x20000017ff177230 */ /* 0x000fe20000004100 */
[----:B--2---:R-:W-:Y:S01]  /*1bf0*/  MOV R22, R18 ;  /* 0x0000001200167202 */ /* 0x004fe20000000f00 */
[----:B----4-:R-:W-:Y:S01]  /*1c00*/  IMAD.MOV.U32 R17, RZ, RZ, R20 ;  /* 0x000000ffff117224 */ /* 0x010fe200078e0014 */
[----:B------:R-:W-:Y:S01]  /*1c10*/  SHF.R.U64 R18, R18, 0x10, R19 ;  /* 0x0000001012127819 */ /* 0x000fe20000001213 */
[----:B------:R-:W-:Y:S01]  /*1c20*/  FADD.FTZ R158, -R160, R25 ;  /* 0x00000019a09e7221 */ /* 0x000fe20000010100 */
[----:B------:R-:W-:Y:S01]  /*1c30*/  SHF.R.U64 R155, R20, 0x10, R21 ;  /* 0x00000010149b7819 */ /* 0x000fe20000001215 */
[----:B------:R-:W-:Y:S01]  /*1c40*/  HADD2.F32 R153, -RZ, R22.H0_H0 ;  /* 0x20000016ff997230 */ /* 0x000fe20000004100 */
[----:B------:R-:W-:Y:S01]  /*1c50*/  MOV R20, R19 ;  /* 0x0000001300147202 */ /* 0x000fe20000000f00 */
[----:B------:R-:W-:Y:S01]  /*1c60*/  FMUL.FTZ R25, R203, R154 ;  /* 0x0000009acb197220 */ /* 0x000fe20000410000 */
        /* <DEDUP_REMOVED lines=8> */
[----:B------:R-:W-:Y:S01]  /*1cf0*/  FMUL.FTZ R22, R203, R156 ;  /* 0x0000009ccb167220 */ /* 0x000fe20000410000 */
[----:B------:R-:W-:Y:S02]  /*1d00*/  HADD2.F32 R157, -RZ, R20.H0_H0 ;  /* 0x20000014ff9d7230 */ /* 0x000fe40000004100 */
        /* <DEDUP_REMOVED lines=36> */
.L_x_2159:
[----:B------:R-:W-:Y:S05]  /*1f50*/  BSYNC B0 ;  /* 0x0000000000007941 */ /* 0x000fea0003800000 */
.L_x_2158:
        /* <DEDUP_REMOVED lines=25> */
[----:B------:R-:W5:Y:S01]  /*20f0*/  LDG.E R15, desc[UR4][R152.64] ;  /* 0x00000004980f7981 */ /* 0x000f62000c1e1900 */
[----:B------:R-:W-:Y:S02]  /*2100*/  @P5 IADD3.X R7, R156, R7, RZ, P4, !PT ;  /* 0x000000079c075210 */ /* 0x000fe400027fe4ff */
[----:B0-----:R-:W-:-:S03]  /*2110*/  ISETP.NE.AND P4, PT, R205, RZ, PT ;  /* 0x000000ffcd00720c */ /* 0x001fc60003f85270 */
[----:B------:R3:W5:Y:S02]  /*2120*/  @P5 LDG.E R14, desc[UR4][R6.64] ;  /* 0x00000004060e5981 */ /* 0x000764000c1e1900 */
[----:B---3--:R-:W-:-:S05]  /*2130*/  SHF.R.U64 R6, R8, 0x10, R9 ;  /* 0x0000001008067819 */ /* 0x008fca0000001209 */
[----:B------:R-:W-:Y:S02]  /*2140*/  HADD2.F32 R6, -RZ, R6.H0_H0 ;  /* 0x20000006ff067230 */ /* 0x000fe40000004100 */
[----:B----4-:R-:W-:Y:S01]  /*2150*/  IMAD.MOV.U32 R156, RZ, RZ, R12 ;  /* 0x000000ffff9c7224 */ /* 0x010fe200078e000c */
[----:B------:R-:W-:Y:S02]  /*2160*/  SHF.R.U64 R161, R12, 0x10, R13 ;  /* 0x000000100ca17819 */ /* 0x000fe4000000120d */
[----:B------:R-:W-:Y:S02]  /*2170*/  MOV R157, R13 ;  /* 0x0000000d009d7202 */ /* 0x000fe40000000f00 */
[----:B--2---:R-:W-:Y:S02]  /*2180*/  MOV R12, R10 ;  /* 0x0000000a000c7202 */ /* 0x004fe40000000f00 */
[--C-:B------:R-:W-:Y:S02]  /*2190*/  SHF.R.U64 R155, R10, 0x10, R11.reuse ;  /* 0x000000100a9b7819 */ /* 0x100fe4000000120b */
[----:B------:R-:W-:Y:S01]  /*21a0*/  MOV R10, R8 ;  /* 0x00000008000a7202 */ /* 0x000fe20000000f00 */
[--C-:B------:R-:W-:Y:S01]  /*21b0*/  IMAD.MOV.U32 R154, RZ, RZ, R11.reuse ;  /* 0x000000ffff9a7224 */ /* 0x100fe200078e000b */
[----:B------:R-:W-:-:S02]  /*21c0*/  SHF.R.U32.HI R160, RZ, 0x10, R11 ;  /* 0x00000010ffa07819 */ /* 0x000fc4000001160b */
[----:B------:R-:W-:Y:S02]  /*21d0*/  MOV R11, R9 ;  /* 0x00000009000b7202 */ /* 0x000fe40000000f00 */
[----:B------:R-:W-:Y:S01]  /*21e0*/  SHF.R.U32.HI R8, RZ, 0x10, R9 ;  /* 0x00000010ff087819 */ /* 0x000fe20000011609 */
[----:B------:R-:W-:Y:S01]  /*21f0*/  HADD2.F32 R10, -RZ, R10.H0_H0 ;  /* 0x2000000aff0a7230 */ /* 0x000fe20000004100 */
[----:B------:R-:W-:Y:S02]  /*2200*/  SHF.R.U32.HI R159, RZ, 0x10, R13 ;  /* 0x00000010ff9f7819 */ /* 0x000fe4000001160d */
[----:B-----5:R-:W-:Y:S01]  /*2210*/  FSEL R13, R206, RZ, !P4 ;  /* 0x000000ffce0d7208 */ /* 0x020fe20006000000 */
[----:B------:R-:W-:Y:S02]  /*2220*/  HADD2.F32 R11, -RZ, R11.H0_H0 ;  /* 0x2000000bff0b7230 */ /* 0x000fe40000004100 */
[----:B------:R-:W-:Y:S02]  /*2230*/  HADD2.F32 R8, -RZ, R8.H0_H0 ;  /* 0x20000008ff087230 */ /* 0x000fe40000004100 */
[----:B------:R-:W-:Y:S01]  /*2240*/  FADD.FTZ R10, -R13, R10 ;  /* 0x0000000a0d0a7221 */ /* 0x000fe20000010100 */
[----:B------:R-:W-:-:S02]  /*2250*/  HADD2.F32 R9, -RZ, R12.H0_H0 ;  /* 0x2000000cff097230 */ /* 0x000fc40000004100 */
[C---:B------:R-:W-:Y:S01]  /*2260*/  FADD.FTZ R6, -R13.reuse, R6 ;  /* 0x000000060d067221 */ /* 0x040fe20000010100 */
[----:B------:R-:W-:Y:S02]  /*2270*/  HADD2.F32 R7, -RZ, R156.H0_H0 ;  /* 0x2000009cff077230 */ /* 0x000fe40000004100 */
[C---:B------:R-:W-:Y:S01]  /*2280*/  FADD.FTZ R156, -R13.reuse, R11 ;  /* 0x0000000b0d9c7221 */ /* 0x040fe20000010100 */
[----:B------:R-:W-:Y:S01]  /*2290*/  FADD.FTZ R158, -R13, R8 ;  /* 0x000000080d9e7221 */ /* 0x000fe20000010100 */
[----:B------:R-:W-:Y:S01]  /*22a0*/  FMUL.FTZ R13, R203, R10 ;  /* 0x0000000acb0d7220 */ /* 0x000fe20000410000 */
[----:B------:R-:W-:Y:S02]  /*22b0*/  HADD2.F32 R152, -RZ, R155.H0_H0 ;  /* 0x2000009bff987230 */ /* 0x000fe40000004100 */
[-C--:B------:R-:W-:Y:S01]  /*22c0*/  FMUL.FTZ R11, R112, R9.reuse ;  /* 0x00000009700b7220 */ /* 0x080fe20000410000 */
[----:B------:R-:W-:Y:S01]  /*22d0*/  FADD.FTZ R32, R32, R9 ;  /* 0x0000000920207221 */ /* 0x000fe20000010000 */
[----:B------:R-:W-:Y:S01]  /*22e0*/  FFMA.FTZ R52, R13, R9, R52 ;  /* 0x000000090d347223 */ /* 0x000fe20000010034 */
[----:B------:R-:W-:-:S02]  /*22f0*/  HADD2.F32 R153, -RZ, R154.H0_H0 ;  /* 0x2000009aff997230 */ /* 0x000fc40000004100 */
[----:B------:R-:W-:Y:S01]  /*2300*/  FMUL.FTZ R9, R203, R156 ;  /* 0x0000009ccb097220 */ /* 0x000fe20000410000 */
[----:B------:R-:W-:Y:S02]  /*2310*/  HADD2.F32 R8, -RZ, R161.H0_H0 ;  /* 0x200000a1ff087230 */ /* 0x000fe40000004100 */
[-C--:B------:R-:W-:Y:S01]  /*2320*/  FFMA.FTZ R11, R116, R7.reuse, R11 ;  /* 0x00000007740b7223 */ /* 0x080fe2000001000b */
[----:B------:R-:W-:Y:S01]  /*2330*/  FMUL.FTZ R10, R113, R152 ;  /* 0x00000098710a7220 */ /* 0x000fe20000410000 */
[----:B------:R-:W-:Y:S01]  /*2340*/  FADD.FTZ R72, R72, R7 ;  /* 0x0000000748487221 */ /* 0x000fe20000010000 */
[----:B------:R-:W-:Y:S01]  /*2350*/  FFMA.FTZ R92, R13, R7, R92 ;  /* 0x000000070d5c7223 */ /* 0x000fe2000001005c */
[----:B------:R-:W-:Y:S01]  /*2360*/  FMUL.FTZ R12, R203, R6 ;  /* 0x00000006cb0c7220 */ /* 0x000fe20000410000 */
[----:B------:R-:W-:Y:S02]  /*2370*/  HADD2.F32 R157, -RZ, R157.H0_H0 ;  /* 0x2000009dff9d7230 */ /* 0x000fe40000004100 */
[----:B------:R-:W-:Y:S01]  /*2380*/  FMUL.FTZ R7, R114, R153 ;  /* 0x0000009972077220 */ /* 0x000fe20000410000 */
[----:B------:R-:W-:-:S02]  /*2390*/  HADD2.F32 R160, -RZ, R160.H0_H0 ;  /* 0x200000a0ffa07230 */ /* 0x000fc40000004100 */
[----:B------:R-:W-:Y:S01]  /*23a0*/  FADD.FTZ R34, R34, R153 ;  /* 0x0000009922227221 */ /* 0x000fe20000010000 */
[----:B------:R-:W-:Y:S01]  /*23b0*/  FFMA.FTZ R54, R9, R153, R54 ;  /* 0x0000009909367223 */ /* 0x000fe20000010036 */
[----:B------:R-:W-:Y:S01]  /*23c0*/  FFMA.FTZ R10, R117, R8, R10 ;  /* 0x00000008750a7223 */ /* 0x000fe2000001000a */
[----:B------:R-:W-:Y:S01]  /*23d0*/  FADD.FTZ R153, R164, R11 ;  /* 0x0000000ba4997221 */ /* 0x000fe20000010000 */
[----:B------:R-:W-:Y:S01]  /*23e0*/  FFMA.FTZ R155, R13, R11, R166 ;  /* 0x0000000b0d9b7223 */ /* 0x000fe200000100a6 */
[----:B------:R-:W-:Y:S01]  /*23f0*/  FADD.FTZ R33, R33, R152 ;  /* 0x0000009821217221 */ /* 0x000fe20000010000 */
[----:B------:R-:W-:Y:S01]  /*2400*/  FFMA.FTZ R53, R12, R152, R53 ;  /* 0x000000980c357223 */ /* 0x000fe20000010035 */
[----:B------:R-:W-:Y:S02]  /*2410*/  HADD2.F32 R156, -RZ, R159.H0_H0 ;  /* 0x2000009fff9c7230 */ /* 0x000fe40000004100 */
[----:B------:R-:W-:Y:S01]  /*2420*/  FFMA.FTZ R7, R118, R157, R7 ;  /* 0x0000009d76077223 */ /* 0x000fe20000010007 */
        /* <DEDUP_REMOVED lines=17> */
.L_x_2161:
[----:B------:R-:W-:Y:S05]  /*2540*/  BSYNC B0 ;  /* 0x0000000000007941 */ /* 0x000fea0003800000 */
.L_x_2160:
        /* <DEDUP_REMOVED lines=25> */
.L_x_2201:
        /* <DEDUP_REMOVED lines=47> */
[----:B------:R-:W-:Y:S02]  /*29d0*/  @P5 MOV R154, R190 ;  /* 0x000000be009a5202 */ /* 0x000fe40000000f00 */
[--C-:B------:R-:W-:Y:S02]  /*29e0*/  @P5 SHF.R.U64 R157, R190, 0x10, R191.reuse ;  /* 0x00000010be9d5819 */ /* 0x100fe400000012bf */
[----:B------:R-:W-:Y:S01]  /*29f0*/  @P5 MOV R155, R191 ;  /* 0x000000bf009b5202 */ /* 0x000fe20000000f00 */
[----:B------:R-:W-:Y:S01]  /*2a00*/  @P5 HADD2.F32 R153, -RZ, R154.H0_H0 ;  /* 0x2000009aff995230 */ /* 0x000fe20000004100 */
[----:B------:R-:W-:-:S03]  /*2a10*/  @P5 SHF.R.U32.HI R164, RZ, 0x10, R191 ;  /* 0x00000010ffa45819 */ /* 0x000fc600000116bf */
[----:B------:R-:W-:Y:S02]  /*2a20*/  @P5 HADD2.F32 R155, -RZ, R155.H0_H0 ;  /* 0x2000009bff9b5230 */ /* 0x000fe40000004100 */
[----:B------:R-:W-:Y:S01]  /*2a30*/  @P5 FADD.FTZ R152, R152, R153 ;  /* 0x0000009998985221 */ /* 0x000fe20000010000 */
[-CC-:B------:R-:W-:Y:S01]  /*2a40*/  FFMA.FTZ R153, R188, R161.reuse, R162.reuse ;  /* 0x000000a1bc997223 */ /* 0x180fe200000100a2 */
[----:B------:R-:W-:Y:S01]  /*2a50*/  FFMA.FTZ R162, R184, R161, R162 ;  /* 0x000000a1b8a27223 */ /* 0x000fe200000100a2 */
[----:B------:R-:W-:Y:S02]  /*2a60*/  @P5 HADD2.F32 R164, -RZ, R164.H0_H0 ;  /* 0x200000a4ffa45230 */ /* 0x000fe40000004100 */
[----:B------:R-:W-:Y:S01]  /*2a70*/  @P5 FADD.FTZ R158, R158, R155 ;  /* 0x0000009b9e9e5221 */ /* 0x000fe20000010000 */
[----:B------:R-:W-:Y:S01]  /*2a80*/  FADD.FTZ R154, R186, -R153 ;  /* 0x80000099ba9a7221 */ /* 0x000fe20000010000 */
[----:B------:R-:W-:Y:S01]  /*2a90*/  FADD.FTZ R162, R183, -R162 ;  /* 0x800000a2b7a27221 */ /* 0x000fe20000010000 */
[----:B------:R-:W-:-:S02]  /*2aa0*/  @P5 HADD2.F32 R153, -RZ, R157.H0_H0 ;  /* 0x2000009dff995230 */ /* 0x000fc40000004100 */
        /* <DEDUP_REMOVED lines=36> */
[C---:B------:R-:W-:Y:S02]  /*2cf0*/  FSEL R166, R159.reuse, RZ, P6 ;  /* 0x000000ff9fa67208 */ /* 0x040fe40003000000 */
        /* <DEDUP_REMOVED lines=19> */
.L_x_2165:
        /* <DEDUP_REMOVED lines=18> */
.L_x_2166:
[----:B------:R-:W-:-:S07]  /*2f50*/  IADD3 R202, R202, 0x100, RZ ;  /* 0x00000100caca7810 */ /* 0x000fce0007ffe0ff */
.L_x_2164:
[----:B------:R-:W-:Y:S05]  /*2f60*/  BSYNC B0 ;  /* 0x0000000000007941 */ /* 0x000fea0003800000 */
.L_x_2163:
        /* <DEDUP_REMOVED lines=21> */
[-CC-:B------:R-:W-:Y:S01]  /*30c0*/  FFMA.FTZ R153, R178, R161.reuse, R162.reuse ;  /* 0x000000a1b2997223 */ /* 0x180fe200000100a2 */
[----:B------:R-:W-:Y:S01]  /*30d0*/  FFMA.FTZ R162, R174, R161, R162 ;  /* 0x000000a1aea27223 */ /* 0x000fe200000100a2 */
[----:B------:R-:W-:Y:S01]  /*30e0*/  @P5 FADD.FTZ R158, R158, R155 ;  /* 0x0000009b9e9e5221 */ /* 0x000fe20000010000 */
[----:B------:R-:W-:Y:S01]  /*30f0*/  FMUL.FTZ R163, R152, UR17 ;  /* 0x0000001198a37c20 */ /* 0x000fe20008410000 */
[----:B------:R-:W-:Y:S01]  /*3100*/  FADD.FTZ R154, R176, -R153 ;  /* 0x80000099b09a7221 */ /* 0x000fe20000010000 */
[----:B------:R-:W-:Y:S01]  /*3110*/  FADD.FTZ R162, R173, -R162 ;  /* 0x800000a2ada27221 */ /* 0x000fe20000010000 */
[----:B------:R-:W-:-:S02]  /*3120*/  @P5 HADD2.F32 R153, -RZ, R157.H0_H0 ;  /* 0x2000009dff995230 */ /* 0x000fc40000004100 */
[C---:B------:R-:W-:Y:S01]  /*3130*/  FMUL.FTZ R154, R203.reuse, R154 ;  /* 0x0000009acb9a7220 */ /* 0x040fe20000410000 */
[----:B------:R-:W-:Y:S01]  /*3140*/  FMUL.FTZ R159, R203, R162 ;  /* 0x000000a2cb9f7220 */ /* 0x000fe20000410000 */
[----:B------:R-:W-:Y:S02]  /*3150*/  FSEL R156, R163, RZ, P6 ;  /* 0x000000ffa39c7208 */ /* 0x000fe40003000000 */
[----:B------:R-:W-:Y:S01]  /*3160*/  @P5 FADD.FTZ R154, R154, R153 ;  /* 0x000000999a9a5221 */ /* 0x000fe20000010000 */
[----:B------:R-:W-:Y:S01]  /*3170*/  @P5 FADD.FTZ R159, R159, R164 ;  /* 0x000000a49f9f5221 */ /* 0x000fe20000010000 */
[----:B------:R-:W-:Y:S01]  /*3180*/  ISETP.NE.U32.AND P5, PT, RZ, UR6, PT ;  /* 0x00000006ff007c0c */ /* 0x000fe2000bfa5070 */
[----:B------:R-:W-:Y:S01]  /*3190*/  FMUL.FTZ R164, R158, UR17 ;  /* 0x000000119ea47c20 */ /* 0x000fe20008410000 */
[----:B------:R-:W-:Y:S01]  /*31a0*/  F2F.F16.F32 R207, R156 ;  /* 0x0000009c00cf7304 */ /* 0x000fe20000200800 */
[----:B------:R-:W-:Y:S01]  /*31b0*/  FMUL.FTZ R165, R159, UR17 ;  /* 0x000000119fa57c20 */ /* 0x000fe20008410000 */
[----:B------:R-:W-:-:S13]  /*31c0*/  ISETP.NE.AND.EX P5, PT, RZ, UR7, PT, P5 ;  /* 0x00000007ff007c0c */ /* 0x000fda000bfa5350 */
[----:B------:R-:W-:Y:S02]  /*31d0*/  @P5 F2FP.F16.F32.PACK_AB R152, RZ, R152 ;  /* 0x00000098ff98523e */ /* 0x000fe400000000ff */
[----:B------:R-:W-:Y:S01]  /*31e0*/  @P5 F2FP.F16.F32.PACK_AB R153, RZ, R154 ;  /* 0x0000009aff99523e */ /* 0x000fe200000000ff */
[----:B------:R-:W-:Y:S01]  /*31f0*/  FMUL.FTZ R154, R154, UR17 ;  /* 0x000000119a9a7c20 */ /* 0x000fe20008410000 */
[----:B------:R-:W-:Y:S02]  /*3200*/  @P5 F2FP.F16.F32.PACK_AB R155, RZ, R158 ;  /* 0x0000009eff9b523e */ /* 0x000fe400000000ff */
[----:B------:R-:W-:Y:S02]  /*3210*/  @P5 F2FP.F16.F32.PACK_AB R157, RZ, R159 ;  /* 0x0000009fff9d523e */ /* 0x000fe400000000ff */
        /* <DEDUP_REMOVED lines=13> */
[----:B------:R-:W-:Y:S01]  /*32f0*/  LOP3.LUT P6, RZ, R182, 0xff0000, RZ, 0xc0, !PT ;  /* 0x00ff0000b6ff7812 */ /* 0x000fe200078cc0ff */
[----:B------:R-:W1:Y:S03]  /*3300*/  LDC.64 R154, c[0x0][0x2f8] ;  /* 0x0000be00ff9a7b82 */ /* 0x000e660000000a00 */
[----:B------:R-:W-:-:S02]  /*3310*/  FSEL R158, R164, RZ, P6 ;  /* 0x000000ffa49e7208 */ /* 0x000fc40003000000 */
[----:B------:R-:W-:-:S04]  /*3320*/  @P5 LOP3.LUT P6, RZ, R180, 0xff0000, RZ, 0xc0, !PT ;  /* 0x00ff0000b4ff5812 */ /* 0x000fc800078cc0ff */
[----:B------:R-:W-:Y:S01]  /*3330*/  @P5 FSEL R164, R164, RZ, P6 ;  /* 0x000000ffa4a45208 */ /* 0x000fe20003000000 */
[----:B------:R-:W-:Y:S01]  /*3340*/  F2F.F16.F32 R158, R158 ;  /* 0x0000009e009e7304 */ /* 0x000fe20000200800 */
[----:B------:R-:W-:Y:S01]  /*3350*/  LOP3.LUT P6, RZ, R182, 0xff000000, RZ, 0xc0, !PT ;  /* 0xff000000b6ff7812 */ /* 0x000fe200078cc0ff */
[----:B0-----:R-:W-:-:S03]  /*3360*/  IMAD.WIDE.U32 R152, R152, 0x10000, RZ ;  /* 0x0001000098987825 */ /* 0x001fc600078e00ff */
[C---:B------:R-:W-:Y:S02]  /*3370*/  FSEL R159, R165.reuse, RZ, P6 ;  /* 0x000000ffa59f7208 */ /* 0x040fe40003000000 */
[----:B------:R-:W-:Y:S02]  /*3380*/  @P5 LOP3.LUT P6, RZ, R180, 0xff000000, RZ, 0xc0, !PT ;  /* 0xff000000b4ff5812 */ /* 0x000fe400078cc0ff */
[----:B------:R-:W-:Y:S02]  /*3390*/  LOP3.LUT R152, R152, R207, RZ, 0xfc, !PT ;  /* 0x000000cf98987212 */ /* 0x000fe400078efcff */
[----:B------:R-:W-:Y:S01]  /*33a0*/  @P5 FSEL R165, R165, RZ, P6 ;  /* 0x000000ffa5a55208 */ /* 0x000fe20003000000 */
[----:B------:R-:W0:Y:S01]  /*33b0*/  F2F.F16.F32 R159, R159 ;  /* 0x0000009f009f7304 */ /* 0x000e220000200800 */
[----:B------:R-:W-:Y:S01]  /*33c0*/  ISETP.NE.U32.AND P6, PT, RZ, UR6, PT ;  /* 0x00000006ff007c0c */ /* 0x000fe2000bfc5070 */
[----:B-1----:R-:W-:-:S03]  /*33d0*/  IMAD.WIDE.U32 R154, R202, 0x8, R154 ;  /* 0x00000008ca9a7825 */ /* 0x002fc600078e009a */
[----:B------:R-:W-:Y:S02]  /*33e0*/  ISETP.NE.AND.EX P6, PT, RZ, UR7, PT, P6 ;  /* 0x00000007ff007c0c */ /* 0x000fe4000bfc5360 */
[----:B0-----:R-:W-:-:S04]  /*33f0*/  SHF.L.U32 R167, R159, 0x10, RZ ;  /* 0x000000109fa77819 */ /* 0x001fc800000006ff */
        /* <DEDUP_REMOVED lines=10> */
.L_x_2169:
        /* <DEDUP_REMOVED lines=18> */
.L_x_2170:
[----:B------:R-:W-:-:S07]  /*35c0*/  IADD3 R202, R202, 0x100, RZ ;  /* 0x00000100caca7810 */ /* 0x000fce0007ffe0ff */
.L_x_2168:
[----:B------:R-:W-:Y:S05]  /*35d0*/  BSYNC B0 ;  /* 0x0000000000007941 */ /* 0x000fea0003800000 */
.L_x_2167:
        /* <DEDUP_REMOVED lines=14> */
[--C-:B------:R-:W-:Y:S02]  /*36c0*/  @P5 SHF.R.U64 R157, R194, 0x10, R195.reuse ;  /* 0x00000010c29d5819 */ /* 0x100fe400000012c3 */
[----:B------:R-:W-:Y:S02]  /*36d0*/  @P5 MOV R155, R195 ;  /* 0x000000c3009b5202 */ /* 0x000fe40000000f00 */
[----:B------:R-:W-:Y:S01]  /*36e0*/  @P5 HADD2.F32 R153, -RZ, R153.H0_H0 ;  /* 0x20000099ff995230 */ /* 0x000fe20000004100 */
[----:B------:R-:W-:Y:S02]  /*36f0*/  @P5 SHF.R.U32.HI R164, RZ, 0x10, R195 ;  /* 0x00000010ffa45819 */ /* 0x000fe400000116c3 */
[----:B------:R-:W-:Y:S02]  /*3700*/  @P5 HADD2.F32 R155, -RZ, R155.H0_H0 ;  /* 0x2000009bff9b5230 */ /* 0x000fe40000004100 */
[----:B------:R-:W-:Y:S01]  /*3710*/  @P5 FADD.FTZ R152, R152, R153 ;  /* 0x0000009998985221 */ /* 0x000fe20000010000 */
[-CC-:B------:R-:W-:Y:S01]  /*3720*/  FFMA.FTZ R153, R168, R161.reuse, R162.reuse ;  /* 0x000000a1a8997223 */ /* 0x180fe200000100a2 */
[----:B------:R-:W-:Y:S01]  /*3730*/  FFMA.FTZ R162, R28, R161, R162 ;  /* 0x000000a11ca27223 */ /* 0x000fe200000100a2 */
[----:B------:R-:W-:-:S02]  /*3740*/  @P5 HADD2.F32 R164, -RZ, R164.H0_H0 ;  /* 0x200000a4ffa45230 */ /* 0x000fc40000004100 */
[----:B------:R-:W-:Y:S01]  /*3750*/  @P5 FADD.FTZ R158, R158, R155 ;  /* 0x0000009b9e9e5221 */ /* 0x000fe20000010000 */
[----:B------:R-:W-:Y:S01]  /*3760*/  FADD.FTZ R154, R30, -R153 ;  /* 0x800000991e9a7221 */ /* 0x000fe20000010000 */
[----:B------:R-:W-:Y:S01]  /*3770*/  FADD.FTZ R162, R27, -R162 ;  /* 0x800000a21ba27221 */ /* 0x000fe20000010000 */
[----:B------:R-:W-:Y:S02]  /*3780*/  @P5 HADD2.F32 R153, -RZ, R157.H0_H0 ;  /* 0x2000009dff995230 */ /* 0x000fe40000004100 */
[----:B------:R-:W-:Y:S01]  /*3790*/  FMUL.FTZ R163, R152, UR17 ;  /* 0x0000001198a37c20 */ /* 0x000fe20008410000 */
[C---:B------:R-:W-:Y:S01]  /*37a0*/  FMUL.FTZ R154, R203.reuse, R154 ;  /* 0x0000009acb9a7220 */ /* 0x040fe20000410000 */
[----:B------:R-:W-:-:S03]  /*37b0*/  FMUL.FTZ R159, R203, R162 ;  /* 0x000000a2cb9f7220 */ /* 0x000fc60000410000 */
[----:B------:R-:W-:Y:S01]  /*37c0*/  @P5 FADD.FTZ R154, R154, R153 ;  /* 0x000000999a9a5221 */ /* 0x000fe20000010000 */
[----:B------:R-:W-:Y:S01]  /*37d0*/  @P5 FADD.FTZ R159, R159, R164 ;  /* 0x000000a49f9f5221 */ /* 0x000fe20000010000 */
[----:B------:R-:W-:Y:S01]  /*37e0*/  ISETP.NE.U32.AND P5, PT, RZ, UR6, PT ;  /* 0x00000006ff007c0c */ /* 0x000fe2000bfa5070 */
[----:B------:R-:W-:Y:S01]  /*37f0*/  FMUL.FTZ R164, R158, UR17 ;  /* 0x000000119ea47c20 */ /* 0x000fe20008410000 */
[----:B------:R-:W-:Y:S01]  /*3800*/  FSEL R156, R163, RZ, P6 ;  /* 0x000000ffa39c7208 */ /* 0x000fe20003000000 */
[----:B------:R-:W-:Y:S01]  /*3810*/  FMUL.FTZ R165, R159, UR17 ;  /* 0x000000119fa57c20 */ /* 0x000fe20008410000 */
[----:B------:R-:W-:Y:S02]  /*3820*/  ISETP.NE.AND.EX P5, PT, RZ, UR7, PT, P5 ;  /* 0x00000007ff007c0c */ /* 0x000fe4000bfa5350 */
[----:B------:R-:W-:Y:S11]  /*3830*/  F2F.F16.F32 R207, R156 ;  /* 0x0000009c00cf7304 */ /* 0x000ff60000200800 */
[----:B------:R-:W-:-:S02]  /*3840*/  @P5 F2FP.F16.F32.PACK_AB R152, RZ, R152 ;  /* 0x00000098ff98523e */ /* 0x000fc400000000ff */
[----:B------:R-:W-:Y:S01]  /*3850*/  @P5 F2FP.F16.F32.PACK_AB R153, RZ, R154 ;  /* 0x0000009aff99523e */ /* 0x000fe200000000ff */
[----:B------:R-:W-:Y:S01]  /*3860*/  FMUL.FTZ R154, R154, UR17 ;  /* 0x000000119a9a7c20 */ /* 0x000fe20008410000 */
[----:B------:R-:W-:Y:S02]  /*3870*/  @P5 F2FP.F16.F32.PACK_AB R155, RZ, R158 ;  /* 0x0000009eff9b523e */ /* 0x000fe400000000ff */
[----:B------:R-:W-:Y:S02]  /*3880*/  @P5 F2FP.F16.F32.PACK_AB R157, RZ, R159 ;  /* 0x0000009fff9d523e */ /* 0x000fe400000000ff */
        /* <DEDUP_REMOVED lines=40> */
.L_x_2173:
        /* <DEDUP_REMOVED lines=18> */
.L_x_2174:
[----:B------:R-:W-:-:S07]  /*3c30*/  VIADD R202, R202, 0x100 ;  /* 0x00000100caca7836 */ /* 0x000fce0000000000 */
.L_x_2172:
[----:B------:R-:W-:Y:S05]  /*3c40*/  BSYNC B0 ;  /* 0x0000000000007941 */ /* 0x000fea0003800000 */
.L_x_2171:
        /* <DEDUP_REMOVED lines=83> */
.L_x_2177:
        /* <DEDUP_REMOVED lines=18> */
.L_x_2178:
[----:B------:R-:W-:-:S07]  /*42a0*/  IADD3 R202, R202, 0x100, RZ ;  /* 0x00000100caca7810 */ /* 0x000fce0007ffe0ff */
.L_x_2176:
[----:B------:R-:W-:Y:S05]  /*42b0*/  BSYNC B0 ;  /* 0x0000000000007941 */ /* 0x000fea0003800000 */
.L_x_2175:
        /* <DEDUP_REMOVED lines=31> */
[----:B------:R-:W-:Y:S01]  /*44b0*/  ISETP.NE.U32.AND P5, PT, RZ, UR6, PT ;  /* 0x00000006ff007c0c */ /* 0x000fe2000bfa5070 */
[----:B------:R-:W-:Y:S02]  /*44c0*/  FMUL.FTZ R161, R155, UR17 ;  /* 0x000000119ba17c20 */ /* 0x000fe40008410000 */
[----:B------:R-:W-:Y:S01]  /*44d0*/  FMUL.FTZ R165, R203, UR17 ;  /* 0x00000011cba57c20 */ /* 0x000fe20008410000 */
[----:B------:R-:W-:-:S13]  /*44e0*/  ISETP.NE.AND.EX P5, PT, RZ, UR7, PT, P5 ;  /* 0x00000007ff007c0c */ /* 0x000fda000bfa5350 */
[----:B------:R-:W-:Y:S01]  /*44f0*/  @P5 F2FP.F16.F32.PACK_AB R153, RZ, R152 ;  /* 0x00000098ff99523e */ /* 0x000fe200000000ff */
[----:B------:R-:W-:Y:S01]  /*4500*/  FMUL.FTZ R152, R152, UR17 ;  /* 0x0000001198987c20 */ /* 0x000fe20008410000 */
[----:B------:R-:W-:Y:S02]  /*4510*/  @P5 F2FP.F16.F32.PACK_AB R154, RZ, R155 ;  /* 0x0000009bff9a523e */ /* 0x000fe400000000ff */
[----:B------:R-:W-:Y:S01]  /*4520*/  @P5 F2FP.F16.F32.PACK_AB R156, RZ, R158 ;  /* 0x0000009eff9c523e */ /* 0x000fe200000000ff */
[----:B------:R-:W-:Y:S01]  /*4530*/  FMUL.FTZ R158, R158, UR17 ;  /* 0x000000119e9e7c20 */ /* 0x000fe20008410000 */
[----:B------:R-:W-:Y:S02]  /*4540*/  @P5 F2FP.F16.F32.PACK_AB R157, RZ, R203 ;  /* 0x000000cbff9d523e */ /* 0x000fe400000000ff */
        /* <DEDUP_REMOVED lines=17> */
[C---:B------:R-:W-:Y:S02]  /*4660*/  FSEL R155, R161.reuse, RZ, P6 ;  /* 0x000000ffa19b7208 */ /* 0x040fe40003000000 */
[----:B------:R-:W-:Y:S02]  /*4670*/  @P5 LOP3.LUT P6, RZ, R14, 0xff00, RZ, 0xc0, !PT ;  /* 0x0000ff000eff5812 */ /* 0x000fe400078cc0ff */
[----:B------:R-:W1:Y:S02]  /*4680*/  F2F.F16.F32 R152, R155 ;  /* 0x0000009b00987304 */ /* 0x000e640000200800 */
[----:B------:R-:W-:Y:S02]  /*4690*/  @P5 FSEL R161, R161, RZ, P6 ;  /* 0x000000ffa1a15208 */ /* 0x000fe40003000000 */
[----:B------:R-:W-:Y:S02]  /*46a0*/  LOP3.LUT P6, RZ, R15, 0xff0000, RZ, 0xc0, !PT ;  /* 0x00ff00000fff7812 */ /* 0x000fe400078cc0ff */
[----:B0-----:R-:W-:-:S02]  /*46b0*/  SHF.L.U32 R157, R157, 0x10, RZ ;  /* 0x000000109d9d7819 */ /* 0x001fc400000006ff */
[----:B------:R-:W-:Y:S02]  /*46c0*/  FSEL R162, R158, RZ, P6 ;  /* 0x000000ff9ea27208 */ /* 0x000fe40003000000 */
[----:B------:R-:W-:-:S04]  /*46d0*/  @P5 LOP3.LUT P6, RZ, R14, 0xff0000, RZ, 0xc0, !PT ;  /* 0x00ff00000eff5812 */ /* 0x000fc800078cc0ff */
[----:B------:R-:W-:Y:S01]  /*46e0*/  @P5 FSEL R163, R158, RZ, P6 ;  /* 0x000000ff9ea35208 */ /* 0x000fe20003000000 */
[----:B------:R-:W0:Y:S01]  /*46f0*/  F2F.F16.F32 R162, R162 ;  /* 0x000000a200a27304 */ /* 0x000e220000200800 */
        /* <DEDUP_REMOVED lines=16> */
.L_x_2181:
        /* <DEDUP_REMOVED lines=18> */
.L_x_2180:
[----:B------:R-:W-:Y:S05]  /*4920*/  BSYNC B0 ;  /* 0x0000000000007941 */ /* 0x000fea0003800000 */
.L_x_2179:
[----:B------:R-:W-:Y:S02]  /*4930*/  IADD3 R204, R204, UR18, RZ ;  /* 0x00000012cccc7c10 */ /* 0x000fe4000fffe0ff */
[----:B------:R-:W-:Y:S02]  /*4940*/  SEL R167, RZ, 0x1, P4 ;  /* 0x00000001ffa77807 */ /* 0x000fe40002000000 */
[----:B------:R-:W-:-:S13]  /*4950*/  ISETP.GE.AND P5, PT, R204, UR19, PT ;  /* 0x00000013cc007c0c */ /* 0x000fda000bfa6270 */
[----:B------:R-:W-:Y:S05]  /*4960*/  @!P5 BRA `(.L_x_2182) ;  /* 0xffffffbc0054d947 */ /* 0x000fea000383ffff */
.L_x_2151:
        /* <DEDUP_REMOVED lines=21> */
.L_x_2184:
[----:B------:R-:W-:Y:S05]  /*4ac0*/  BSYNC B0 ;  /* 0x0000000000007941 */ /* 0x000fea0003800000 */
.L_x_2183:
        /* <DEDUP_REMOVED lines=15> */
.L_x_2186:
[----:B------:R-:W-:Y:S05]  /*4bc0*/  BSYNC B0 ;  /* 0x0000000000007941 */ /* 0x000fea0003800000 */
.L_x_2185:
        /* <DEDUP_REMOVED lines=15> */
.L_x_2188:
[----:B------:R-:W-:Y:S05]  /*4cc0*/  BSYNC B0 ;  /* 0x0000000000007941 */ /* 0x000fea0003800000 */
.L_x_2187:
        /* <DEDUP_REMOVED lines=15> */
.L_x_2190:
[----:B------:R-:W-:Y:S05]  /*4dc0*/  BSYNC B0 ;  /* 0x0000000000007941 */ /* 0x000fea0003800000 */
.L_x_2189:
        /* <DEDUP_REMOVED lines=15> */
.L_x_2162:
[----:B------:R-:W-:Y:S01]  /*4ec0*/  HFMA2.MMA R165, -RZ, RZ, 0, 9.5367431640625e-07 ;  /* 0x00000010ffa57435 */ /* 0x000fe200000001ff */
[----:B------:R-:W-:Y:S01]  /*4ed0*/  MOV R163, R164 ;  /* 0x000000a400a37202 */ /* 0x000fe20000000f00 */
[----:B-----5:R-:W-:Y:S01]  /*4ee0*/  IMAD.MOV.U32 R206, RZ, RZ, 0x1f ;  /* 0x0000001fffce7424 */ /* 0x020fe200078e00ff */
[----:B------:R-:W-:-:S08]  /*4ef0*/  MOV R162, 0xffffffff ;  /* 0xffffffff00a27802 */ /* 0x000fd00000000f00 */
[----:B0-----:R-:W-:Y:S05]  /*4f00*/  WARPSYNC.COLLECTIVE R162, `(.L_x_2191) ;  /* 0x00000000a2087348 */ /* 0x001fea0003c00000 */
[----:B------:R1:W2:Y:S02]  /*4f10*/  SHFL.DOWN P6, R207, R163, R165, R206 ;  /* 0x080000a5a3cf7389 */ /* 0x0002a400000c00ce */
[----:B012---:R-:W-:Y:S01]  /*4f20*/  ENDCOLLECTIVE ;  /* 0x000000000000791b */ /* 0x007fe20003800000 */
.L_x_2191:
[----:B------:R-:W-:Y:S01]  /*4f30*/  IMAD.MOV.U32 R163, RZ, RZ, R166 ;  /* 0x000000ffffa37224 */ /* 0x000fe200078e00a6 */
[----:B------:R-:W-:-:S07]  /*4f40*/  MOV R155, R207 ;  /* 0x000000cf009b7202 */ /* 0x000fce0000000f00 */
[----:B------:R-:W-:Y:S05]  /*4f50*/  WARPSYNC.COLLECTIVE R162, `(.L_x_2192) ;  /* 0x00000000a2087348 */ /* 0x000fea0003c00000 */
[----:B------:R0:W1:Y:S02]  /*4f60*/  SHFL.DOWN P6, R207, R163, R165, R206 ;  /* 0x080000a5a3cf7389 */ /* 0x00006400000c00ce */
[----:B01----:R-:W-:Y:S01]  /*4f70*/  ENDCOLLECTIVE ;  /* 0x000000000000791b */ /* 0x003fe20003800000 */
.L_x_2192:
[----:B------:R-:W-:-:S05]  /*4f80*/  FADD.FTZ R155, R155, R164 ;  /* 0x000000a49b9b7221 */ /* 0x000fca0000010000 */
[----:B------:R-:W-:Y:S01]  /*4f90*/  MOV R163, R155 ;  /* 0x0000009b00a37202 */ /* 0x000fe20000000f00 */
[----:B------:R-:W-:Y:S01]  /*4fa0*/  IMAD.MOV.U32 R165, RZ, RZ, 0x8 ;  /* 0x00000008ffa57424 */ /* 0x000fe200078e00ff */
[----:B------:R-:W-:-:S07]  /*4fb0*/  MOV R157, R207 ;  /* 0x000000cf009d7202 */ /* 0x000fce0000000f00 */
[----:B------:R-:W-:Y:S05]  /*4fc0*/  WARPSYNC.COLLECTIVE R162, `(.L_x_2193) ;  /* 0x00000000a2087348 */ /* 0x000fea0003c00000 */
[----:B------:R0:W1:Y:S02]  /*4fd0*/  SHFL.DOWN P6, R207, R163, R165, R206 ;  /* 0x080000a5a3cf7389 */ /* 0x00006400000c00ce */
[----:B01----:R-:W-:Y:S01]  /*4fe0*/  ENDCOLLECTIVE ;  /* 0x000000000000791b */ /* 0x003fe20003800000 */
.L_x_2193:
[----:B------:R-:W-:-:S05]  /*4ff0*/  FADD.FTZ R157, R157, R166 ;  /* 0x000000a69d9d7221 */ /* 0x000fca0000010000 */
[----:B------:R-:W-:Y:S02]  /*5000*/  MOV R163, R157 ;  /* 0x0000009d00a37202 */ /* 0x000fe40000000f00 */
[----:B------:R-:W-:-:S07]  /*5010*/  MOV R154, R207 ;  /* 0x000000cf009a7202 */ /* 0x000fce0000000f00 */
[----:B------:R-:W-:Y:S05]  /*5020*/  WARPSYNC.COLLECTIVE R162, `(.L_x_2194) ;  /* 0x00000000a2087348 */ /* 0x000fea0003c00000 */
[----:B------:R0:W1:Y:S02]  /*5030*/  SHFL.DOWN P6, R207, R163, R165, R206 ;  /* 0x080000a5a3cf7389 */ /* 0x00006400000c00ce */
[----:B01----:R-:W-:Y:S01]  /*5040*/  ENDCOLLECTIVE ;  /* 0x000000000000791b */ /* 0x003fe20003800000 */
.L_x_2194:
[----:B------:R-:W-:Y:S01]  /*5050*/  FADD.FTZ R154, R155, R154 ;  /* 0x0000009a9b9a7221 */ /* 0x000fe20000010000 */
[----:B------:R-:W-:-:S04]  /*5060*/  HFMA2.MMA R165, -RZ, RZ, 0, 2.384185791015625e-07 ;  /* 0x00000004ffa57435 */ /* 0x000fc800000001ff */
[----:B------:R-:W-:Y:S01]  /*5070*/  MOV R163, R154 ;  /* 0x0000009a00a37202 */ /* 0x000fe20000000f00 */
[----:B------:R-:W-:-:S07]  /*5080*/  IMAD.MOV.U32 R156, RZ, RZ, R207 ;  /* 0x000000ffff9c7224 */ /* 0x000fce00078e00cf */
[----:B------:R-:W-:Y:S05]  /*5090*/  WARPSYNC.COLLECTIVE R162, `(.L_x_2195) ;  /* 0x00000000a2087348 */ /* 0x000fea0003c00000 */
[----:B------:R0:W1:Y:S02]  /*50a0*/  SHFL.DOWN P6, R207, R163, R165, R206 ;  /* 0x080000a5a3cf7389 */ /* 0x00006400000c00ce */
[----:B01----:R-:W-:Y:S01]  /*50b0*/  ENDCOLLECTIVE ;  /* 0x000000000000791b */ /* 0x003fe20003800000 */
.L_x_2195:
[----:B------:R-:W-:-:S05]  /*50c0*/  FADD.FTZ R156, R157, R156 ;  /* 0x0000009c9d9c7221 */ /* 0x000fca0000010000 */
[----:B------:R-:W-:Y:S01]  /*50d0*/  MOV R163, R156 ;  /* 0x0000009c00a37202 */ /* 0x000fe20000000f00 */
[----:B------:R-:W-:-:S07]  /*50e0*/  IMAD.MOV.U32 R159, RZ, RZ, R207 ;  /* 0x000000ffff9f7224 */ /* 0x000fce00078e00cf */
[----:B------:R-:W-:Y:S05]  /*50f0*/  WARPSYNC.COLLECTIVE R162, `(.L_x_2196) ;  /* 0x00000000a2087348 */ /* 0x000fea0003c00000 */
[----:B------:R0:W1:Y:S02]  /*5100*/  SHFL.DOWN P6, R207, R163, R165, R206 ;  /* 0x080000a5a3cf7389 */ /* 0x00006400000c00ce */
[----:B01----:R-:W-:Y:S01]  /*5110*/  ENDCOLLECTIVE ;  /* 0x000000000000791b */ /* 0x003fe20003800000 */
.L_x_2196:
[----:B------:R-:W-:Y:S01]  /*5120*/  FADD.FTZ R159, R154, R159 ;  /* 0x0000009f9a9f7221 */ /* 0x000fe20000010000 */
[----:B------:R-:W-:-:S03]  /*5130*/  HFMA2.MMA R165, -RZ, RZ, 0, 1.1920928955078125e-07 ;  /* 0x00000002ffa57435 */ /* 0x000fc600000001ff */
[----:B------:R-:W-:Y:S01]  /*5140*/  IMAD.MOV.U32 R163, RZ, RZ, R159 ;  /* 0x000000ffffa37224 */ /* 0x000fe200078e009f */
[----:B------:R-:W-:-:S07]  /*5150*/  MOV R161, R207 ;  /* 0x000000cf00a17202 */ /* 0x000fce0000000f00 */
[----:B------:R-:W-:Y:S05]  /*5160*/  WARPSYNC.COLLECTIVE R162, `(.L_x_2197) ;  /* 0x00000000a2087348 */ /* 0x000fea0003c00000 */
[----:B------:R0:W1:Y:S02]  /*5170*/  SHFL.DOWN P6, R207, R163, R165, R206 ;  /* 0x080000a5a3cf7389 */ /* 0x00006400000c00ce */
[----:B01----:R-:W-:Y:S01]  /*5180*/  ENDCOLLECTIVE ;  /* 0x000000000000791b */ /* 0x003fe20003800000 */
.L_x_2197:
[----:B------:R-:W-:-:S04]  /*5190*/  FADD.FTZ R161, R156, R161 ;  /* 0x000000a19ca17221 */ /* 0x000fc80000010000 */
[----:B------:R-:W-:Y:S01]  /*51a0*/  IMAD.MOV.U32 R163, RZ, RZ, R161 ;  /* 0x000000ffffa37224 */ /* 0x000fe200078e00a1 */
[----:B------:R-:W-:-:S07]  /*51b0*/  MOV R158, R207 ;  /* 0x000000cf009e7202 */ /* 0x000fce0000000f00 */
[----:B------:R-:W-:Y:S05]  /*51c0*/  WARPSYNC.COLLECTIVE R162, `(.L_x_2198) ;  /* 0x00000000a2087348 */ /* 0x000fea0003c00000 */
[----:B------:R0:W1:Y:S02]  /*51d0*/  SHFL.DOWN P6, R207, R163, R165, R206 ;  /* 0x080000a5a3cf7389 */ /* 0x00006400000c00ce */
[----:B01----:R-:W-:Y:S01]  /*51e0*/  ENDCOLLECTIVE ;  /* 0x000000000000791b */ /* 0x003fe20003800000 */
.L_x_2198:
[----:B------:R-:W-:-:S05]  /*51f0*/  FADD.FTZ R158, R159, R158 ;  /* 0x0000009e9f9e7221 */ /* 0x000fca0000010000 */
[----:B------:R-:W-:Y:S01]  /*5200*/  MOV R163, R158 ;  /* 0x0000009e00a37202 */ /* 0x000fe20000000f00 */
[----:B------:R-:W-:Y:S01]  /*5210*/  IMAD.MOV.U32 R165, RZ, RZ, 0x1 ;  /* 0x00000001ffa57424 */ /* 0x000fe200078e00ff */
[----:B------:R-:W-:-:S07]  /*5220*/  MOV R160, R207 ;  /* 0x000000cf00a07202 */ /* 0x000fce0000000f00 */
[----:B------:R-:W-:Y:S05]  /*5230*/  WARPSYNC.COLLECTIVE R162, `(.L_x_2199) ;  /* 0x00000000a2087348 */ /* 0x000fea0003c00000 */
[----:B------:R0:W1:Y:S02]  /*5240*/  SHFL.DOWN P6, R207, R163, R165, R206 ;  /* 0x080000a5a3cf7389 */ /* 0x00006400000c00ce */
[----:B01----:R-:W-:Y:S01]  /*5250*/  ENDCOLLECTIVE ;  /* 0x000000000000791b */ /* 0x003fe20003800000 */
.L_x_2199:
[----:B------:R-:W-:-:S05]  /*5260*/  FADD.FTZ R160, R161, R160 ;  /* 0x000000a0a1a07221 */ /* 0x000fca0000010000 */
[----:B------:R-:W-:Y:S02]  /*5270*/  MOV R163, R160 ;  /* 0x000000a000a37202 */ /* 0x000fe40000000f00 */
[----:B------:R-:W-:-:S07]  /*5280*/  MOV R155, R207 ;  /* 0x000000cf009b7202 */ /* 0x000fce0000000f00 */
[----:B------:R-:W-:Y:S05]  /*5290*/  WARPSYNC.COLLECTIVE R162, `(.L_x_2200) ;  /* 0x00000000a2087348 */ /* 0x000fea0003c00000 */
[----:B------:R0:W1:Y:S02]  /*52a0*/  SHFL.DOWN P6, R207, R163, R165, R206 ;  /* 0x080000a5a3cf7389 */ /* 0x00006400000c00ce */
[----:B01----:R-:W-:Y:S01]  /*52b0*/  ENDCOLLECTIVE ;  /* 0x000000000000791b */ /* 0x003fe20003800000 */
.L_x_2200:
[----:B------:R-:W-:Y:S05]  /*52c0*/  BRA `(.L_x_2201) ;  /* 0xffffffd400047947 */ /* 0x000fea000383ffff */
.L_x_2202:
        /* <DEDUP_REMOVED lines=11> */
.L_x_3941:


//--------------------- .text._ZN10layer_norm31ln_parallel_residual_bwd_kernelINS_13Kernel_traitsIf6__halfS2_S2_fjLj5120ELj1ELj1ELj8ELj8ENS_18Kernel_traits_baseILj5120EfS2_S2_S2_fjLj256EEEEELb1ELb0ELb1EEEvNS_9BwdParamsE --------------------------
	.section	.text._ZN10layer_norm31ln_parallel_residual_bwd_kernelINS_13Kernel_traitsIf6__halfS2_S2_fjLj5120ELj1ELj1ELj8ELj8ENS_18Kernel_traits_baseILj5120EfS2_S2_S2_fjLj256EEEEELb1ELb0ELb1EEEvNS_9BwdParamsE,"ax",@progbits
	.align	128
        .global         _ZN10layer_norm31ln_parallel_residual_bwd_kernelINS_13Kernel_traitsIf6__halfS2_S2_fjLj5120ELj1ELj1ELj8ELj8ENS_18Kernel_traits_baseILj5120EfS2_S2_S2_fjLj256EEEEELb1ELb0ELb1EEEvNS_9BwdParamsE
        .type           _ZN10layer_norm31ln_parallel_residual_bwd_kernelINS_13Kernel_traitsIf6__halfS2_S2_fjLj5120ELj1ELj1ELj8ELj8ENS_18Kernel_traits_baseILj5120EfS2_S2_S2_fjLj256EEEEELb1ELb0ELb1EEEvNS_9BwdParamsE,@function
        .size           _ZN10layer_norm31ln_parallel_residual_bwd_kernelINS_13Kernel_traitsIf6__halfS2_S2_fjLj5120ELj1ELj1ELj8ELj8ENS_18Kernel_traits_baseILj5120EfS2_S2_S2_fjLj256EEEEELb1ELb0ELb1EEEvNS_9BwdParamsE,(.L_x_3942 - _ZN10layer_norm31ln_parallel_residual_bwd_kernelINS_13Kernel_traitsIf6__halfS2_S2_fjLj5120ELj1ELj1ELj8ELj8ENS_18Kernel_traits_baseILj5120EfS2_S2_S2_fjLj256EEEEELb1ELb0ELb1EEEvNS_9BwdParamsE)
        .other          _ZN10layer_norm31ln_parallel_residual_bwd_kernelINS_13Kernel_traitsIf6__halfS2_S2_fjLj5120ELj1ELj1ELj8ELj8ENS_18Kernel_traits_baseILj5120EfS2_S2_S2_fjLj256EEEEELb1ELb0ELb1EEEvNS_9BwdParamsE,@"STO_CUDA_ENTRY STV_DEFAULT"
_ZN10layer_norm31ln_parallel_residual_bwd_kernelINS_13Kernel_traitsIf6__halfS2_S2_fjLj5120ELj1ELj1ELj8ELj8ENS_18Kernel_traits_baseILj5120EfS2_S2_S2_fjLj256EEEEELb1ELb0ELb1EEEvNS_9BwdParamsE:
.text._ZN10layer_norm31ln_parallel_residual_bwd_kernelINS_13Kernel_traitsIf6__halfS2_S2_fjLj5120ELj1ELj1ELj8ELj8ENS_18Kernel_traits_baseILj5120EfS2_S2_S2_fjLj256EEEEELb1ELb0ELb1EEEvNS_9BwdParamsE:
        /* <DEDUP_REMOVED lines=58> */
.L_x_2203:
        /* <DEDUP_REMOVED lines=60> */
[----:B0-----:R-:W-:Y:S02]  /*0760*/  CS2R R4, SRZ ;  /* 0x0000000000047805 */ /* 0x001fe4000001ff00 */
[----:B------:R-:W-:Y:S02]  /*0770*/  CS2R R2, SRZ ;  /* 0x0000000000027805 */ /* 0x000fe4000001ff00 */
[----:B------:R-:W-:Y:S01]  /*0780*/  MOV R0, RZ ;  /* 0x000000ff00007202 */ /* 0x000fe20000000f00 */
[----:B------:R-:W-:Y:S01]  /*0790*/  IMAD.MOV.U32 R190, RZ, RZ, RZ ;  /* 0x000000ffffbe7224 */ /* 0x000fe200078e00ff */
[----:B------:R-:W-:-:S07]  /*07a0*/  LOP3.LUT R189, R49, 0xff, RZ, 0xc0, !PT ;  /* 0x000000ff31bd7812 */ /* 0x000fce00078ec0ff */
.L_x_2217:
        /* <DEDUP_REMOVED lines=20> */
[----:B--2---:R-:W-:Y:S01]  /*08f0*/  IMAD.WIDE R106, R191, 0x4, R100 ;  /* 0x00000004bf6a7825 */ /* 0x004fe200078e0264 */
[----:B------:R-:W-:-:S04]  /*0900*/  IADD3 R213, R209, 0x200, RZ ;  /* 0x00000200d1d57810 */ /* 0x000fc80007ffe0ff */
[----:B------:R2:W4:Y:S01]  /*0910*/  LDG.E R208, desc[UR6][R106.64] ;  /* 0x000000066ad07981 */ /* 0x000522000c1e1900 */
[----:B------:R-:W-:Y:S02]  /*0920*/  IMAD.SHL.U32 R185, R213, 0x8, RZ ;  /* 0x00000008d5b97824 */ /* 0x000fe400078e00ff */
[----:B---3--:R-:W-:Y:S01]  /*0930*/  IMAD.WIDE R104, R191, 0x4, R98 ;  /* 0x00000004bf687825 */ /* 0x008fe200078e0262 */
[----:B------:R-:W-:Y:S02]  /*0940*/  SHF.R.U32.HI R184, RZ, 0x1d, R213 ;  /* 0x0000001dffb87819 */ /* 0x000fe400000116d5 */
        /* <DEDUP_REMOVED lines=43> */
[----:B------:R-:W-:Y:S01]  /*0c00*/  ISETP.NE.AND.EX P0, PT, R135, RZ, PT, P0 ;  /* 0x000000ff8700720c */ /* 0x000fe20003f05300 */
[----:B------:R-:W-:-:S12]  /*0c10*/  IMAD.SHL.U32 R223, R215, 0x4, RZ ;  /* 0x00000004d7df7824 */ /* 0x000fd800078e00ff */
        /* <DEDUP_REMOVED lines=15> */
[----:B------:R-:W5:Y:S01]  /*0d10*/  LDG.E R166, desc[UR6][R166.64] ;  /* 0x00000006a6a67981 */ /* 0x000f62000c1e1900 */
[----:B------:R-:W-:Y:S02]  /*0d20*/  @P0 IADD3.X R157, R216, R157, RZ, P2, !PT ;  /* 0x0000009dd89d0210 */ /* 0x000fe400017fe4ff */
[----:B------:R-:W-:Y:S02]  /*0d30*/  IADD3.X R173, R212, UR17, RZ, P3, !PT ;  /* 0x00000011d4ad7c10 */ /* 0x000fe40009ffe4ff */
[----:B------:R-:W-:Y:S01]  /*0d40*/  @P0 IADD3 R158, P2, R223, R158, RZ ;  /* 0x0000009edf9e0210 */ /* 0x000fe20007f5e0ff */
[----:B------:R0:W5:Y:S01]  /*0d50*/  @P0 LDG.E R192, desc[UR6][R156.64] ;  /* 0x000000069cc00981 */ /* 0x000162000c1e1900 */
[----:B------:R-:W-:-:S03]  /*0d60*/  @P1 LEA R154, P3, R215, R154, 0x3 ;  /* 0x0000009ad79a1211 */ /* 0x000fc600078618ff */
[----:B------:R1:W5:Y:S01]  /*0d70*/  LDG.E R205, desc[UR6][R172.64] ;  /* 0x00000006accd7981 */ /* 0x000362000c1e1900 */
[----:B------:R-:W-:Y:S01]  /*0d80*/  @P1 LEA.HI.X R155, R215, R155, RZ, 0x3, P3 ;  /* 0x0000009bd79b1211 */ /* 0x000fe200018f1cff */
[----:B------:R-:W-:-:S04]  /*0d90*/  @P0 IMAD.X R159, R218, 0x1, R159, P2 ;  /* 0x00000001da9f0824 */ /* 0x000fc800010e069f */
[----:B------:R-:W5:Y:S01]  /*0da0*/  @P1 LDG.E.64 R136, desc[UR6][R154.64] ;  /* 0x000000069a881981 */ /* 0x000f62000c1e1b00 */
[----:B0-----:R-:W0:Y:S03]  /*0db0*/  @P1 LDC.64 R156, c[0x0][0x2c8] ;  /* 0x0000b200ff9c1b82 */ /* 0x001e260000000a00 */
[----:B------:R1:W5:Y:S05]  /*0dc0*/  @P0 LDG.E R193, desc[UR6][R158.64] ;  /* 0x000000069ec10981 */ /* 0x00036a000c1e1900 */
[----:B-1----:R-:W1:Y:S08]  /*0dd0*/  @P1 LDC.64 R172, c[0x0][0x2c8] ;  /* 0x0000b200ffac1b82 */ /* 0x002e700000000a00 */
[----:B------:R-:W0:Y:S08]  /*0de0*/  @P0 LDC.64 R158, c[0x0][0x248] ;  /* 0x00009200ff9e0b82 */ /* 0x000e300000000a00 */
[----:B------:R-:W0:Y:S01]  /*0df0*/  @P0 LDC.64 R154, c[0x0][0x248] ;  /* 0x00009200ff9a0b82 */ /* 0x000e220000000a00 */
[----:B------:R-:W-:-:S02]  /*0e00*/  SHF.R.U32.HI R210, RZ, 0x1e, R207 ;  /* 0x0000001effd27819 */ /* 0x000fc400000116cf */
[----:B------:R-:W-:Y:S02]  /*0e10*/  IADD3 R168, P4, R217, UR16, RZ ;  /* 0x00000010d9a87c10 */ /* 0x000fe4000ff9e0ff */
[C---:B-1----:R-:W-:Y:S02]  /*0e20*/  @P1 LEA R172, P3, R213.reuse, R172, 0x3 ;  /* 0x000000acd5ac1211 */ /* 0x042fe400078618ff */
[----:B------:R-:W-:Y:S02]  /*0e30*/  IADD3.X R169, R210, UR17, RZ, P4, !PT ;  /* 0x00000011d2a97c10 */ /* 0x000fe4000a7fe4ff */
[----:B------:R-:W-:Y:S02]  /*0e40*/  @P1 LEA.HI.X R173, R213, R173, RZ, 0x3, P3 ;  /* 0x000000add5ad1211 */ /* 0x000fe400018f1cff */
[----:B------:R-:W-:Y:S01]  /*0e50*/  ISETP.NE.AND P2, PT, RZ, UR11, PT ;  /* 0x0000000bff007c0c */ /* 0x000fe2000bf45270 */
[----:B------:R-:W5:Y:S01]  /*0e60*/  LDG.E R168, desc[UR6][R168.64] ;  /* 0x00000006a8a87981 */ /* 0x000f62000c1e1900 */
[----:B0-----:R-:W-:-:S03]  /*0e70*/  @P0 IADD3 R158, P3, R221, R158, RZ ;  /* 0x0000009edd9e0210 */ /* 0x001fc60007f7e0ff */
[----:B------:R-:W5:Y:S01]  /*0e80*/  @P1 LDG.E.64 R138, desc[UR6][R172.64] ;  /* 0x00000006ac8a1981 */ /* 0x000f62000c1e1b00 */
[----:B------:R-:W-:Y:S02]  /*0e90*/  @P0 IADD3.X R159, R212, R159, RZ, P3, !PT ;  /* 0x0000009fd49f0210 */ /* 0x000fe40001ffe4ff */
[----:B------:R-:W-:-:S03]  /*0ea0*/  @P0 IADD3 R154, P4, R219, R154, RZ ;  /* 0x0000009adb9a0210 */ /* 0x000fc60007f9e0ff */
[----:B------:R0:W5:Y:S01]  /*0eb0*/  @P0 LDG.E R194, desc[UR6][R158.64] ;  /* 0x000000069ec20981 */ /* 0x000162000c1e1900 */
[----:B------:R-:W-:Y:S01]  /*0ec0*/  @P1 LEA R156, P3, R211, R156, 0x3 ;  /* 0x0000009cd39c1211 */ /* 0x000fe200078618ff */
[----:B------:R-:W-:-:S03]  /*0ed0*/  @P0 IMAD.X R155, R214, 0x1, R155, P4 ;  /* 0x00000001d69b0824 */ /* 0x000fc600020e069b */
[----:B------:R-:W-:Y:S02]  /*0ee0*/  @P1 LEA.HI.X R157, R211, R157, RZ, 0x3, P3 ;  /* 0x0000009dd39d1211 */ /* 0x000fe400018f1cff */
[----:B------:R-:W5:Y:S04]  /*0ef0*/  @P0 LDG.E R195, desc[UR6][R154.64] ;  /* 0x000000069ac30981 */ /* 0x000f68000c1e1900 */
[----:B------:R1:W5:Y:S01]  /*0f00*/  @P1 LDG.E.64 R140, desc[UR6][R156.64] ;  /* 0x000000069c8c1981 */ /* 0x000362000c1e1b00 */
[----:B----4-:R-:W-:Y:S01]  /*0f10*/  MOV R216, R92 ;  /* 0x0000005c00d87202 */ /* 0x010fe20000000f00 */
[--C-:B------:R-:W-:Y:S01]  /*0f20*/  IMAD.MOV.U32 R215, RZ, RZ, R93.reuse ;  /* 0x000000ffffd77224 */ /* 0x100fe200078e005d */
[--C-:B------:R-:W-:Y:S02]  /*0f30*/  SHF.R.U64 R226, R92, 0x10, R93.reuse ;  /* 0x000000105ce27819 */ /* 0x100fe4000000125d */
[----:B------:R-:W-:-:S02]  /*0f40*/  SHF.R.U32.HI R218, RZ, 0x10, R93 ;  /* 0x00000010ffda7819 */ /* 0x000fc4000001165d */
[----:B------:R-:W4:Y:S01]  /*0f50*/  @P1 LDC.64 R92, c[0x0][0x2c8] ;  /* 0x0000b200ff5c1b82 */ /* 0x000f220000000a00 */
[----:B------:R-:W-:Y:S01]  /*0f60*/  MOV R225, R96 ;  /* 0x0000006000e17202 */ /* 0x000fe20000000f00 */
[--C-:B------:R-:W-:Y:S01]  /*0f70*/  IMAD.MOV.U32 R222, RZ, RZ, R97.reuse ;  /* 0x000000ffffde7224 */ /* 0x100fe200078e0061 */
[--C-:B------:R-:W-:Y:S02]  /*0f80*/  SHF.R.U64 R227, R96, 0x10, R97.reuse ;  /* 0x0000001060e37819 */ /* 0x100fe40000001261 */
[----:B------:R-:W-:-:S03]  /*0f90*/  SHF.R.U32.HI R224, RZ, 0x10, R97 ;  /* 0x00000010ffe07819 */ /* 0x000fc60000011661 */
[----:B------:R-:W1:Y:S01]  /*0fa0*/  @P1 LDC.64 R96, c[0x0][0x2c8] ;  /* 0x0000b200ff601b82 */ /* 0x000e620000000a00 */
[----:B------:R-:W-:Y:S01]  /*0fb0*/  MOV R167, R94 ;  /* 0x0000005e00a77202 */ /* 0x000fe20000000f00 */
[--C-:B------:R-:W-:Y:S01]  /*0fc0*/  IMAD.MOV.U32 R220, RZ, RZ, R95.reuse ;  /* 0x000000ffffdc7224 */ /* 0x100fe200078e005f */
[--C-:B------:R-:W-:Y:S02]  /*0fd0*/  SHF.R.U64 R228, R94, 0x10, R95.reuse ;  /* 0x000000105ee47819 */ /* 0x100fe4000000125f */
[----:B------:R-:W-:-:S03]  /*0fe0*/  SHF.R.U32.HI R223, RZ, 0x10, R95 ;  /* 0x00000010ffdf7819 */ /* 0x000fc6000001165f */
[----:B------:R-:W2:Y:S01]  /*0ff0*/  @P0 LDC.64 R94, c[0x0][0x248] ;  /* 0x00009200ff5e0b82 */ /* 0x000ea20000000a00 */
[----:B------:R-:W-:Y:S01]  /*1000*/  FSEL R175, R208, RZ, !P2 ;  /* 0x000000ffd0af7208 */ /* 0x000fe20005000000 */
[----:B------:R-:W-:Y:S02]  /*1010*/  HADD2.F32 R218, -RZ, R218.H0_H0 ;  /* 0x200000daffda7230 */ /* 0x000fe40000004100 */
[----:B0-----:R-:W-:Y:S01]  /*1020*/  HADD2.F32 R158, -RZ, R215.H0_H0 ;  /* 0x200000d7ff9e7230 */ /* 0x001fe20000004100 */
[----:B----4-:R-:W-:Y:S01]  /*1030*/  @P1 LEA R92, P4, R207, R92, 0x3 ;  /* 0x0000005ccf5c1211 */ /* 0x010fe200078818ff */
[----:B------:R-:W-:Y:S02]  /*1040*/  HADD2.F32 R224, -RZ, R224.H0_H0 ;  /* 0x200000e0ffe07230 */ /* 0x000fe40000004100 */
[----:B------:R-:W-:Y:S01]  /*1050*/  FADD.FTZ R215, -R175, R218 ;  /* 0x000000daafd77221 */ /* 0x000fe20000010100 */
[----:B------:R-:W-:Y:S01]  /*1060*/  @P1 LEA.HI.X R93, R207, R93, RZ, 0x3, P4 ;  /* 0x0000005dcf5d1211 */ /* 0x000fe200020f1cff */
[----:B------:R-:W-:Y:S01]  /*1070*/  HADD2.F32 R172, -RZ, R223.H0_H0 ;  /* 0x200000dfffac7230 */ /* 0x000fe20000004100 */
[----:B-1----:R-:W-:-:S03]  /*1080*/  @P1 LEA R96, P3, R209, R96, 0x3 ;  /* 0x00000060d1601211 */ /* 0x002fc600078618ff */
[----:B------:R0:W5:Y:S01]  /*1090*/  @P1 LDG.E.64 R144, desc[UR6][R92.64] ;  /* 0x000000065c901981 */ /* 0x000162000c1e1b00 */
[----:B------:R-:W-:Y:S01]  /*10a0*/  FMUL.FTZ R215, R186, R215 ;  /* 0x000000d7bad77220 */ /* 0x000fe20000410000 */
[----:B------:R-:W-:Y:S01]  /*10b0*/  HADD2.F32 R159, -RZ, R222.H0_H0 ;  /* 0x200000deff9f7230 */ /* 0x000fe20000004100 */
[----:B------:R-:W-:Y:S01]  /*10c0*/  @P1 LEA.HI.X R97, R209, R97, RZ, 0x3, P3 ;  /* 0x00000061d1611211 */ /* 0x000fe200018f1cff */
[----:B------:R-:W-:Y:S01]  /*10d0*/  FADD.FTZ R157, -R175, R158 ;  /* 0x0000009eaf9d7221 */ /* 0x000fe20000010100 */
[----:B--2---:R-:W-:Y:S01]  /*10e0*/  @P0 IADD3 R94, P3, R217, R94, RZ ;  /* 0x0000005ed95e0210 */ /* 0x004fe20007f7e0ff */
[----:B0-----:R-:W-:Y:S01]  /*10f0*/  FMUL.FTZ R92, R79, R224 ;  /* 0x000000e04f5c7220 */ /* 0x001fe20000410000 */
[----:B------:R-:W-:Y:S02]  /*1100*/  HADD2.F32 R173, -RZ, R220.H0_H0 ;  /* 0x200000dcffad7230 */ /* 0x000fe40000004100 */
[----:B------:R-:W-:Y:S01]  /*1110*/  FADD.FTZ R108, R172, R108 ;  /* 0x0000006cac6c7221 */ /* 0x000fe20000010000 */
[-C--:B------:R-:W-:Y:S01]  /*1120*/  FFMA.FTZ R109, R215, R172.reuse, R109 ;  /* 0x000000acd76d7223 */ /* 0x080fe2000001006d */
[----:B------:R-:W-:Y:S01]  /*1130*/  @P0 IADD3.X R95, R210, R95, RZ, P3, !PT ;  /* 0x0000005fd25f0210 */ /* 0x000fe20001ffe4ff */
[----:B------:R-:W-:Y:S01]  /*1140*/  FMUL.FTZ R212, R186, R157 ;  /* 0x0000009dbad47220 */ /* 0x000fe20000410000 */
[----:B------:R-:W-:Y:S01]  /*1150*/  FFMA.FTZ R172, R59, R172, R92 ;  /* 0x000000ac3bac7223 */ /* 0x000fe2000001005c */
[----:B------:R-:W-:Y:S01]  /*1160*/  FMUL.FTZ R93, R78, R159 ;  /* 0x0000009f4e5d7220 */ /* 0x000fe20000410000 */
[----:B------:R-:W-:Y:S01]  /*1170*/  IMAD.MOV.U32 R92, RZ, RZ, R100 ;  /* 0x000000ffff5c7224 */ /* 0x000fe200078e0064 */
[----:B------:R-:W-:Y:S01]  /*1180*/  SHF.R.U64 R155, R98, 0x10, R99 ;  /* 0x00000010629b7819 */ /* 0x000fe20000001263 */
[----:B------:R-:W-:Y:S01]  /*1190*/  FADD.FTZ R112, R173, R112 ;  /* 0x00000070ad707221 */ /* 0x000fe20000010000 */
[-C--:B------:R-:W-:Y:S01]  /*11a0*/  FFMA.FTZ R113, R212, R173.reuse, R113 ;  /* 0x000000add4717223 */ /* 0x080fe20000010071 */
[----:B------:R0:W5:Y:S01]  /*11b0*/  @P1 LDG.E.64 R142, desc[UR6][R96.64] ;  /* 0x00000006608e1981 */ /* 0x000162000c1e1b00 */
[----:B------:R-:W-:Y:S01]  /*11c0*/  FFMA.FTZ R173, R58, R173, R93 ;  /* 0x000000ad3aad7223 */ /* 0x000fe2000001005d */
[----:B------:R-:W-:-:S02]  /*11d0*/  SHF.R.U64 R220, R100, 0x10, R101 ;  /* 0x0000001064dc7819 */ /* 0x000fc40000001265 */
[----:B------:R1:W5:Y:S01]  /*11e0*/  @P0 LDG.E R196, desc[UR6][R94.64] ;  /* 0x000000065ec40981 */ /* 0x000362000c1e1900 */
[----:B------:R-:W-:Y:S02]  /*11f0*/  MOV R93, R101 ;  /* 0x00000065005d7202 */ /* 0x000fe40000000f00 */
[----:B------:R-:W-:Y:S02]  /*1200*/  SHF.R.U32.HI R156, RZ, 0x10, R101 ;  /* 0x00000010ff9c7819 */ /* 0x000fe40000011665 */
[----:B------:R-:W-:Y:S01]  /*1210*/  SHF.R.U64 R101, R102, 0x10, R103 ;  /* 0x0000001066657819 */ /* 0x000fe20000001267 */
[----:B0-----:R-:W-:Y:S02]  /*1220*/  HADD2.F32 R97, -RZ, R92.H0_H0 ;  /* 0x2000005cff617230 */ /* 0x001fe40000004100 */
[----:B------:R-:W-:Y:S02]  /*1230*/  HADD2.F32 R92, -RZ, R155.H0_H0 ;  /* 0x2000009bff5c7230 */ /* 0x000fe40000004100 */
[----:B-1----:R-:W-:-:S02]  /*1240*/  IMAD.MOV.U32 R94, RZ, RZ, R102 ;  /* 0x000000ffff5e7224 */ /* 0x002fc400078e0066 */
[----:B------:R-:W-:Y:S01]  /*1250*/  IMAD.MOV.U32 R96, RZ, RZ, R98 ;  /* 0x000000ffff607224 */ /* 0x000fe200078e0062 */
[----:B------:R-:W-:Y:S02]  /*1260*/  MOV R154, R99 ;  /* 0x00000063009a7202 */ /* 0x000fe40000000f00 */
[----:B------:R-:W-:Y:S01]  /*1270*/  SHF.R.U32.HI R98, RZ, 0x10, R99 ;  /* 0x00000010ff627819 */ /* 0x000fe20000011663 */
[----:B------:R-:W-:Y:S02]  /*1280*/  HADD2.F32 R99, -RZ, R94.H0_H0 ;  /* 0x2000005eff637230 */ /* 0x000fe40000004100 */
[----:B------:R-:W-:Y:S01]  /*1290*/  FADD.FTZ R217, -R175, R92 ;  /* 0x0000005cafd97221 */ /* 0x000fe20000010100 */
[----:B------:R-:W-:Y:S02]  /*12a0*/  HADD2.F32 R94, -RZ, R101.H0_H0 ;  /* 0x20000065ff5e7230 */ /* 0x000fe40000004100 */
[----:B------:R-:W-:Y:S02]  /*12b0*/  HADD2.F32 R96, -RZ, R96.H0_H0 ;  /* 0x20000060ff607230 */ /* 0x000fe40000004100 */
[----:B------:R-:W-:Y:S01]  /*12c0*/  FMUL.FTZ R217, R186, R217 ;  /* 0x000000d9bad97220 */ /* 0x000fe20000410000 */
[----:B------:R-:W-:-:S02]  /*12d0*/  HADD2.F32 R220, -RZ, R220.H0_H0 ;  /* 0x200000dcffdc7230 */ /* 0x000fc40000004100 */
[----:B------:R-:W-:Y:S01]  /*12e0*/  FADD.FTZ R110, R159, R110 ;  /* 0x0000006e9f6e7221 */ /* 0x000fe20000010000 */
[----:B------:R-:W-:Y:S01]  /*12f0*/  FFMA.FTZ R111, R212, R159, R111 ;  /* 0x0000009fd46f7223 */ /* 0x000fe2000001006f */
[----:B------:R-:W-:Y:S01]  /*1300*/  FMUL.FTZ R92, R81, R94 ;  /* 0x0000005e515c7220 */ /* 0x000fe20000410000 */
[----:B------:R-:W-:Y:S01]  /*1310*/  FADD.FTZ R159, -R175, R96 ;  /* 0x00000060af9f7221 */ /* 0x000fe20000010100 */
[----:B------:R-:W-:Y:S01]  /*1320*/  FADD.FTZ R13, R220, R13 ;  /* 0x0000000ddc0d7221 */ /* 0x000fe20000010000 */
[-C--:B------:R-:W-:Y:S01]  /*1330*/  FFMA.FTZ R0, R217, R220.reuse, R0 ;  /* 0x000000dcd9007223 */ /* 0x080fe20000010000 */
[----:B------:R-:W-:Y:S01]  /*1340*/  FFMA.FTZ R220, R61, R220, R92 ;  /* 0x000000dc3ddc7223 */ /* 0x000fe2000001005c */
[----:B------:R-:W-:Y:S01]  /*1350*/  SHF.R.U32.HI R100, RZ, 0x10, R103 ;  /* 0x00000010ff647819 */ /* 0x000fe20000011667 */
[----:B------:R-:W-:Y:S01]  /*1360*/  FMUL.FTZ R159, R186, R159 ;  /* 0x0000009fba9f7220 */ /* 0x000fe20000410000 */
[----:B------:R-:W-:Y:S01]  /*1370*/  FMUL.FTZ R101, R80, R99 ;  /* 0x0000006350657220 */ /* 0x000fe20000410000 */
[----:B------:R-:W-:-:S02]  /*1380*/  HADD2.F32 R92, -RZ, R98.H0_H0 ;  /* 0x20000062ff5c7230 */ /* 0x000fc40000004100 */
[----:B------:R-:W-:Y:S01]  /*1390*/  FADD.FTZ R14, R97, R14 ;  /* 0x0000000e610e7221 */ /* 0x000fe20000010000 */
[-C--:B------:R-:W-:Y:S01]  /*13a0*/  FFMA.FTZ R2, R159, R97.reuse, R2 ;  /* 0x000000619f027223 */ /* 0x080fe20000010002 */
[----:B------:R-:W-:Y:S01]  /*13b0*/  FFMA.FTZ R158, R60, R97, R101 ;  /* 0x000000613c9e7223 */ /* 0x000fe20000010065 */
[----:B------:R-:W-:Y:S02]  /*13c0*/  HADD2.F32 R154, -RZ, R154.H0_H0 ;  /* 0x2000009aff9a7230 */ /* 0x000fe40000004100 */
[C---:B------:R-:W-:Y:S01]  /*13d0*/  FADD.FTZ R97, -R175.reuse, R92 ;  /* 0x0000005caf617221 */ /* 0x040fe20000010100 */
[----:B------:R-:W-:Y:S02]  /*13e0*/  HADD2.F32 R98, -RZ, R100.H0_H0 ;  /* 0x20000064ff627230 */ /* 0x000fe40000004100 */
[----:B------:R-:W-:Y:S02]  /*13f0*/  HADD2.F32 R96, -RZ, R156.H0_H0 ;  /* 0x2000009cff607230 */ /* 0x000fe40000004100 */
[----:B------:R-:W-:Y:S01]  /*1400*/  FADD.FTZ R157, -R175, R154 ;  /* 0x0000009aaf9d7221 */ /* 0x000fe20000010100 */
[----:B------:R-:W-:Y:S01]  /*1410*/  FMUL.FTZ R156, R186, R97 ;  /* 0x00000061ba9c7220 */ /* 0x000fe20000410000 */
[----:B------:R-:W-:-:S02]  /*1420*/  IMAD.MOV.U32 R92, RZ, RZ, R106 ;  /* 0x000000ffff5c7224 */ /* 0x000fc400078e006a */
[----:B------:R-:W-:Y:S01]  /*1430*/  FMUL.FTZ R154, R83, R98 ;  /* 0x00000062539a7220 */ /* 0x000fe20000410000 */
[----:B---3--:R-:W-:Y:S01]  /*1440*/  SHF.R.U64 R97, R104, 0x10, R105 ;  /* 0x0000001068617819 */ /* 0x008fe20000001269 */
[----:B------:R-:W-:Y:S01]  /*1450*/  FADD.FTZ R37, R94, R37 ;  /* 0x000000255e257221 */ /* 0x000fe20000010000 */
[----:B------:R-:W-:Y:S01]  /*1460*/  FFMA.FTZ R25, R217, R94, R25 ;  /* 0x0000005ed9197223 */ /* 0x000fe20000010019 */
[----:B------:R-:W-:Y:S01]  /*1470*/  FADD.FTZ R15, R96, R15 ;  /* 0x0000000f600f7221 */ /* 0x000fe20000010000 */
[-C--:B------:R-:W-:Y:S01]  /*1480*/  FFMA.FTZ R3, R156, R96.reuse, R3 ;  /* 0x000000609c037223 */ /* 0x080fe20000010003 */
[----:B------:R-:W-:Y:S01]  /*1490*/  FFMA.FTZ R154, R63, R96, R154 ;  /* 0x000000603f9a7223 */ /* 0x000fe2000001009a */
[----:B------:R-:W-:Y:S01]  /*14a0*/  FADD.FTZ R38, R99, R38 ;  /* 0x0000002663267221 */ /* 0x000fe20000010000 */
[----:B------:R-:W-:Y:S01]  /*14b0*/  FFMA.FTZ R26, R159, R99, R26 ;  /* 0x000000639f1a7223 */ /* 0x000fe2000001001a */
[----:B------:R-:W-:Y:S01]  /*14c0*/  IMAD.MOV.U32 R94, RZ, RZ, R146 ;  /* 0x000000ffff5e7224 */ /* 0x000fe200078e0092 */
[----:B------:R-:W-:Y:S01]  /*14d0*/  SHF.R.U64 R99, R146, 0x10, R147 ;  /* 0x0000001092637819 */ /* 0x000fe20000001293 */
[----:B------:R-:W-:-:S02]  /*14e0*/  HADD2.F32 R211, -RZ, R92.H0_H0 ;  /* 0x2000005cffd37230 */ /* 0x000fc40000004100 */
[----:B------:R-:W-:Y:S02]  /*14f0*/  IMAD.MOV.U32 R96, RZ, RZ, R104 ;  /* 0x000000ffff607224 */ /* 0x000fe400078e0068 */
[----:B------:R-:W-:Y:S01]  /*1500*/  HADD2.F32 R92, -RZ, R97.H0_H0 ;  /* 0x20000061ff5c7230 */ /* 0x000fe20000004100 */
[----:B------:R-:W-:Y:S01]  /*1510*/  SHF.R.U64 R214, R106, 0x10, R107 ;  /* 0x000000106ad67819 */ /* 0x000fe2000000126b */
[----:B------:R-:W-:Y:S01]  /*1520*/  FADD.FTZ R39, R98, R39 ;  /* 0x0000002762277221 */ /* 0x000fe20000010000 */
[----:B------:R-:W-:Y:S01]  /*1530*/  FFMA.FTZ R27, R156, R98, R27 ;  /* 0x000000629c1b7223 */ /* 0x000fe2000001001b */
[----:B------:R-:W-:Y:S01]  /*1540*/  HADD2.F32 R97, -RZ, R94.H0_H0 ;  /* 0x2000005eff617230 */ /* 0x000fe20000004100 */
[----:B------:R-:W-:Y:S01]  /*1550*/  MOV R98, R105 ;  /* 0x0000006900627202 */ /* 0x000fe20000000f00 */
[----:B------:R-:W-:Y:S02]  /*1560*/  HADD2.F32 R96, -RZ, R96.H0_H0 ;  /* 0x20000060ff607230 */ /* 0x000fe40000004100 */
[----:B------:R-:W-:Y:S01]  /*1570*/  FADD.FTZ R101, -R175, R92 ;  /* 0x0000005caf657221 */ /* 0x000fe20000010100 */
[----:B------:R-:W-:-:S02]  /*1580*/  HADD2.F32 R94, -RZ, R99.H0_H0 ;  /* 0x20000063ff5e7230 */ /* 0x000fc40000004100 */
[----:B------:R-:W-:Y:S02]  /*1590*/  HADD2.F32 R214, -RZ, R214.H0_H0 ;  /* 0x200000d6ffd67230 */ /* 0x000fe40000004100 */
[----:B------:R-:W-:Y:S01]  /*15a0*/  FMUL.FTZ R218, R186, R101 ;  /* 0x00000065bada7220 */ /* 0x000fe20000410000 */
[----:B------:R-:W-:Y:S01]  /*15b0*/  SHF.R.U32.HI R100, RZ, 0x10, R105 ;  /* 0x00000010ff647819 */ /* 0x000fe20000011669 */
[----:B------:R-:W-:Y:S01]  /*15c0*/  FADD.FTZ R213, -R175, R96 ;  /* 0x00000060afd57221 */ /* 0x000fe20000010100 */
[----:B------:R-:W-:Y:S01]  /*15d0*/  FMUL.FTZ R92, R85, R94 ;  /* 0x0000005e555c7220 */ /* 0x000fe20000410000 */
[----:B------:R-:W-:Y:S01]  /*15e0*/  HADD2.F32 R98, -RZ, R98.H0_H0 ;  /* 0x20000062ff627230 */ /* 0x000fe20000004100 */
[----:B------:R-:W-:Y:S01]  /*15f0*/  SHF.R.U32.HI R102, RZ, 0x10, R147 ;  /* 0x00000010ff667819 */ /* 0x000fe20000011693 */
[----:B------:R-:W-:Y:S01]  /*1600*/  FADD.FTZ R17, R214, R17 ;  /* 0x00000011d6117221 */ /* 0x000fe20000010000 */
[----:B------:R-:W-:Y:S01]  /*1610*/  MOV R95, R103 ;  /* 0x00000067005f7202 */ /* 0x000fe20000000f00 */
[-C--:B------:R-:W-:Y:S01]  /*1620*/  FFMA.FTZ R5, R218, R214.reuse, R5 ;  /* 0x000000d6da057223 */ /* 0x080fe20000010005 */
[----:B------:R-:W-:Y:S01]  /*1630*/  FMUL.FTZ R213, R186, R213 ;  /* 0x000000d5bad57220 */ /* 0x000fe20000410000 */
[----:B------:R-:W-:Y:S01]  /*1640*/  FFMA.FTZ R214, R65, R214, R92 ;  /* 0x000000d641d67223 */ /* 0x000fe2000001005c */
[----:B------:R-:W-:Y:S01]  /*1650*/  SHF.R.U32.HI R103, RZ, 0x10, R107 ;  /* 0x00000010ff677819 */ /* 0x000fe2000001166b */
[----:B------:R-:W-:Y:S01]  /*1660*/  FMUL.FTZ R99, R84, R97 ;  /* 0x0000006154637220 */ /* 0x000fe20000410000 */
[----:B------:R-:W-:-:S02]  /*1670*/  HADD2.F32 R92, -RZ, R100.H0_H0 ;  /* 0x20000064ff5c7230 */ /* 0x000fc40000004100 */
[----:B------:R-:W-:Y:S01]  /*1680*/  FADD.FTZ R209, -R175, R98 ;  /* 0x00000062afd17221 */ /* 0x000fe20000010100 */
[----:B------:R-:W-:Y:S02]  /*1690*/  HADD2.F32 R98, -RZ, R102.H0_H0 ;  /* 0x20000066ff627230 */ /* 0x000fe40000004100 */
[----:B------:R-:W-:Y:S01]  /*16a0*/  FADD.FTZ R18, R211, R18 ;  /* 0x00000012d3127221 */ /* 0x000fe20000010000 */
[----:B------:R-:W-:Y:S02]  /*16b0*/  HADD2.F32 R95, -RZ, R95.H0_H0 ;  /* 0x2000005fff5f7230 */ /* 0x000fe40000004100 */
[----:B------:R-:W-:Y:S01]  /*16c0*/  FFMA.FTZ R6, R213, R211, R6 ;  /* 0x000000d3d5067223 */ /* 0x000fe20000010006 */
[----:B------:R-:W-:Y:S01]  /*16d0*/  FMUL.FTZ R157, R186, R157 ;  /* 0x0000009dba9d7220 */ /* 0x000fe20000410000 */
[----:B------:R-:W-:Y:S01]  /*16e0*/  FFMA.FTZ R211, R64, R211, R99 ;  /* 0x000000d340d37223 */ /* 0x000fe20000010063 */
[----:B------:R-:W-:Y:S02]  /*16f0*/  HADD2.F32 R96, -RZ, R103.H0_H0 ;  /* 0x20000067ff607230 */ /* 0x000fe40000004100 */
[----:B------:R-:W-:Y:S01]  /*1700*/  FADD.FTZ R99, -R175, R92 ;  /* 0x0000005caf637221 */ /* 0x000fe20000010100 */
[----:B------:R-:W-:-:S02]  /*1710*/  HADD2.F32 R216, -RZ, R216.H0_H0 ;  /* 0x200000d8ffd87230 */ /* 0x000fc40000004100 */
[----:B------:R-:W-:Y:S01]  /*1720*/  FMUL.FTZ R92, R87, R98 ;  /* 0x00000062575c7220 */ /* 0x000fe20000410000 */
[-C--:B------:R-:W-:Y:S01]  /*1730*/  FMUL.FTZ R155, R82, R95.reuse ;  /* 0x0000005f529b7220 */ /* 0x080fe20000410000 */
[----:B------:R-:W-:Y:S01]  /*1740*/  FADD.FTZ R40, R95, R40 ;  /* 0x000000285f287221 */ /* 0x000fe20000010000 */
[----:B------:R-:W-:Y:S01]  /*1750*/  FFMA.FTZ R28, R157, R95, R28 ;  /* 0x0000005f9d1c7223 */ /* 0x000fe2000001001c */
[----:B------:R-:W-:Y:S01]  /*1760*/  MOV R95, R147 ;  /* 0x00000093005f7202 */ /* 0x000fe20000000f00 */
[----:B------:R-:W-:Y:S01]  /*1770*/  FFMA.FTZ R147, R67, R96, R92 ;  /* 0x0000006043937223 */ /* 0x000fe2000001005c */
[----:B------:R-:W-:Y:S01]  /*1780*/  FADD.FTZ R169, -R175, R216 ;  /* 0x000000d8afa97221 */ /* 0x000fe20000010100 */
[----:B------:R-:W-:Y:S01]  /*1790*/  FADD.FTZ R42, R97, R42 ;  /* 0x0000002a612a7221 */ /* 0x000fe20000010000 */
[----:B------:R-:W-:Y:S01]  /*17a0*/  FFMA.FTZ R30, R213, R97, R30 ;  /* 0x00000061d51e7223 */ /* 0x000fe2000001001e */
[----:B------:R-:W-:Y:S02]  /*17b0*/  IMAD.MOV.U32 R92, RZ, RZ, R148 ;  /* 0x000000ffff5c7224 */ /* 0x000fe400078e0094 */
[----:B------:R-:W-:Y:S01]  /*17c0*/  FMUL.FTZ R210, R186, R99 ;  /* 0x00000063bad27220 */ /* 0x000fe20000410000 */
[----:B------:R-:W-:Y:S01]  /*17d0*/  HADD2.F32 R216, -RZ, R226.H0_H0 ;  /* 0x200000e2ffd87230 */ /* 0x000fe20000004100 */
[----:B------:R-:W-:Y:S01]  /*17e0*/  SHF.R.U64 R97, R150, 0x10, R151 ;  /* 0x0000001096617819 */ /* 0x000fe20000001297 */
[----:B------:R-:W-:-:S02]  /*17f0*/  HADD2.F32 R225, -RZ, R225.H0_H0 ;  /* 0x200000e1ffe17230 */ /* 0x000fc40000004100 */
[----:B------:R-:W-:Y:S01]  /*1800*/  FADD.FTZ R41, R94, R41 ;  /* 0x000000295e297221 */ /* 0x000fe20000010000 */
[----:B------:R-:W-:Y:S01]  /*1810*/  FFMA.FTZ R29, R218, R94, R29 ;  /* 0x0000005eda1d7223 */ /* 0x000fe2000001001d */
[----:B------:R-:W-:Y:S02]  /*1820*/  IMAD.MOV.U32 R94, RZ, RZ, R152 ;  /* 0x000000ffff5e7224 */ /* 0x000fe400078e0098 */
[----:B------:R-:W-:Y:S01]  /*1830*/  FADD.FTZ R19, R96, R19 ;  /* 0x0000001360137221 */ /* 0x000fe20000010000 */
[----:B------:R-:W-:Y:S02]  /*1840*/  HADD2.F32 R226, -RZ, R227.H0_H0 ;  /* 0x200000e3ffe27230 */ /* 0x000fe40000004100 */
[----:B------:R-:W-:Y:S01]  /*1850*/  FFMA.FTZ R7, R210, R96, R7 ;  /* 0x00000060d2077223 */ /* 0x000fe20000010007 */
[----:B------:R-:W-:Y:S01]  /*1860*/  SHF.R.U64 R101, R152, 0x10, R153 ;  /* 0x0000001098657819 */ /* 0x000fe20000001299 */
[----:B------:R-:W-:Y:S02]  /*1870*/  HADD2.F32 R221, -RZ, R92.H0_H0 ;  /* 0x2000005cffdd7230 */ /* 0x000fe40000004100 */
[----:B------:R-:W-:Y:S01]  /*1880*/  FADD.FTZ R227, -R175, R216 ;  /* 0x000000d8afe37221 */ /* 0x000fe20000010100 */
[----:B------:R-:W-:-:S02]  /*1890*/  HADD2.F32 R167, -RZ, R167.H0_H0 ;  /* 0x200000a7ffa77230 */ /* 0x000fc40000004100 */
[----:B------:R-:W-:Y:S01]  /*18a0*/  FMUL.FTZ R208, R186, R169 ;  /* 0x000000a9bad07220 */ /* 0x000fe20000410000 */
[----:B------:R-:W-:Y:S02]  /*18b0*/  IMAD.MOV.U32 R96, RZ, RZ, R150 ;  /* 0x000000ffff607224 */ /* 0x000fe400078e0096 */
[----:B------:R-:W-:Y:S02]  /*18c0*/  HADD2.F32 R92, -RZ, R97.H0_H0 ;  /* 0x20000061ff5c7230 */ /* 0x000fe40000004100 */
[----:B------:R-:W-:Y:S01]  /*18d0*/  FMUL.FTZ R169, R76, R225 ;  /* 0x000000e14ca97220 */ /* 0x000fe20000410000 */
[----:B------:R-:W-:Y:S01]  /*18e0*/  SHF.R.U64 R219, R148, 0x10, R149 ;  /* 0x0000001094db7819 */ /* 0x000fe20000001295 */
[----:B------:R-:W-:Y:S02]  /*18f0*/  HADD2.F32 R99, -RZ, R94.H0_H0 ;  /* 0x2000005eff637230 */ /* 0x000fe40000004100 */
[----:B------:R-:W-:Y:S01]  /*1900*/  FMUL.FTZ R216, R186, R227 ;  /* 0x000000e3bad87220 */ /* 0x000fe20000410000 */
[----:B------:R-:W-:-:S02]  /*1910*/  HADD2.F32 R94, -RZ, R101.H0_H0 ;  /* 0x20000065ff5e7230 */ /* 0x000fc40000004100 */
[----:B------:R-:W-:Y:S01]  /*1920*/  FADD.FTZ R120, R167, R120 ;  /* 0x00000078a7787221 */ /* 0x000fe20000010000 */
[-C--:B------:R-:W-:Y:S01]  /*1930*/  FFMA.FTZ R121, R208, R167.reuse, R121 ;  /* 0x000000a7d0797223 */ /* 0x080fe20000010079 */
[----:B------:R-:W-:Y:S02]  /*1940*/  HADD2.F32 R96, -RZ, R96.H0_H0 ;  /* 0x20000060ff607230 */ /* 0x000fe40000004100 */
[----:B------:R-:W-:Y:S01]  /*1950*/  FADD.FTZ R101, -R175, R92 ;  /* 0x0000005caf657221 */ /* 0x000fe20000010100 */
[----:B------:R-:W-:Y:S01]  /*1960*/  FFMA.FTZ R167, R56, R167, R169 ;  /* 0x000000a738a77223 */ /* 0x000fe200000100a9 */
[----:B------:R-:W-:Y:S02]  /*1970*/  HADD2.F32 R169, -RZ, R228.H0_H0 ;  /* 0x200000e4ffa97230 */ /* 0x000fe40000004100 */
[-C--:B------:R-:W-:Y:S01]  /*1980*/  FMUL.FTZ R228, R77, R226.reuse ;  /* 0x000000e24de47220 */ /* 0x080fe20000410000 */
[----:B------:R-:W-:Y:S02]  /*1990*/  HADD2.F32 R93, -RZ, R93.H0_H0 ;  /* 0x2000005dff5d7230 */ /* 0x000fe40000004100 */
[----:B------:R-:W-:Y:S01]  /*19a0*/  FADD.FTZ R114, R226, R114 ;  /* 0x00000072e2727221 */ /* 0x000fe20000010000 */
[----:B------:R-:W-:Y:S01]  /*19b0*/  FFMA.FTZ R115, R216, R226, R115 ;  /* 0x000000e2d8737223 */ /* 0x000fe20000010073 */
[----:B------:R-:W-:-:S02]  /*19c0*/  HADD2.F32 R219, -RZ, R219.H0_H0 ;  /* 0x200000dbffdb7230 */ /* 0x000fc40000004100 */
[----:B------:R-:W-:Y:S01]  /*19d0*/  FMUL.FTZ R226, R186, R101 ;  /* 0x00000065bae27220 */ /* 0x000fe20000410000 */
[----:B------:R-:W-:Y:S01]  /*19e0*/  SHF.R.U32.HI R100, RZ, 0x10, R151 ;  /* 0x00000010ff647819 */ /* 0x000fe20000011697 */
[----:B------:R-:W-:Y:S01]  /*19f0*/  FADD.FTZ R97, -R175, R96 ;  /* 0x00000060af617221 */ /* 0x000fe20000010100 */
[----:B------:R-:W-:Y:S01]  /*1a00*/  FMUL.FTZ R92, R73, R94 ;  /* 0x0000005e495c7220 */ /* 0x000fe20000410000 */
[----:B------:R-:W-:Y:S01]  /*1a10*/  FADD.FTZ R16, R93, R16 ;  /* 0x000000105d107221 */ /* 0x000fe20000010000 */
[-C--:B------:R-:W-:Y:S01]  /*1a20*/  FFMA.FTZ R4, R157, R93.reuse, R4 ;  /* 0x0000005d9d047223 */ /* 0x080fe20000010004 */
[----:B------:R-:W-:Y:S01]  /*1a30*/  FFMA.FTZ R155, R62, R93, R155 ;  /* 0x0000005d3e9b7223 */ /* 0x000fe2000001009b */
[----:B------:R-:W-:Y:S01]  /*1a40*/  MOV R93, R107 ;  /* 0x0000006b005d7202 */ /* 0x000fe20000000f00 */
[----:B------:R-:W-:Y:S01]  /*1a50*/  FADD.FTZ R132, R219, R132 ;  /* 0x00000084db847221 */ /* 0x000fe20000010000 */
[----:B------:R-:W-:Y:S01]  /*1a60*/  FFMA.FTZ R133, R226, R219, R133 ;  /* 0x000000dbe2857223 */ /* 0x000fe20000010085 */
[----:B------:R-:W-:-:S02]  /*1a70*/  HADD2.F32 R95, -RZ, R95.H0_H0 ;  /* 0x2000005fff5f7230 */ /* 0x000fc40000004100 */
[----:B------:R-:W-:Y:S01]  /*1a80*/  FMUL.FTZ R146, R186, R97 ;  /* 0x00000061ba927220 */ /* 0x000fe20000410000 */
[----:B------:R-:W-:Y:S01]  /*1a90*/  FFMA.FTZ R219, R53, R219, R92 ;  /* 0x000000db35db7223 */ /* 0x000fe2000001005c */
[----:B------:R-:W-:Y:S01]  /*1aa0*/  FMUL.FTZ R97, R72, R99 ;  /* 0x0000006348617220 */ /* 0x000fe20000410000 */
[----:B------:R-:W-:Y:S01]  /*1ab0*/  HADD2.F32 R92, -RZ, R100.H0_H0 ;  /* 0x20000064ff5c7230 */ /* 0x000fe20000004100 */
[----:B------:R-:W-:Y:S01]  /*1ac0*/  SHF.R.U32.HI R102, RZ, 0x10, R153 ;  /* 0x00000010ff667819 */ /* 0x000fe20000011699 */
[----:B------:R-:W-:Y:S02]  /*1ad0*/  HADD2.F32 R93, -RZ, R93.H0_H0 ;  /* 0x2000005dff5d7230 */ /* 0x000fe40000004100 */
[----:B------:R-:W-:Y:S01]  /*1ae0*/  FADD.FTZ R176, R221, R176 ;  /* 0x000000b0ddb07221 */ /* 0x000fe20000010000 */
[----:B------:R-:W-:Y:S01]  /*1af0*/  FFMA.FTZ R190, R146, R221, R190 ;  /* 0x000000dd92be7223 */ /* 0x000fe200000100be */
[----:B------:R-:W-:Y:S01]  /*1b00*/  FMUL.FTZ R209, R186, R209 ;  /* 0x000000d1bad17220 */ /* 0x000fe20000410000 */
[----:B------:R-:W-:Y:S01]  /*1b10*/  FMUL.FTZ R207, R86, R95 ;  /* 0x0000005f56cf7220 */ /* 0x000fe20000410000 */
[----:B------:R-:W-:Y:S01]  /*1b20*/  FADD.FTZ R43, R98, R43 ;  /* 0x0000002b622b7221 */ /* 0x000fe20000010000 */
[----:B------:R-:W-:Y:S01]  /*1b30*/  FFMA.FTZ R31, R210, R98, R31 ;  /* 0x00000062d21f7223 */ /* 0x000fe2000001001f */
[----:B------:R-:W-:Y:S01]  /*1b40*/  FFMA.FTZ R221, R52, R221, R97 ;  /* 0x000000dd34dd7223 */ /* 0x000fe20000010061 */
[----:B------:R-:W-:Y:S01]  /*1b50*/  MOV R98, R151 ;  /* 0x0000009700627202 */ /* 0x000fe20000000f00 */
[----:B------:R-:W-:Y:S01]  /*1b60*/  FADD.FTZ R97, -R175, R92 ;  /* 0x0000005caf617221 */ /* 0x000fe20000010100 */
[----:B------:R-:W-:Y:S01]  /*1b70*/  FADD.FTZ R20, R93, R20 ;  /* 0x000000145d147221 */ /* 0x000fe20000010000 */
[-C--:B------:R-:W-:Y:S01]  /*1b80*/  FFMA.FTZ R8, R209, R93.reuse, R8 ;  /* 0x0000005dd1087223 */ /* 0x080fe20000010008 */
[----:B------:R-:W-:Y:S01]  /*1b90*/  FFMA.FTZ R207, R66, R93, R207 ;  /* 0x0000005d42cf7223 */ /* 0x000fe200000100cf */
[----:B------:R-:W-:-:S02]  /*1ba0*/  HADD2.F32 R96, -RZ, R102.H0_H0 ;  /* 0x20000066ff607230 */ /* 0x000fc40000004100 */
[----:B------:R-:W-:Y:S01]  /*1bb0*/  FADD.FTZ R44, R95, R44 ;  /* 0x0000002c5f2c7221 */ /* 0x000fe20000010000 */
[----:B------:R-:W-:Y:S01]  /*1bc0*/  FFMA.FTZ R32, R209, R95, R32 ;  /* 0x0000005fd1207223 */ /* 0x000fe20000010020 */
[----:B------:R-:W-:Y:S01]  /*1bd0*/  MOV R93, R149 ;  /* 0x00000095005d7202 */ /* 0x000fe20000000f00 */
[----:B------:R-:W-:Y:S01]  /*1be0*/  FMUL.FTZ R222, R186, R97 ;  /* 0x00000061bade7220 */ /* 0x000fe20000410000 */
[----:B------:R-:W-:Y:S01]  /*1bf0*/  MOV R95, R153 ;  /* 0x00000099005f7202 */ /* 0x000fe20000000f00 */
[----:B------:R-:W-:Y:S02]  /*1c00*/  HADD2.F32 R98, -RZ, R98.H0_H0 ;  /* 0x20000062ff627230 */ /* 0x000fe40000004100 */
[-C--:B------:R-:W-:Y:S01]  /*1c10*/  FMUL.FTZ R92, R75, R96.reuse ;  /* 0x000000604b5c7220 */ /* 0x080fe20000410000 */
[----:B------:R-:W-:Y:S01]  /*1c20*/  FADD.FTZ R122, R96, R122 ;  /* 0x0000007a607a7221 */ /* 0x000fe20000010000 */
[----:B------:R-:W-:Y:S01]  /*1c30*/  FFMA.FTZ R123, R222, R96, R123 ;  /* 0x00000060de7b7223 */ /* 0x000fe2000001007b */
[----:B------:R-:W-:Y:S01]  /*1c40*/  HADD2.F32 R153, -RZ, R93.H0_H0 ;  /* 0x2000005dff997230 */ /* 0x000fe20000004100 */
[----:B------:R-:W-:Y:S01]  /*1c50*/  MOV R96, R162 ;  /* 0x000000a200607202 */ /* 0x000fe20000000f00 */
[----:B------:R-:W-:-:S02]  /*1c60*/  HADD2.F32 R95, -RZ, R95.H0_H0 ;  /* 0x2000005fff5f7230 */ /* 0x000fc40000004100 */
[----:B------:R-:W-:Y:S01]  /*1c70*/  FADD.FTZ R93, -R175, R98 ;  /* 0x00000062af5d7221 */ /* 0x000fe20000010100 */
[----:B------:R-:W-:Y:S01]  /*1c80*/  MOV R97, R165 ;  /* 0x000000a500617202 */ /* 0x000fe20000000f00 */
[----:B------:R-:W-:Y:S01]  /*1c90*/  FADD.FTZ R51, R224, R51 ;  /* 0x00000033e0337221 */ /* 0x000fe20000010000 */
[----:B------:R-:W-:Y:S01]  /*1ca0*/  SHF.R.U32.HI R103, RZ, 0x10, R149 ;  /* 0x00000010ff677819 */ /* 0x000fe20000011695 */
[----:B------:R-:W-:Y:S01]  /*1cb0*/  FFMA.FTZ R50, R215, R224, R50 ;  /* 0x000000e0d7327223 */ /* 0x000fe20000010032 */
[----:B------:R-:W-:Y:S01]  /*1cc0*/  FMUL.FTZ R224, R186, R93 ;  /* 0x0000005dbae07220 */ /* 0x000fe20000410000 */
[----:B------:R-:W-:Y:S02]  /*1cd0*/  HADD2.F32 R101, -RZ, R96.H0_H0 ;  /* 0x20000060ff657230 */ /* 0x000fe40000004100 */
[----:B------:R-:W-:Y:S01]  /*1ce0*/  FMUL.FTZ R93, R74, R95 ;  /* 0x0000005f4a5d7220 */ /* 0x000fe20000410000 */
[----:B------:R-:W-:Y:S01]  /*1cf0*/  FADD.FTZ R130, R94, R130 ;  /* 0x000000825e827221 */ /* 0x000fe20000010000 */
[----:B------:R-:W-:Y:S01]  /*1d00*/  FFMA.FTZ R131, R226, R94, R131 ;  /* 0x0000005ee2837223 */ /* 0x000fe20000010083 */
[----:B------:R-:W-:-:S02]  /*1d10*/  HADD2.F32 R100, -RZ, R97.H0_H0 ;  /* 0x20000061ff647230 */ /* 0x000fc40000004100 */
[----:B------:R-:W-:Y:S01]  /*1d20*/  FADD.FTZ R96, RZ, R221 ;  /* 0x000000ddff607221 */ /* 0x000fe20000010000 */
[----:B------:R-:W-:Y:S02]  /*1d30*/  IMAD.MOV.U32 R94, RZ, RZ, R164 ;  /* 0x000000ffff5e7224 */ /* 0x000fe400078e00a4 */
[----:B------:R-:W-:Y:S01]  /*1d40*/  FFMA.FTZ R97, R146, R221, RZ ;  /* 0x000000dd92617223 */ /* 0x000fe200000100ff */
[----:B------:R-:W-:Y:S02]  /*1d50*/  HADD2.F32 R152, -RZ, R103.H0_H0 ;  /* 0x20000067ff987230 */ /* 0x000fe40000004100 */
        /* <DEDUP_REMOVED lines=9> */
[----:B------:R-:W-:Y:S01]  /*1df0*/  FADD.FTZ R105, R153, R96 ;  /* 0x0000006099697221 */ /* 0x000fe20000010000 */
[C---:B------:R-:W-:Y:S01]  /*1e00*/  FFMA.FTZ R97, R224.reuse, R153, R97 ;  /* 0x00000099e0617223 */ /* 0x040fe20000010061 */
[----:B------:R-:W-:Y:S01]  /*1e10*/  FADD.FTZ R151, -R175, R94 ;  /* 0x0000005eaf977221 */ /* 0x000fe20000010100 */
[----:B------:R-:W-:Y:S01]  /*1e20*/  FADD.FTZ R126, R95, R126 ;  /* 0x0000007e5f7e7221 */ /* 0x000fe20000010000 */
[----:B------:R-:W-:Y:S01]  /*1e30*/  FFMA.FTZ R127, R224, R95, R127 ;  /* 0x0000005fe07f7223 */ /* 0x000fe2000001007f */
[----:B------:R-:W-:Y:S01]  /*1e40*/  FADD.FTZ R94, R152, R105 ;  /* 0x00000069985e7221 */ /* 0x000fe20000010000 */
[----:B------:R-:W-:Y:S02]  /*1e50*/  IMAD.MOV.U32 R95, RZ, RZ, R160 ;  /* 0x000000ffff5f7224 */ /* 0x000fe400078e00a0 */
[----:B------:R-:W-:Y:S01]  /*1e60*/  FFMA.FTZ R97, R222, R152, R97 ;  /* 0x00000098de617223 */ /* 0x000fe20000010061 */
[----:B------:R-:W-:Y:S01]  /*1e70*/  FADD.FTZ R116, R169, R116 ;  /* 0x00000074a9747221 */ /* 0x000fe20000010000 */
[-C--:B------:R-:W-:Y:S01]  /*1e80*/  FFMA.FTZ R117, R216, R169.reuse, R117 ;  /* 0x000000a9d8757223 */ /* 0x080fe20000010075 */
[----:B------:R-:W-:Y:S01]  /*1e90*/  SHF.R.U64 R98, R164, 0x10, R165 ;  /* 0x00000010a4627819 */ /* 0x000fe200000012a5 */
[----:B------:R-:W-:Y:S01]  /*1ea0*/  FFMA.FTZ R169, R57, R169, R228 ;  /* 0x000000a939a97223 */ /* 0x000fe200000100e4 */
[----:B------:R-:W-:Y:S01]  /*1eb0*/  FADD.FTZ R94, R167, R94 ;  /* 0x0000005ea75e7221 */ /* 0x000fe20000010000 */
[----:B------:R-:W-:Y:S01]  /*1ec0*/  FADD.FTZ R170, R99, R170 ;  /* 0x000000aa63aa7221 */ /* 0x000fe20000010000 */
[----:B------:R-:W-:Y:S01]  /*1ed0*/  FFMA.FTZ R171, R146, R99, R171 ;  /* 0x0000006392ab7223 */ /* 0x000fe200000100ab */
[----:B------:R-:W-:Y:S01]  /*1ee0*/  FFMA.FTZ R97, R208, R167, R97 ;  /* 0x000000a7d0617223 */ /* 0x000fe20000010061 */
[----:B------:R-:W-:-:S02]  /*1ef0*/  HADD2.F32 R99, -RZ, R95.H0_H0 ;  /* 0x2000005fff637230 */ /* 0x000fc40000004100 */
[----:B------:R-:W-:Y:S01]  /*1f00*/  FMUL.FTZ R103, R88, R101 ;  /* 0x0000006558677220 */ /* 0x000fe20000410000 */
[----:B------:R-:W-:Y:S01]  /*1f10*/  FMUL.FTZ R151, R186, R151 ;  /* 0x00000097ba977220 */ /* 0x000fe20000410000 */
[----:B------:R-:W-:Y:S02]  /*1f20*/  HADD2.F32 R98, -RZ, R98.H0_H0 ;  /* 0x20000062ff627230 */ /* 0x000fe40000004100 */
[----:B------:R-:W-:Y:S01]  /*1f30*/  FADD.FTZ R94, R169, R94 ;  /* 0x0000005ea95e7221 */ /* 0x000fe20000010000 */
[----:B------:R-:W-:Y:S01]  /*1f40*/  SHF.R.U64 R106, R162, 0x10, R163 ;  /* 0x00000010a26a7819 */ /* 0x000fe200000012a3 */
[----:B------:R-:W-:Y:S01]  /*1f50*/  FFMA.FTZ R97, R216, R169, R97 ;  /* 0x000000a9d8617223 */ /* 0x000fe20000010061 */
[----:B------:R-:W-:Y:S01]  /*1f60*/  FADD.FTZ R22, R99, R22 ;  /* 0x0000001663167221 */ /* 0x000fe20000010000 */
[-C--:B------:R-:W-:Y:S01]  /*1f70*/  FFMA.FTZ R148, R68, R99.reuse, R103 ;  /* 0x0000006344947223 */ /* 0x080fe20000010067 */
[----:B------:R-:W-:Y:S01]  /*1f80*/  FFMA.FTZ R10, R151, R99, R10 ;  /* 0x00000063970a7223 */ /* 0x000fe2000001000a */
[----:B------:R-:W-:Y:S01]  /*1f90*/  FADD.FTZ R99, R173, R94 ;  /* 0x0000005ead637221 */ /* 0x000fe20000010000 */
[----:B------:R-:W-:Y:S01]  /*1fa0*/  SHF.R.U64 R104, R160, 0x10, R161 ;  /* 0x00000010a0687819 */ /* 0x000fe200000012a1 */
[----:B------:R-:W-:Y:S01]  /*1fb0*/  FADD.FTZ R107, -R175, R98 ;  /* 0x00000062af6b7221 */ /* 0x000fe20000010100 */
[----:B------:R-:W-:Y:S01]  /*1fc0*/  FFMA.FTZ R94, R212, R173, R97 ;  /* 0x000000add45e7223 */ /* 0x000fe20000010061 */
[----:B------:R-:W-:-:S02]  /*1fd0*/  HADD2.F32 R98, -RZ, R106.H0_H0 ;  /* 0x2000006aff627230 */ /* 0x000fc40000004100 */
        /* <DEDUP_REMOVED lines=13> */
[----:B------:R-:W-:-:S02]  /*20b0*/  SHF.R.U32.HI R92, RZ, 0x10, R161 ;  /* 0x00000010ff5c7819 */ /* 0x000fc400000116a1 */
[----:B------:R-:W-:Y:S01]  /*20c0*/  FADD.FTZ R99, R155, R96 ;  /* 0x000000609b637221 */ /* 0x000fe20000010000 */
[----:B------:R-:W-:Y:S01]  /*20d0*/  FFMA.FTZ R97, R157, R155, R94 ;  /* 0x0000009b9d617223 */ /* 0x000fe2000001005e */
[----:B------:R-:W-:Y:S01]  /*20e0*/  FADD.FTZ R45, R98, R45 ;  /* 0x0000002d622d7221 */ /* 0x000fe20000010000 */
[----:B------:R-:W-:Y:S01]  /*20f0*/  FFMA.FTZ R33, R150, R98, R33 ;  /* 0x0000006296217223 */ /* 0x000fe20000010021 */
[----:B------:R-:W-:Y:S01]  /*2100*/  SHF.R.U32.HI R93, RZ, 0x10, R163 ;  /* 0x00000010ff5d7819 */ /* 0x000fe200000116a3 */
[----:B------:R-:W-:Y:S02]  /*2110*/  HADD2.F32 R98, -RZ, R92.H0_H0 ;  /* 0x2000005cff627230 */ /* 0x000fe40000004100 */
[----:B------:R-:W-:Y:S01]  /*2120*/  FADD.FTZ R92, R154, R99 ;  /* 0x000000639a5c7221 */ /* 0x000fe20000010000 */
[----:B------:R-:W-:Y:S01]  /*2130*/  FADD.FTZ R46, R101, R46 ;  /* 0x0000002e652e7221 */ /* 0x000fe20000010000 */
[----:B------:R-:W-:Y:S01]  /*2140*/  FFMA.FTZ R34, R151, R101, R34 ;  /* 0x0000006597227223 */ /* 0x000fe20000010022 */
[----:B------:R-:W-:Y:S01]  /*2150*/  FFMA.FTZ R94, R156, R154, R97 ;  /* 0x0000009a9c5e7223 */ /* 0x000fe20000010061 */
[----:B------:R-:W-:-:S02]  /*2160*/  HADD2.F32 R101, -RZ, R161.H0_H0 ;  /* 0x200000a1ff657230 */ /* 0x000fc40000004100 */
[----:B------:R-:W-:Y:S01]  /*2170*/  FMUL.FTZ R161, R186, R95 ;  /* 0x0000005fbaa17220 */ /* 0x000fe20000410000 */
[----:B------:R-:W-:Y:S02]  /*2180*/  HADD2.F32 R96, -RZ, R93.H0_H0 ;  /* 0x2000005dff607230 */ /* 0x000fe40000004100 */
[----:B------:R-:W-:Y:S01]  /*2190*/  FADD.FTZ R95, R211, R92 ;  /* 0x0000005cd35f7221 */ /* 0x000fe20000010000 */
[----:B------:R-:W-:-:S03]  /*21a0*/  FFMA.FTZ R93, R213, R211, R94 ;  /* 0x000000d3d55d7223 */ /* 0x000fc6000001005e */
[----:B------:R-:W-:Y:S01]  /*21b0*/  FADD.FTZ R94, R214, R95 ;  /* 0x0000005fd65e7221 */ /* 0x000fe20000010000 */
[----:B------:R-:W-:-:S03]  /*21c0*/  FFMA.FTZ R92, R218, R214, R93 ;  /* 0x000000d6da5c7223 */ /* 0x000fc6000001005d */
[----:B------:R-:W-:Y:S01]  /*21d0*/  FADD.FTZ R94, R207, R94 ;  /* 0x0000005ecf5e7221 */ /* 0x000fe20000010000 */
[----:B------:R-:W-:Y:S01]  /*21e0*/  FFMA.FTZ R93, R209, R207, R92 ;  /* 0x000000cfd15d7223 */ /* 0x000fe2000001005c */
[----:B------:R-:W-:Y:S01]  /*21f0*/  SHF.R.U32.HI R102, RZ, 0x10, R165 ;  /* 0x00000010ff667819 */ /* 0x000fe200000116a5 */
[----:B------:R-:W-:Y:S02]  /*2200*/  HADD2.F32 R163, -RZ, R163.H0_H0 ;  /* 0x200000a3ffa37230 */ /* 0x000fe40000004100 */
[----:B------:R-:W-:Y:S01]  /*2210*/  FADD.FTZ R95, R147, R94 ;  /* 0x0000005e935f7221 */ /* 0x000fe20000010000 */
[----:B------:R-:W-:Y:S01]  /*2220*/  FFMA.FTZ R94, R210, R147, R93 ;  /* 0x00000093d25e7223 */ /* 0x000fe2000001005d */
[----:B------:R-:W-:Y:S02]  /*2230*/  HADD2.F32 R102, -RZ, R102.H0_H0 ;  /* 0x20000066ff667230 */ /* 0x000fe40000004100 */
[-C--:B------:R-:W-:Y:S01]  /*2240*/  FMUL.FTZ R97, R90, R163.reuse ;  /* 0x000000a35a617220 */ /* 0x080fe20000410000 */
[----:B------:R-:W-:Y:S01]  /*2250*/  FADD.FTZ R92, R148, R95 ;  /* 0x0000005f945c7221 */ /* 0x000fe20000010000 */
[----:B------:R-:W-:Y:S01]  /*2260*/  FFMA.FTZ R93, R151, R148, R94 ;  /* 0x00000094975d7223 */ /* 0x000fe2000001005e */
[----:B------:R-:W-:Y:S01]  /*2270*/  FADD.FTZ R48, R163, R48 ;  /* 0x00000030a3307221 */ /* 0x000fe20000010000 */
        /* <DEDUP_REMOVED lines=44> */
.L_x_2228:
[----:B-1----:R-:W-:Y:S01]  /*2540*/  FADD.FTZ R92, R93, R92 ;  /* 0x0000005c5d5c7221 */ /* 0x002fe20000010000 */
[----:B------:R-:W-:Y:S01]  /*2550*/  LOP3.LUT P3, RZ, R206, 0xff, RZ, 0xc0, !PT ;  /* 0x000000ffceff7812 */ /* 0x000fe2000786c0ff */
[----:B0-2---:R-:W-:Y:S01]  /*2560*/  FADD.FTZ R93, R95, R98 ;  /* 0x000000625f5d7221 */ /* 0x005fe20000010000 */
        /* <DEDUP_REMOVED lines=10> */
.L_x_2206:
        /* <DEDUP_REMOVED lines=23> */
[----:B------:R-:W-:Y:S02]  /*2780*/  FADD.FTZ R92, R99, R92 ;  /* 0x0000005c635c7221 */ /* 0x000fe40000010000 */
[----:B------:R-:W-:Y:S02]  /*2790*/  @P1 HADD2.F32 R98, -RZ, R96.H0_H0 ;  /* 0x20000060ff621230 */ /* 0x000fe40000004100 */
[----:B--2---:R-:W-:Y:S01]  /*27a0*/  FADD.FTZ R165, R165, R100 ;  /* 0x00000064a5a57221 */ /* 0x004fe20000010000 */
[----:B------:R-:W-:Y:S01]  /*27b0*/  FADD.FTZ R92, R92, R101 ;  /* 0x000000655c5c7221 */ /* 0x000fe20000010000 */
[----:B------:R-:W-:-:S02]  /*27c0*/  @P1 SHF.R.U32.HI R100, RZ, 0x10, R143 ;  /* 0x00000010ff641819 */ /* 0x000fc4000001168f */
[----:B------:R-:W-:Y:S01]  /*27d0*/  FADD.FTZ R165, R102, R165 ;  /* 0x000000a566a57221 */ /* 0x000fe20000010000 */
[----:B------:R-:W-:Y:S01]  /*27e0*/  FADD.FTZ R92, R103, R92 ;  /* 0x0000005c675c7221 */ /* 0x000fe20000010000 */
[----:B------:R-:W-:Y:S02]  /*27f0*/  @P1 SHF.R.U64 R102, R136, 0x10, R137 ;  /* 0x0000001088661819 */ /* 0x000fe40000001289 */
[----:B---3--:R-:W-:Y:S01]  /*2800*/  FADD.FTZ R165, R165, R104 ;  /* 0x00000068a5a57221 */ /* 0x008fe20000010000 */
[----:B------:R-:W-:Y:S02]  /*2810*/  FADD.FTZ R92, R92, R105 ;  /* 0x000000695c5c7221 */ /* 0x000fe40000010000 */
[----:B------:R-:W-:Y:S02]  /*2820*/  @P1 HADD2.F32 R102, -RZ, R102.H0_H0 ;  /* 0x20000066ff661230 */ /* 0x000fe40000004100 */
[----:B------:R-:W-:Y:S01]  /*2830*/  FADD.FTZ R106, R106, R165 ;  /* 0x000000a56a6a7221 */ /* 0x000fe20000010000 */
[----:B------:R-:W-:-:S03]  /*2840*/  FADD.FTZ R92, R107, R92 ;  /* 0x0000005c6b5c7221 */ /* 0x000fc60000010000 */
[----:B------:R-:W-:Y:S01]  /*2850*/  FMUL.FTZ R95, R106, UR18 ;  /* 0x000000126a5f7c20 */ /* 0x000fe20008410000 */
[----:B------:R-:W-:Y:S01]  /*2860*/  FMUL.FTZ R94, R92, UR18 ;  /* 0x000000125c5e7c20 */ /* 0x000fe20008410000 */
[----:B------:R-:W-:-:S03]  /*2870*/  @P1 IMAD.MOV.U32 R92, RZ, RZ, R142 ;  /* 0x000000ffff5c1224 */ /* 0x000fc600078e008e */
[----:B------:R-:W-:Y:S02]  /*2880*/  FSEL R95, R95, RZ, !P2 ;  /* 0x000000ff5f5f7208 */ /* 0x000fe40005000000 */
[----:B------:R-:W-:Y:S01]  /*2890*/  @P1 HADD2.F32 R93, -RZ, R92.H0_H0 ;  /* 0x2000005cff5d1230 */ /* 0x000fe20000004100 */
[----:B------:R-:W-:Y:S02]  /*28a0*/  LOP3.LUT P2, RZ, R179, 0xff, RZ, 0xc0, !PT ;  /* 0x000000ffb3ff7812 */ /* 0x000fe4000784c0ff */
[-CC-:B------:R-:W-:Y:S01]  /*28b0*/  FFMA.FTZ R101, R222, R94.reuse, R95.reuse ;  /* 0x0000005ede657223 */ /* 0x180fe2000001005f */
[-CC-:B------:R-:W-:Y:S01]  /*28c0*/  FFMA.FTZ R226, R226, R94.reuse, R95.reuse ;  /* 0x0000005ee2e27223 */ /* 0x180fe2000001005f */
[-CC-:B------:R-:W-:Y:S01]  /*28d0*/  FFMA.FTZ R146, R146, R94.reuse, R95.reuse ;  /* 0x0000005e92927223 */ /* 0x180fe2000001005f */
[-C--:B------:R-:W-:Y:S01]  /*28e0*/  FFMA.FTZ R224, R224, R94.reuse, R95 ;  /* 0x0000005ee0e07223 */ /* 0x080fe2000001005f */
[----:B------:R-:W-:Y:S01]  /*28f0*/  FADD.FTZ R103, R152, -R101 ;  /* 0x8000006598677221 */ /* 0x000fe20000010000 */
[----:B------:R-:W-:Y:S01]  /*2900*/  @P1 SHF.R.U64 R101, R142, 0x10, R143 ;  /* 0x000000108e651819 */ /* 0x000fe2000000128f */
[----:B------:R-:W-:Y:S01]  /*2910*/  FADD.FTZ R219, R219, -R226 ;  /* 0x800000e2dbdb7221 */ /* 0x000fe20000010000 */
[----:B------:R-:W-:Y:S01]  /*2920*/  FADD.FTZ R221, R221, -R146 ;  /* 0x80000092dddd7221 */ /* 0x000fe20000010000 */
[----:B------:R-:W-:Y:S01]  /*2930*/  FFMA.FTZ R216, R216, R94, R95 ;  /* 0x0000005ed8d87223 */ /* 0x000fe2000001005f */
[----:B------:R-:W-:Y:S01]  /*2940*/  FADD.FTZ R97, R153, -R224 ;  /* 0x800000e099617221 */ /* 0x000fe20000010000 */
[----:B------:R-:W-:-:S02]  /*2950*/  @P1 HADD2.F32 R101, -RZ, R101.H0_H0 ;  /* 0x20000065ff651230 */ /* 0x000fc40000004100 */
[C---:B------:R-:W-:Y:S01]  /*2960*/  FMUL.FTZ R96, R186.reuse, R219 ;  /* 0x000000dbba607220 */ /* 0x040fe20000410000 */
[C---:B------:R-:W-:Y:S01]  /*2970*/  FMUL.FTZ R92, R186.reuse, R221 ;  /* 0x000000ddba5c7220 */ /* 0x040fe20000410000 */
[----:B------:R-:W-:Y:S01]  /*2980*/  FADD.FTZ R105, R169, -R216 ;  /* 0x800000d8a9697221 */ /* 0x000fe20000010000 */
[----:B------:R-:W-:Y:S01]  /*2990*/  FMUL.FTZ R97, R186, R97 ;  /* 0x00000061ba617220 */ /* 0x000fe20000410000 */
[----:B------:R-:W-:Y:S01]  /*29a0*/  @P1 FADD.FTZ R96, R96, R101 ;  /* 0x0000006560601221 */ /* 0x000fe20000010000 */
[----:B------:R-:W-:Y:S01]  /*29b0*/  @P1 FADD.FTZ R92, R92, R93 ;  /* 0x0000005d5c5c1221 */ /* 0x000fe20000010000 */
[----:B------:R-:W-:Y:S01]  /*29c0*/  FFMA.FTZ R212, R212, R94, R95 ;  /* 0x0000005ed4d47223 */ /* 0x000fe2000001005f */
[C---:B------:R-:W-:Y:S01]  /*29d0*/  FMUL.FTZ R101, R186.reuse, R103 ;  /* 0x00000067ba657220 */ /* 0x040fe20000410000 */
[----:B------:R-:W-:Y:S01]  /*29e0*/  FMUL.FTZ R105, R186, R105 ;  /* 0x00000069ba697220 */ /* 0x000fe20000410000 */
[----:B------:R-:W-:Y:S01]  /*29f0*/  FMUL.FTZ R106, R96, UR19 ;  /* 0x00000013606a7c20 */ /* 0x000fe20008410000 */
[----:B------:R-:W-:-:S02]  /*2a00*/  @P1 IMAD.MOV.U32 R103, RZ, RZ, R137 ;  /* 0x000000ffff671224 */ /* 0x000fc400078e0089 */
[-CC-:B------:R-:W-:Y:S01]  /*2a10*/  FFMA.FTZ R208, R208, R94.reuse, R95.reuse ;  /* 0x0000005ed0d07223 */ /* 0x180fe2000001005f */
[----:B------:R-:W-:Y:S01]  /*2a20*/  @P1 FADD.FTZ R97, R97, R98 ;  /* 0x0000006261611221 */ /* 0x000fe20000010000 */
[----:B------:R-:W-:Y:S01]  /*2a30*/  FMUL.FTZ R93, R92, UR19 ;  /* 0x000000135c5d7c20 */ /* 0x000fe20008410000 */
[----:B------:R-:W-:Y:S01]  /*2a40*/  FADD.FTZ R173, R173, -R212 ;  /* 0x800000d4adad7221 */ /* 0x000fe20000010000 */
[----:B------:R-:W-:Y:S02]  /*2a50*/  @P1 HADD2.F32 R98, -RZ, R100.H0_H0 ;  /* 0x20000064ff621230 */ /* 0x000fe40000004100 */
[-CC-:B------:R-:W-:Y:S01]  /*2a60*/  FFMA.FTZ R215, R215, R94.reuse, R95.reuse ;  /* 0x0000005ed7d77223 */ /* 0x180fe2000001005f */
[----:B------:R-:W-:Y:S01]  /*2a70*/  FFMA.FTZ R217, R217, R94, R95 ;  /* 0x0000005ed9d97223 */ /* 0x000fe2000001005f */
[----:B------:R-:W-:Y:S01]  /*2a80*/  @P1 MOV R100, R136 ;  /* 0x0000008800641202 */ /* 0x000fe20000000f00 */
[----:B------:R-:W-:Y:S01]  /*2a90*/  @P1 FADD.FTZ R105, R105, R102 ;  /* 0x0000006669691221 */ /* 0x000fe20000010000 */
[----:B------:R-:W-:Y:S01]  /*2aa0*/  FSEL R102, R106, RZ, P5 ;  /* 0x000000ff6a667208 */ /* 0x000fe20002800000 */
[----:B------:R-:W-:Y:S01]  /*2ab0*/  FADD.FTZ R167, R167, -R208 ;  /* 0x800000d0a7a77221 */ /* 0x000fe20000010000 */
[----:B------:R-:W-:Y:S01]  /*2ac0*/  @P1 HADD2.F32 R103, -RZ, R103.H0_H0 ;  /* 0x20000067ff671230 */ /* 0x000fe20000004100 */
[----:B------:R-:W-:Y:S01]  /*2ad0*/  @P0 LOP3.LUT P5, RZ, R192, 0xff00, RZ, 0xc0, !PT ;  /* 0x0000ff00c0ff0812 */ /* 0x000fe200078ac0ff */
[----:B------:R-:W-:Y:S01]  /*2ae0*/  FMUL.FTZ R104, R186, R173 ;  /* 0x000000adba687220 */ /* 0x000fe20000410000 */
[----:B------:R-:W-:Y:S01]  /*2af0*/  @P1 SHF.R.U32.HI R146, RZ, 0x10, R137 ;  /* 0x00000010ff921819 */ /* 0x000fe20000011689 */
[----:B------:R-:W-:Y:S01]  /*2b00*/  FADD.FTZ R215, R172, -R215 ;  /* 0x800000d7acd77221 */ /* 0x000fe20000010000 */
[----:B------:R-:W-:Y:S01]  /*2b10*/  @P1 SHF.R.U64 R152, R138, 0x10, R139 ;  /* 0x000000108a981819 */ /* 0x000fe2000000128b */
[----:B------:R-:W-:Y:S01]  /*2b20*/  FADD.FTZ R217, R220, -R217 ;  /* 0x800000d9dcd97221 */ /* 0x000fe20000010000 */
[----:B------:R-:W-:Y:S01]  /*2b30*/  FSEL R99, R93, RZ, P2 ;  /* 0x000000ff5d637208 */ /* 0x000fe20001000000 */
[----:B------:R-:W-:Y:S01]  /*2b40*/  @P1 FADD.FTZ R101, R101, R98 ;  /* 0x0000006265651221 */ /* 0x000fe20000010000 */
[----:B------:R-:W-:Y:S01]  /*2b50*/  FMUL.FTZ R107, R97, UR19 ;  /* 0x00000013616b7c20 */ /* 0x000fe20008410000 */
[----:B------:R-:W-:Y:S01]  /*2b60*/  LOP3.LUT P2, RZ, R179, 0xff0000, RZ, 0xc0, !PT ;  /* 0x00ff0000b3ff7812 */ /* 0x000fe2000784c0ff */
[----:B------:R-:W-:-:S02]  /*2b70*/  @P1 HADD2.F32 R98, -RZ, R100.H0_H0 ;  /* 0x20000064ff621230 */ /* 0x000fc40000004100 */
[----:B------:R-:W-:Y:S01]  /*2b80*/  FMUL.FTZ R175, R186, R167 ;  /* 0x000000a7baaf7220 */ /* 0x000fe20000410000 */
[----:B------:R-:W-:Y:S01]  /*2b90*/  @P0 FSEL R100, R106, RZ, P5 ;  /* 0x000000ff6a640208 */ /* 0x000fe20002800000 */
[----:B------:R-:W-:Y:S01]  /*2ba0*/  @P1 FADD.FTZ R104, R104, R103 ;  /* 0x0000006768681221 */ /* 0x000fe20000010000 */
[----:B------:R-:W-:Y:S01]  /*2bb0*/  @P0 LOP3.LUT P5, RZ, R192, 0xff0000, RZ, 0xc0, !PT ;  /* 0x00ff0000c0ff0812 */ /* 0x000fe200078ac0ff */
[----:B------:R-:W-:Y:S02]  /*2bc0*/  @P1 HADD2.F32 R146, -RZ, R146.H0_H0 ;  /* 0x20000092ff921230 */ /* 0x000fe40000004100 */
[C---:B------:R-:W-:Y:S01]  /*2bd0*/  FMUL.FTZ R169, R186.reuse, R215 ;  /* 0x000000d7baa97220 */ /* 0x040fe20000410000 */
[----:B------:R-:W-:Y:S02]  /*2be0*/  @P1 HADD2.F32 R152, -RZ, R152.H0_H0 ;  /* 0x20000098ff981230 */ /* 0x000fe40000004100 */
[----:B------:R-:W-:Y:S01]  /*2bf0*/  FMUL.FTZ R167, R186, R217 ;  /* 0x000000d9baa77220 */ /* 0x000fe20000410000 */
[----:B------:R-:W-:Y:S01]  /*2c00*/  @P0 FSEL R93, R93, RZ, P6 ;  /* 0x000000ff5d5d0208 */ /* 0x000fe20003000000 */
[----:B------:R-:W-:Y:S01]  /*2c10*/  FMUL.FTZ R106, R101, UR19 ;  /* 0x00000013656a7c20 */ /* 0x000fe20008410000 */
[----:B------:R-:W-:Y:S01]  /*2c20*/  FSEL R103, R107, RZ, P2 ;  /* 0x000000ff6b677208 */ /* 0x000fe20001000000 */
[----:B------:R-:W-:Y:S01]  /*2c30*/  FMUL.FTZ R173, R105, UR19 ;  /* 0x0000001369ad7c20 */ /* 0x000fe20008410000 */
[----:B------:R-:W-:Y:S01]  /*2c40*/  LOP3.LUT P6, RZ, R179, 0xff000000, RZ, 0xc0, !PT ;  /* 0xff000000b3ff7812 */ /* 0x000fe200078cc0ff */
[----:B------:R-:W-:Y:S01]  /*2c50*/  @P1 FADD.FTZ R175, R175, R98 ;  /* 0x00000062afaf1221 */ /* 0x000fe20000010000 */
[----:B------:R-:W-:Y:S01]  /*2c60*/  LOP3.LUT P2, RZ, R174, 0xff00, RZ, 0xc0, !PT ;  /* 0x0000ff00aeff7812 */ /* 0x000fe2000784c0ff */
[----:B------:R-:W-:Y:S01]  /*2c70*/  FMUL.FTZ R172, R104, UR19 ;  /* 0x0000001368ac7c20 */ /* 0x000fe20008410000 */
[----:B------:R-:W-:Y:S01]  /*2c80*/  @P0 FSEL R98, R107, RZ, P5 ;  /* 0x000000ff6b620208 */ /* 0x000fe20002800000 */
[----:B------:R-:W-:Y:S01]  /*2c90*/  @P1 FADD.FTZ R169, R169, R146 ;  /* 0x00000092a9a91221 */ /* 0x000fe20000010000 */
[----:B------:R-:W-:Y:S01]  /*2ca0*/  LOP3.LUT P5, RZ, R174, 0xff0000, RZ, 0xc0, !PT ;  /* 0x00ff0000aeff7812 */ /* 0x000fe200078ac0ff */
[----:B------:R-:W-:Y:S01]  /*2cb0*/  @P1 FADD.FTZ R167, R167, R152 ;  /* 0x00000098a7a71221 */ /* 0x000fe20000010000 */
[----:B------:R-:W-:Y:S01]  /*2cc0*/  FSEL R107, R106, RZ, P6 ;  /* 0x000000ff6a6b7208 */ /* 0x000fe20003000000 */
[-C--:B------:R-:W-:Y:S01]  /*2cd0*/  FFMA.FTZ R146, R157, R94.reuse, R95 ;  /* 0x0000005e9d927223 */ /* 0x080fe2000001005f */
[----:B------:R-:W-:Y:S01]  /*2ce0*/  FSEL R206, R173, RZ, P2 ;  /* 0x000000ffadce7208 */ /* 0x000fe20001000000 */
[----:B------:R-:W-:Y:S01]  /*2cf0*/  FMUL.FTZ R179, R175, UR19 ;  /* 0x00000013afb37c20 */ /* 0x000fe20008410000 */
[C---:B------:R-:W-:Y:S01]  /*2d00*/  LOP3.LUT P6, RZ, R174.reuse, 0xff, RZ, 0xc0, !PT ;  /* 0x000000ffaeff7812 */ /* 0x040fe200078cc0ff */
[----:B------:R-:W-:Y:S01]  /*2d10*/  FMUL.FTZ R153, R167, UR19 ;  /* 0x00000013a7997c20 */ /* 0x000fe20008410000 */
[----:B------:R-:W-:Y:S01]  /*2d20*/  LOP3.LUT P2, RZ, R174, 0xff000000, RZ, 0xc0, !PT ;  /* 0xff000000aeff7812 */ /* 0x000fe2000784c0ff */
[----:B------:R-:W-:Y:S01]  /*2d30*/  FMUL.FTZ R174, R169, UR19 ;  /* 0x00000013a9ae7c20 */ /* 0x000fe20008410000 */
[----:B------:R-:W-:Y:S01]  /*2d40*/  FSEL R215, R172, RZ, P5 ;  /* 0x000000ffacd77208 */ /* 0x000fe20002800000 */
[----:B------:R-:W-:Y:S01]  /*2d50*/  @P1 IMAD.MOV.U32 R152, RZ, RZ, R139 ;  /* 0x000000ffff981224 */ /* 0x000fe200078e008b */
[----:B------:R-:W-:Y:S01]  /*2d60*/  LOP3.LUT P5, RZ, R205, 0xff00, RZ, 0xc0, !PT ;  /* 0x0000ff00cdff7812 */ /* 0x000fe200078ac0ff */
[----:B------:R-:W-:Y:S01]  /*2d70*/  FADD.FTZ R155, R155, -R146 ;  /* 0x800000929b9b7221 */ /* 0x000fe20000010000 */
[----:B------:R-:W-:Y:S01]  /*2d80*/  FSEL R217, R179, RZ, P6 ;  /* 0x000000ffb3d97208 */ /* 0x000fe20003000000 */
[-CC-:B------:R-:W-:Y:S01]  /*2d90*/  FFMA.FTZ R157, R156, R94.reuse, R95.reuse ;  /* 0x0000005e9c9d7223 */ /* 0x180fe2000001005f */
[----:B------:R-:W-:Y:S01]  /*2da0*/  FSEL R208, R174, RZ, P2 ;  /* 0x000000ffaed07208 */ /* 0x000fe20001000000 */
[----:B------:R-:W-:Y:S01]  /*2db0*/  @P1 HADD2.F32 R152, -RZ, R152.H0_H0 ;  /* 0x20000098ff981230 */ /* 0x000fe20000004100 */
[----:B------:R-:W-:Y:S01]  /*2dc0*/  FSEL R163, R153, RZ, P5 ;  /* 0x000000ff99a37208 */ /* 0x000fe20002800000 */
[-CC-:B------:R-:W-:Y:S01]  /*2dd0*/  FFMA.FTZ R159, R159, R94.reuse, R95.reuse ;  /* 0x0000005e9f9f7223 */ /* 0x180fe2000001005f */
[C---:B------:R-:W-:Y:S01]  /*2de0*/  LOP3.LUT P6, RZ, R205.reuse, 0xff0000, RZ, 0xc0, !PT ;  /* 0x00ff0000cdff7812 */ /* 0x040fe200078cc0ff */
[----:B------:R-:W-:Y:S01]  /*2df0*/  FFMA.FTZ R165, R218, R94, R95 ;  /* 0x0000005edaa57223 */ /* 0x000fe2000001005f */
[C---:B------:R-:W-:Y:S01]  /*2e00*/  LOP3.LUT P2, RZ, R205.reuse, 0xff, RZ, 0xc0, !PT ;  /* 0x000000ffcdff7812 */ /* 0x040fe2000784c0ff */
[----:B------:R-:W-:Y:S01]  /*2e10*/  FADD.FTZ R157, R154, -R157 ;  /* 0x8000009d9a9d7221 */ /* 0x000fe20000010000 */
[----:B------:R-:W-:Y:S01]  /*2e20*/  LOP3.LUT P5, RZ, R205, 0xff000000, RZ, 0xc0, !PT ;  /* 0xff000000cdff7812 */ /* 0x000fe200078ac0ff */
[----:B------:R-:W-:Y:S01]  /*2e30*/  FMUL.FTZ R205, R186, R155 ;  /* 0x0000009bbacd7220 */ /* 0x000fe20000410000 */
[----:B------:R-:W-:Y:S01]  /*2e40*/  @P1 MOV R146, R138 ;  /* 0x0000008a00921202 */ /* 0x000fe20000000f00 */
[----:B------:R-:W-:Y:S01]  /*2e50*/  FADD.FTZ R159, R158, -R159 ;  /* 0x8000009f9e9f7221 */ /* 0x000fe20000010000 */
[----:B------:R-:W-:Y:S01]  /*2e60*/  @P1 SHF.R.U32.HI R154, RZ, 0x10, R139 ;  /* 0x00000010ff9a1819 */ /* 0x000fe2000001168b */
[----:B------:R-:W-:Y:S01]  /*2e70*/  @P1 FADD.FTZ R205, R205, R152 ;  /* 0x00000098cdcd1221 */ /* 0x000fe20000010000 */
[----:B------:R-:W-:Y:S01]  /*2e80*/  @P1 SHF.R.U64 R152, R140, 0x10, R141 ;  /* 0x000000108c981819 */ /* 0x000fe2000000128d */
[----:B------:R-:W-:Y:S01]  /*2e90*/  FADD.FTZ R155, R214, -R165 ;  /* 0x800000a5d69b7221 */ /* 0x000fe20000010000 */
[----:B------:R-:W-:-:S02]  /*2ea0*/  @P1 HADD2.F32 R146, -RZ, R146.H0_H0 ;  /* 0x20000092ff921230 */ /* 0x000fc40000004100 */
[C---:B------:R-:W-:Y:S01]  /*2eb0*/  FMUL.FTZ R159, R186.reuse, R159 ;  /* 0x0000009fba9f7220 */ /* 0x040fe20000410000 */
[----:B------:R-:W-:Y:S02]  /*2ec0*/  @P1 HADD2.F32 R165, -RZ, R154.H0_H0 ;  /* 0x2000009affa51230 */ /* 0x000fe40000004100 */
[C---:B------:R-:W-:Y:S01]  /*2ed0*/  FMUL.FTZ R154, R186.reuse, R157 ;  /* 0x0000009dba9a7220 */ /* 0x040fe20000410000 */
[----:B------:R-:W-:Y:S02]  /*2ee0*/  @P1 HADD2.F32 R152, -RZ, R152.H0_H0 ;  /* 0x20000098ff981230 */ /* 0x000fe40000004100 */
[----:B------:R-:W-:Y:S01]  /*2ef0*/  FMUL.FTZ R155, R186, R155 ;  /* 0x0000009bba9b7220 */ /* 0x000fe20000410000 */
[----:B------:R-:W-:Y:S01]  /*2f00*/  FMUL.FTZ R158, R205, UR19 ;  /* 0x00000013cd9e7c20 */ /* 0x000fe20008410000 */
[----:B------:R-:W-:Y:S01]  /*2f10*/  @P1 FADD.FTZ R159, R159, R146 ;  /* 0x000000929f9f1221 */ /* 0x000fe20000010000 */
[----:B------:R-:W-:Y:S01]  /*2f20*/  @P1 FADD.FTZ R154, R154, R165 ;  /* 0x000000a59a9a1221 */ /* 0x000fe20000010000 */
[----:B------:R-:W-:Y:S01]  /*2f30*/  @P1 FADD.FTZ R155, R155, R152 ;  /* 0x000000989b9b1221 */ /* 0x000fe20000010000 */
[-CC-:B------:R-:W-:Y:S01]  /*2f40*/  FFMA.FTZ R210, R210, R94.reuse, R95.reuse ;  /* 0x0000005ed2d27223 */ /* 0x180fe2000001005f */
[----:B------:R-:W-:Y:S01]  /*2f50*/  FMUL.FTZ R157, R159, UR19 ;  /* 0x000000139f9d7c20 */ /* 0x000fe20008410000 */
[----:B------:R-:W-:Y:S01]  /*2f60*/  FMUL.FTZ R156, R154, UR19 ;  /* 0x000000139a9c7c20 */ /* 0x000fe20008410000 */
[----:B------:R-:W-:Y:S01]  /*2f70*/  FSEL R165, R158, RZ, P6 ;  /* 0x000000ff9ea57208 */ /* 0x000fe20003000000 */
[----:B------:R-:W-:Y:S01]  /*2f80*/  FMUL.FTZ R152, R155, UR19 ;  /* 0x000000139b987c20 */ /* 0x000fe20008410000 */
[----:B------:R-:W-:Y:S01]  /*2f90*/  LOP3.LUT P6, RZ, R166, 0xff00, RZ, 0xc0, !PT ;  /* 0x0000ff00a6ff7812 */ /* 0x000fe200078cc0ff */
[-CC-:B------:R-:W-:Y:S01]  /*2fa0*/  FFMA.FTZ R216, R209, R94.reuse, R95.reuse ;  /* 0x0000005ed1d87223 */ /* 0x180fe2000001005f */
[----:B------:R-:W-:Y:S01]  /*2fb0*/  FSEL R146, R157, RZ, P2 ;  /* 0x000000ff9d927208 */ /* 0x000fe20001000000 */
[-C--:B------:R-:W-:Y:S01]  /*2fc0*/  FFMA.FTZ R221, R161, R94.reuse, R95 ;  /* 0x0000005ea1dd7223 */ /* 0x080fe2000001005f */
[----:B------:R-:W-:Y:S01]  /*2fd0*/  FSEL R214, R156, RZ, P5 ;  /* 0x000000ff9cd67208 */ /* 0x000fe20002800000 */
[----:B------:R-:W-:Y:S01]  /*2fe0*/  FADD.FTZ R161, R147, -R210 ;  /* 0x800000d293a17221 */ /* 0x000fe20000010000 */
[----:B------:R-:W-:Y:S01]  /*2ff0*/  FSEL R212, R152, RZ, P6 ;  /* 0x000000ff98d47208 */ /* 0x000fe20003000000 */
[----:B------:R-:W-:Y:S01]  /*3000*/  @P1 IMAD.MOV.U32 R147, RZ, RZ, R141 ;  /* 0x000000ffff931224 */ /* 0x000fe200078e008d */
[----:B------:R-:W-:Y:S01]  /*3010*/  LOP3.LUT P2, RZ, R166, 0xff0000, RZ, 0xc0, !PT ;  /* 0x00ff0000a6ff7812 */ /* 0x000fe2000784c0ff */
[-CC-:B------:R-:W-:Y:S01]  /*3020*/  FFMA.FTZ R150, R150, R94.reuse, R95.reuse ;  /* 0x0000005e96967223 */ /* 0x180fe2000001005f */
[----:B------:R-:W-:Y:S01]  /*3030*/  LOP3.LUT P5, RZ, R166, 0xff, RZ, 0xc0, !PT ;  /* 0x000000ffa6ff7812 */ /* 0x000fe200078ac0ff */
[-CC-:B------:R-:W-:Y:S01]  /*3040*/  FFMA.FTZ R223, R164, R94.reuse, R95.reuse ;  /* 0x0000005ea4df7223 */ /* 0x180fe2000001005f */
[----:B------:R-:W-:Y:S01]  /*3050*/  LOP3.LUT P6, RZ, R166, 0xff000000, RZ, 0xc0, !PT ;  /* 0xff000000a6ff7812 */ /* 0x000fe200078cc0ff */
[-CC-:B------:R-:W-:Y:S01]  /*3060*/  FFMA.FTZ R166, R213, R94.reuse, R95.reuse ;  /* 0x0000005ed5a67223 */ /* 0x180fe2000001005f */
[----:B------:R-:W-:Y:S01]  /*3070*/  FFMA.FTZ R213, R151, R94, R95 ;  /* 0x0000005e97d57223 */ /* 0x000fe2000001005f */
[----:B------:R-:W-:Y:S01]  /*3080*/  FADD.FTZ R151, R207, -R216 ;  /* 0x800000d8cf977221 */ /* 0x000fe20000010000 */
[----:B------:R-:W-:-:S02]  /*3090*/  @P1 HADD2.F32 R147, -RZ, R147.H0_H0 ;  /* 0x20000093ff931230 */ /* 0x000fc40000004100 */
[----:B------:R-:W-:Y:S01]  /*30a0*/  FADD.FTZ R95, R211, -R166 ;  /* 0x800000a6d35f7221 */ /* 0x000fe20000010000 */
[----:B------:R-:W-:Y:S01]  /*30b0*/  @P1 MOV R94, R140 ;  /* 0x0000008c005e1202 */ /* 0x000fe20000000f00 */
[----:B------:R-:W-:Y:S01]  /*30c0*/  FMUL.FTZ R166, R186, R151 ;  /* 0x00000097baa67220 */ /* 0x000fe20000410000 */
[----:B------:R-:W-:Y:S01]  /*30d0*/  FADD.FTZ R219, R149, -R150 ;  /* 0x8000009695db7221 */ /* 0x000fe20000010000 */
[----:B------:R0:W-:Y:S01]  /*30e0*/  F2F.F16.F32 R207, R165 ;  /* 0x000000a500cf7304 */ /* 0x0001e20000200800 */
[----:B------:R-:W-:Y:S01]  /*30f0*/  FADD.FTZ R149, R148, -R213 ;  /* 0x800000d594957221 */ /* 0x000fe20000010000 */
[----:B------:R-:W-:Y:S01]  /*3100*/  @P1 FADD.FTZ R166, R166, R147 ;  /* 0x00000093a6a61221 */ /* 0x000fe20000010000 */
[----:B------:R-:W-:Y:S01]  /*3110*/  @P1 HADD2.F32 R94, -RZ, R94.H0_H0 ;  /* 0x2000005eff5e1230 */ /* 0x000fe20000004100 */
[----:B------:R-:W-:Y:S01]  /*3120*/  @P1 SHF.R.U32.HI R148, RZ, 0x10, R141 ;  /* 0x00000010ff941819 */ /* 0x000fe2000001168d */
[----:B------:R-:W-:Y:S01]  /*3130*/  FADD.FTZ R223, R162, -R223 ;  /* 0x800000dfa2df7221 */ /* 0x000fe20000010000 */
[----:B------:R-:W-:Y:S01]  /*3140*/  FMUL.FTZ R164, R166, UR19 ;  /* 0x00000013a6a47c20 */ /* 0x000fe20008410000 */
[C---:B------:R-:W-:Y:S01]  /*3150*/  FMUL.FTZ R162, R186.reuse, R219 ;  /* 0x000000dbbaa27220 */ /* 0x040fe20000410000 */
[----:B------:R1:W-:Y:S01]  /*3160*/  F2F.F16.F32 R209, R163 ;  /* 0x000000a300d17304 */ /* 0x0003e20000200800 */
[----:B0-----:R-:W-:Y:S01]  /*3170*/  FMUL.FTZ R165, R186, R95 ;  /* 0x0000005fbaa57220 */ /* 0x001fe20000410000 */
[--C-:B------:R-:W-:Y:S01]  /*3180*/  @P1 SHF.R.U64 R95, R144, 0x10, R145.reuse ;  /* 0x00000010905f1819 */ /* 0x100fe20000001291 */
[----:B------:R-:W-:Y:S01]  /*3190*/  @P1 IMAD.MOV.U32 R147, RZ, RZ, R145 ;  /* 0x000000ffff931224 */ /* 0x000fe200078e0091 */
[----:B------:R-:W-:Y:S01]  /*31a0*/  FSEL R219, R164, RZ, P2 ;  /* 0x000000ffa4db7208 */ /* 0x000fe20001000000 */
[----:B------:R-:W-:Y:S01]  /*31b0*/  @P1 FADD.FTZ R165, R165, R94 ;  /* 0x0000005ea5a51221 */ /* 0x000fe20000010000 */
[----:B------:R-:W-:Y:S01]  /*31c0*/  @P1 HADD2.F32 R94, -RZ, R148.H0_H0 ;  /* 0x20000094ff5e1230 */ /* 0x000fe20000004100 */
[----:B------:R-:W-:Y:S01]  /*31d0*/  @P0 LOP3.LUT P2, RZ, R192, 0xff000000, RZ, 0xc0, !PT ;  /* 0xff000000c0ff0812 */ /* 0x000fe2000784c0ff */
[----:B------:R-:W-:Y:S01]  /*31e0*/  FADD.FTZ R221, R160, -R221 ;  /* 0x800000dda0dd7221 */ /* 0x000fe20000010000 */
[----:B-1----:R-:W-:Y:S01]  /*31f0*/  FMUL.FTZ R163, R186, R161 ;  /* 0x000000a1baa37220 */ /* 0x002fe20000410000 */
[----:B------:R0:W-:Y:S01]  /*3200*/  F2F.F16.F32 R211, R146 ;  /* 0x0000009200d37304 */ /* 0x0001e20000200800 */
[----:B------:R-:W-:Y:S01]  /*3210*/  @P1 HADD2.F32 R95, -RZ, R95.H0_H0 ;  /* 0x2000005fff5f1230 */ /* 0x000fe20000004100 */
[----:B------:R-:W-:Y:S01]  /*3220*/  @P1 SHF.R.U32.HI R148, RZ, 0x10, R145 ;  /* 0x00000010ff941819 */ /* 0x000fe20000011691 */
[----:B------:R-:W-:Y:S01]  /*3230*/  @P1 FADD.FTZ R163, R163, R94 ;  /* 0x0000005ea3a31221 */ /* 0x000fe20000010000 */
[----:B------:R-:W-:Y:S01]  /*3240*/  @P0 FSEL R94, R106, RZ, P2 ;  /* 0x000000ff6a5e0208 */ /* 0x000fe20001000000 */
[----:B------:R-:W-:Y:S01]  /*3250*/  FMUL.FTZ R151, R186, R221 ;  /* 0x000000ddba977220 */ /* 0x000fe20000410000 */
[----:B------:R-:W-:Y:S01]  /*3260*/  ISETP.NE.U32.AND P2, PT, RZ, UR20, PT ;  /* 0x00000014ff007c0c */ /* 0x000fe2000bf45070 */
[----:B------:R-:W-:Y:S01]  /*3270*/  @P1 FADD.FTZ R162, R162, R95 ;  /* 0x0000005fa2a21221 */ /* 0x000fe20000010000 */
[----:B------:R-:W-:Y:S01]  /*3280*/  FMUL.FTZ R160, R163, UR19 ;  /* 0x00000013a3a07c20 */ /* 0x000fe20008410000 */
[----:B0-----:R-:W-:Y:S01]  /*3290*/  @P1 HADD2.F32 R146, -RZ, R147.H0_H0 ;  /* 0x20000093ff921230 */ /* 0x001fe20000004100 */
[----:B------:R-:W-:Y:S01]  /*32a0*/  ISETP.NE.AND.EX P2, PT, RZ, UR21, PT, P2 ;  /* 0x00000015ff007c0c */ /* 0x000fe2000bf45320 */
[----:B------:R-:W-:Y:S01]  /*32b0*/  FMUL.FTZ R150, R186, R149 ;  /* 0x00000095ba967220 */ /* 0x000fe20000410000 */
[----:B------:R-:W-:Y:S01]  /*32c0*/  @P1 MOV R95, R144 ;  /* 0x00000090005f1202 */ /* 0x000fe20000000f00 */
[----:B------:R-:W-:-:S02]  /*32d0*/  @P1 HADD2.F32 R149, -RZ, R148.H0_H0 ;  /* 0x20000094ff951230 */ /* 0x000fc40000004100 */
[----:B------:R-:W-:Y:S01]  /*32e0*/  @P1 FADD.FTZ R151, R151, R146 ;  /* 0x0000009297971221 */ /* 0x000fe20000010000 */
[----:B------:R-:W-:Y:S01]  /*32f0*/  FMUL.FTZ R186, R186, R223 ;  /* 0x000000dfbaba7220 */ /* 0x000fe20000410000 */
[----:B------:R-:W-:Y:S01]  /*3300*/  FMUL.FTZ R161, R165, UR19 ;  /* 0x00000013a5a17c20 */ /* 0x000fe20008410000 */
[----:B------:R-:W-:Y:S01]  /*3310*/  FSEL R106, R160, RZ, P6 ;  /* 0x000000ffa06a7208 */ /* 0x000fe20003000000 */
[----:B------:R-:W-:Y:S01]  /*3320*/  FMUL.FTZ R147, R151, UR19 ;  /* 0x0000001397937c20 */ /* 0x000fe20008410000 */
[----:B------:R-:W-:Y:S01]  /*3330*/  LOP3.LUT P6, RZ, R168, 0xff0000, RZ, 0xc0, !PT ;  /* 0x00ff0000a8ff7812 */ /* 0x000fe200078cc0ff */
[----:B------:R-:W-:Y:S02]  /*3340*/  @P1 HADD2.F32 R95, -RZ, R95.H0_H0 ;  /* 0x2000005fff5f1230 */ /* 0x000fe40000004100 */
[----:B------:R-:W-:Y:S01]  /*3350*/  @P1 FADD.FTZ R186, R186, R149 ;  /* 0x00000095baba1221 */ /* 0x000fe20000010000 */
[----:B------:R-:W0:Y:S01]  /*3360*/  F2F.F16.F32 R102, R102 ;  /* 0x0000006600667304 */ /* 0x000e220000200800 */
[----:B------:R-:W-:Y:S01]  /*3370*/  FSEL R213, R161, RZ, P5 ;  /* 0x000000ffa1d57208 */ /* 0x000fe20002800000 */
[----:B------:R-:W-:Y:S01]  /*3380*/  FMUL.FTZ R146, R162, UR19 ;  /* 0x00000013a2927c20 */ /* 0x000fe20008410000 */
[----:B------:R-:W-:Y:S01]  /*3390*/  LOP3.LUT P5, RZ, R168, 0xff00, RZ, 0xc0, !PT ;  /* 0x0000ff00a8ff7812 */ /* 0x000fe200078ac0ff */
[----:B------:R-:W-:Y:S01]  /*33a0*/  FMUL.FTZ R148, R186, UR19 ;  /* 0x00000013ba947c20 */ /* 0x000fe20008410000 */
[----:B------:R-:W-:Y:S01]  /*33b0*/  FSEL R216, R147, RZ, P6 ;  /* 0x000000ff93d87208 */ /* 0x000fe20003000000 */
[----:B------:R-:W-:Y:S01]  /*33c0*/  @P1 FADD.FTZ R150, R150, R95 ;  /* 0x0000005f96961221 */ /* 0x000fe20000010000 */
[----:B------:R-:W-:Y:S01]  /*33d0*/  @P2 F2FP.F16.F32.PACK_AB R96, RZ, R96 ;  /* 0x00000060ff60223e */ /* 0x000fe200000000ff */
[----:B------:R-:W1:Y:S01]  /*33e0*/  F2F.F16.F32 R107, R107 ;  /* 0x0000006b006b7304 */ /* 0x000e620000200800 */
[----:B------:R-:W-:Y:S01]  /*33f0*/  LOP3.LUT P6, RZ, R168, 0xff000000, RZ, 0xc0, !PT ;  /* 0xff000000a8ff7812 */ /* 0x000fe200078cc0ff */
[----:B------:R-:W-:Y:S01]  /*3400*/  FMUL.FTZ R149, R150, UR19 ;  /* 0x0000001396957c20 */ /* 0x000fe20008410000 */
[----:B------:R-:W-:-:S02]  /*3410*/  @P2 PRMT R198, R96, 0x7610, R198 ;  /* 0x0000761060c62816 */ /* 0x000fc400000000c6 */
[----:B------:R-:W-:Y:S02]  /*3420*/  @P0 F2FP.F16.F32.PACK_AB R100, RZ, R100 ;  /* 0x00000064ff64023e */ /* 0x000fe400000000ff */
[----:B------:R-:W-:Y:S01]  /*3430*/  FSEL R96, R148, RZ, P6 ;  /* 0x000000ff94607208 */ /* 0x000fe20003000000 */
[----:B------:R2:W3:Y:S01]  /*3440*/  F2F.F16.F32 R210, R214 ;  /* 0x000000d600d27304 */ /* 0x0004e20000200800 */
[----:B------:R-:W-:Y:S02]  /*3450*/  @P2 F2FP.F16.F32.PACK_AB R92, RZ, R92 ;  /* 0x0000005cff5c223e */ /* 0x000fe400000000ff */
[----:B------:R-:W-:Y:S02]  /*3460*/  @P0 PRMT R201, R100, 0x7610, R201 ;  /* 0x0000761064c90816 */ /* 0x000fe400000000c9 */
[----:B------:R-:W-:Y:S02]  /*3470*/  @P2 PRMT R197, R92, 0x7610, R197 ;  /* 0x000076105cc52816 */ /* 0x000fe400000000c5 */
[----:B------:R-:W-:Y:S01]  /*3480*/  @P0 F2FP.F16.F32.PACK_AB R92, RZ, R94 ;  /* 0x0000005eff5c023e */ /* 0x000fe200000000ff */
[----:B------:R-:W4:Y:S01]  /*3490*/  F2F.F16.F32 R99, R99 ;  /* 0x0000006300637304 */ /* 0x000f220000200800 */
[----:B--2---:R-:W-:Y:S01]  /*34a0*/  FSEL R214, R146, RZ, P5 ;  /* 0x000000ff92d67208 */ /* 0x004fe20002800000 */
[----:B0-----:R-:W-:Y:S01]  /*34b0*/  IMAD.WIDE.U32 R94, R102, 0x10000, RZ ;  /* 0x00010000665e7825 */ /* 0x001fe200078e00ff */
[----:B------:R-:W-:-:S02]  /*34c0*/  LOP3.LUT P5, RZ, R168, 0xff, RZ, 0xc0, !PT ;  /* 0x000000ffa8ff7812 */ /* 0x000fc400078ac0ff */
[----:B------:R-:W-:Y:S01]  /*34d0*/  @P0 F2FP.F16.F32.PACK_AB R93, RZ, R93 ;  /* 0x0000005dff5d023e */ /* 0x000fe200000000ff */
[----:B-1----:R-:W-:Y:S01]  /*34e0*/  IMAD.U32 R107, R107, 0x10000, RZ ;  /* 0x000100006b6b7824 */ /* 0x002fe200078e00ff */
[----:B------:R-:W-:Y:S01]  /*34f0*/  FSEL R100, R149, RZ, P5 ;  /* 0x000000ff95647208 */ /* 0x000fe20002800000 */
[----:B------:R-:W0:Y:S01]  /*3500*/  F2F.F16.F32 R103, R103 ;  /* 0x0000006700677304 */ /* 0x000e220000200800 */
[----:B------:R-:W-:Y:S01]  /*3510*/  @P0 PRMT R200, R93, 0x7610, R200 ;  /* 0x000076105dc80816 */ /* 0x000fe200000000c8 */
[----:B---3--:R-:W-:Y:S01]  /*3520*/  IMAD.U32 R210, R210, 0x10000, RZ ;  /* 0x00010000d2d27824 */ /* 0x008fe200078e00ff */
[----:B------:R-:W-:Y:S02]  /*3530*/  @P0 PRMT R203, R92, 0x7610, R203 ;  /* 0x000076105ccb0816 */ /* 0x000fe400000000cb */
[----:B------:R-:W-:Y:S02]  /*3540*/  @P0 F2FP.F16.F32.PACK_AB R98, RZ, R98 ;  /* 0x00000062ff62023e */ /* 0x000fe400000000ff */
[----:B----4-:R-:W-:Y:S01]  /*3550*/  LOP3.LUT R102, R94, R99, RZ, 0xfc, !PT ;  /* 0x000000635e667212 */ /* 0x010fe200078efcff */
        /* <DEDUP_REMOVED lines=9> */
[----:B------:R-:W-:Y:S02]  /*35f0*/  @P2 F2FP.F16.F32.PACK_AB R206, RZ, R104 ;  /* 0x00000068ffce223e */ /* 0x000fe400000000ff */
[----:B0-----:R-:W-:-:S05]  /*3600*/  SHF.L.U32 R208, R208, 0x10, RZ ;  /* 0x00000010d0d07819 */ /* 0x001fca00000006ff */
[----:B------:R-:W0:Y:S01]  /*3610*/  F2F.F16.F32 R106, R106 ;  /* 0x0000006a006a7304 */ /* 0x000e220000200800 */
[----:B-1----:R-:W-:-:S07]  /*3620*/  IMAD.WIDE.U32 R94, R212, 0x10000, RZ ;  /* 0x00010000d45e7825 */ /* 0x002fce00078e00ff */
[----:B------:R-:W1:Y:S01]  /*3630*/  F2F.F16.F32 R215, R215 ;  /* 0x000000d700d77304 */ /* 0x000e620000200800 */
[----:B0-----:R-:W-:-:S07]  /*3640*/  SHF.L.U32 R106, R106, 0x10, RZ ;  /* 0x000000106a6a7819 */ /* 0x001fce00000006ff */
[----:B------:R-:W0:Y:S01]  /*3650*/  F2F.F16.F32 R217, R217 ;  /* 0x000000d900d97304 */ /* 0x000e220000200800 */
[----:B-1----:R-:W-:-:S07]  /*3660*/  LOP3.LUT R99, R93, R208, R215, 0xfe, !PT ;  /* 0x000000d05d637212 */ /* 0x002fce00078efed7 */
[----:B------:R-:W1:Y:S01]  /*3670*/  F2F.F16.F32 R219, R219 ;  /* 0x000000db00db7304 */ /* 0x000e620000200800 */
[----:B0-----:R-:W-:-:S07]  /*3680*/  LOP3.LUT R98, R92, R217, RZ, 0xfc, !PT ;  /* 0x000000d95c627212 */ /* 0x001fce00078efcff */
[----:B------:R-:W0:Y:S01]  /*3690*/  F2F.F16.F32 R214, R214 ;  /* 0x000000d600d67304 */ /* 0x000e220000200800 */
[----:B-1----:R-:W-:-:S07]  /*36a0*/  LOP3.LUT R95, R95, R106, R219, 0xfe, !PT ;  /* 0x0000006a5f5f7212 */ /* 0x002fce00078efedb */
[----:B------:R1:W2:Y:S01]  /*36b0*/  F2F.F16.F32 R168, R96 ;  /* 0x0000006000a87304 */ /* 0x0002a20000200800 */
[----:B------:R-:W-:-:S04]  /*36c0*/  @P2 F2FP.F16.F32.PACK_AB R106, RZ, R101 ;  /* 0x00000065ff6a223e */ /* 0x000fc800000000ff */
[----:B------:R-:W-:Y:S01]  /*36d0*/  @P2 PRMT R204, R106, 0x7610, R204 ;  /* 0x000076106acc2816 */ /* 0x000fe200000000cc */
[----:B0-----:R-:W-:Y:S02]  /*36e0*/  IMAD.WIDE.U32 R92, R214, 0x10000, RZ ;  /* 0x00010000d65c7825 */ /* 0x001fe400078e00ff */
[----:B------:R-:W0:Y:S02]  /*36f0*/  F2F.F16.F32 R213, R213 ;  /* 0x000000d500d57304 */ /* 0x000e240000200800 */
[----:B-1----:R-:W-:-:S04]  /*3700*/  IMAD.WIDE.U32 R96, R209, 0x10000, RZ ;  /* 0x00010000d1607825 */ /* 0x002fc800078e00ff */
[----:B--2---:R-:W-:Y:S02]  /*3710*/  IMAD.U32 R107, R168, 0x10000, RZ ;  /* 0x00010000a86b7824 */ /* 0x004fe400078e00ff */
[----:B------:R-:W1:Y:S01]  /*3720*/  F2F.F16.F32 R216, R216 ;  /* 0x000000d800d87304 */ /* 0x000e620000200800 */
[----:B------:R-:W-:Y:S02]  /*3730*/  LOP3.LUT R97, R97, R210, R207, 0xfe, !PT ;  /* 0x000000d261617212 */ /* 0x000fe400078efecf */
[----:B------:R-:W-:Y:S02]  /*3740*/  LOP3.LUT R96, R96, R211, RZ, 0xfc, !PT ;  /* 0x000000d360607212 */ /* 0x000fe400078efcff */
[----:B------:R-:W-:Y:S02]  /*3750*/  @P2 F2FP.F16.F32.PACK_AB R168, RZ, R105 ;  /* 0x00000069ffa8223e */ /* 0x000fe400000000ff */
[----:B0-----:R-:W-:Y:S01]  /*3760*/  LOP3.LUT R94, R94, R213, RZ, 0xfc, !PT ;  /* 0x000000d55e5e7212 */ /* 0x001fe200078efcff */
[----:B------:R0:W2:Y:S01]  /*3770*/  F2F.F16.F32 R221, R100 ;  /* 0x0000006400dd7304 */ /* 0x0000a20000200800 */
[----:B-1----:R-:W-:-:S02]  /*3780*/  LOP3.LUT R93, R93, R107, R216, 0xfe, !PT ;  /* 0x0000006b5d5d7212 */ /* 0x002fc400078efed8 */
[----:B0-----:R-:W-:-:S04]  /*3790*/  IADD3 R100, P5, R181, UR22, RZ ;  /* 0x00000016b5647c10 */ /* 0x001fc8000ffbe0ff */
        /* <DEDUP_REMOVED lines=11> */
.L_x_2207:
        /* <DEDUP_REMOVED lines=12> */
.L_x_2208:
        /* <DEDUP_REMOVED lines=33> */
.L_x_2209:
[----:B------:R2:W-:Y:S01]  /*3b20*/  STG.E.64 desc[UR6][R102.64], R98 ;  /* 0x0000006266007986 */ /* 0x0005e2000c101b06 */
[----:B------:R-:W-:Y:S02]  /*3b30*/  @P2 PRMT R198, R167, 0x7610, R198 ;  /* 0x00007610a7c62816 */ /* 0x000fe400000000c6 */
[----:B------:R-:W-:Y:S01]  /*3b40*/  @P2 PRMT R199, R205, 0x7610, R199 ;  /* 0x00007610cdc72816 */ /* 0x000fe200000000c7 */
[----:B------:R-:W-:Y:S06]  /*3b50*/  @!P0 BRA `(.L_x_2210) ;  /* 0x0000000000208947 */ /* 0x000fec0003800000 */
[----:B--2---:R-:W-:Y:S02]  /*3b60*/  LOP3.LUT R98, R201, 0xffff, RZ, 0xc0, !PT ;  /* 0x0000ffffc9627812 */ /* 0x004fe400078ec0ff */
[----:B-1----:R-:W-:Y:S02]  /*3b70*/  IADD3 R100, P5, R187, R134, RZ ;  /* 0x00000086bb647210 */ /* 0x002fe40007fbe0ff */
[----:B------:R-:W-:Y:S01]  /*3b80*/  PRMT R103, R202, 0x5410, R203 ;  /* 0x00005410ca677816 */ /* 0x000fe200000000cb */
[----:B------:R-:W-:-:S04]  /*3b90*/  IMAD.WIDE.U32 R98, R98, 0x10000, RZ ;  /* 0x0001000062627825 */ /* 0x000fc800078e00ff */
[----:B------:R-:W-:Y:S01]  /*3ba0*/  IMAD.X R101, R188, 0x1, R135, P5 ;  /* 0x00000001bc657824 */ /* 0x000fe200028e0687 */
[----:B------:R-:W-:Y:S02]  /*3bb0*/  LOP3.LUT R99, R103, R99, RZ, 0xfc, !PT ;  /* 0x0000006367637212 */ /* 0x000fe400078efcff */
[----:B------:R-:W-:-:S05]  /*3bc0*/  LOP3.LUT R98, R98, 0xffff, R200, 0xf8, !PT ;  /* 0x0000ffff62627812 */ /* 0x000fca00078ef8c8 */
[----:B------:R3:W-:Y:S02]  /*3bd0*/  STG.E.64 desc[UR6][R100.64], R98 ;  /* 0x0000006264007986 */ /* 0x0007e4000c101b06 */
.L_x_2210:
        /* <DEDUP_REMOVED lines=33> */
.L_x_2211:
        /* <DEDUP_REMOVED lines=12> */
.L_x_2212:
        /* <DEDUP_REMOVED lines=29> */
.L_x_2213:
        /* <DEDUP_REMOVED lines=22> */
.L_x_2214:
        /* <DEDUP_REMOVED lines=9> */
.L_x_2215:
        /* <DEDUP_REMOVED lines=25> */
.L_x_2216:
[----:B------:R-:W-:Y:S01]  /*4400*/  SEL R206, RZ, 0x1, P3 ;  /* 0x00000001ffce7807 */ /* 0x000fe20001800000 */
[----:B------:R-:W-:Y:S06]  /*4410*/  @!P4 BRA `(.L_x_2217) ;  /* 0xffffffc000e4c947 */ /* 0x000fec000383ffff */
        /* <DEDUP_REMOVED lines=66> */
.L_x_2204:
        /* <DEDUP_REMOVED lines=35> */
.L_x_2205:
[----:B------:R-:W-:Y:S01]  /*4a70*/  HFMA2.MMA R102, -RZ, RZ, 0, 9.5367431640625e-07 ;  /* 0x00000010ff667435 */ /* 0x000fe200000001ff */
[----:B------:R-:W-:Y:S01]  /*4a80*/  IMAD.MOV.U32 R101, RZ, RZ, R95 ;  /* 0x000000ffff657224 */ /* 0x000fe200078e005f */
[----:B------:R-:W-:Y:S01]  /*4a90*/  MOV R103, 0x1f ;  /* 0x0000001f00677802 */ /* 0x000fe20000000f00 */
[----:B------:R-:W-:-:S08]  /*4aa0*/  IMAD.MOV.U32 R100, RZ, RZ, -0x1 ;  /* 0xffffffffff647424 */ /* 0x000fd000078e00ff */
[----:B-----5:R-:W-:Y:S05]  /*4ab0*/  WARPSYNC.COLLECTIVE R100, `(.L_x_2218) ;  /* 0x0000000064087348 */ /* 0x020fea0003c00000 */
[----:B------:R0:W1:Y:S02]  /*4ac0*/  SHFL.DOWN P3, R98, R101, R102, R103 ;  /* 0x0800006665627389 */ /* 0x0000640000060067 */
[----:B01---5:R-:W-:Y:S01]  /*4ad0*/  ENDCOLLECTIVE ;  /* 0x000000000000791b */ /* 0x023fe20003800000 */
.L_x_2218:
[----:B------:R-:W-:Y:S02]  /*4ae0*/  MOV R101, R93 ;  /* 0x0000005d00657202 */ /* 0x000fe40000000f00 */
[----:B------:R-:W-:-:S07]  /*4af0*/  MOV R36, R98 ;  /* 0x0000006200247202 */ /* 0x000fce0000000f00 */
[----:B------:R-:W-:Y:S05]  /*4b00*/  WARPSYNC.COLLECTIVE R100, `(.L_x_2219) ;  /* 0x0000000064087348 */ /* 0x000fea0003c00000 */
[----:B------:R0:W1:Y:S02]  /*4b10*/  SHFL.DOWN P3, R98, R101, R102, R103 ;  /* 0x0800006665627389 */ /* 0x0000640000060067 */
[----:B01----:R-:W-:Y:S01]  /*4b20*/  ENDCOLLECTIVE ;  /* 0x000000000000791b */ /* 0x003fe20003800000 */
.L_x_2219:
[----:B------:R-:W-:Y:S01]  /*4b30*/  FADD.FTZ R36, R95, R36 ;  /* 0x000000245f247221 */ /* 0x000fe20000010000 */
[----:B------:R-:W-:-:S04]  /*4b40*/  HFMA2.MMA R102, -RZ, RZ, 0, 4.76837158203125e-07 ;  /* 0x00000008ff667435 */ /* 0x000fc800000001ff */
[----:B------:R-:W-:Y:S01]  /*4b50*/  MOV R101, R36 ;  /* 0x0000002400657202 */ /* 0x000fe20000000f00 */
[----:B------:R-:W-:-:S07]  /*4b60*/  IMAD.MOV.U32 R92, RZ, RZ, R98 ;  /* 0x000000ffff5c7224 */ /* 0x000fce00078e0062 */
[----:B------:R-:W-:Y:S05]  /*4b70*/  WARPSYNC.COLLECTIVE R100, `(.L_x_2220) ;  /* 0x0000000064087348 */ /* 0x000fea0003c00000 */
[----:B------:R0:W1:Y:S02]  /*4b80*/  SHFL.DOWN P3, R98, R101, R102, R103 ;  /* 0x0800006665627389 */ /* 0x0000640000060067 */
[----:B01----:R-:W-:Y:S01]  /*4b90*/  ENDCOLLECTIVE ;  /* 0x000000000000791b */ /* 0x003fe20003800000 */
.L_x_2220:
[----:B------:R-:W-:-:S05]  /*4ba0*/  FADD.FTZ R92, R93, R92 ;  /* 0x0000005c5d5c7221 */ /* 0x000fca0000010000 */
[----:B------:R-:W-:Y:S01]  /*4bb0*/  MOV R101, R92 ;  /* 0x0000005c00657202 */ /* 0x000fe20000000f00 */
[----:B------:R-:W-:-:S07]  /*4bc0*/  IMAD.MOV.U32 R97, RZ, RZ, R98 ;  /* 0x000000ffff617224 */ /* 0x000fce00078e0062 */
[----:B------:R-:W-:Y:S05]  /*4bd0*/  WARPSYNC.COLLECTIVE R100, `(.L_x_2221) ;  /* 0x0000000064087348 */ /* 0x000fea0003c00000 */
[----:B------:R0:W1:Y:S02]  /*4be0*/  SHFL.DOWN P3, R98, R101, R102, R103 ;  /* 0x0800006665627389 */ /* 0x0000640000060067 */
[----:B01----:R-:W-:Y:S01]  /*4bf0*/  ENDCOLLECTIVE ;  /* 0x000000000000791b */ /* 0x003fe20003800000 */
.L_x_2221:
        /* <DEDUP_REMOVED lines=8> */
.L_x_2222:
[----:B------:R-:W-:-:S04]  /*4c80*/  FADD.FTZ R99, R92, R99 ;  /* 0x000000635c637221 */ /* 0x000fc80000010000 */
[----:B------:R-:W-:Y:S01]  /*4c90*/  IMAD.MOV.U32 R101, RZ, RZ, R99 ;  /* 0x000000ffff657224 */ /* 0x000fe200078e0063 */
[----:B------:R-:W-:-:S07]  /*4ca0*/  MOV R94, R98 ;  /* 0x00000062005e7202 */ /* 0x000fce0000000f00 */
[----:B------:R-:W-:Y:S05]  /*4cb0*/  WARPSYNC.COLLECTIVE R100, `(.L_x_2223) ;  /* 0x0000000064087348 */ /* 0x000fea0003c00000 */
[----:B------:R0:W1:Y:S02]  /*4cc0*/  SHFL.DOWN P3, R98, R101, R102, R103 ;  /* 0x0800006665627389 */ /* 0x0000640000060067 */
[----:B01----:R-:W-:Y:S01]  /*4cd0*/  ENDCOLLECTIVE ;  /* 0x000000000000791b */ /* 0x003fe20003800000 */
.L_x_2223:
[----:B------:R-:W-:-:S05]  /*4ce0*/  FADD.FTZ R94, R97, R94 ;  /* 0x0000005e615e7221 */ /* 0x000fca0000010000 */
[----:B------:R-:W-:Y:S01]  /*4cf0*/  MOV R101, R94 ;  /* 0x0000005e00657202 */ /* 0x000fe20000000f00 */
[----:B------:R-:W-:Y:S01]  /*4d00*/  IMAD.MOV.U32 R102, RZ, RZ, 0x2 ;  /* 0x00000002ff667424 */ /* 0x000fe200078e00ff */
[----:B------:R-:W-:-:S07]  /*4d10*/  MOV R96, R98 ;  /* 0x0000006200607202 */ /* 0x000fce0000000f00 */
[----:B------:R-:W-:Y:S05]  /*4d20*/  WARPSYNC.COLLECTIVE R100, `(.L_x_2224) ;  /* 0x0000000064087348 */ /* 0x000fea0003c00000 */
[----:B------:R0:W1:Y:S02]  /*4d30*/  SHFL.DOWN P3, R98, R101, R102, R103 ;  /* 0x0800006665627389 */ /* 0x0000640000060067 */
[----:B01----:R-:W-:Y:S01]  /*4d40*/  ENDCOLLECTIVE ;  /* 0x000000000000791b */ /* 0x003fe20003800000 */
.L_x_2224:
[----:B------:R-:W-:-:S05]  /*4d50*/  FADD.FTZ R96, R99, R96 ;  /* 0x0000006063607221 */ /* 0x000fca0000010000 */
[----:B------:R-:W-:Y:S02]  /*4d60*/  MOV R101, R96 ;  /* 0x0000006000657202 */ /* 0x000fe40000000f00 */
[----:B------:R-:W-:-:S07]  /*4d70*/  MOV R93, R98 ;  /* 0x00000062005d7202 */ /* 0x000fce0000000f00 */
[----:B------:R-:W-:Y:S05]  /*4d80*/  WARPSYNC.COLLECTIVE R100, `(.L_x_2225) ;  /* 0x0000000064087348 */ /* 0x000fea0003c00000 */
[----:B------:R0:W1:Y:S02]  /*4d90*/  SHFL.DOWN P3, R98, R101, R102, R103 ;  /* 0x0800006665627389 */ /* 0x0000640000060067 */
[----:B01----:R-:W-:Y:S01]  /*4da0*/  ENDCOLLECTIVE ;  /* 0x000000000000791b */ /* 0x003fe20003800000 */
.L_x_2225:
[----:B------:R-:W-:Y:S01]  /*4db0*/  FADD.FTZ R93, R94, R93 ;  /* 0x0000005d5e5d7221 */ /* 0x000fe20000010000 */
[----:B------:R-:W-:-:S04]  /*4dc0*/  HFMA2.MMA R102, -RZ, RZ, 0, 5.9604644775390625e-08 ;  /* 0x00000001ff667435 */ /* 0x000fc800000001ff */
[----:B------:R-:W-:Y:S01]  /*4dd0*/  MOV R101, R93 ;  /* 0x0000005d00657202 */ /* 0x000fe20000000f00 */
[----:B------:R-:W-:-:S07]  /*4de0*/  IMAD.MOV.U32 R95, RZ, RZ, R98 ;  /* 0x000000ffff5f7224 */ /* 0x000fce00078e0062 */
[----:B------:R-:W-:Y:S05]  /*4df0*/  WARPSYNC.COLLECTIVE R100, `(.L_x_2226) ;  /* 0x0000000064087348 */ /* 0x000fea0003c00000 */
[----:B------:R0:W1:Y:S02]  /*4e00*/  SHFL.DOWN P3, R98, R101, R102, R103 ;  /* 0x0800006665627389 */ /* 0x0000640000060067 */
[----:B01----:R-:W-:Y:S01]  /*4e10*/  ENDCOLLECTIVE ;  /* 0x000000000000791b */ /* 0x003fe20003800000 */
.L_x_2226:
[----:B------:R-:W-:-:S05]  /*4e20*/  FADD.FTZ R95, R96, R95 ;  /* 0x0000005f605f7221 */ /* 0x000fca0000010000 */
[----:B------:R-:W-:Y:S01]  /*4e30*/  MOV R101, R95 ;  /* 0x0000005f00657202 */ /* 0x000fe20000000f00 */
[----:B------:R-:W-:-:S07]  /*4e40*/  IMAD.MOV.U32 R92, RZ, RZ, R98 ;  /* 0x000000ffff5c7224 */ /* 0x000fce00078e0062 */
[----:B------:R-:W-:Y:S05]  /*4e50*/  WARPSYNC.COLLECTIVE R100, `(.L_x_2227) ;  /* 0x0000000064087348 */ /* 0x000fea0003c00000 */
[----:B------:R0:W1:Y:S02]  /*4e60*/  SHFL.DOWN P3, R98, R101, R102, R103 ;  /* 0x0800006665627389 */ /* 0x0000640000060067 */
[----:B01----:R-:W-:Y:S01]  /*4e70*/  ENDCOLLECTIVE ;  /* 0x000000000000791b */ /* 0x003fe20003800000 */
.L_x_2227:
[----:B------:R-:W-:Y:S05]  /*4e80*/  BRA `(.L_x_2228) ;  /* 0xffffffd400ac7947 */ /* 0x000fea000383ffff */
.L_x_2229:
        /* <DEDUP_REMOVED lines=15> */
.L_x_3942:


//--------------------- .text._ZN10layer_norm22ln_bwd_finalize_kernelINS_22Kernel_traits_finalizeILj5120Ef6__halfS2_S2_fjLb0ELj1024ELj4ENS_18Kernel_traits_baseILj5120EfS2_S2_S2_fjLj1024EEEEELb0ELb0EEEvNS_9BwdParamsE --------------------------
	.section	.text._ZN10layer_norm22ln_bwd_finalize_kernelINS_22Kernel_traits_finalizeILj5120Ef6__halfS2_S2_fjLb0ELj1024ELj4ENS_18Kernel_traits_baseILj5120EfS2_S2_S2_fjLj1024EEEEELb0ELb0EEEvNS_9BwdParamsE,"ax",@progbits
	.align	128
        .global         _ZN10layer_norm22ln_bwd_finalize_kernelINS_22Kernel_traits_finalizeILj5120Ef6__halfS2_S2_fjLb0ELj1024ELj4ENS_18Kernel_traits_baseILj5120EfS2_S2_S2_fjLj1024EEEEELb0ELb0EEEvNS_9BwdParamsE
        .type           _ZN10layer_norm22ln_bwd_finalize_kernelINS_22Kernel_traits_finalizeILj5120Ef6__halfS2_S2_fjLb0ELj1024ELj4ENS_18Kernel_traits_baseILj5120EfS2_S2_S2_fjLj1024EEEEELb0ELb0EEEvNS_9BwdParamsE,@function
        .size           _ZN10layer_norm22ln_bwd_finalize_kernelINS_22Kernel_traits_finalizeILj5120Ef6__halfS2_S2_fjLb0ELj1024ELj4ENS_18Kernel_traits_baseILj5120EfS2_S2_S2_fjLj1024EEEEELb0ELb0EEEvNS_9BwdParamsE,(.L_x_3943 - _ZN10layer_norm22ln_bwd_finalize_kernelINS_22Kernel_traits_finalizeILj5120Ef6__halfS2_S2_fjLb0ELj1024ELj4ENS_18Kernel_traits_baseILj5120EfS2_S2_S2_fjLj1024EEEEELb0ELb0EEEvNS_9BwdParamsE)
        .other          _ZN10layer_norm22ln_bwd_finalize_kernelINS_22Kernel_traits_finalizeILj5120Ef6__halfS2_S2_fjLb0ELj1024ELj4ENS_18Kernel_traits_baseILj5120EfS2_S2_S2_fjLj1024EEEEELb0ELb0EEEvNS_9BwdParamsE,@"STO_CUDA_ENTRY STV_DEFAULT"
_ZN10layer_norm22ln_bwd_finalize_kernelINS_22Kernel_traits_finalizeILj5120Ef6__halfS2_S2_fjLb0ELj1024ELj4ENS_18Kernel_traits_baseILj5120EfS2_S2_S2_fjLj1024EEEEELb0ELb0EEEvNS_9BwdParamsE:
.text._ZN10layer_norm22ln_bwd_finalize_kernelINS_22Kernel_traits_finalizeILj5120Ef6__halfS2_S2_fjLb0ELj1024ELj4ENS_18Kernel_traits_baseILj5120EfS2_S2_S2_fjLj1024EEEEELb0ELb0EEEvNS_9BwdParamsE:
        /* <DEDUP_REMOVED lines=25> */
.L_x_2242:
        /* <DEDUP_REMOVED lines=30> */
.L_x_2234:
        /* <DEDUP_REMOVED lines=36> */
.L_x_2233:
[----:B------:R-:W-:Y:S05]  /*05b0*/  BSYNC B1 ;  /* 0x0000000000017941 */ /* 0x000fea0003800000 */
.L_x_2232:
        /* <DEDUP_REMOVED lines=24> */
.L_x_2236:
[----:B------:R-:W-:Y:S05]  /*0740*/  BSYNC B1 ;  /* 0x0000000000017941 */ /* 0x000fea0003800000 */
.L_x_2235:
        /* <DEDUP_REMOVED lines=12> */
.L_x_2237:
[----:B------:R-:W-:Y:S05]  /*0810*/  BSYNC B1 ;  /* 0x0000000000017941 */ /* 0x000fea0003800000 */
.L_x_2231:
[----:B------:R-:W-:Y:S05]  /*0820*/  BSYNC B0 ;  /* 0x0000000000007941 */ /* 0x000fea0003800000 */
.L_x_2230:
        /* <DEDUP_REMOVED lines=29> */
.L_x_2253:
[----:B---3--:R-:W-:Y:S01]  /*0a00*/  FADD.FTZ R9, R18, R9 ;  /* 0x0000000912097221 */ /* 0x008fe20000010000 */
[----:B--2---:R-:W-:-:S04]  /*0a10*/  FADD.FTZ R11, R10, R11 ;  /* 0x0000000b0a0b7221 */ /* 0x004fc80000010000 */
[----:B------:R2:W-:Y:S04]  /*0a20*/  @!P1 STS [R6+0x2000], R9 ;  /* 0x0020000906009388 */ /* 0x0005e80000000800 */
[----:B------:R2:W-:Y:S02]  /*0a30*/  @!P1 STS [R6+0x2080], R11 ;  /* 0x0020800b06009388 */ /* 0x0005e40000000800 */
.L_x_2238:
        /* <DEDUP_REMOVED lines=16> */
.L_x_2241:
[----:B------:R-:W-:Y:S05]  /*0b40*/  BSYNC B0 ;  /* 0x0000000000007941 */ /* 0x000fea0003800000 */
.L_x_2240:
[C---:B------:R-:W-:Y:S01]  /*0b50*/  ISETP.GT.U32.AND P1, PT, R3.reuse, -0x1401, PT ;  /* 0xffffebff0300780c */ /* 0x040fe20003f24070 */
[----:B------:R-:W-:Y:S01]  /*0b60*/  VIADD R4, R4, 0xa00 ;  /* 0x00000a0004047836 */ /* 0x000fe20000000000 */
[----:B------:R-:W-:-:S11]  /*0b70*/  IADD3 R3, R3, 0x1400, RZ ;  /* 0x0000140003037810 */ /* 0x000fd60007ffe0ff */
[----:B------:R-:W-:Y:S05]  /*0b80*/  @P1 BRA `(.L_x_2242) ;  /* 0xfffffff400801947 */ /* 0x000fea000383ffff */
[----:B------:R-:W-:Y:S05]  /*0b90*/  EXIT ;  /* 0x000000000000794d */ /* 0x000fea0003800000 */
.L_x_2239:
[----:B------:R-:W-:Y:S01]  /*0ba0*/  HFMA2.MMA R21, -RZ, RZ, 0, 5.9604644775390625e-08 ;  /* 0x00000001ff157435 */ /* 0x000fe200000001ff */
[----:B0--3--:R-:W-:Y:S01]  /*0bb0*/  MOV R22, R10 ;  /* 0x0000000a00167202 */ /* 0x009fe20000000f00 */
[----:B------:R-:W-:Y:S01]  /*0bc0*/  IMAD.MOV.U32 R19, RZ, RZ, -0x1 ;  /* 0xffffffffff137424 */ /* 0x000fe200078e00ff */
[----:B------:R-:W-:-:S08]  /*0bd0*/  MOV R24, 0x1f ;  /* 0x0000001f00187802 */ /* 0x000fd00000000f00 */
[----:B-12---:R-:W-:Y:S05]  /*0be0*/  WARPSYNC.COLLECTIVE R19, `(.L_x_2243) ;  /* 0x0000000013087348 */ /* 0x006fea0003c00000 */
[----:B------:R0:W3:Y:S02]  /*0bf0*/  SHFL.BFLY P2, R20, R22, R21, R24 ;  /* 0x0c00001516147389 */ /* 0x0000e40000040018 */
[----:B0123--:R-:W-:Y:S01]  /*0c00*/  ENDCOLLECTIVE ;  /* 0x000000000000791b */ /* 0x00ffe20003800000 */
.L_x_2243:
[----:B------:R-:W-:Y:S01]  /*0c10*/  HFMA2.MMA R21, -RZ, RZ, 0, 1.1920928955078125e-07 ;  /* 0x00000002ff157435 */ /* 0x000fe200000001ff */
[----:B------:R-:W-:-:S05]  /*0c20*/  MOV R11, R20 ;  /* 0x00000014000b7202 */ /* 0x000fca0000000f00 */
[----:B------:R-:W-:-:S05]  /*0c30*/  FADD.FTZ R11, R10, R11 ;  /* 0x0000000b0a0b7221 */ /* 0x000fca0000010000 */
[----:B------:R-:W-:-:S07]  /*0c40*/  MOV R22, R11 ;  /* 0x0000000b00167202 */ /* 0x000fce0000000f00 */
[----:B------:R-:W-:Y:S05]  /*0c50*/  WARPSYNC.COLLECTIVE R19, `(.L_x_2244) ;  /* 0x0000000013087348 */ /* 0x000fea0003c00000 */
[----:B------:R0:W1:Y:S02]  /*0c60*/  SHFL.BFLY P2, R20, R22, R21, R24 ;  /* 0x0c00001516147389 */ /* 0x0000640000040018 */
[----:B01----:R-:W-:Y:S01]  /*0c70*/  ENDCOLLECTIVE ;  /* 0x000000000000791b */ /* 0x003fe20003800000 */
.L_x_2244:
[----:B------:R-:W-:Y:S01]  /*0c80*/  HFMA2.MMA R21, -RZ, RZ, 0, 2.384185791015625e-07 ;  /* 0x00000004ff157435 */ /* 0x000fe200000001ff */
[----:B------:R-:W-:-:S04]  /*0c90*/  IMAD.MOV.U32 R14, RZ, RZ, R20 ;  /* 0x000000ffff0e7224 */ /* 0x000fc800078e0014 */
[----:B------:R-:W-:-:S05]  /*0ca0*/  FADD.FTZ R14, R11, R14 ;  /* 0x0000000e0b0e7221 */ /* 0x000fca0000010000 */
[----:B------:R-:W-:-:S07]  /*0cb0*/  MOV R22, R14 ;  /* 0x0000000e00167202 */ /* 0x000fce0000000f00 */
[----:B------:R-:W-:Y:S05]  /*0cc0*/  WARPSYNC.COLLECTIVE R19, `(.L_x_2245) ;  /* 0x0000000013087348 */ /* 0x000fea0003c00000 */
[----:B------:R0:W1:Y:S02]  /*0cd0*/  SHFL.BFLY P2, R20, R22, R21, R24 ;  /* 0x0c00001516147389 */ /* 0x0000640000040018 */
[----:B01----:R-:W-:Y:S01]  /*0ce0*/  ENDCOLLECTIVE ;  /* 0x000000000000791b */ /* 0x003fe20003800000 */
.L_x_2245:
[----:B------:R-:W-:Y:S01]  /*0cf0*/  IMAD.MOV.U32 R21, RZ, RZ, 0x8 ;  /* 0x00000008ff157424 */ /* 0x000fe200078e00ff */
[----:B------:R-:W-:-:S05]  /*0d00*/  MOV R13, R20 ;  /* 0x00000014000d7202 */ /* 0x000fca0000000f00 */
[----:B------:R-:W-:-:S05]  /*0d10*/  FADD.FTZ R13, R14, R13 ;  /* 0x0000000d0e0d7221 */ /* 0x000fca0000010000 */
[----:B------:R-:W-:-:S07]  /*0d20*/  MOV R22, R13 ;  /* 0x0000000d00167202 */ /* 0x000fce0000000f00 */
[----:B------:R-:W-:Y:S05]  /*0d30*/  WARPSYNC.COLLECTIVE R19, `(.L_x_2246) ;  /* 0x0000000013087348 */ /* 0x000fea0003c00000 */
[----:B------:R0:W1:Y:S02]  /*0d40*/  SHFL.BFLY P2, R20, R22, R21, R24 ;  /* 0x0c00001516147389 */ /* 0x0000640000040018 */
[----:B01----:R-:W-:Y:S01]  /*0d50*/  ENDCOLLECTIVE ;  /* 0x000000000000791b */ /* 0x003fe20003800000 */
.L_x_2246:
[----:B------:R-:W-:Y:S01]  /*0d60*/  HFMA2.MMA R21, -RZ, RZ, 0, 9.5367431640625e-07 ;  /* 0x00000010ff157435 */ /* 0x000fe200000001ff */
[----:B------:R-:W-:-:S05]  /*0d70*/  MOV R10, R20 ;  /* 0x00000014000a7202 */ /* 0x000fca0000000f00 */
[----:B------:R-:W-:-:S05]  /*0d80*/  FADD.FTZ R10, R13, R10 ;  /* 0x0000000a0d0a7221 */ /* 0x000fca0000010000 */
[----:B------:R-:W-:-:S07]  /*0d90*/  MOV R22, R10 ;  /* 0x0000000a00167202 */ /* 0x000fce0000000f00 */
[----:B------:R-:W-:Y:S05]  /*0da0*/  WARPSYNC.COLLECTIVE R19, `(.L_x_2247) ;  /* 0x0000000013087348 */ /* 0x000fea0003c00000 */
[----:B------:R0:W1:Y:S02]  /*0db0*/  SHFL.BFLY P2, R20, R22, R21, R24 ;  /* 0x0c00001516147389 */ /* 0x0000640000040018 */
[----:B01----:R-:W-:Y:S01]  /*0dc0*/  ENDCOLLECTIVE ;  /* 0x000000000000791b */ /* 0x003fe20003800000 */
.L_x_2247:
[----:B------:R-:W-:Y:S01]  /*0dd0*/  HFMA2.MMA R21, -RZ, RZ, 0, 5.9604644775390625e-08 ;  /* 0x00000001ff157435 */ /* 0x000fe200000001ff */
[----:B------:R-:W-:Y:S01]  /*0de0*/  IMAD.MOV.U32 R22, RZ, RZ, R9 ;  /* 0x000000ffff167224 */ /* 0x000fe200078e0009 */
[----:B------:R-:W-:-:S09]  /*0df0*/  MOV R11, R20 ;  /* 0x00000014000b7202 */ /* 0x000fd20000000f00 */
[----:B------:R-:W-:Y:S05]  /*0e00*/  WARPSYNC.COLLECTIVE R19, `(.L_x_2248) ;  /* 0x0000000013087348 */ /* 0x000fea0003c00000 */
[----:B------:R0:W1:Y:S02]  /*0e10*/  SHFL.BFLY P2, R20, R22, R21, R24 ;  /* 0x0c00001516147389 */ /* 0x0000640000040018 */
[----:B01----:R-:W-:Y:S01]  /*0e20*/  ENDCOLLECTIVE ;  /* 0x000000000000791b */ /* 0x003fe20003800000 */
.L_x_2248:
[----:B------:R-:W-:Y:S01]  /*0e30*/  HFMA2.MMA R21, -RZ, RZ, 0, 1.1920928955078125e-07 ;  /* 0x00000002ff157435 */ /* 0x000fe200000001ff */
[----:B------:R-:W-:-:S05]  /*0e40*/  MOV R14, R20 ;  /* 0x00000014000e7202 */ /* 0x000fca0000000f00 */
[----:B------:R-:W-:-:S05]  /*0e50*/  FADD.FTZ R15, R9, R14 ;  /* 0x0000000e090f7221 */ /* 0x000fca0000010000 */
[----:B------:R-:W-:-:S07]  /*0e60*/  MOV R22, R15 ;  /* 0x0000000f00167202 */ /* 0x000fce0000000f00 */
[----:B------:R-:W-:Y:S05]  /*0e70*/  WARPSYNC.COLLECTIVE R19, `(.L_x_2249) ;  /* 0x0000000013087348 */ /* 0x000fea0003c00000 */
[----:B------:R0:W1:Y:S02]  /*0e80*/  SHFL.BFLY P2, R20, R22, R21, R24 ;  /* 0x0c00001516147389 */ /* 0x0000640000040018 */
[----:B01----:R-:W-:Y:S01]  /*0e90*/  ENDCOLLECTIVE ;  /* 0x000000000000791b */ /* 0x003fe20003800000 */
.L_x_2249:
[----:B------:R-:W-:Y:S01]  /*0ea0*/  HFMA2.MMA R21, -RZ, RZ, 0, 2.384185791015625e-07 ;  /* 0x00000004ff157435 */ /* 0x000fe200000001ff */
[----:B------:R-:W-:-:S04]  /*0eb0*/  IMAD.MOV.U32 R16, RZ, RZ, R20 ;  /* 0x000000ffff107224 */ /* 0x000fc800078e0014 */
[----:B------:R-:W-:-:S05]  /*0ec0*/  FADD.FTZ R16, R15, R16 ;  /* 0x000000100f107221 */ /* 0x000fca0000010000 */
[----:B------:R-:W-:-:S07]  /*0ed0*/  MOV R22, R16 ;  /* 0x0000001000167202 */ /* 0x000fce0000000f00 */
[----:B------:R-:W-:Y:S05]  /*0ee0*/  WARPSYNC.COLLECTIVE R19, `(.L_x_2250) ;  /* 0x0000000013087348 */ /* 0x000fea0003c00000 */
[----:B------:R0:W1:Y:S02]  /*0ef0*/  SHFL.BFLY P2, R20, R22, R21, R24 ;  /* 0x0c00001516147389 */ /* 0x0000640000040018 */
[----:B01----:R-:W-:Y:S01]  /*0f00*/  ENDCOLLECTIVE ;  /* 0x000000000000791b */ /* 0x003fe20003800000 */
.L_x_2250:
[----:B------:R-:W-:Y:S01]  /*0f10*/  IMAD.MOV.U32 R21, RZ, RZ, 0x8 ;  /* 0x00000008ff157424 */ /* 0x000fe200078e00ff */
[----:B------:R-:W-:-:S05]  /*0f20*/  MOV R17, R20 ;  /* 0x0000001400117202 */ /* 0x000fca0000000f00 */
[----:B------:R-:W-:-:S05]  /*0f30*/  FADD.FTZ R17, R16, R17 ;  /* 0x0000001110117221 */ /* 0x000fca0000010000 */
[----:B------:R-:W-:-:S07]  /*0f40*/  MOV R22, R17 ;  /* 0x0000001100167202 */ /* 0x000fce0000000f00 */
[----:B------:R-:W-:Y:S05]  /*0f50*/  WARPSYNC.COLLECTIVE R19, `(.L_x_2251) ;  /* 0x0000000013087348 */ /* 0x000fea0003c00000 */
[----:B------:R0:W1:Y:S02]  /*0f60*/  SHFL.BFLY P2, R20, R22, R21, R24 ;  /* 0x0c00001516147389 */ /* 0x0000640000040018 */
[----:B01----:R-:W-:Y:S01]  /*0f70*/  ENDCOLLECTIVE ;  /* 0x000000000000791b */ /* 0x003fe20003800000 */
.L_x_2251:
[----:B------:R-:W-:Y:S01]  /*0f80*/  HFMA2.MMA R21, -RZ, RZ, 0, 9.5367431640625e-07 ;  /* 0x00000010ff157435 */ /* 0x000fe200000001ff */
[----:B------:R-:W-:-:S05]  /*0f90*/  MOV R18, R20 ;  /* 0x0000001400127202 */ /* 0x000fca0000000f00 */
[----:B------:R-:W-:-:S05]  /*0fa0*/  FADD.FTZ R18, R17, R18 ;  /* 0x0000001211127221 */ /* 0x000fca0000010000 */
[----:B------:R-:W-:-:S07]  /*0fb0*/  MOV R22, R18 ;  /* 0x0000001200167202 */ /* 0x000fce0000000f00 */
[----:B------:R-:W-:Y:S05]  /*0fc0*/  WARPSYNC.COLLECTIVE R19, `(.L_x_2252) ;  /* 0x0000000013087348 */ /* 0x000fea0003c00000 */
[----:B------:R0:W1:Y:S02]  /*0fd0*/  SHFL.BFLY P2, R20, R22, R21, R24 ;  /* 0x0c00001516147389 */ /* 0x0000640000040018 */
[----:B01----:R-:W-:Y:S01]  /*0fe0*/  ENDCOLLECTIVE ;  /* 0x000000000000791b */ /* 0x003fe20003800000 */
.L_x_2252:
[----:B------:R-:W-:Y:S01]  /*0ff0*/  MOV R9, R20 ;  /* 0x0000001400097202 */ /* 0x000fe20000000f00 */
[----:B------:R-:W-:Y:S06]  /*1000*/  BRA `(.L_x_2253) ;  /* 0xfffffff8007c7947 */ /* 0x000fec000383ffff */
.L_x_2254:
        /* <DEDUP_REMOVED lines=15> */
.L_x_3943:


//--------------------- .text._ZN10layer_norm40ln_parallel_residual_bwd_finalize_kernelINS_22Kernel_traits_finalizeILj5120Ef6__halfS2_S2_fjLb0ELj1024ELj4ENS_18Kernel_traits_baseILj5120EfS2_S2_S2_fjLj1024EEEEELb0EEEvNS_9BwdParamsE --------------------------
	.section	.text._ZN10layer_norm40ln_parallel_residual_bwd_finalize_kernelINS_22Kernel_traits_finalizeILj5120Ef6__halfS2_S2_fjLb0ELj1024ELj4ENS_18Kernel_traits_baseILj5120EfS2_S2_S2_fjLj1024EEEEELb0EEEvNS_9BwdParamsE,"ax",@progbits
	.align	128
        .global         _ZN10layer_norm40ln_parallel_residual_bwd_finalize_kernelINS_22Kernel_traits_finalizeILj5120Ef6__halfS2_S2_fjLb0ELj1024ELj4ENS_18Kernel_traits_baseILj5120EfS2_S2_S2_fjLj1024EEEEELb0EEEvNS_9BwdParamsE
        .type           _ZN10layer_norm40ln_parallel_residual_bwd_finalize_kernelINS_22Kernel_traits_finalizeILj5120Ef6__halfS2_S2_fjLb0ELj1024ELj4ENS_18Kernel_traits_baseILj5120EfS2_S2_S2_fjLj1024EEEEELb0EEEvNS_9BwdParamsE,@function
        .size           _ZN10layer_norm40ln_parallel_residual_bwd_finalize_kernelINS_22Kernel_traits_finalizeILj5120Ef6__halfS2_S2_fjLb0ELj1024ELj4ENS_18Kernel_traits_baseILj5120EfS2_S2_S2_fjLj1024EEEEELb0EEEvNS_9BwdParamsE,(.L_x_3944 - _ZN10layer_norm40ln_parallel_residual_bwd_finalize_kernelINS_22Kernel_traits_finalizeILj5120Ef6__halfS2_S2_fjLb0ELj1024ELj4ENS_18Kernel_traits_baseILj5120EfS2_S2_S2_fjLj1024EEEEELb0EEEvNS_9BwdParamsE)
        .other          _ZN10layer_norm40ln_parallel_residual_bwd_finalize_kernelINS_22Kernel_traits_finalizeILj5120Ef6__halfS2_S2_fjLb0ELj1024ELj4ENS_18Kernel_traits_baseILj5120EfS2_S2_S2_fjLj1024EEEEELb0EEEvNS_9BwdParamsE,@"STO_CUDA_ENTRY STV_DEFAULT"
_ZN10layer_norm40ln_parallel_residual_bwd_finalize_kernelINS_22Kernel_traits_finalizeILj5120Ef6__halfS2_S2_fjLb0ELj1024ELj4ENS_18Kernel_traits_baseILj5120EfS2_S2_S2_fjLj1024EEEEELb0EEEvNS_9BwdParamsE:
.text._ZN10layer_norm40ln_parallel_residual_bwd_finalize_kernelINS_22Kernel_traits_finalizeILj5120Ef6__halfS2_S2_fjLb0ELj1024ELj4ENS_18Kernel_traits_baseILj5120EfS2_S2_S2_fjLj1024EEEEELb0EEEvNS_9BwdParamsE:
        /* <DEDUP_REMOVED lines=22> */
.L_x_2267:
        /* <DEDUP_REMOVED lines=42> */
.L_x_2259:
        /* <DEDUP_REMOVED lines=62> */
.L_x_2258:
[----:B------:R-:W-:Y:S05]  /*07e0*/  BSYNC B1 ;  /* 0x0000000000017941 */ /* 0x000fea0003800000 */
.L_x_2257:
        /* <DEDUP_REMOVED lines=38> */
.L_x_2261:
[----:B------:R-:W-:Y:S05]  /*0a50*/  BSYNC B1 ;  /* 0x0000000000017941 */ /* 0x000fea0003800000 */
.L_x_2260:
        /* <DEDUP_REMOVED lines=20> */
.L_x_2262:
[----:B------:R-:W-:Y:S05]  /*0ba0*/  BSYNC B1 ;  /* 0x0000000000017941 */ /* 0x000fea0003800000 */
.L_x_2256:
[----:B------:R-:W-:Y:S05]  /*0bb0*/  BSYNC B0 ;  /* 0x0000000000007941 */ /* 0x000fea0003800000 */
.L_x_2255:
        /* <DEDUP_REMOVED lines=54> */
.L_x_2288:
        /* <DEDUP_REMOVED lines=10> */
.L_x_2263:
        /* <DEDUP_REMOVED lines=24> */
.L_x_2266:
[----:B------:R-:W-:Y:S05]  /*1140*/  BSYNC B0 ;  /* 0x0000000000007941 */ /* 0x000fea0003800000 */
.L_x_2265:
[C---:B------:R-:W-:Y:S02]  /*1150*/  ISETP.GT.U32.AND P1, PT, R4.reuse, -0x1401, PT ;  /* 0xffffebff0400780c */ /* 0x040fe40003f24070 */
[----:B------:R-:W-:Y:S02]  /*1160*/  IADD3 R4, R4, 0x1400, RZ ;  /* 0x0000140004047810 */ /* 0x000fe40007ffe0ff */
[----:B------:R-:W-:-:S09]  /*1170*/  IADD3 R5, R5, 0xa00, RZ ;  /* 0x00000a0005057810 */ /* 0x000fd20007ffe0ff */
[----:B------:R-:W-:Y:S05]  /*1180*/  @P1 BRA `(.L_x_2267) ;  /* 0xffffffec00f41947 */ /* 0x000fea000383ffff */
[----:B------:R-:W-:Y:S05]  /*1190*/  EXIT ;  /* 0x000000000000794d */ /* 0x000fea0003800000 */
.L_x_2264:
[----:B------:R-:W-:Y:S01]  /*11a0*/  HFMA2.MMA R14, -RZ, RZ, 0, 5.9604644775390625e-08 ;  /* 0x00000001ff0e7435 */ /* 0x000fe200000001ff */
[----:B----4-:R-:W-:Y:S02]  /*11b0*/  MOV R27, R10 ;  /* 0x0000000a001b7202 */ /* 0x010fe40000000f00 */
[----:B------:R-:W-:Y:S02]  /*11c0*/  MOV R13, 0x1f ;  /* 0x0000001f000d7802 */ /* 0x000fe40000000f00 */
[----:B------:R-:W-:-:S07]  /*11d0*/  MOV R12, 0xffffffff ;  /* 0xffffffff000c7802 */ /* 0x000fce0000000f00 */
[----:B0123--:R-:W-:Y:S05]  /*11e0*/  WARPSYNC.COLLECTIVE R12, `(.L_x_2268) ;  /* 0x000000000c087348 */ /* 0x00ffea0003c00000 */
[----:B------:R4:W0:Y:S02]  /*11f0*/  SHFL.BFLY P2, R17, R27, R14, R13 ;  /* 0x0c00000e1b117389 */ /* 0x000824000004000d */
[----:B01234-:R-:W-:Y:S01]  /*1200*/  ENDCOLLECTIVE ;  /* 0x000000000000791b */ /* 0x01ffe20003800000 */
.L_x_2268:
[----:B------:R-:W-:Y:S01]  /*1210*/  HFMA2.MMA R14, -RZ, RZ, 0, 1.1920928955078125e-07 ;  /* 0x00000002ff0e7435 */ /* 0x000fe200000001ff */
[----:B------:R-:W-:-:S05]  /*1220*/  FADD.FTZ R11, R10, R17 ;  /* 0x000000110a0b7221 */ /* 0x000fca0000010000 */
[----:B------:R-:W-:-:S07]  /*1230*/  MOV R27, R11 ;  /* 0x0000000b001b7202 */ /* 0x000fce0000000f00 */
[----:B------:R-:W-:Y:S05]  /*1240*/  WARPSYNC.COLLECTIVE R12, `(.L_x_2269) ;  /* 0x000000000c087348 */ /* 0x000fea0003c00000 */
[----:B------:R0:W1:Y:S02]  /*1250*/  SHFL.BFLY P2, R17, R27, R14, R13 ;  /* 0x0c00000e1b117389 */ /* 0x000064000004000d */
[----:B01----:R-:W-:Y:S01]  /*1260*/  ENDCOLLECTIVE ;  /* 0x000000000000791b */ /* 0x003fe20003800000 */
.L_x_2269:
[----:B------:R-:W-:Y:S01]  /*1270*/  HFMA2.MMA R14, -RZ, RZ, 0, 2.384185791015625e-07 ;  /* 0x00000004ff0e7435 */ /* 0x000fe200000001ff */
[----:B------:R-:W-:-:S05]  /*1280*/  FADD.FTZ R10, R11, R17 ;  /* 0x000000110b0a7221 */ /* 0x000fca0000010000 */
[----:B------:R-:W-:-:S07]  /*1290*/  MOV R27, R10 ;  /* 0x0000000a001b7202 */ /* 0x000fce0000000f00 */
[----:B------:R-:W-:Y:S05]  /*12a0*/  WARPSYNC.COLLECTIVE R12, `(.L_x_2270) ;  /* 0x000000000c087348 */ /* 0x000fea0003c00000 */
[----:B------:R0:W1:Y:S02]  /*12b0*/  SHFL.BFLY P2, R17, R27, R14, R13 ;  /* 0x0c00000e1b117389 */ /* 0x000064000004000d */
[----:B01----:R-:W-:Y:S01]  /*12c0*/  ENDCOLLECTIVE ;  /* 0x000000000000791b */ /* 0x003fe20003800000 */
.L_x_2270:
[----:B------:R-:W-:Y:S01]  /*12d0*/  HFMA2.MMA R14, -RZ, RZ, 0, 4.76837158203125e-07 ;  /* 0x00000008ff0e7435 */ /* 0x000fe200000001ff */
[----:B------:R-:W-:-:S05]  /*12e0*/  FADD.FTZ R19, R10, R17 ;  /* 0x000000110a137221 */ /* 0x000fca0000010000 */
[----:B------:R-:W-:-:S07]  /*12f0*/  MOV R27, R19 ;  /* 0x00000013001b7202 */ /* 0x000fce0000000f00 */
[----:B------:R-:W-:Y:S05]  /*1300*/  WARPSYNC.COLLECTIVE R12, `(.L_x_2271) ;  /* 0x000000000c087348 */ /* 0x000fea0003c00000 */
[----:B------:R0:W1:Y:S02]  /*1310*/  SHFL.BFLY P2, R17, R27, R14, R13 ;  /* 0x0c00000e1b117389 */ /* 0x000064000004000d */
[----:B01----:R-:W-:Y:S01]  /*1320*/  ENDCOLLECTIVE ;  /* 0x000000000000791b */ /* 0x003fe20003800000 */
.L_x_2271:
[----:B------:R-:W-:Y:S01]  /*1330*/  HFMA2.MMA R14, -RZ, RZ, 0, 9.5367431640625e-07 ;  /* 0x00000010ff0e7435 */ /* 0x000fe200000001ff */
[----:B------:R-:W-:-:S05]  /*1340*/  FADD.FTZ R11, R19, R17 ;  /* 0x00000011130b7221 */ /* 0x000fca0000010000 */
[----:B------:R-:W-:-:S07]  /*1350*/  MOV R27, R11 ;  /* 0x0000000b001b7202 */ /* 0x000fce0000000f00 */
[----:B------:R-:W-:Y:S05]  /*1360*/  WARPSYNC.COLLECTIVE R12, `(.L_x_2272) ;  /* 0x000000000c087348 */ /* 0x000fea0003c00000 */
[----:B------:R0:W1:Y:S02]  /*1370*/  SHFL.BFLY P2, R17, R27, R14, R13 ;  /* 0x0c00000e1b117389 */ /* 0x000064000004000d */
[----:B01----:R-:W-:Y:S01]  /*1380*/  ENDCOLLECTIVE ;  /* 0x000000000000791b */ /* 0x003fe20003800000 */
.L_x_2272:
[----:B------:R-:W-:Y:S01]  /*1390*/  HFMA2.MMA R14, -RZ, RZ, 0, 5.9604644775390625e-08 ;  /* 0x00000001ff0e7435 */ /* 0x000fe200000001ff */
[----:B------:R-:W-:Y:S01]  /*13a0*/  IMAD.MOV.U32 R27, RZ, RZ, R15 ;  /* 0x000000ffff1b7224 */ /* 0x000fe200078e000f */
[----:B------:R-:W-:-:S09]  /*13b0*/  MOV R10, R17 ;  /* 0x00000011000a7202 */ /* 0x000fd20000000f00 */
[----:B------:R-:W-:Y:S05]  /*13c0*/  WARPSYNC.COLLECTIVE R12, `(.L_x_2273) ;  /* 0x000000000c087348 */ /* 0x000fea0003c00000 */
[----:B------:R0:W1:Y:S02]  /*13d0*/  SHFL.BFLY P2, R17, R27, R14, R13 ;  /* 0x0c00000e1b117389 */ /* 0x000064000004000d */
[----:B01----:R-:W-:Y:S01]  /*13e0*/  ENDCOLLECTIVE ;  /* 0x000000000000791b */ /* 0x003fe20003800000 */
.L_x_2273:
[----:B------:R-:W-:Y:S01]  /*13f0*/  HFMA2.MMA R14, -RZ, RZ, 0, 1.1920928955078125e-07 ;  /* 0x00000002ff0e7435 */ /* 0x000fe200000001ff */
[----:B------:R-:W-:-:S05]  /*1400*/  MOV R16, R17 ;  /* 0x0000001100107202 */ /* 0x000fca0000000f00 */
[----:B------:R-:W-:-:S05]  /*1410*/  FADD.FTZ R16, R15, R16 ;  /* 0x000000100f107221 */ /* 0x000fca0000010000 */
[----:B------:R-:W-:-:S07]  /*1420*/  MOV R27, R16 ;  /* 0x00000010001b7202 */ /* 0x000fce0000000f00 */
[----:B------:R-:W-:Y:S05]  /*1430*/  WARPSYNC.COLLECTIVE R12, `(.L_x_2274) ;  /* 0x000000000c087348 */ /* 0x000fea0003c00000 */
[----:B------:R0:W1:Y:S02]  /*1440*/  SHFL.BFLY P2, R17, R27, R14, R13 ;  /* 0x0c00000e1b117389 */ /* 0x000064000004000d */
[----:B01----:R-:W-:Y:S01]  /*1450*/  ENDCOLLECTIVE ;  /* 0x000000000000791b */ /* 0x003fe20003800000 */
.L_x_2274:
[----:B------:R-:W-:Y:S01]  /*1460*/  HFMA2.MMA R14, -RZ, RZ, 0, 2.384185791015625e-07 ;  /* 0x00000004ff0e7435 */ /* 0x000fe200000001ff */
[----:B------:R-:W-:-:S05]  /*1470*/  MOV R19, R17 ;  /* 0x0000001100137202 */ /* 0x000fca0000000f00 */
[----:B------:R-:W-:-:S05]  /*1480*/  FADD.FTZ R15, R16, R19 ;  /* 0x00000013100f7221 */ /* 0x000fca0000010000 */
[----:B------:R-:W-:-:S07]  /*1490*/  MOV R27, R15 ;  /* 0x0000000f001b7202 */ /* 0x000fce0000000f00 */
[----:B------:R-:W-:Y:S05]  /*14a0*/  WARPSYNC.COLLECTIVE R12, `(.L_x_2275) ;  /* 0x000000000c087348 */ /* 0x000fea0003c00000 */
[----:B------:R0:W1:Y:S02]  /*14b0*/  SHFL.BFLY P2, R17, R27, R14, R13 ;  /* 0x0c00000e1b117389 */ /* 0x000064000004000d */
[----:B01----:R-:W-:Y:S01]  /*14c0*/  ENDCOLLECTIVE ;  /* 0x000000000000791b */ /* 0x003fe20003800000 */
.L_x_2275:
[----:B------:R-:W-:Y:S01]  /*14d0*/  HFMA2.MMA R14, -RZ, RZ, 0, 4.76837158203125e-07 ;  /* 0x00000008ff0e7435 */ /* 0x000fe200000001ff */
[----:B------:R-:W-:-:S05]  /*14e0*/  MOV R18, R17 ;  /* 0x0000001100127202 */ /* 0x000fca0000000f00 */
[----:B------:R-:W-:-:S05]  /*14f0*/  FADD.FTZ R20, R15, R18 ;  /* 0x000000120f147221 */ /* 0x000fca0000010000 */
[----:B------:R-:W-:-:S07]  /*1500*/  MOV R27, R20 ;  /* 0x00000014001b7202 */ /* 0x000fce0000000f00 */
[----:B------:R-:W-:Y:S05]  /*1510*/  WARPSYNC.COLLECTIVE R12, `(.L_x_2276) ;  /* 0x000000000c087348 */ /* 0x000fea0003c00000 */
[----:B------:R0:W1:Y:S02]  /*1520*/  SHFL.BFLY P2, R17, R27, R14, R13 ;  /* 0x0c00000e1b117389 */ /* 0x000064000004000d */
[----:B01----:R-:W-:Y:S01]  /*1530*/  ENDCOLLECTIVE ;  /* 0x000000000000791b */ /* 0x003fe20003800000 */
.L_x_2276:
[----:B------:R-:W-:Y:S01]  /*1540*/  HFMA2.MMA R14, -RZ, RZ, 0, 9.5367431640625e-07 ;  /* 0x00000010ff0e7435 */ /* 0x000fe200000001ff */
[----:B------:R-:W-:-:S05]  /*1550*/  MOV R21, R17 ;  /* 0x0000001100157202 */ /* 0x000fca0000000f00 */
[----:B------:R-:W-:-:S05]  /*1560*/  FADD.FTZ R16, R20, R21 ;  /* 0x0000001514107221 */ /* 0x000fca0000010000 */
[----:B------:R-:W-:-:S07]  /*1570*/  MOV R27, R16 ;  /* 0x00000010001b7202 */ /* 0x000fce0000000f00 */
[----:B------:R-:W-:Y:S05]  /*1580*/  WARPSYNC.COLLECTIVE R12, `(.L_x_2277) ;  /* 0x000000000c087348 */ /* 0x000fea0003c00000 */
[----:B------:R0:W1:Y:S02]  /*1590*/  SHFL.BFLY P2, R17, R27, R14, R13 ;  /* 0x0c00000e1b117389 */ /* 0x000064000004000d */
[----:B01----:R-:W-:Y:S01]  /*15a0*/  ENDCOLLECTIVE ;  /* 0x000000000000791b */ /* 0x003fe20003800000 */
.L_x_2277:
[----:B------:R-:W-:Y:S01]  /*15b0*/  HFMA2.MMA R14, -RZ, RZ, 0, 5.9604644775390625e-08 ;  /* 0x00000001ff0e7435 */ /* 0x000fe200000001ff */
[----:B------:R-:W-:Y:S02]  /*15c0*/  MOV R27, R9 ;  /* 0x00000009001b7202 */ /* 0x000fe40000000f00 */
[----:B------:R-:W-:-:S08]  /*15d0*/  MOV R15, R17 ;  /* 0x00000011000f7202 */ /* 0x000fd00000000f00 */
[----:B------:R-:W-:Y:S05]  /*15e0*/  WARPSYNC.COLLECTIVE R12, `(.L_x_2278) ;  /* 0x000000000c087348 */ /* 0x000fea0003c00000 */
[----:B------:R0:W1:Y:S02]  /*15f0*/  SHFL.BFLY P2, R17, R27, R14, R13 ;  /* 0x0c00000e1b117389 */ /* 0x000064000004000d */
[----:B01----:R-:W-:Y:S01]  /*1600*/  ENDCOLLECTIVE ;  /* 0x000000000000791b */ /* 0x003fe20003800000 */
.L_x_2278:
[----:B------:R-:W-:Y:S01]  /*1610*/  HFMA2.MMA R14, -RZ, RZ, 0, 1.1920928955078125e-07 ;  /* 0x00000002ff0e7435 */ /* 0x000fe200000001ff */
[----:B------:R-:W-:-:S05]  /*1620*/  MOV R18, R17 ;  /* 0x0000001100127202 */ /* 0x000fca0000000f00 */
[----:B------:R-:W-:-:S05]  /*1630*/  FADD.FTZ R20, R9, R18 ;  /* 0x0000001209147221 */ /* 0x000fca0000010000 */
[----:B------:R-:W-:-:S07]  /*1640*/  MOV R27, R20 ;  /* 0x00000014001b7202 */ /* 0x000fce0000000f00 */
[----:B------:R-:W-:Y:S05]  /*1650*/  WARPSYNC.COLLECTIVE R12, `(.L_x_2279) ;  /* 0x000000000c087348 */ /* 0x000fea0003c00000 */
[----:B------:R0:W1:Y:S02]  /*1660*/  SHFL.BFLY P2, R17, R27, R14, R13 ;  /* 0x0c00000e1b117389 */ /* 0x000064000004000d */
[----:B01----:R-:W-:Y:S01]  /*1670*/  ENDCOLLECTIVE ;  /* 0x000000000000791b */ /* 0x003fe20003800000 */
.L_x_2279:
[----:B------:R-:W-:Y:S01]  /*1680*/  IMAD.MOV.U32 R14, RZ, RZ, 0x4 ;  /* 0x00000004ff0e7424 */ /* 0x000fe200078e00ff */
[----:B------:R-:W-:-:S05]  /*1690*/  MOV R21, R17 ;  /* 0x0000001100157202 */ /* 0x000fca0000000f00 */
[----:B------:R-:W-:-:S05]  /*16a0*/  FADD.FTZ R9, R20, R21 ;  /* 0x0000001514097221 */ /* 0x000fca0000010000 */
[----:B------:R-:W-:-:S07]  /*16b0*/  MOV R27, R9 ;  /* 0x00000009001b7202 */ /* 0x000fce0000000f00 */
[----:B------:R-:W-:Y:S05]  /*16c0*/  WARPSYNC.COLLECTIVE R12, `(.L_x_2280) ;  /* 0x000000000c087348 */ /* 0x000fea0003c00000 */
[----:B------:R0:W1:Y:S02]  /*16d0*/  SHFL.BFLY P2, R17, R27, R14, R13 ;  /* 0x0c00000e1b117389 */ /* 0x000064000004000d */
[----:B01----:R-:W-:Y:S01]  /*16e0*/  ENDCOLLECTIVE ;  /* 0x000000000000791b */ /* 0x003fe20003800000 */
.L_x_2280:
[----:B------:R-:W-:Y:S01]  /*16f0*/  HFMA2.MMA R14, -RZ, RZ, 0, 4.76837158203125e-07 ;  /* 0x00000008ff0e7435 */ /* 0x000fe200000001ff */
[----:B------:R-:W-:-:S05]  /*1700*/  MOV R22, R17 ;  /* 0x0000001100167202 */ /* 0x000fca0000000f00 */
[----:B------:R-:W-:-:S05]  /*1710*/  FADD.FTZ R22, R9, R22 ;  /* 0x0000001609167221 */ /* 0x000fca0000010000 */
[----:B------:R-:W-:-:S07]  /*1720*/  MOV R27, R22 ;  /* 0x00000016001b7202 */ /* 0x000fce0000000f00 */
[----:B------:R-:W-:Y:S05]  /*1730*/  WARPSYNC.COLLECTIVE R12, `(.L_x_2281) ;  /* 0x000000000c087348 */ /* 0x000fea0003c00000 */
[----:B------:R0:W1:Y:S02]  /*1740*/  SHFL.BFLY P2, R17, R27, R14, R13 ;  /* 0x0c00000e1b117389 */ /* 0x000064000004000d */
[----:B01----:R-:W-:Y:S01]  /*1750*/  ENDCOLLECTIVE ;  /* 0x000000000000791b */ /* 0x003fe20003800000 */
.L_x_2281:
[----:B------:R-:W-:Y:S01]  /*1760*/  HFMA2.MMA R14, -RZ, RZ, 0, 9.5367431640625e-07 ;  /* 0x00000010ff0e7435 */ /* 0x000fe200000001ff */
[----:B------:R-:W-:-:S05]  /*1770*/  MOV R23, R17 ;  /* 0x0000001100177202 */ /* 0x000fca0000000f00 */
[----:B------:R-:W-:-:S05]  /*1780*/  FADD.FTZ R18, R22, R23 ;  /* 0x0000001716127221 */ /* 0x000fca0000010000 */
[----:B------:R-:W-:-:S07]  /*1790*/  MOV R27, R18 ;  /* 0x00000012001b7202 */ /* 0x000fce0000000f00 */
[----:B------:R-:W-:Y:S05]  /*17a0*/  WARPSYNC.COLLECTIVE R12, `(.L_x_2282) ;  /* 0x000000000c087348 */ /* 0x000fea0003c00000 */
[----:B------:R0:W1:Y:S02]  /*17b0*/  SHFL.BFLY P2, R17, R27, R14, R13 ;  /* 0x0c00000e1b117389 */ /* 0x000064000004000d */
[----:B01----:R-:W-:Y:S01]  /*17c0*/  ENDCOLLECTIVE ;  /* 0x000000000000791b */ /* 0x003fe20003800000 */
.L_x_2282:
[----:B------:R-:W-:Y:S01]  /*17d0*/  HFMA2.MMA R14, -RZ, RZ, 0, 5.9604644775390625e-08 ;  /* 0x00000001ff0e7435 */ /* 0x000fe200000001ff */
[----:B------:R-:W-:Y:S02]  /*17e0*/  MOV R27, R8 ;  /* 0x00000008001b7202 */ /* 0x000fe40000000f00 */
[----:B------:R-:W-:-:S08]  /*17f0*/  MOV R9, R17 ;  /* 0x0000001100097202 */ /* 0x000fd00000000f00 */
[----:B------:R-:W-:Y:S05]  /*1800*/  WARPSYNC.COLLECTIVE R12, `(.L_x_2283) ;  /* 0x000000000c087348 */ /* 0x000fea0003c00000 */
[----:B------:R0:W1:Y:S02]  /*1810*/  SHFL.BFLY P2, R17, R27, R14, R13 ;  /* 0x0c00000e1b117389 */ /* 0x000064000004000d */
[----:B01----:R-:W-:Y:S01]  /*1820*/  ENDCOLLECTIVE ;  /* 0x000000000000791b */ /* 0x003fe20003800000 */
.L_x_2283:
[----:B------:R-:W-:Y:S01]  /*1830*/  HFMA2.MMA R14, -RZ, RZ, 0, 1.1920928955078125e-07 ;  /* 0x00000002ff0e7435 */ /* 0x000fe200000001ff */
[----:B------:R-:W-:-:S05]  /*1840*/  MOV R19, R17 ;  /* 0x0000001100137202 */ /* 0x000fca0000000f00 */
[----:B------:R-:W-:-:S05]  /*1850*/  FADD.FTZ R23, R8, R19 ;  /* 0x0000001308177221 */ /* 0x000fca0000010000 */
[----:B------:R-:W-:-:S07]  /*1860*/  MOV R27, R23 ;  /* 0x00000017001b7202 */ /* 0x000fce0000000f00 */
[----:B------:R-:W-:Y:S05]  /*1870*/  WARPSYNC.COLLECTIVE R12, `(.L_x_2284) ;  /* 0x000000000c087348 */ /* 0x000fea0003c00000 */
[----:B------:R0:W1:Y:S02]  /*1880*/  SHFL.BFLY P2, R17, R27, R14, R13 ;  /* 0x0c00000e1b117389 */ /* 0x000064000004000d */
[----:B01----:R-:W-:Y:S01]  /*1890*/  ENDCOLLECTIVE ;  /* 0x000000000000791b */ /* 0x003fe20003800000 */
.L_x_2284:
[----:B------:R-:W-:Y:S01]  /*18a0*/  HFMA2.MMA R14, -RZ, RZ, 0, 2.384185791015625e-07 ;  /* 0x00000004ff0e7435 */ /* 0x000fe200000001ff */
[----:B------:R-:W-:-:S05]  /*18b0*/  MOV R22, R17 ;  /* 0x0000001100167202 */ /* 0x000fca0000000f00 */
[----:B------:R-:W-:-:S05]  /*18c0*/  FADD.FTZ R8, R23, R22 ;  /* 0x0000001617087221 */ /* 0x000fca0000010000 */
[----:B------:R-:W-:-:S07]  /*18d0*/  MOV R27, R8 ;  /* 0x00000008001b7202 */ /* 0x000fce0000000f00 */
[----:B------:R-:W-:Y:S05]  /*18e0*/  WARPSYNC.COLLECTIVE R12, `(.L_x_2285) ;  /* 0x000000000c087348 */ /* 0x000fea0003c00000 */
[----:B------:R0:W1:Y:S02]  /*18f0*/  SHFL.BFLY P2, R17, R27, R14, R13 ;  /* 0x0c00000e1b117389 */ /* 0x000064000004000d */
[----:B01----:R-:W-:Y:S01]  /*1900*/  ENDCOLLECTIVE ;  /* 0x000000000000791b */ /* 0x003fe20003800000 */
.L_x_2285:
[----:B------:R-:W-:Y:S01]  /*1910*/  HFMA2.MMA R14, -RZ, RZ, 0, 4.76837158203125e-07 ;  /* 0x00000008ff0e7435 */ /* 0x000fe200000001ff */
[----:B------:R-:W-:-:S05]  /*1920*/  MOV R21, R17 ;  /* 0x0000001100157202 */ /* 0x000fca0000000f00 */
[----:B------:R-:W-:-:S05]  /*1930*/  FADD.FTZ R24, R8, R21 ;  /* 0x0000001508187221 */ /* 0x000fca0000010000 */
[----:B------:R-:W-:-:S07]  /*1940*/  MOV R27, R24 ;  /* 0x00000018001b7202 */ /* 0x000fce0000000f00 */
[----:B------:R-:W-:Y:S05]  /*1950*/  WARPSYNC.COLLECTIVE R12, `(.L_x_2286) ;  /* 0x000000000c087348 */ /* 0x000fea0003c00000 */
[----:B------:R0:W1:Y:S02]  /*1960*/  SHFL.BFLY P2, R17, R27, R14, R13 ;  /* 0x0c00000e1b117389 */ /* 0x000064000004000d */
[----:B01----:R-:W-:Y:S01]  /*1970*/  ENDCOLLECTIVE ;  /* 0x000000000000791b */ /* 0x003fe20003800000 */
.L_x_2286:
[----:B------:R-:W-:Y:S01]  /*1980*/  HFMA2.MMA R14, -RZ, RZ, 0, 9.5367431640625e-07 ;  /* 0x00000010ff0e7435 */ /* 0x000fe200000001ff */
[----:B------:R-:W-:-:S05]  /*1990*/  MOV R25, R17 ;  /* 0x0000001100197202 */ /* 0x000fca0000000f00 */
[----:B------:R-:W-:-:S05]  /*19a0*/  FADD.FTZ R25, R24, R25 ;  /* 0x0000001918197221 */ /* 0x000fca0000010000 */
[----:B------:R-:W-:-:S07]  /*19b0*/  MOV R27, R25 ;  /* 0x00000019001b7202 */ /* 0x000fce0000000f00 */
[----:B------:R-:W-:Y:S05]  /*19c0*/  WARPSYNC.COLLECTIVE R12, `(.L_x_2287) ;  /* 0x000000000c087348 */ /* 0x000fea0003c00000 */
[----:B------:R0:W1:Y:S02]  /*19d0*/  SHFL.BFLY P2, R17, R27, R14, R13 ;  /* 0x0c00000e1b117389 */ /* 0x000064000004000d */
[----:B01----:R-:W-:Y:S01]  /*19e0*/  ENDCOLLECTIVE ;  /* 0x000000000000791b */ /* 0x003fe20003800000 */
.L_x_2287:
[----:B------:R-:W-:Y:S05]  /*19f0*/  BRA `(.L_x_2288) ;  /* 0xfffffff400487947 */ /* 0x000fea000383ffff */
.L_x_2289:
        /* <DEDUP_REMOVED lines=16> */
.L_x_3944:


//--------------------- .text._ZN10layer_norm31ln_parallel_residual_bwd_kernelINS_13Kernel_traitsIf6__halfS2_S2_fjLj5120ELj1ELj1ELj8ELj8ENS_18Kernel_traits_baseILj5120EfS2_S2_S2_fjLj256EEEEELb1ELb1ELb0EEEvNS_9BwdParamsE --------------------------
	.section	.text._ZN10layer_norm31ln_parallel_residual_bwd_kernelINS_13Kernel_traitsIf6__halfS2_S2_fjLj5120ELj1ELj1ELj8ELj8ENS_18Kernel_traits_baseILj5120EfS2_S2_S2_fjLj256EEEEELb1ELb1ELb0EEEvNS_9BwdParamsE,"ax",@progbits
	.align	128
        .global         _ZN10layer_norm31ln_parallel_residual_bwd_kernelINS_13Kernel_traitsIf6__halfS2_S2_fjLj5120ELj1ELj1ELj8ELj8ENS_18Kernel_traits_baseILj5120EfS2_S2_S2_fjLj256EEEEELb1ELb1ELb0EEEvNS_9BwdParamsE
        .type           _ZN10layer_norm31ln_parallel_residual_bwd_kernelINS_13Kernel_traitsIf6__halfS2_S2_fjLj5120ELj1ELj1ELj8ELj8ENS_18Kernel_traits_baseILj5120EfS2_S2_S2_fjLj256EEEEELb1ELb1ELb0EEEvNS_9BwdParamsE,@function
        .size           _ZN10layer_norm31ln_parallel_residual_bwd_kernelINS_13Kernel_traitsIf6__halfS2_S2_fjLj5120ELj1ELj1ELj8ELj8ENS_18Kernel_traits_baseILj5120EfS2_S2_S2_fjLj256EEEEELb1ELb1ELb0EEEvNS_9BwdParamsE,(.L_x_3945 - _ZN10layer_norm31ln_parallel_residual_bwd_kernelINS_13Kernel_traitsIf6__halfS2_S2_fjLj5120ELj1ELj1ELj8ELj8ENS_18Kernel_traits_baseILj5120EfS2_S2_S2_fjLj256EEEEELb1ELb1ELb0EEEvNS_9BwdParamsE)
        .other          _ZN10layer_norm31ln_parallel_residual_bwd_kernelINS_13Kernel_traitsIf6__halfS2_S2_fjLj5120ELj1ELj1ELj8ELj8ENS_18Kernel_traits_baseILj5120EfS2_S2_S2_fjLj256EEEEELb1ELb1ELb0EEEvNS_9BwdParamsE,@"STO_CUDA_ENTRY STV_DEFAULT"
_ZN10layer_norm31ln_parallel_residual_bwd_kernelINS_13Kernel_traitsIf6__halfS2_S2_fjLj5120ELj1ELj1ELj8ELj8ENS_18Kernel_traits_baseILj5120EfS2_S2_S2_fjLj256EEEEELb1ELb1ELb0EEEvNS_9BwdParamsE:
.text._ZN10layer_norm31ln_parallel_residual_bwd_kernelINS_13Kernel_traitsIf6__halfS2_S2_fjLj5120ELj1ELj1ELj8ELj8ENS_18Kernel_traits_baseILj5120EfS2_S2_S2_fjLj256EEEEELb1ELb1ELb0EEEvNS_9BwdParamsE:
        /* <DEDUP_REMOVED lines=39> */
[C---:B--2---:R-:W-:Y:S01]  /*0270*/  @P2 IMAD.WIDE.U32 R8, R15.reuse, 0x10, R8 ;  /* 0x000000100f082825 */ /* 0x044fe200078e0008 */
[----:B------:R-:W-:-:S02]  /*0280*/  @P2 IADD3 R15, R15, 0x100, RZ ;  /* 0x000001000f0f2810 */ /* 0x000fc40007ffe0ff */
[----:B------:R-:W-:Y:S02]  /*0290*/  CS2R R40, SRZ ;  /* 0x0000000000287805 */ /* 0x000fe4000001ff00 */
[----:B------:R-:W-:Y:S02]  /*02a0*/  CS2R R42, SRZ ;  /* 0x00000000002a7805 */ /* 0x000fe4000001ff00 */
[----:B------:R-:W-:Y:S01]  /*02b0*/  CS2R R36, SRZ ;  /* 0x0000000000247805 */ /* 0x000fe2000001ff00 */
[----:B------:R2:W5:Y:S01]  /*02c0*/  @P2 LDG.E.128 R52, desc[UR4][R8.64] ;  /* 0x0000000408342981 */ /* 0x000562000c1e1d00 */
[----:B0-----:R-:W-:-:S04]  /*02d0*/  @P3 IMAD.WIDE.U32 R10, R15, 0x10, R10 ;  /* 0x000000100f0a3825 */ /* 0x001fc800078e000a */
        /* <DEDUP_REMOVED lines=25> */
[----:B------:R-:W-:Y:S01]  /*0470*/  HFMA2.MMA R41, -RZ, RZ, 0, 0 ;  /* 0x00000000ff297435 */ /* 0x000fe200000001ff */
[----:B------:R-:W-:-:S10]  /*0480*/  IMAD.MOV.U32 R64, RZ, RZ, 0x1 ;  /* 0x00000001ff407424 */ /* 0x000fd400078e00ff */
.L_x_2321:
        /* <DEDUP_REMOVED lines=24> */
[----:B-1----:R-:W-:-:S04]  /*0610*/  @P4 IADD3 R74, P5, R3, R74, RZ ;  /* 0x0000004a034a4210 */ /* 0x002fc80007fbe0ff */
[----:B------:R-:W-:Y:S02]  /*0620*/  @P4 IADD3.X R75, R66, R75, RZ, P5, !PT ;  /* 0x0000004b424b4210 */ /* 0x000fe40002ffe4ff */
[----:B------:R-:W1:Y:S01]  /*0630*/  LDC.64 R66, c[0x0][0x2b8] ;  /* 0x0000ae00ff427b82 */ /* 0x000e620000000a00 */
[C---:B------:R-:W-:Y:S02]  /*0640*/  LEA R70, P5, R107.reuse, UR10, 0x3 ;  /* 0x0000000a6b467c11 */ /* 0x040fe4000f8a18ff */
[----:B------:R-:W5:Y:S02]  /*0650*/  @P4 LDG.E R100, desc[UR4][R74.64] ;  /* 0x000000044a644981 */ /* 0x000f64000c1e1900 */
[----:B------:R-:W-:Y:S02]  /*0660*/  LEA.HI.X R71, R107, UR11, RZ, 0x3, P5 ;  /* 0x0000000b6b477c11 */ /* 0x000fe4000a8f1cff */
[----:B------:R-:W-:-:S04]  /*0670*/  ISETP.NE.U32.AND P5, PT, RZ, UR8, PT ;  /* 0x00000008ff007c0c */ /* 0x000fc8000bfa5070 */
[----:B------:R-:W2:Y:S01]  /*0680*/  LDG.E.64 R70, desc[UR4][R70.64] ;  /* 0x0000000446467981 */ /* 0x000ea2000c1e1b00 */
[----:B------:R-:W-:Y:S01]  /*0690*/  ISETP.NE.AND.EX P5, PT, RZ, UR9, PT, P5 ;  /* 0x00000009ff007c0c */ /* 0x000fe2000bfa5350 */
[----:B-1----:R-:W-:-:S12]  /*06a0*/  IMAD.WIDE.U32 R66, R107, 0x8, R66 ;  /* 0x000000086b427825 */ /* 0x002fd800078e0042 */
[C---:B------:R-:W-:Y:S02]  /*06b0*/  @P5 LEA R68, P6, R107.reuse, UR8, 0x3 ;  /* 0x000000086b445c11 */ /* 0x040fe4000f8c18ff */
[----:B0-----:R-:W-:Y:S02]  /*06c0*/  ISETP.NE.AND P4, PT, R152, RZ, PT ;  /* 0x000000ff9800720c */ /* 0x001fe40003f85270 */
[----:B------:R-:W-:Y:S01]  /*06d0*/  @P5 LEA.HI.X R69, R107, UR9, RZ, 0x3, P6 ;  /* 0x000000096b455c11 */ /* 0x000fe2000b0f1cff */
[----:B------:R-:W3:Y:S01]  /*06e0*/  LDG.E.64 R66, desc[UR4][R66.64] ;  /* 0x0000000442427981 */ /* 0x000ee2000c1e1b00 */
[----:B-----5:R-:W-:-:S03]  /*06f0*/  FSEL R76, R65, RZ, !P4 ;  /* 0x000000ff414c7208 */ /* 0x020fc60006000000 */
[----:B------:R0:W5:Y:S01]  /*0700*/  @P5 LDG.E.64 R80, desc[UR4][R68.64] ;  /* 0x0000000444505981 */ /* 0x000162000c1e1b00 */
[----:B--2---:R-:W-:Y:S02]  /*0710*/  IMAD.MOV.U32 R77, RZ, RZ, R70 ;  /* 0x000000ffff4d7224 */ /* 0x004fe400078e0046 */
[--C-:B------:R-:W-:Y:S01]  /*0720*/  IMAD.MOV.U32 R78, RZ, RZ, R71.reuse ;  /* 0x000000ffff4e7224 */ /* 0x100fe200078e0047 */
[--C-:B------:R-:W-:Y:S02]  /*0730*/  SHF.R.U64 R141, R70, 0x10, R71.reuse ;  /* 0x00000010468d7819 */ /* 0x100fe40000001247 */
[----:B------:R-:W-:Y:S01]  /*0740*/  HADD2.F32 R77, -RZ, R77.H0_H0 ;  /* 0x2000004dff4d7230 */ /* 0x000fe20000004100 */
[----:B------:R-:W-:Y:S01]  /*0750*/  SHF.R.U32.HI R79, RZ, 0x10, R71 ;  /* 0x00000010ff4f7819 */ /* 0x000fe20000011647 */
[----:B------:R-:W-:Y:S02]  /*0760*/  HADD2.F32 R71, -RZ, R78.H0_H0 ;  /* 0x2000004eff477230 */ /* 0x000fe40000004100 */
[----:B0-----:R-:W-:Y:S01]  /*0770*/  HADD2.F32 R69, -RZ, R141.H0_H0 ;  /* 0x2000008dff457230 */ /* 0x001fe20000004100 */
[----:B---3--:R-:W-:Y:S01]  /*0780*/  MOV R3, R66 ;  /* 0x0000004200037202 */ /* 0x008fe20000000f00 */
[--C-:B------:R-:W-:Y:S01]  /*0790*/  IMAD.MOV.U32 R68, RZ, RZ, R67.reuse ;  /* 0x000000ffff447224 */ /* 0x100fe200078e0043 */
[----:B------:R-:W-:-:S02]  /*07a0*/  SHF.R.U64 R70, R66, 0x10, R67 ;  /* 0x0000001042467819 */ /* 0x000fc40000001243 */
[----:B------:R-:W-:Y:S01]  /*07b0*/  SHF.R.U32.HI R74, RZ, 0x10, R67 ;  /* 0x00000010ff4a7819 */ /* 0x000fe20000011643 */
[----:B------:R-:W-:Y:S02]  /*07c0*/  HADD2.F32 R67, -RZ, R3.H0_H0 ;  /* 0x20000003ff437230 */ /* 0x000fe40000004100 */
[C---:B------:R-:W-:Y:S01]  /*07d0*/  FADD.FTZ R66, -R76.reuse, R77 ;  /* 0x0000004d4c427221 */ /* 0x040fe20000010100 */
[C---:B------:R-:W-:Y:S01]  /*07e0*/  FADD.FTZ R72, -R76.reuse, R71 ;  /* 0x000000474c487221 */ /* 0x040fe20000010100 */
[----:B------:R-:W-:Y:S02]  /*07f0*/  HADD2.F32 R70, -RZ, R70.H0_H0 ;  /* 0x20000046ff467230 */ /* 0x000fe40000004100 */
[----:B------:R-:W-:Y:S01]  /*0800*/  FADD.FTZ R142, -R76, R69 ;  /* 0x000000454c8e7221 */ /* 0x000fe20000010100 */
[----:B------:R-:W-:Y:S01]  /*0810*/  FMUL.FTZ R3, R147, R66 ;  /* 0x0000004293037220 */ /* 0x000fe20000410000 */
[----:B------:R-:W-:Y:S01]  /*0820*/  FMUL.FTZ R144, R60, R67 ;  /* 0x000000433c907220 */ /* 0x000fe20000410000 */
[----:B------:R-:W-:-:S02]  /*0830*/  HADD2.F32 R69, -RZ, R68.H0_H0 ;  /* 0x20000044ff457230 */ /* 0x000fc40000004100 */
[----:B------:R-:W-:Y:S01]  /*0840*/  FMUL.FTZ R143, R147, R72 ;  /* 0x00000048938f7220 */ /* 0x000fe20000410000 */
[----:B------:R-:W-:Y:S02]  /*0850*/  HADD2.F32 R73, -RZ, R79.H0_H0 ;  /* 0x2000004fff497230 */ /* 0x000fe40000004100 */
[----:B------:R-:W-:Y:S01]  /*0860*/  FADD.FTZ R20, R20, R67 ;  /* 0x0000004314147221 */ /* 0x000fe20000010000 */
[----:B------:R-:W-:Y:S01]  /*0870*/  FFMA.FTZ R40, R3, R67, R40 ;  /* 0x0000004303287223 */ /* 0x000fe20000010028 */
[----:B------:R-:W-:Y:S01]  /*0880*/  FMUL.FTZ R141, R61, R70 ;  /* 0x000000463d8d7220 */ /* 0x000fe20000410000 */
[----:B------:R-:W-:Y:S01]  /*0890*/  FADD.FTZ R66, RZ, R144 ;  /* 0x00000090ff427221 */ /* 0x000fe20000010000 */
[----:B------:R-:W-:Y:S01]  /*08a0*/  FMUL.FTZ R142, R147, R142 ;  /* 0x0000008e938e7220 */ /* 0x000fe20000410000 */
[----:B------:R-:W-:Y:S01]  /*08b0*/  FFMA.FTZ R67, R3, R144, RZ ;  /* 0x0000009003437223 */ /* 0x000fe200000100ff */
[----:B------:R-:W-:Y:S02]  /*08c0*/  HADD2.F32 R74, -RZ, R74.H0_H0 ;  /* 0x2000004aff4a7230 */ /* 0x000fe40000004100 */
[----:B------:R-:W-:Y:S01]  /*08d0*/  FADD.FTZ R22, R22, R69 ;  /* 0x0000004516167221 */ /* 0x000fe20000010000 */
[-C--:B------:R-:W-:Y:S01]  /*08e0*/  FFMA.FTZ R42, R143, R69.reuse, R42 ;  /* 0x000000458f2a7223 */ /* 0x080fe2000001002a */
[----:B------:R-:W-:Y:S01]  /*08f0*/  FMUL.FTZ R146, R62, R69 ;  /* 0x000000453e927220 */ /* 0x000fe20000410000 */
[----:B------:R-:W-:Y:S01]  /*0900*/  FADD.FTZ R69, R66, R141 ;  /* 0x0000008d42457221 */ /* 0x000fe20000010000 */
[----:B------:R-:W-:Y:S01]  /*0910*/  FADD.FTZ R148, -R76, R73 ;  /* 0x000000494c947221 */ /* 0x000fe20000010100 */
        /* <DEDUP_REMOVED lines=12> */
.L_x_2292:
[----:B------:R-:W-:Y:S05]  /*09e0*/  BSYNC B0 ;  /* 0x0000000000007941 */ /* 0x000fea0003800000 */
.L_x_2291:
        /* <DEDUP_REMOVED lines=20> */
[----:B------:R-:W-:Y:S02]  /*0b30*/  @P5 LEA R72, P6, R66, UR8, 0x3 ;  /* 0x0000000842485c11 */ /* 0x000fe4000f8c18ff */
[----:B0-----:R-:W-:Y:S02]  /*0b40*/  ISETP.NE.AND P4, PT, R152, RZ, PT ;  /* 0x000000ff9800720c */ /* 0x001fe40003f85270 */
[----:B------:R-:W-:Y:S01]  /*0b50*/  @P5 LEA.HI.X R73, R66, UR9, RZ, 0x3, P6 ;  /* 0x0000000942495c11 */ /* 0x000fe2000b0f1cff */
[----:B------:R-:W3:Y:S01]  /*0b60*/  LDG.E.64 R70, desc[UR4][R70.64] ;  /* 0x0000000446467981 */ /* 0x000ee2000c1e1b00 */
[----:B-----5:R-:W-:-:S03]  /*0b70*/  FSEL R132, R65, RZ, !P4 ;  /* 0x000000ff41847208 */ /* 0x020fc60006000000 */
[----:B------:R0:W5:Y:S01]  /*0b80*/  @P5 LDG.E.64 R82, desc[UR4][R72.64] ;  /* 0x0000000448525981 */ /* 0x000162000c1e1b00 */
[----:B------:R-:W-:Y:S01]  /*0b90*/  IADD3 R66, R66, 0x100, RZ ;  /* 0x0000010042427810 */ /* 0x000fe20007ffe0ff */
[----:B--2---:R-:W-:Y:S01]  /*0ba0*/  IMAD.MOV.U32 R125, RZ, RZ, R74 ;  /* 0x000000ffff7d7224 */ /* 0x004fe200078e004a */
[----:B------:R-:W-:Y:S02]  /*0bb0*/  MOV R126, R75 ;  /* 0x0000004b007e7202 */ /* 0x000fe40000000f00 */
[--C-:B------:R-:W-:Y:S02]  /*0bc0*/  SHF.R.U64 R128, R74, 0x10, R75.reuse ;  /* 0x000000104a807819 */ /* 0x100fe4000000124b */
[----:B------:R-:W-:Y:S02]  /*0bd0*/  HADD2.F32 R125, -RZ, R125.H0_H0 ;  /* 0x2000007dff7d7230 */ /* 0x000fe40000004100 */
[----:B------:R-:W-:Y:S02]  /*0be0*/  HADD2.F32 R74, -RZ, R126.H0_H0 ;  /* 0x2000007eff4a7230 */ /* 0x000fe40000004100 */
[----:B0-----:R-:W-:Y:S01]  /*0bf0*/  HADD2.F32 R73, -RZ, R128.H0_H0 ;  /* 0x20000080ff497230 */ /* 0x001fe20000004100 */
[----:B------:R-:W-:-:S02]  /*0c00*/  SHF.R.U32.HI R127, RZ, 0x10, R75 ;  /* 0x00000010ff7f7819 */ /* 0x000fc4000001164b */
[----:B------:R-:W-:Y:S01]  /*0c10*/  FADD.FTZ R76, -R132, R74 ;  /* 0x0000004a844c7221 */ /* 0x000fe20000010100 */
[----:B---3--:R-:W-:Y:S01]  /*0c20*/  IMAD.MOV.U32 R69, RZ, RZ, R70 ;  /* 0x000000ffff457224 */ /* 0x008fe200078e0046 */
[----:B------:R-:W-:Y:S01]  /*0c30*/  SHF.R.U64 R129, R70, 0x10, R71 ;  /* 0x0000001046817819 */ /* 0x000fe20000001247 */
[----:B------:R-:W-:-:S03]  /*0c40*/  FADD.FTZ R70, -R132, R125 ;  /* 0x0000007d84467221 */ /* 0x000fc60000010100 */
[----:B------:R-:W-:Y:S02]  /*0c50*/  HADD2.F32 R69, -RZ, R69.H0_H0 ;  /* 0x20000045ff457230 */ /* 0x000fe40000004100 */
[----:B------:R-:W-:Y:S02]  /*0c60*/  IMAD.MOV.U32 R72, RZ, RZ, R71 ;  /* 0x000000ffff487224 */ /* 0x000fe400078e0047 */
[----:B------:R-:W-:Y:S01]  /*0c70*/  FADD.FTZ R126, -R132, R73 ;  /* 0x00000049847e7221 */ /* 0x000fe20000010100 */
[----:B------:R-:W-:Y:S02]  /*0c80*/  HADD2.F32 R74, -RZ, R129.H0_H0 ;  /* 0x20000081ff4a7230 */ /* 0x000fe40000004100 */
[----:B------:R-:W-:Y:S01]  /*0c90*/  FMUL.FTZ R128, R56, R69 ;  /* 0x0000004538807220 */ /* 0x000fe20000410000 */
[----:B------:R-:W-:Y:S01]  /*0ca0*/  FMUL.FTZ R125, R147, R70 ;  /* 0x00000046937d7220 */ /* 0x000fe20000410000 */
[----:B------:R-:W-:Y:S01]  /*0cb0*/  SHF.R.U32.HI R73, RZ, 0x10, R71 ;  /* 0x00000010ff497819 */ /* 0x000fe20000011647 */
[----:B------:R-:W-:-:S02]  /*0cc0*/  HADD2.F32 R75, -RZ, R127.H0_H0 ;  /* 0x2000007fff4b7230 */ /* 0x000fc40000004100 */
[----:B------:R-:W-:Y:S01]  /*0cd0*/  FADD.FTZ R70, R67, R128 ;  /* 0x0000008043467221 */ /* 0x000fe20000010000 */
[----:B------:R-:W-:Y:S02]  /*0ce0*/  HADD2.F32 R71, -RZ, R72.H0_H0 ;  /* 0x20000048ff477230 */ /* 0x000fe40000004100 */
[----:B------:R-:W-:Y:S01]  /*0cf0*/  FMUL.FTZ R126, R147, R126 ;  /* 0x0000007e937e7220 */ /* 0x000fe20000410000 */
        /* <DEDUP_REMOVED lines=22> */
.L_x_2294:
[----:B------:R-:W-:Y:S05]  /*0e60*/  BSYNC B0 ;  /* 0x0000000000007941 */ /* 0x000fea0003800000 */
.L_x_2293:
[----:B------:R-:W-:Y:S04]  /*0e70*/  BSSY B0, `(.L_x_2295) ;  /* 0x0000047000007945 */ /* 0x000fe80003800000 */
[----:B------:R-:W-:Y:S05]  /*0e80*/  @!P2 BRA `(.L_x_2296) ;  /* 0x000000040014a947 */ /* 0x000fea0003800000 */
[----:B------:R-:W-:Y:S01]  /*0e90*/  ISETP.NE.U32.AND P4, PT, RZ, UR14, PT ;  /* 0x0000000eff007c0c */ /* 0x000fe2000bf85070 */
[----:B------:R-:W1:Y:S01]  /*0ea0*/  LDC.64 R78, c[0x0][0x2b8] ;  /* 0x0000ae00ff4e7b82 */ /* 0x000e620000000a00 */
[C---:B------:R-:W-:Y:S01]  /*0eb0*/  IMAD.SHL.U32 R77, R66.reuse, 0x4, RZ ;  /* 0x00000004424d7824 */ /* 0x040fe200078e00ff */
[----:B------:R-:W-:Y:S02]  /*0ec0*/  SHF.L.U64.HI R70, R66, 0x2, RZ ;  /* 0x0000000242467819 */ /* 0x000fe400000102ff */
[----:B------:R-:W-:Y:S02]  /*0ed0*/  ISETP.NE.AND.EX P4, PT, RZ, UR15, PT, P4 ;  /* 0x0000000fff007c0c */ /* 0x000fe4000bf85340 */
[----:B------:R-:W-:-:S04]  /*0ee0*/  IADD3 R74, P5, R77, UR12, RZ ;  /* 0x0000000c4d4a7c10 */ /* 0x000fc8000ffbe0ff */
[----:B------:R-:W-:-:S05]  /*0ef0*/  IADD3.X R75, R70, UR13, RZ, P5, !PT ;  /* 0x0000000d464b7c10 */ /* 0x000fca000affe4ff */
[----:B------:R-:W5:Y:S02]  /*0f00*/  LDG.E R103, desc[UR4][R74.64] ;  /* 0x000000044a677981 */ /* 0x000f64000c1e1900 */
[----:B------:R-:W2:Y:S01]  /*0f10*/  @P4 LDC.64 R72, c[0x0][0x248] ;  /* 0x00009200ff484b82 */ /* 0x000ea20000000a00 */
[----:B-1----:R-:W-:-:S06]  /*0f20*/  IMAD.WIDE.U32 R78, R66, 0x8, R78 ;  /* 0x00000008424e7825 */ /* 0x002fcc00078e004e */
[----:B------:R-:W3:Y:S01]  /*0f30*/  LDG.E.64 R78, desc[UR4][R78.64] ;  /* 0x000000044e4e7981 */ /* 0x000ee2000c1e1b00 */
[----:B--2---:R-:W-:-:S05]  /*0f40*/  @P4 IADD3 R76, P5, R77, R72, RZ ;  /* 0x000000484d4c4210 */ /* 0x004fca0007fbe0ff */
[----:B------:R-:W-:Y:S01]  /*0f50*/  @P4 IMAD.X R77, R70, 0x1, R73, P5 ;  /* 0x00000001464d4824 */ /* 0x000fe200028e0649 */
[----:B------:R-:W-:-:S04]  /*0f60*/  LEA R72, P5, R66, UR10, 0x3 ;  /* 0x0000000a42487c11 */ /* 0x000fc8000f8a18ff */
[----:B------:R-:W-:Y:S01]  /*0f70*/  LEA.HI.X R73, R66, UR11, RZ, 0x3, P5 ;  /* 0x0000000b42497c11 */ /* 0x000fe2000a8f1cff */
[----:B------:R-:W5:Y:S01]  /*0f80*/  @P4 LDG.E R98, desc[UR4][R76.64] ;  /* 0x000000044c624981 */ /* 0x000f62000c1e1900 */
[----:B------:R-:W-:-:S04]  /*0f90*/  ISETP.NE.U32.AND P5, PT, RZ, UR8, PT ;  /* 0x00000008ff007c0c */ /* 0x000fc8000bfa5070 */
[----:B------:R-:W2:Y:S01]  /*0fa0*/  LDG.E.64 R72, desc[UR4][R72.64] ;  /* 0x0000000448487981 */ /* 0x000ea2000c1e1b00 */
[----:B------:R-:W-:Y:S02]  /*0fb0*/  ISETP.NE.AND.EX P5, PT, RZ, UR9, PT, P5 ;  /* 0x00000009ff007c0c */ /* 0x000fe4000bfa5350 */
[----:B0-----:R-:W-:-:S04]  /*0fc0*/  ISETP.NE.AND P4, PT, R152, RZ, PT ;  /* 0x000000ff9800720c */ /* 0x001fc80003f85270 */
[----:B-----5:R-:W-:-:S07]  /*0fd0*/  FSEL R116, R65, RZ, !P4 ;  /* 0x000000ff41747208 */ /* 0x020fce0006000000 */
[----:B------:R-:W-:-:S04]  /*0fe0*/  @P5 LEA R70, P6, R66, UR8, 0x3 ;  /* 0x0000000842465c11 */ /* 0x000fc8000f8c18ff */
[----:B------:R-:W-:-:S05]  /*0ff0*/  @P5 LEA.HI.X R71, R66, UR9, RZ, 0x3, P6 ;  /* 0x0000000942475c11 */ /* 0x000fca000b0f1cff */
[----:B------:R0:W5:Y:S01]  /*1000*/  @P5 LDG.E.64 R84, desc[UR4][R70.64] ;  /* 0x0000000446545981 */ /* 0x000162000c1e1b00 */
[----:B------:R-:W-:Y:S02]  /*1010*/  VIADD R66, R66, 0x100 ;  /* 0x0000010042427836 */ /* 0x000fe40000000000 */
[----:B---3--:R-:W-:Y:S01]  /*1020*/  IMAD.MOV.U32 R69, RZ, RZ, R78 ;  /* 0x000000ffff457224 */ /* 0x008fe200078e004e */
[----:B------:R-:W-:-:S04]  /*1030*/  SHF.R.U64 R112, R78, 0x10, R79 ;  /* 0x000000104e707819 */ /* 0x000fc8000000124f */
[----:B------:R-:W-:Y:S01]  /*1040*/  HADD2.F32 R69, -RZ, R69.H0_H0 ;  /* 0x20000045ff457230 */ /* 0x000fe20000004100 */
[----:B0-----:R-:W-:Y:S01]  /*1050*/  MOV R70, R79 ;  /* 0x0000004f00467202 */ /* 0x001fe20000000f00 */
[----:B------:R-:W-:Y:S01]  /*1060*/  HADD2.F32 R74, -RZ, R112.H0_H0 ;  /* 0x20000070ff4a7230 */ /* 0x000fe20000004100 */
[----:B------:R-:W-:Y:S02]  /*1070*/  SHF.R.U32.HI R78, RZ, 0x10, R79 ;  /* 0x00000010ff4e7819 */ /* 0x000fe4000001164f */
[----:B--2---:R-:W-:Y:S01]  /*1080*/  MOV R108, R72 ;  /* 0x00000048006c7202 */ /* 0x004fe20000000f00 */
[--C-:B------:R-:W-:Y:S01]  /*1090*/  IMAD.MOV.U32 R109, RZ, RZ, R73.reuse ;  /* 0x000000ffff6d7224 */ /* 0x100fe200078e0049 */
[----:B------:R-:W-:-:S03]  /*10a0*/  SHF.R.U64 R111, R72, 0x10, R73 ;  /* 0x00000010486f7819 */ /* 0x000fc60000001249 */
[----:B------:R-:W-:Y:S01]  /*10b0*/  HADD2.F32 R108, -RZ, R108.H0_H0 ;  /* 0x2000006cff6c7230 */ /* 0x000fe20000004100 */
[----:B------:R-:W-:Y:S01]  /*10c0*/  SHF.R.U32.HI R110, RZ, 0x10, R73 ;  /* 0x00000010ff6e7819 */ /* 0x000fe20000011649 */
[----:B------:R-:W-:Y:S02]  /*10d0*/  HADD2.F32 R109, -RZ, R109.H0_H0 ;  /* 0x2000006dff6d7230 */ /* 0x000fe40000004100 */
[----:B------:R-:W-:Y:S02]  /*10e0*/  HADD2.F32 R71, -RZ, R111.H0_H0 ;  /* 0x2000006fff477230 */ /* 0x000fe40000004100 */
[C---:B------:R-:W-:Y:S01]  /*10f0*/  FADD.FTZ R108, -R116.reuse, R108 ;  /* 0x0000006c746c7221 */ /* 0x040fe20000010100 */
[----:B------:R-:W-:Y:S02]  /*1100*/  HADD2.F32 R73, -RZ, R110.H0_H0 ;  /* 0x2000006eff497230 */ /* 0x000fe40000004100 */
[----:B------:R-:W-:Y:S01]  /*1110*/  FADD.FTZ R76, -R116, R109 ;  /* 0x0000006d744c7221 */ /* 0x000fe20000010100 */
[----:B------:R-:W-:Y:S01]  /*1120*/  FMUL.FTZ R110, R52, R69 ;  /* 0x00000045346e7220 */ /* 0x000fe20000410000 */
[----:B------:R-:W-:Y:S01]  /*1130*/  FADD.FTZ R72, -R116, R71 ;  /* 0x0000004774487221 */ /* 0x000fe20000010100 */
[----:B------:R-:W-:Y:S01]  /*1140*/  FMUL.FTZ R109, R147, R108 ;  /* 0x0000006c936d7220 */ /* 0x000fe20000410000 */
[----:B------:R-:W-:-:S02]  /*1150*/  HADD2.F32 R71, -RZ, R70.H0_H0 ;  /* 0x20000046ff477230 */ /* 0x000fc40000004100 */
[----:B------:R-:W-:Y:S01]  /*1160*/  FADD.FTZ R70, R67, R110 ;  /* 0x0000006e43467221 */ /* 0x000fe20000010000 */
[----:B------:R-:W-:Y:S01]  /*1170*/  FMUL.FTZ R108, R147, R72 ;  /* 0x00000048936c7220 */ /* 0x000fe20000410000 */
[----:B------:R-:W-:Y:S01]  /*1180*/  FMUL.FTZ R111, R53, R74 ;  /* 0x0000004a356f7220 */ /* 0x000fe20000410000 */
[C---:B------:R-:W-:Y:S01]  /*1190*/  FFMA.FTZ R67, R109.reuse, R110, R68 ;  /* 0x0000006e6d437223 */ /* 0x040fe20000010044 */
[----:B------:R-:W-:Y:S02]  /*11a0*/  HADD2.F32 R78, -RZ, R78.H0_H0 ;  /* 0x2000004eff4e7230 */ /* 0x000fe40000004100 */
[----:B------:R-:W-:Y:S01]  /*11b0*/  FADD.FTZ R12, R12, R69 ;  /* 0x000000450c0c7221 */ /* 0x000fe20000010000 */
[----:B------:R-:W-:Y:S01]  /*11c0*/  FFMA.FTZ R32, R109, R69, R32 ;  /* 0x000000456d207223 */ /* 0x000fe20000010020 */
[----:B------:R-:W-:Y:S01]  /*11d0*/  FMUL.FTZ R113, R147, R76 ;  /* 0x0000004c93717220 */ /* 0x000fe20000410000 */
[----:B------:R-:W-:Y:S01]  /*11e0*/  FADD.FTZ R116, -R116, R73 ;  /* 0x0000004974747221 */ /* 0x000fe20000010100 */
        /* <DEDUP_REMOVED lines=15> */
.L_x_2296:
[----:B------:R-:W-:Y:S05]  /*12e0*/  BSYNC B0 ;  /* 0x0000000000007941 */ /* 0x000fea0003800000 */
.L_x_2295:
        /* <DEDUP_REMOVED lines=13> */
[----:B--2---:R-:W-:-:S04]  /*13c0*/  @P4 IADD3 R76, P5, R77, R72, RZ ;  /* 0x000000484d4c4210 */ /* 0x004fc80007fbe0ff */
[----:B------:R-:W-:Y:S02]  /*13d0*/  @P4 IADD3.X R77, R70, R73, RZ, P5, !PT ;  /* 0x00000049464d4210 */ /* 0x000fe40002ffe4ff */
[----:B------:R-:W-:-:S03]  /*13e0*/  LEA R72, P5, R66, UR10, 0x3 ;  /* 0x0000000a42487c11 */ /* 0x000fc6000f8a18ff */
[----:B------:R-:W5:Y:S01]  /*13f0*/  @P4 LDG.E R97, desc[UR4][R76.64] ;  /* 0x000000044c614981 */ /* 0x000f62000c1e1900 */
[----:B------:R-:W-:Y:S02]  /*1400*/  LEA.HI.X R73, R66, UR11, RZ, 0x3, P5 ;  /* 0x0000000b42497c11 */ /* 0x000fe4000a8f1cff */
        /* <DEDUP_REMOVED lines=8> */
[----:B------:R-:W-:Y:S01]  /*1490*/  VIADD R66, R66, 0x100 ;  /* 0x0000010042427836 */ /* 0x000fe20000000000 */
[----:B---3--:R-:W-:Y:S02]  /*14a0*/  MOV R69, R78 ;  /* 0x0000004e00457202 */ /* 0x008fe40000000f00 */
[----:B------:R-:W-:-:S03]  /*14b0*/  SHF.R.U64 R78, R78, 0x10, R79 ;  /* 0x000000104e4e7819 */ /* 0x000fc6000000124f */
[----:B------:R-:W-:Y:S02]  /*14c0*/  HADD2.F32 R69, -RZ, R69.H0_H0 ;  /* 0x20000045ff457230 */ /* 0x000fe40000004100 */
[----:B0-----:R-:W-:Y:S02]  /*14d0*/  IMAD.MOV.U32 R70, RZ, RZ, R79 ;  /* 0x000000ffff467224 */ /* 0x001fe400078e004f */
[----:B------:R-:W-:Y:S02]  /*14e0*/  HADD2.F32 R74, -RZ, R78.H0_H0 ;  /* 0x2000004eff4a7230 */ /* 0x000fe40000004100 */
[----:B------:R-:W-:Y:S01]  /*14f0*/  FMUL.FTZ R120, R48, R69 ;  /* 0x0000004530787220 */ /* 0x000fe20000410000 */
[----:B--2---:R-:W-:Y:S01]  /*1500*/  IMAD.MOV.U32 R115, RZ, RZ, R72 ;  /* 0x000000ffff737224 */ /* 0x004fe200078e0048 */
[--C-:B------:R-:W-:Y:S01]  /*1510*/  SHF.R.U64 R119, R72, 0x10, R73.reuse ;  /* 0x0000001048777819 */ /* 0x100fe20000001249 */
[--C-:B------:R-:W-:Y:S01]  /*1520*/  IMAD.MOV.U32 R117, RZ, RZ, R73.reuse ;  /* 0x000000ffff757224 */ /* 0x100fe200078e0049 */
[----:B------:R-:W-:-:S02]  /*1530*/  SHF.R.U32.HI R118, RZ, 0x10, R73 ;  /* 0x00000010ff767819 */ /* 0x000fc40000011649 */
[----:B------:R-:W-:Y:S02]  /*1540*/  HADD2.F32 R115, -RZ, R115.H0_H0 ;  /* 0x20000073ff737230 */ /* 0x000fe40000004100 */
[----:B------:R-:W-:Y:S02]  /*1550*/  HADD2.F32 R71, -RZ, R119.H0_H0 ;  /* 0x20000077ff477230 */ /* 0x000fe40000004100 */
[----:B------:R-:W-:Y:S02]  /*1560*/  HADD2.F32 R117, -RZ, R117.H0_H0 ;  /* 0x20000075ff757230 */ /* 0x000fe40000004100 */
[C---:B------:R-:W-:Y:S01]  /*1570*/  FADD.FTZ R72, -R124.reuse, R115 ;  /* 0x000000737c487221 */ /* 0x040fe20000010100 */
[----:B------:R-:W-:Y:S02]  /*1580*/  HADD2.F32 R73, -RZ, R118.H0_H0 ;  /* 0x20000076ff497230 */ /* 0x000fe40000004100 */
[C---:B------:R-:W-:Y:S01]  /*1590*/  FADD.FTZ R118, -R124.reuse, R71 ;  /* 0x000000477c767221 */ /* 0x040fe20000010100 */
[C---:B------:R-:W-:Y:S01]  /*15a0*/  FADD.FTZ R76, -R124.reuse, R117 ;  /* 0x000000757c4c7221 */ /* 0x040fe20000010100 */
[----:B------:R-:W-:Y:S01]  /*15b0*/  FMUL.FTZ R115, R147, R72 ;  /* 0x0000004893737220 */ /* 0x000fe20000410000 */
[----:B------:R-:W-:Y:S01]  /*15c0*/  FADD.FTZ R124, -R124, R73 ;  /* 0x000000497c7c7221 */ /* 0x000fe20000010100 */
[----:B------:R-:W-:Y:S01]  /*15d0*/  SHF.R.U32.HI R73, RZ, 0x10, R79 ;  /* 0x00000010ff497819 */ /* 0x000fe2000001164f */
        /* <DEDUP_REMOVED lines=24> */
.L_x_2298:
[----:B------:R-:W-:Y:S05]  /*1760*/  BSYNC B0 ;  /* 0x0000000000007941 */ /* 0x000fea0003800000 */
.L_x_2297:
        /* <DEDUP_REMOVED lines=9> */
[C---:B-1----:R-:W-:Y:S01]  /*1800*/  IMAD.WIDE.U32 R70, R66.reuse, 0x8, R70 ;  /* 0x0000000842467825 */ /* 0x042fe200078e0046 */
[C---:B------:R-:W-:Y:S01]  /*1810*/  SHF.L.U32 R79, R66.reuse, 0x2, RZ ;  /* 0x00000002424f7819 */ /* 0x040fe200000006ff */
[----:B------:R1:W5:Y:S01]  /*1820*/  @P4 LDG.E.64 R88, desc[UR4][R72.64] ;  /* 0x0000000448584981 */ /* 0x000362000c1e1b00 */
[----:B------:R-:W-:Y:S02]  /*1830*/  LEA.HI.X R75, R66, UR11, RZ, 0x3, P5 ;  /* 0x0000000b424b7c11 */ /* 0x000fe4000a8f1cff */
[----:B------:R-:W-:Y:S01]  /*1840*/  ISETP.NE.U32.AND P5, PT, RZ, UR14, PT ;  /* 0x0000000eff007c0c */ /* 0x000fe2000bfa5070 */
[----:B------:R-:W2:Y:S03]  /*1850*/  LDG.E.64 R70, desc[UR4][R70.64] ;  /* 0x0000000446467981 */ /* 0x000ea6000c1e1b00 */
[----:B------:R-:W-:Y:S01]  /*1860*/  ISETP.NE.AND.EX P5, PT, RZ, UR15, PT, P5 ;  /* 0x0000000fff007c0c */ /* 0x000fe2000bfa5350 */
[----:B------:R-:W3:-:S12]  /*1870*/  LDG.E.64 R74, desc[UR4][R74.64] ;  /* 0x000000044a4a7981 */ /* 0x000ed8000c1e1b00 */
[----:B------:R-:W4:Y:S01]  /*1880*/  @P5 LDC.64 R134, c[0x0][0x248] ;  /* 0x00009200ff865b82 */ /* 0x000f220000000a00 */
[----:B------:R-:W-:Y:S02]  /*1890*/  SHF.R.U32.HI R66, RZ, 0x1e, R66 ;  /* 0x0000001eff427819 */ /* 0x000fe40000011642 */
        /* <DEDUP_REMOVED lines=13> */
[----:B------:R-:W-:Y:S02]  /*1970*/  HADD2.F32 R69, -RZ, R69.H0_H0 ;  /* 0x20000045ff457230 */ /* 0x000fe40000004100 */
[----:B------:R-:W-:-:S02]  /*1980*/  HADD2.F32 R72, -RZ, R133.H0_H0 ;  /* 0x20000085ff487230 */ /* 0x000fc40000004100 */
[----:B------:R-:W-:Y:S01]  /*1990*/  HADD2.F32 R73, -RZ, R73.H0_H0 ;  /* 0x20000049ff497230 */ /* 0x000fe20000004100 */
[----:B------:R-:W-:Y:S01]  /*19a0*/  SHF.R.U64 R75, R70, 0x10, R71 ;  /* 0x00000010464b7819 */ /* 0x000fe20000001247 */
[----:B------:R-:W-:Y:S02]  /*19b0*/  HADD2.F32 R74, -RZ, R74.H0_H0 ;  /* 0x2000004aff4a7230 */ /* 0x000fe40000004100 */
[C---:B------:R-:W-:Y:S01]  /*19c0*/  FADD.FTZ R70, -R140.reuse, R69 ;  /* 0x000000458c467221 */ /* 0x040fe20000010100 */
[----:B------:R-:W-:Y:S02]  /*19d0*/  HADD2.F32 R65, -RZ, R65.H0_H0 ;  /* 0x20000041ff417230 */ /* 0x000fe40000004100 */
[C---:B------:R-:W-:Y:S01]  /*19e0*/  FADD.FTZ R72, -R140.reuse, R72 ;  /* 0x000000488c487221 */ /* 0x040fe20000010100 */
[C---:B------:R-:W-:Y:S01]  /*19f0*/  FADD.FTZ R76, -R140.reuse, R73 ;  /* 0x000000498c4c7221 */ /* 0x040fe20000010100 */
[----:B------:R-:W-:Y:S02]  /*1a00*/  IMAD.MOV.U32 R66, RZ, RZ, R71 ;  /* 0x000000ffff427224 */ /* 0x000fe400078e0047 */
[----:B------:R-:W-:Y:S01]  /*1a10*/  FADD.FTZ R140, -R140, R74 ;  /* 0x0000004a8c8c7221 */ /* 0x000fe20000010100 */
[----:B------:R-:W-:-:S02]  /*1a20*/  HADD2.F32 R74, -RZ, R75.H0_H0 ;  /* 0x2000004bff4a7230 */ /* 0x000fc40000004100 */
[----:B------:R-:W-:Y:S01]  /*1a30*/  FMUL.FTZ R133, R147, R70 ;  /* 0x0000004693857220 */ /* 0x000fe20000410000 */
[-C--:B------:R-:W-:Y:S01]  /*1a40*/  FMUL.FTZ R136, R44, R65.reuse ;  /* 0x000000412c887220 */ /* 0x080fe20000410000 */
[----:B------:R-:W-:Y:S01]  /*1a50*/  SHF.R.U32.HI R71, RZ, 0x10, R71 ;  /* 0x00000010ff477819 */ /* 0x000fe20000011647 */
[----:B------:R-:W-:Y:S02]  /*1a60*/  HADD2.F32 R69, -RZ, R66.H0_H0 ;  /* 0x20000042ff457230 */ /* 0x000fe40000004100 */
        /* <DEDUP_REMOVED lines=23> */
.L_x_2300:
[----:B------:R-:W-:Y:S05]  /*1be0*/  BSYNC B0 ;  /* 0x0000000000007941 */ /* 0x000fea0003800000 */
.L_x_2299:
        /* <DEDUP_REMOVED lines=25> */
.L_x_2332:
        /* <DEDUP_REMOVED lines=8> */
[----:B----4-:R-:W-:-:S04]  /*1e00*/  LEA R70, R71, R70, 0x18 ;  /* 0x0000004647467211 */ /* 0x010fc800078ec0ff */
[----:B------:R-:W-:Y:S01]  /*1e10*/  LEA R154, R65, R70, 0x3 ;  /* 0x00000046419a7211 */ /* 0x000fe200078e18ff */
[----:B------:R-:W-:-:S05]  /*1e20*/  @!P5 IMAD R153, R64, 0x8, R70 ;  /* 0x000000084099d824 */ /* 0x000fca00078e0246 */
        /* <DEDUP_REMOVED lines=90> */
[----:B------:R-:W-:Y:S02]  /*23d0*/  @P5 FSEL R79, R73, RZ, P6 ;  /* 0x000000ff494f5208 */ /* 0x000fe40003000000 */
        /* <DEDUP_REMOVED lines=15> */
.L_x_2304:
        /* <DEDUP_REMOVED lines=18> */
.L_x_2305:
[----:B------:R-:W-:-:S07]  /*25f0*/  VIADD R107, R107, 0x100 ;  /* 0x000001006b6b7836 */ /* 0x000fce0000000000 */
.L_x_2303:
[----:B------:R-:W-:Y:S05]  /*2600*/  BSYNC B0 ;  /* 0x0000000000007941 */ /* 0x000fea0003800000 */
.L_x_2302:
        /* <DEDUP_REMOVED lines=15> */
[----:B------:R-:W-:Y:S02]  /*2700*/  @P5 SHF.R.U32.HI R76, RZ, 0x10, R83 ;  /* 0x00000010ff4c5819 */ /* 0x000fe40000011653 */
        /* <DEDUP_REMOVED lines=48> */
[----:B------:R-:W-:Y:S02]  /*2a10*/  FSEL R78, R73, RZ, P6 ;  /* 0x000000ff494e7208 */ /* 0x000fe40003000000 */
[----:B------:R-:W-:Y:S02]  /*2a20*/  @P5 LOP3.LUT P6, RZ, R99, 0xff000000, RZ, 0xc0, !PT ;  /* 0xff00000063ff5812 */ /* 0x000fe400078cc0ff */
[----:B------:R-:W-:Y:S02]  /*2a30*/  LOP3.LUT R66, R66, R153, RZ, 0xfc, !PT ;  /* 0x0000009942427212 */ /* 0x000fe400078efcff */
        /* <DEDUP_REMOVED lines=16> */
.L_x_2308:
        /* <DEDUP_REMOVED lines=18> */
.L_x_2309:
[----:B------:R-:W-:-:S07]  /*2c60*/  VIADD R107, R107, 0x100 ;  /* 0x000001006b6b7836 */ /* 0x000fce0000000000 */
.L_x_2307:
[----:B------:R-:W-:Y:S05]  /*2c70*/  BSYNC B0 ;  /* 0x0000000000007941 */ /* 0x000fea0003800000 */
.L_x_2306:
        /* <DEDUP_REMOVED lines=17> */
[----:B------:R-:W-:Y:S02]  /*2d90*/  @P5 HADD2.F32 R67, -RZ, R68.H0_H0 ;  /* 0x20000044ff435230 */ /* 0x000fe40000004100 */
[----:B------:R-:W-:Y:S01]  /*2da0*/  FFMA.FTZ R68, R108, R65, R72 ;  /* 0x000000416c447223 */ /* 0x000fe20000010048 */
[----:B------:R-:W-:Y:S01]  /*2db0*/  FADD.FTZ R72, R112, -R69 ;  /* 0x8000004570487221 */ /* 0x000fe20000010000 */
        /* <DEDUP_REMOVED lines=63> */
.L_x_2312:
        /* <DEDUP_REMOVED lines=18> */
.L_x_2313:
[----:B------:R-:W-:-:S07]  /*32d0*/  IADD3 R107, R107, 0x100, RZ ;  /* 0x000001006b6b7810 */ /* 0x000fce0007ffe0ff */
.L_x_2311:
[----:B------:R-:W-:Y:S05]  /*32e0*/  BSYNC B0 ;  /* 0x0000000000007941 */ /* 0x000fea0003800000 */
.L_x_2310:
        /* <DEDUP_REMOVED lines=83> */
.L_x_2316:
        /* <DEDUP_REMOVED lines=18> */
.L_x_2317:
[----:B------:R-:W-:-:S07]  /*3940*/  VIADD R107, R107, 0x100 ;  /* 0x000001006b6b7836 */ /* 0x000fce0000000000 */
.L_x_2315:
[----:B------:R-:W-:Y:S05]  /*3950*/  BSYNC B0 ;  /* 0x0000000000007941 */ /* 0x000fea0003800000 */
.L_x_2314:
        /* <DEDUP_REMOVED lines=19> */
[----:B------:R-:W-:Y:S01]  /*3a90*/  @P5 IMAD.MOV.U32 R65, RZ, RZ, R88 ;  /* 0x000000ffff415224 */ /* 0x000fe200078e0058 */
[--C-:B------:R-:W-:Y:S02]  /*3aa0*/  @P5 SHF.R.U64 R73, R88, 0x10, R89.reuse ;  /* 0x0000001058495819 */ /* 0x100fe40000001259 */
[----:B------:R-:W-:Y:S02]  /*3ab0*/  @P5 MOV R70, R89 ;  /* 0x0000005900465202 */ /* 0x000fe40000000f00 */
[----:B------:R-:W-:Y:S01]  /*3ac0*/  @P5 SHF.R.U32.HI R71, RZ, 0x10, R89 ;  /* 0x00000010ff475819 */ /* 0x000fe20000011659 */
[----:B------:R-:W-:Y:S02]  /*3ad0*/  @P5 HADD2.F32 R65, -RZ, R65.H0_H0 ;  /* 0x20000041ff415230 */ /* 0x000fe40000004100 */
[----:B------:R-:W-:Y:S02]  /*3ae0*/  @P5 HADD2.F32 R67, -RZ, R73.H0_H0 ;  /* 0x20000049ff435230 */ /* 0x000fe40000004100 */
[----:B------:R-:W-:-:S02]  /*3af0*/  @P5 HADD2.F32 R69, -RZ, R70.H0_H0 ;  /* 0x20000046ff455230 */ /* 0x000fc40000004100 */
[----:B------:R-:W-:Y:S01]  /*3b00*/  @P5 FADD.FTZ R64, R64, R65 ;  /* 0x0000004140405221 */ /* 0x000fe20000010000 */
[----:B------:R-:W-:Y:S02]  /*3b10*/  @P5 HADD2.F32 R71, -RZ, R71.H0_H0 ;  /* 0x20000047ff475230 */ /* 0x000fe40000004100 */
        /* <DEDUP_REMOVED lines=33> */
[----:B------:R-:W-:Y:S01]  /*3d30*/  @P5 FSEL R75, R66, RZ, P6 ;  /* 0x000000ff424b5208 */ /* 0x000fe20003000000 */
[----:B0-----:R-:W-:Y:S01]  /*3d40*/  IMAD.U32 R69, R69, 0x10000, RZ ;  /* 0x0001000045457824 */ /* 0x001fe200078e00ff */
[----:B------:R-:W-:Y:S01]  /*3d50*/  LOP3.LUT P6, RZ, R123, 0xff0000, RZ, 0xc0, !PT ;  /* 0x00ff00007bff7812 */ /* 0x000fe200078cc0ff */
[----:B------:R-:W0:Y:S03]  /*3d60*/  LDC.64 R66, c[0x0][0x2f8] ;  /* 0x0000be00ff427b82 */ /* 0x000e260000000a00 */
[----:B------:R-:W-:-:S02]  /*3d70*/  FSEL R72, R68, RZ, P6 ;  /* 0x000000ff44487208 */ /* 0x000fc40003000000 */
[----:B------:R-:W-:-:S04]  /*3d80*/  @P5 LOP3.LUT P6, RZ, R96, 0xff0000, RZ, 0xc0, !PT ;  /* 0x00ff000060ff5812 */ /* 0x000fc800078cc0ff */
[----:B------:R-:W-:Y:S01]  /*3d90*/  @P5 FSEL R76, R68, RZ, P6 ;  /* 0x000000ff444c5208 */ /* 0x000fe20003000000 */
[----:B------:R-:W2:Y:S01]  /*3da0*/  F2F.F16.F32 R72, R72 ;  /* 0x0000004800487304 */ /* 0x000ea20000200800 */
        /* <DEDUP_REMOVED lines=15> */
.L_x_2320:
        /* <DEDUP_REMOVED lines=18> */
.L_x_2319:
[----:B------:R-:W-:Y:S05]  /*3fc0*/  BSYNC B0 ;  /* 0x0000000000007941 */ /* 0x000fea0003800000 */
.L_x_2318:
[----:B------:R-:W-:Y:S01]  /*3fd0*/  VIADD R101, R101, UR18 ;  /* 0x0000001265657c36 */ /* 0x000fe20008000000 */
[----:B0-2---:R-:W-:-:S04]  /*3fe0*/  SEL R64, RZ, 0x1, P4 ;  /* 0x00000001ff407807 */ /* 0x005fc80002000000 */
[----:B------:R-:W-:-:S13]  /*3ff0*/  ISETP.GE.AND P5, PT, R101, UR19, PT ;  /* 0x0000001365007c0c */ /* 0x000fda000bfa6270 */
[----:B------:R-:W-:Y:S05]  /*4000*/  @!P5 BRA `(.L_x_2321) ;  /* 0xffffffc40020d947 */ /* 0x000fea000383ffff */
.L_x_2290:
        /* <DEDUP_REMOVED lines=43> */
.L_x_2301:
[----:B------:R-:W-:Y:S01]  /*42c0*/  HFMA2.MMA R79, -RZ, RZ, 0, 1.847743988037109375e-06 ;  /* 0x0000001fff4f7435 */ /* 0x000fe200000001ff */
[----:B------:R-:W-:Y:S02]  /*42d0*/  IMAD.MOV.U32 R77, RZ, RZ, R67 ;  /* 0x000000ffff4d7224 */ /* 0x000fe400078e0043 */
[----:B------:R-:W-:Y:S02]  /*42e0*/  IMAD.MOV.U32 R76, RZ, RZ, 0x10 ;  /* 0x00000010ff4c7424 */ /* 0x000fe400078e00ff */
[----:B------:R-:W-:-:S07]  /*42f0*/  IMAD.MOV.U32 R74, RZ, RZ, -0x1 ;  /* 0xffffffffff4a7424 */ /* 0x000fce00078e00ff */
[----:B0-----:R-:W-:Y:S05]  /*4300*/  WARPSYNC.COLLECTIVE R74, `(.L_x_2322) ;  /* 0x000000004a087348 */ /* 0x001fea0003c00000 */
[----:B------:R1:W2:Y:S02]  /*4310*/  SHFL.DOWN P6, R75, R77, R76, R79 ;  /* 0x0800004c4d4b7389 */ /* 0x0002a400000c004f */
[----:B012---:R-:W-:Y:S01]  /*4320*/  ENDCOLLECTIVE ;  /* 0x000000000000791b */ /* 0x007fe20003800000 */
.L_x_2322:
[----:B------:R-:W-:Y:S01]  /*4330*/  MOV R77, R68 ;  /* 0x00000044004d7202 */ /* 0x000fe20000000f00 */
[----:B------:R-:W-:-:S07]  /*4340*/  IMAD.MOV.U32 R66, RZ, RZ, R75 ;  /* 0x000000ffff427224 */ /* 0x000fce00078e004b */
[----:B------:R-:W-:Y:S05]  /*4350*/  WARPSYNC.COLLECTIVE R74, `(.L_x_2323) ;  /* 0x000000004a087348 */ /* 0x000fea0003c00000 */
[----:B------:R0:W1:Y:S02]  /*4360*/  SHFL.DOWN P6, R75, R77, R76, R79 ;  /* 0x0800004c4d4b7389 */ /* 0x00006400000c004f */
[----:B01----:R-:W-:Y:S01]  /*4370*/  ENDCOLLECTIVE ;  /* 0x000000000000791b */ /* 0x003fe20003800000 */
.L_x_2323:
[----:B------:R-:W-:Y:S01]  /*4380*/  FADD.FTZ R66, R66, R67 ;  /* 0x0000004342427221 */ /* 0x000fe20000010000 */
[----:B------:R-:W-:-:S03]  /*4390*/  HFMA2.MMA R76, -RZ, RZ, 0, 4.76837158203125e-07 ;  /* 0x00000008ff4c7435 */ /* 0x000fc600000001ff */
[----:B------:R-:W-:Y:S02]  /*43a0*/  IMAD.MOV.U32 R77, RZ, RZ, R66 ;  /* 0x000000ffff4d7224 */ /* 0x000fe400078e0042 */
[----:B------:R-:W-:-:S07]  /*43b0*/  IMAD.MOV.U32 R69, RZ, RZ, R75 ;  /* 0x000000ffff457224 */ /* 0x000fce00078e004b */
[----:B------:R-:W-:Y:S05]  /*43c0*/  WARPSYNC.COLLECTIVE R74, `(.L_x_2324) ;  /* 0x000000004a087348 */ /* 0x000fea0003c00000 */
[----:B------:R0:W1:Y:S02]  /*43d0*/  SHFL.DOWN P6, R75, R77, R76, R79 ;  /* 0x0800004c4d4b7389 */ /* 0x00006400000c004f */
[----:B01----:R-:W-:Y:S01]  /*43e0*/  ENDCOLLECTIVE ;  /* 0x000000000000791b */ /* 0x003fe20003800000 */
.L_x_2324:
[----:B------:R-:W-:-:S04]  /*43f0*/  FADD.FTZ R69, R69, R68 ;  /* 0x0000004445457221 */ /* 0x000fc80000010000 */
[----:B------:R-:W-:Y:S02]  /*4400*/  IMAD.MOV.U32 R77, RZ, RZ, R69 ;  /* 0x000000ffff4d7224 */ /* 0x000fe400078e0045 */
[----:B------:R-:W-:-:S07]  /*4410*/  IMAD.MOV.U32 R71, RZ, RZ, R75 ;  /* 0x000000ffff477224 */ /* 0x000fce00078e004b */
[----:B------:R-:W-:Y:S05]  /*4420*/  WARPSYNC.COLLECTIVE R74, `(.L_x_2325) ;  /* 0x000000004a087348 */ /* 0x000fea0003c00000 */
[----:B------:R0:W1:Y:S02]  /*4430*/  SHFL.DOWN P6, R75, R77, R76, R79 ;  /* 0x0800004c4d4b7389 */ /* 0x00006400000c004f */
[----:B01----:R-:W-:Y:S01]  /*4440*/  ENDCOLLECTIVE ;  /* 0x000000000000791b */ /* 0x003fe20003800000 */
.L_x_2325:
[----:B------:R-:W-:-:S04]  /*4450*/  FADD.FTZ R71, R66, R71 ;  /* 0x0000004742477221 */ /* 0x000fc80000010000 */
[----:B------:R-:W-:Y:S02]  /*4460*/  IMAD.MOV.U32 R77, RZ, RZ, R71 ;  /* 0x000000ffff4d7224 */ /* 0x000fe400078e0047 */
[----:B------:R-:W-:Y:S01]  /*4470*/  IMAD.MOV.U32 R76, RZ, RZ, 0x4 ;  /* 0x00000004ff4c7424 */ /* 0x000fe200078e00ff */
[----:B------:R-:W-:-:S07]  /*4480*/  MOV R70, R75 ;  /* 0x0000004b00467202 */ /* 0x000fce0000000f00 */
[----:B------:R-:W-:Y:S05]  /*4490*/  WARPSYNC.COLLECTIVE R74, `(.L_x_2326) ;  /* 0x000000004a087348 */ /* 0x000fea0003c00000 */
[----:B------:R0:W1:Y:S02]  /*44a0*/  SHFL.DOWN P6, R75, R77, R76, R79 ;  /* 0x0800004c4d4b7389 */ /* 0x00006400000c004f */
[----:B01----:R-:W-:Y:S01]  /*44b0*/  ENDCOLLECTIVE ;  /* 0x000000000000791b */ /* 0x003fe20003800000 */
.L_x_2326:
[----:B------:R-:W-:-:S04]  /*44c0*/  FADD.FTZ R70, R69, R70 ;  /* 0x0000004645467221 */ /* 0x000fc80000010000 */
[----:B------:R-:W-:Y:S01]  /*44d0*/  IMAD.MOV.U32 R77, RZ, RZ, R70 ;  /* 0x000000ffff4d7224 */ /* 0x000fe200078e0046 */
[----:B------:R-:W-:-:S07]  /*44e0*/  MOV R72, R75 ;  /* 0x0000004b00487202 */ /* 0x000fce0000000f00 */
[----:B------:R-:W-:Y:S05]  /*44f0*/  WARPSYNC.COLLECTIVE R74, `(.L_x_2327) ;  /* 0x000000004a087348 */ /* 0x000fea0003c00000 */
[----:B------:R0:W1:Y:S02]  /*4500*/  SHFL.DOWN P6, R75, R77, R76, R79 ;  /* 0x0800004c4d4b7389 */ /* 0x00006400000c004f */
[----:B01----:R-:W-:Y:S01]  /*4510*/  ENDCOLLECTIVE ;  /* 0x000000000000791b */ /* 0x003fe20003800000 */
.L_x_2327:
[----:B------:R-:W-:-:S05]  /*4520*/  FADD.FTZ R72, R71, R72 ;  /* 0x0000004847487221 */ /* 0x000fca0000010000 */
[----:B------:R-:W-:Y:S01]  /*4530*/  MOV R77, R72 ;  /* 0x00000048004d7202 */ /* 0x000fe20000000f00 */
[----:B------:R-:W-:Y:S02]  /*4540*/  IMAD.MOV.U32 R76, RZ, RZ, 0x2 ;  /* 0x00000002ff4c7424 */ /* 0x000fe400078e00ff */
[----:B------:R-:W-:-:S07]  /*4550*/  IMAD.MOV.U32 R73, RZ, RZ, R75 ;  /* 0x000000ffff497224 */ /* 0x000fce00078e004b */
[----:B------:R-:W-:Y:S05]  /*4560*/  WARPSYNC.COLLECTIVE R74, `(.L_x_2328) ;  /* 0x000000004a087348 */ /* 0x000fea0003c00000 */
[----:B------:R0:W1:Y:S02]  /*4570*/  SHFL.DOWN P6, R75, R77, R76, R79 ;  /* 0x0800004c4d4b7389 */ /* 0x00006400000c004f */
[----:B01----:R-:W-:Y:S01]  /*4580*/  ENDCOLLECTIVE ;  /* 0x000000000000791b */ /* 0x003fe20003800000 */
.L_x_2328:
[----:B------:R-:W-:-:S05]  /*4590*/  FADD.FTZ R73, R70, R73 ;  /* 0x0000004946497221 */ /* 0x000fca0000010000 */
[----:B------:R-:W-:Y:S01]  /*45a0*/  MOV R77, R73 ;  /* 0x00000049004d7202 */ /* 0x000fe20000000f00 */
[----:B------:R-:W-:-:S07]  /*45b0*/  IMAD.MOV.U32 R67, RZ, RZ, R75 ;  /* 0x000000ffff437224 */ /* 0x000fce00078e004b */
[----:B------:R-:W-:Y:S05]  /*45c0*/  WARPSYNC.COLLECTIVE R74, `(.L_x_2329) ;  /* 0x000000004a087348 */ /* 0x000fea0003c00000 */
[----:B------:R0:W1:Y:S02]  /*45d0*/  SHFL.DOWN P6, R75, R77, R76, R79 ;  /* 0x0800004c4d4b7389 */ /* 0x00006400000c004f */
[----:B01----:R-:W-:Y:S01]  /*45e0*/  ENDCOLLECTIVE ;  /* 0x000000000000791b */ /* 0x003fe20003800000 */
.L_x_2329:
[----:B------:R-:W-:Y:S01]  /*45f0*/  FADD.FTZ R67, R72, R67 ;  /* 0x0000004348437221 */ /* 0x000fe20000010000 */
[----:B------:R-:W-:-:S03]  /*4600*/  HFMA2.MMA R76, -RZ, RZ, 0, 5.9604644775390625e-08 ;  /* 0x00000001ff4c7435 */ /* 0x000fc600000001ff */
[----:B------:R-:W-:Y:S02]  /*4610*/  IMAD.MOV.U32 R77, RZ, RZ, R67 ;  /* 0x000000ffff4d7224 */ /* 0x000fe400078e0043 */
[----:B------:R-:W-:-:S07]  /*4620*/  IMAD.MOV.U32 R68, RZ, RZ, R75 ;  /* 0x000000ffff447224 */ /* 0x000fce00078e004b */
[----:B------:R-:W-:Y:S05]  /*4630*/  WARPSYNC.COLLECTIVE R74, `(.L_x_2330) ;  /* 0x000000004a087348 */ /* 0x000fea0003c00000 */
[----:B------:R0:W1:Y:S02]  /*4640*/  SHFL.DOWN P6, R75, R77, R76, R79 ;  /* 0x0800004c4d4b7389 */ /* 0x00006400000c004f */
[----:B01----:R-:W-:Y:S01]  /*4650*/  ENDCOLLECTIVE ;  /* 0x000000000000791b */ /* 0x003fe20003800000 */
.L_x_2330:
[----:B------:R-:W-:-:S04]  /*4660*/  FADD.FTZ R68, R73, R68 ;  /* 0x0000004449447221 */ /* 0x000fc80000010000 */
[----:B------:R-:W-:Y:S02]  /*4670*/  IMAD.MOV.U32 R77, RZ, RZ, R68 ;  /* 0x000000ffff4d7224 */ /* 0x000fe400078e0044 */
[----:B------:R-:W-:-:S07]  /*4680*/  IMAD.MOV.U32 R66, RZ, RZ, R75 ;  /* 0x000000ffff427224 */ /* 0x000fce00078e004b */
[----:B------:R-:W-:Y:S05]  /*4690*/  WARPSYNC.COLLECTIVE R74, `(.L_x_2331) ;  /* 0x000000004a087348 */ /* 0x000fea0003c00000 */
[----:B------:R0:W1:Y:S02]  /*46a0*/  SHFL.DOWN P6, R75, R77, R76, R79 ;  /* 0x0800004c4d4b7389 */ /* 0x00006400000c004f */
[----:B01----:R-:W-:Y:S01]  /*46b0*/  ENDCOLLECTIVE ;  /* 0x000000000000791b */ /* 0x003fe20003800000 */
.L_x_2331:
[----:B------:R-:W-:Y:S01]  /*46c0*/  MOV R69, R75 ;  /* 0x0000004b00457202 */ /* 0x000fe20000000f00 */
[----:B------:R-:W-:Y:S06]  /*46d0*/  BRA `(.L_x_2332) ;  /* 0xffffffd400a87947 */ /* 0x000fec000383ffff */
.L_x_2333:
        /* <DEDUP_REMOVED lines=10> */
.L_x_3945:


//--------------------- .text._ZN10layer_norm22ln_bwd_finalize_kernelINS_22Kernel_traits_finalizeILj5120Ef6__halfS2_S2_fjLb0ELj1024ELj4ENS_18Kernel_traits_baseILj5120EfS2_S2_S2_fjLj1024EEEEELb0ELb1EEEvNS_9BwdParamsE --------------------------
	.section	.text._ZN10layer_norm22ln_bwd_finalize_kernelINS_22Kernel_traits_finalizeILj5120Ef6__halfS2_S2_fjLb0ELj1024ELj4ENS_18Kernel_traits_baseILj5120EfS2_S2_S2_fjLj1024EEEEELb0ELb1EEEvNS_9BwdParamsE,"ax",@progbits
	.align	128
        .global         _ZN10layer_norm22ln_bwd_finalize_kernelINS_22Kernel_traits_finalizeILj5120Ef6__halfS2_S2_fjLb0ELj1024ELj4ENS_18Kernel_traits_baseILj5120EfS2_S2_S2_fjLj1024EEEEELb0ELb1EEEvNS_9BwdParamsE
        .type           _ZN10layer_norm22ln_bwd_finalize_kernelINS_22Kernel_traits_finalizeILj5120Ef6__halfS2_S2_fjLb0ELj1024ELj4ENS_18Kernel_traits_baseILj5120EfS2_S2_S2_fjLj1024EEEEELb0ELb1EEEvNS_9BwdParamsE,@function
        .size           _ZN10layer_norm22ln_bwd_finalize_kernelINS_22Kernel_traits_finalizeILj5120Ef6__halfS2_S2_fjLb0ELj1024ELj4ENS_18Kernel_traits_baseILj5120EfS2_S2_S2_fjLj1024EEEEELb0ELb1EEEvNS_9BwdParamsE,(.L_x_3946 - _ZN10layer_norm22ln_bwd_finalize_kernelINS_22Kernel_traits_finalizeILj5120Ef6__halfS2_S2_fjLb0ELj1024ELj4ENS_18Kernel_traits_baseILj5120EfS2_S2_S2_fjLj1024EEEEELb0ELb1EEEvNS_9BwdParamsE)
        .other          _ZN10layer_norm22ln_bwd_finalize_kernelINS_22Kernel_traits_finalizeILj5120Ef6__halfS2_S2_fjLb0ELj1024ELj4ENS_18Kernel_traits_baseILj5120EfS2_S2_S2_fjLj1024EEEEELb0ELb1EEEvNS_9BwdParamsE,@"STO_CUDA_ENTRY STV_DEFAULT"
_ZN10layer_norm22ln_bwd_finalize_kernelINS_22Kernel_traits_finalizeILj5120Ef6__halfS2_S2_fjLb0ELj1024ELj4ENS_18Kernel_traits_baseILj5120EfS2_S2_S2_fjLj1024EEEEELb0ELb1EEEvNS_9BwdParamsE:
.text._ZN10layer_norm22ln_bwd_finalize_kernelINS_22Kernel_traits_finalizeILj5120Ef6__halfS2_S2_fjLb0ELj1024ELj4ENS_18Kernel_traits_baseILj5120EfS2_S2_S2_fjLj1024EEEEELb0ELb1EEEvNS_9BwdParamsE:
        /* <DEDUP_REMOVED lines=26> */
.L_x_2343:
        /* <DEDUP_REMOVED lines=31> */
.L_x_2338:
        /* <DEDUP_REMOVED lines=34> */
.L_x_2337:
[----:B------:R-:W-:Y:S05]  /*05b0*/  BSYNC B1 ;  /* 0x0000000000017941 */ /* 0x000fea0003800000 */
.L_x_2336:
        /* <DEDUP_REMOVED lines=25> */
.L_x_2340:
[----:B------:R-:W-:Y:S05]  /*0750*/  BSYNC B1 ;  /* 0x0000000000017941 */ /* 0x000fea0003800000 */
.L_x_2339:
        /* <DEDUP_REMOVED lines=12> */
.L_x_2335:
[----:B------:R-:W-:Y:S05]  /*0820*/  BSYNC B0 ;  /* 0x0000000000007941 */ /* 0x000fea0003800000 */
.L_x_2334:
        /* <DEDUP_REMOVED lines=29> */
.L_x_2354:
[----:B------:R-:W-:Y:S01]  /*0a00*/  @!P1 SHF.R.U32.HI R12, RZ, 0x3, R0 ;  /* 0x00000003ff0c9819 */ /* 0x000fe20000011600 */
[----:B----4-:R-:W-:Y:S01]  /*0a10*/  FADD.FTZ R14, R9, R14 ;  /* 0x0000000e090e7221 */ /* 0x010fe20000010000 */
[----:B---3--:R-:W-:Y:S02]  /*0a20*/  FADD.FTZ R11, R10, R11 ;  /* 0x0000000b0a0b7221 */ /* 0x008fe40000010000 */
[----:B------:R-:W-:-:S05]  /*0a30*/  @!P1 LOP3.LUT R12, R12, 0x1ffffffc, RZ, 0xc0, !PT ;  /* 0x1ffffffc0c0c9812 */ /* 0x000fca00078ec0ff */
[----:B------:R3:W-:Y:S04]  /*0a40*/  @!P1 STS [R12+UR4+0x2000], R14 ;  /* 0x0020000e0c009988 */ /* 0x0007e80008000804 */
[----:B------:R3:W-:Y:S02]  /*0a50*/  @!P1 STS [R12+UR4+0x2080], R11 ;  /* 0x0020800b0c009988 */ /* 0x0007e40008000804 */
.L_x_2341:
        /* <DEDUP_REMOVED lines=15> */
.L_x_2342:
[----:B------:R-:W-:Y:S01]  /*0b50*/  HFMA2.MMA R19, -RZ, RZ, 0, 5.9604644775390625e-08 ;  /* 0x00000001ff137435 */ /* 0x000fe200000001ff */
[----:B0--3--:R-:W-:Y:S01]  /*0b60*/  MOV R20, R10 ;  /* 0x0000000a00147202 */ /* 0x009fe20000000f00 */
[----:B------:R-:W-:Y:S01]  /*0b70*/  IMAD.MOV.U32 R22, RZ, RZ, 0x1f ;  /* 0x0000001fff167424 */ /* 0x000fe200078e00ff */
[----:B------:R-:W-:-:S08]  /*0b80*/  MOV R17, 0xffffffff ;  /* 0xffffffff00117802 */ /* 0x000fd00000000f00 */
[----:B-12---:R-:W-:Y:S05]  /*0b90*/  WARPSYNC.COLLECTIVE R17, `(.L_x_2344) ;  /* 0x0000000011087348 */ /* 0x006fea0003c00000 */
[----:B------:R0:W3:Y:S02]  /*0ba0*/  SHFL.BFLY P2, R18, R20, R19, R22 ;  /* 0x0c00001314127389 */ /* 0x0000e40000040016 */
[----:B0123--:R-:W-:Y:S01]  /*0bb0*/  ENDCOLLECTIVE ;  /* 0x000000000000791b */ /* 0x00ffe20003800000 */
.L_x_2344:
[----:B------:R-:W-:Y:S01]  /*0bc0*/  HFMA2.MMA R19, -RZ, RZ, 0, 1.1920928955078125e-07 ;  /* 0x00000002ff137435 */ /* 0x000fe200000001ff */
[----:B------:R-:W-:-:S05]  /*0bd0*/  MOV R11, R18 ;  /* 0x00000012000b7202 */ /* 0x000fca0000000f00 */
[----:B------:R-:W-:-:S05]  /*0be0*/  FADD.FTZ R11, R10, R11 ;  /* 0x0000000b0a0b7221 */ /* 0x000fca0000010000 */
[----:B------:R-:W-:-:S07]  /*0bf0*/  MOV R20, R11 ;  /* 0x0000000b00147202 */ /* 0x000fce0000000f00 */
[----:B------:R-:W-:Y:S05]  /*0c00*/  WARPSYNC.COLLECTIVE R17, `(.L_x_2345) ;  /* 0x0000000011087348 */ /* 0x000fea0003c00000 */
[----:B------:R0:W1:Y:S02]  /*0c10*/  SHFL.BFLY P2, R18, R20, R19, R22 ;  /* 0x0c00001314127389 */ /* 0x0000640000040016 */
[----:B01----:R-:W-:Y:S01]  /*0c20*/  ENDCOLLECTIVE ;  /* 0x000000000000791b */ /* 0x003fe20003800000 */
.L_x_2345:
[----:B------:R-:W-:Y:S01]  /*0c30*/  HFMA2.MMA R19, -RZ, RZ, 0, 2.384185791015625e-07 ;  /* 0x00000004ff137435 */ /* 0x000fe200000001ff */
[----:B------:R-:W-:-:S04]  /*0c40*/  IMAD.MOV.U32 R12, RZ, RZ, R18 ;  /* 0x000000ffff0c7224 */ /* 0x000fc800078e0012 */
[----:B------:R-:W-:-:S05]  /*0c50*/  FADD.FTZ R12, R11, R12 ;  /* 0x0000000c0b0c7221 */ /* 0x000fca0000010000 */
[----:B------:R-:W-:-:S07]  /*0c60*/  MOV R20, R12 ;  /* 0x0000000c00147202 */ /* 0x000fce0000000f00 */
[----:B------:R-:W-:Y:S05]  /*0c70*/  WARPSYNC.COLLECTIVE R17, `(.L_x_2346) ;  /* 0x0000000011087348 */ /* 0x000fea0003c00000 */
[----:B------:R0:W1:Y:S02]  /*0c80*/  SHFL.BFLY P2, R18, R20, R19, R22 ;  /* 0x0c00001314127389 */ /* 0x0000640000040016 */
[----:B01----:R-:W-:Y:S01]  /*0c90*/  ENDCOLLECTIVE ;  /* 0x000000000000791b */ /* 0x003fe20003800000 */
.L_x_2346:
[----:B------:R-:W-:Y:S01]  /*0ca0*/  IMAD.MOV.U32 R19, RZ, RZ, 0x8 ;  /* 0x00000008ff137424 */ /* 0x000fe200078e00ff */
[----:B------:R-:W-:-:S05]  /*0cb0*/  MOV R13, R18 ;  /* 0x00000012000d7202 */ /* 0x000fca0000000f00 */
[----:B------:R-:W-:-:S05]  /*0cc0*/  FADD.FTZ R13, R12, R13 ;  /* 0x0000000d0c0d7221 */ /* 0x000fca0000010000 */
[----:B------:R-:W-:-:S07]  /*0cd0*/  MOV R20, R13 ;  /* 0x0000000d00147202 */ /* 0x000fce0000000f00 */
[----:B------:R-:W-:Y:S05]  /*0ce0*/  WARPSYNC.COLLECTIVE R17, `(.L_x_2347) ;  /* 0x0000000011087348 */ /* 0x000fea0003c00000 */
[----:B------:R0:W1:Y:S02]  /*0cf0*/  SHFL.BFLY P2, R18, R20, R19, R22 ;  /* 0x0c00001314127389 */ /* 0x0000640000040016 */
[----:B01----:R-:W-:Y:S01]  /*0d00*/  ENDCOLLECTIVE ;  /* 0x000000000000791b */ /* 0x003fe20003800000 */
.L_x_2347:
[----:B------:R-:W-:Y:S01]  /*0d10*/  HFMA2.MMA R19, -RZ, RZ, 0, 9.5367431640625e-07 ;  /* 0x00000010ff137435 */ /* 0x000fe200000001ff */
[----:B------:R-:W-:-:S05]  /*0d20*/  MOV R10, R18 ;  /* 0x00000012000a7202 */ /* 0x000fca0000000f00 */
[----:B------:R-:W-:-:S05]  /*0d30*/  FADD.FTZ R10, R13, R10 ;  /* 0x0000000a0d0a7221 */ /* 0x000fca0000010000 */
[----:B------:R-:W-:-:S07]  /*0d40*/  MOV R20, R10 ;  /* 0x0000000a00147202 */ /* 0x000fce0000000f00 */
[----:B------:R-:W-:Y:S05]  /*0d50*/  WARPSYNC.COLLECTIVE R17, `(.L_x_2348) ;  /* 0x0000000011087348 */ /* 0x000fea0003c00000 */
[----:B------:R0:W1:Y:S02]  /*0d60*/  SHFL.BFLY P2, R18, R20, R19, R22 ;  /* 0x0c00001314127389 */ /* 0x0000640000040016 */
[----:B01----:R-:W-:Y:S01]  /*0d70*/  ENDCOLLECTIVE ;  /* 0x000000000000791b */ /* 0x003fe20003800000 */
.L_x_2348:
[----:B------:R-:W-:Y:S01]  /*0d80*/  HFMA2.MMA R19, -RZ, RZ, 0, 5.9604644775390625e-08 ;  /* 0x00000001ff137435 */ /* 0x000fe200000001ff */
[----:B------:R-:W-:Y:S01]  /*0d90*/  IMAD.MOV.U32 R20, RZ, RZ, R9 ;  /* 0x000000ffff147224 */ /* 0x000fe200078e0009 */
[----:B------:R-:W-:-:S09]  /*0da0*/  MOV R11, R18 ;  /* 0x00000012000b7202 */ /* 0x000fd20000000f00 */
[----:B------:R-:W-:Y:S05]  /*0db0*/  WARPSYNC.COLLECTIVE R17, `(.L_x_2349) ;  /* 0x0000000011087348 */ /* 0x000fea0003c00000 */
[----:B------:R0:W1:Y:S02]  /*0dc0*/  SHFL.BFLY P2, R18, R20, R19, R22 ;  /* 0x0c00001314127389 */ /* 0x0000640000040016 */
[----:B01----:R-:W-:Y:S01]  /*0dd0*/  ENDCOLLECTIVE ;  /* 0x000000000000791b */ /* 0x003fe20003800000 */
.L_x_2349:
[----:B------:R-:W-:Y:S01]  /*0de0*/  HFMA2.MMA R19, -RZ, RZ, 0, 1.1920928955078125e-07 ;  /* 0x00000002ff137435 */ /* 0x000fe200000001ff */
[----:B------:R-:W-:-:S05]  /*0df0*/  MOV R12, R18 ;  /* 0x00000012000c7202 */ /* 0x000fca0000000f00 */
[----:B------:R-:W-:-:S05]  /*0e00*/  FADD.FTZ R14, R9, R12 ;  /* 0x0000000c090e7221 */ /* 0x000fca0000010000 */
[----:B------:R-:W-:-:S07]  /*0e10*/  MOV R20, R14 ;  /* 0x0000000e00147202 */ /* 0x000fce0000000f00 */
[----:B------:R-:W-:Y:S05]  /*0e20*/  WARPSYNC.COLLECTIVE R17, `(.L_x_2350) ;  /* 0x0000000011087348 */ /* 0x000fea0003c00000 */
[----:B------:R0:W1:Y:S02]  /*0e30*/  SHFL.BFLY P2, R18, R20, R19, R22 ;  /* 0x0c00001314127389 */ /* 0x0000640000040016 */
[----:B01----:R-:W-:Y:S01]  /*0e40*/  ENDCOLLECTIVE ;  /* 0x000000000000791b */ /* 0x003fe20003800000 */
.L_x_2350:
[----:B------:R-:W-:Y:S01]  /*0e50*/  HFMA2.MMA R19, -RZ, RZ, 0, 2.384185791015625e-07 ;  /* 0x00000004ff137435 */ /* 0x000fe200000001ff */
[----:B------:R-:W-:-:S04]  /*0e60*/  IMAD.MOV.U32 R13, RZ, RZ, R18 ;  /* 0x000000ffff0d7224 */ /* 0x000fc800078e0012 */
[----:B------:R-:W-:-:S05]  /*0e70*/  FADD.FTZ R15, R14, R13 ;  /* 0x0000000d0e0f7221 */ /* 0x000fca0000010000 */
[----:B------:R-:W-:-:S07]  /*0e80*/  MOV R20, R15 ;  /* 0x0000000f00147202 */ /* 0x000fce0000000f00 */
[----:B------:R-:W-:Y:S05]  /*0e90*/  WARPSYNC.COLLECTIVE R17, `(.L_x_2351) ;  /* 0x0000000011087348 */ /* 0x000fea0003c00000 */
[----:B------:R0:W1:Y:S02]  /*0ea0*/  SHFL.BFLY P2, R18, R20, R19, R22 ;  /* 0x0c00001314127389 */ /* 0x0000640000040016 */
[----:B01----:R-:W-:Y:S01]  /*0eb0*/  ENDCOLLECTIVE ;  /* 0x000000000000791b */ /* 0x003fe20003800000 */
.L_x_2351:
[----:B------:R-:W-:Y:S01]  /*0ec0*/  IMAD.MOV.U32 R19, RZ, RZ, 0x8 ;  /* 0x00000008ff137424 */ /* 0x000fe200078e00ff */
[----:B------:R-:W-:-:S05]  /*0ed0*/  MOV R16, R18 ;  /* 0x0000001200107202 */ /* 0x000fca0000000f00 */
[----:B------:R-:W-:-:S05]  /*0ee0*/  FADD.FTZ R16, R15, R16 ;  /* 0x000000100f107221 */ /* 0x000fca0000010000 */
[----:B------:R-:W-:-:S07]  /*0ef0*/  MOV R20, R16 ;  /* 0x0000001000147202 */ /* 0x000fce0000000f00 */
[----:B------:R-:W-:Y:S05]  /*0f00*/  WARPSYNC.COLLECTIVE R17, `(.L_x_2352) ;  /* 0x0000000011087348 */ /* 0x000fea0003c00000 */
[----:B------:R0:W1:Y:S02]  /*0f10*/  SHFL.BFLY P2, R18, R20, R19, R22 ;  /* 0x0c00001314127389 */ /* 0x0000640000040016 */
[----:B01----:R-:W-:Y:S01]  /*0f20*/  ENDCOLLECTIVE ;  /* 0x000000000000791b */ /* 0x003fe20003800000 */
.L_x_2352:
[----:B------:R-:W-:Y:S01]  /*0f30*/  HFMA2.MMA R19, -RZ, RZ, 0, 9.5367431640625e-07 ;  /* 0x00000010ff137435 */ /* 0x000fe200000001ff */
[----:B------:R-:W-:-:S05]  /*0f40*/  MOV R9, R18 ;  /* 0x0000001200097202 */ /* 0x000fca0000000f00 */
[----:B------:R-:W-:-:S05]  /*0f50*/  FADD.FTZ R9, R16, R9 ;  /* 0x0000000910097221 */ /* 0x000fca0000010000 */
[----:B------:R-:W-:-:S07]  /*0f60*/  MOV R20, R9 ;  /* 0x0000000900147202 */ /* 0x000fce0000000f00 */
[----:B------:R-:W-:Y:S05]  /*0f70*/  WARPSYNC.COLLECTIVE R17, `(.L_x_2353) ;  /* 0x0000000011087348 */ /* 0x000fea0003c00000 */
[----:B------:R0:W1:Y:S02]  /*0f80*/  SHFL.BFLY P2, R18, R20, R19, R22 ;  /* 0x0c00001314127389 */ /* 0x0000640000040016 */
[----:B01----:R-:W-:Y:S01]  /*0f90*/  ENDCOLLECTIVE ;  /* 0x000000000000791b */ /* 0x003fe20003800000 */
.L_x_2353:
[----:B------:R-:W-:Y:S01]  /*0fa0*/  MOV R14, R18 ;  /* 0x00000012000e7202 */ /* 0x000fe20000000f00 */
[----:B------:R-:W-:Y:S06]  /*0fb0*/  BRA `(.L_x_2354) ;  /* 0xfffffff800907947 */ /* 0x000fec000383ffff */
.L_x_2355:
        /* <DEDUP_REMOVED lines=12> */
.L_x_3946:


//--------------------- .text._ZN10layer_norm40ln_parallel_residual_bwd_finalize_kernelINS_22Kernel_traits_finalizeILj5120Ef6__halfS2_S2_fjLb0ELj1024ELj4ENS_18Kernel_traits_baseILj5120EfS2_S2_S2_fjLj1024EEEEELb1EEEvNS_9BwdParamsE --------------------------
	.section	.text._ZN10layer_norm40ln_parallel_residual_bwd_finalize_kernelINS_22Kernel_traits_finalizeILj5120Ef6__halfS2_S2_fjLb0ELj1024ELj4ENS_18Kernel_traits_baseILj5120EfS2_S2_S2_fjLj1024EEEEELb1EEEvNS_9BwdParamsE,"ax",@progbits
	.align	128
        .global         _ZN10layer_norm40ln_parallel_residual_bwd_finalize_kernelINS_22Kernel_traits_finalizeILj5120Ef6__halfS2_S2_fjLb0ELj1024ELj4ENS_18Kernel_traits_baseILj5120EfS2_S2_S2_fjLj1024EEEEELb1EEEvNS_9BwdParamsE
        .type           _ZN10layer_norm40ln_parallel_residual_bwd_finalize_kernelINS_22Kernel_traits_finalizeILj5120Ef6__halfS2_S2_fjLb0ELj1024ELj4ENS_18Kernel_traits_baseILj5120EfS2_S2_S2_fjLj1024EEEEELb1EEEvNS_9BwdParamsE,@function
        .size           _ZN10layer_norm40ln_parallel_residual_bwd_finalize_kernelINS_22Kernel_traits_finalizeILj5120Ef6__halfS2_S2_fjLb0ELj1024ELj4ENS_18Kernel_traits_baseILj5120EfS2_S2_S2_fjLj1024EEEEELb1EEEvNS_9BwdParamsE,(.L_x_3947 - _ZN10layer_norm40ln_parallel_residual_bwd_finalize_kernelINS_22Kernel_traits_finalizeILj5120Ef6__halfS2_S2_fjLb0ELj1024ELj4ENS_18Kernel_traits_baseILj5120EfS2_S2_S2_fjLj1024EEEEELb1EEEvNS_9BwdParamsE)
        .other          _ZN10layer_norm40ln_parallel_residual_bwd_finalize_kernelINS_22Kernel_traits_finalizeILj5120Ef6__halfS2_S2_fjLb0ELj1024ELj4ENS_18Kernel_traits_baseILj5120EfS2_S2_S2_fjLj1024EEEEELb1EEEvNS_9BwdParamsE,@"STO_CUDA_ENTRY STV_DEFAULT"
_ZN10layer_norm40ln_parallel_residual_bwd_finalize_kernelINS_22Kernel_traits_finalizeILj5120Ef6__halfS2_S2_fjLb0ELj1024ELj4ENS_18Kernel_traits_baseILj5120EfS2_S2_S2_fjLj1024EEEEELb1EEEvNS_9BwdParamsE:
.text._ZN10layer_norm40ln_parallel_residual_bwd_finalize_kernelINS_22Kernel_traits_finalizeILj5120Ef6__halfS2_S2_fjLb0ELj1024ELj4ENS_18Kernel_traits_baseILj5120EfS2_S2_S2_fjLj1024EEEEELb1EEEvNS_9BwdParamsE:
        /* <DEDUP_REMOVED lines=23> */
.L_x_2367:
        /* <DEDUP_REMOVED lines=41> */
.L_x_2360:
        /* <DEDUP_REMOVED lines=62> */
.L_x_2359:
[----:B------:R-:W-:Y:S05]  /*07e0*/  BSYNC B1 ;  /* 0x0000000000017941 */ /* 0x000fea0003800000 */
.L_x_2358:
        /* <DEDUP_REMOVED lines=39> */
.L_x_2362:
[----:B------:R-:W-:Y:S05]  /*0a60*/  BSYNC B1 ;  /* 0x0000000000017941 */ /* 0x000fea0003800000 */
.L_x_2361:
        /* <DEDUP_REMOVED lines=20> */
.L_x_2357:
[----:B------:R-:W-:Y:S05]  /*0bb0*/  BSYNC B0 ;  /* 0x0000000000007941 */ /* 0x000fea0003800000 */
.L_x_2356:
        /* <DEDUP_REMOVED lines=54> */
.L_x_2388:
        /* <DEDUP_REMOVED lines=10> */
.L_x_2363:
        /* <DEDUP_REMOVED lines=22> */
.L_x_2366:
[----:B------:R-:W-:Y:S05]  /*1120*/  BSYNC B0 ;  /* 0x0000000000007941 */ /* 0x000fea0003800000 */
.L_x_2365:
[C---:B------:R-:W-:Y:S02]  /*1130*/  ISETP.GT.U32.AND P1, PT, R4.reuse, -0x1401, PT ;  /* 0xffffebff0400780c */ /* 0x040fe40003f24070 */
[----:B------:R-:W-:Y:S02]  /*1140*/  IADD3 R4, R4, 0x1400, RZ ;  /* 0x0000140004047810 */ /* 0x000fe40007ffe0ff */
[----:B------:R-:W-:-:S09]  /*1150*/  IADD3 R5, R5, 0xa00, RZ ;  /* 0x00000a0005057810 */ /* 0x000fd20007ffe0ff */
[----:B------:R-:W-:Y:S05]  /*1160*/  @P1 BRA `(.L_x_2367) ;  /* 0xfffffff000001947 */ /* 0x000fea000383ffff */
[----:B------:R-:W-:Y:S05]  /*1170*/  EXIT ;  /* 0x000000000000794d */ /* 0x000fea0003800000 */
.L_x_2364:
[----:B------:R-:W-:Y:S01]  /*1180*/  HFMA2.MMA R13, -RZ, RZ, 0, 5.9604644775390625e-08 ;  /* 0x00000001ff0d7435 */ /* 0x000fe200000001ff */
[----:B0-----:R-:W-:Y:S02]  /*1190*/  MOV R26, R9 ;  /* 0x00000009001a7202 */ /* 0x001fe40000000f00 */
[----:B------:R-:W-:Y:S02]  /*11a0*/  MOV R12, 0x1f ;  /* 0x0000001f000c7802 */ /* 0x000fe40000000f00 */
[----:B------:R-:W-:-:S07]  /*11b0*/  MOV R11, 0xffffffff ;  /* 0xffffffff000b7802 */ /* 0x000fce0000000f00 */
[----:B-1234-:R-:W-:Y:S05]  /*11c0*/  WARPSYNC.COLLECTIVE R11, `(.L_x_2368) ;  /* 0x000000000b087348 */ /* 0x01efea0003c00000 */
[----:B------:R0:W0:Y:S02]  /*11d0*/  SHFL.BFLY P2, R16, R26, R13, R12 ;  /* 0x0c00000d1a107389 */ /* 0x000024000004000c */
[----:B01234-:R-:W-:Y:S01]  /*11e0*/  ENDCOLLECTIVE ;  /* 0x000000000000791b */ /* 0x01ffe20003800000 */
.L_x_2368:
[----:B------:R-:W-:Y:S01]  /*11f0*/  HFMA2.MMA R13, -RZ, RZ, 0, 1.1920928955078125e-07 ;  /* 0x00000002ff0d7435 */ /* 0x000fe200000001ff */
[----:B------:R-:W-:-:S05]  /*1200*/  FADD.FTZ R10, R9, R16 ;  /* 0x00000010090a7221 */ /* 0x000fca0000010000 */
[----:B------:R-:W-:-:S07]  /*1210*/  MOV R26, R10 ;  /* 0x0000000a001a7202 */ /* 0x000fce0000000f00 */
[----:B------:R-:W-:Y:S05]  /*1220*/  WARPSYNC.COLLECTIVE R11, `(.L_x_2369) ;  /* 0x000000000b087348 */ /* 0x000fea0003c00000 */
[----:B------:R0:W1:Y:S02]  /*1230*/  SHFL.BFLY P2, R16, R26, R13, R12 ;  /* 0x0c00000d1a107389 */ /* 0x000064000004000c */
[----:B01----:R-:W-:Y:S01]  /*1240*/  ENDCOLLECTIVE ;  /* 0x000000000000791b */ /* 0x003fe20003800000 */
.L_x_2369:
[----:B------:R-:W-:Y:S01]  /*1250*/  HFMA2.MMA R13, -RZ, RZ, 0, 2.384185791015625e-07 ;  /* 0x00000004ff0d7435 */ /* 0x000fe200000001ff */
[----:B------:R-:W-:-:S05]  /*1260*/  FADD.FTZ R9, R10, R16 ;  /* 0x000000100a097221 */ /* 0x000fca0000010000 */
[----:B------:R-:W-:-:S07]  /*1270*/  MOV R26, R9 ;  /* 0x00000009001a7202 */ /* 0x000fce0000000f00 */
[----:B------:R-:W-:Y:S05]  /*1280*/  WARPSYNC.COLLECTIVE R11, `(.L_x_2370) ;  /* 0x000000000b087348 */ /* 0x000fea0003c00000 */
[----:B------:R0:W1:Y:S02]  /*1290*/  SHFL.BFLY P2, R16, R26, R13, R12 ;  /* 0x0c00000d1a107389 */ /* 0x000064000004000c */
[----:B01----:R-:W-:Y:S01]  /*12a0*/  ENDCOLLECTIVE ;  /* 0x000000000000791b */ /* 0x003fe20003800000 */
.L_x_2370:
[----:B------:R-:W-:Y:S01]  /*12b0*/  HFMA2.MMA R13, -RZ, RZ, 0, 4.76837158203125e-07 ;  /* 0x00000008ff0d7435 */ /* 0x000fe200000001ff */
[----:B------:R-:W-:-:S05]  /*12c0*/  FADD.FTZ R18, R9, R16 ;  /* 0x0000001009127221 */ /* 0x000fca0000010000 */
[----:B------:R-:W-:-:S07]  /*12d0*/  MOV R26, R18 ;  /* 0x00000012001a7202 */ /* 0x000fce0000000f00 */
[----:B------:R-:W-:Y:S05]  /*12e0*/  WARPSYNC.COLLECTIVE R11, `(.L_x_2371) ;  /* 0x000000000b087348 */ /* 0x000fea0003c00000 */
[----:B------:R0:W1:Y:S02]  /*12f0*/  SHFL.BFLY P2, R16, R26, R13, R12 ;  /* 0x0c00000d1a107389 */ /* 0x000064000004000c */
[----:B01----:R-:W-:Y:S01]  /*1300*/  ENDCOLLECTIVE ;  /* 0x000000000000791b */ /* 0x003fe20003800000 */
.L_x_2371:
[----:B------:R-:W-:Y:S01]  /*1310*/  HFMA2.MMA R13, -RZ, RZ, 0, 9.5367431640625e-07 ;  /* 0x00000010ff0d7435 */ /* 0x000fe200000001ff */
[----:B------:R-:W-:-:S05]  /*1320*/  FADD.FTZ R10, R18, R16 ;  /* 0x00000010120a7221 */ /* 0x000fca0000010000 */
[----:B------:R-:W-:-:S07]  /*1330*/  MOV R26, R10 ;  /* 0x0000000a001a7202 */ /* 0x000fce0000000f00 */
[----:B------:R-:W-:Y:S05]  /*1340*/  WARPSYNC.COLLECTIVE R11, `(.L_x_2372) ;  /* 0x000000000b087348 */ /* 0x000fea0003c00000 */
[----:B------:R0:W1:Y:S02]  /*1350*/  SHFL.BFLY P2, R16, R26, R13, R12 ;  /* 0x0c00000d1a107389 */ /* 0x000064000004000c */
[----:B01----:R-:W-:Y:S01]  /*1360*/  ENDCOLLECTIVE ;  /* 0x000000000000791b */ /* 0x003fe20003800000 */
.L_x_2372:
[----:B------:R-:W-:Y:S01]  /*1370*/  HFMA2.MMA R13, -RZ, RZ, 0, 5.9604644775390625e-08 ;  /* 0x00000001ff0d7435 */ /* 0x000fe200000001ff */
[----:B------:R-:W-:Y:S02]  /*1380*/  MOV R26, R14 ;  /* 0x0000000e001a7202 */ /* 0x000fe40000000f00 */
[----:B------:R-:W-:-:S08]  /*1390*/  MOV R9, R16 ;  /* 0x0000001000097202 */ /* 0x000fd00000000f00 */
[----:B------:R-:W-:Y:S05]  /*13a0*/  WARPSYNC.COLLECTIVE R11, `(.L_x_2373) ;  /* 0x000000000b087348 */ /* 0x000fea0003c00000 */
[----:B------:R0:W1:Y:S02]  /*13b0*/  SHFL.BFLY P2, R16, R26, R13, R12 ;  /* 0x0c00000d1a107389 */ /* 0x000064000004000c */
[----:B01----:R-:W-:Y:S01]  /*13c0*/  ENDCOLLECTIVE ;  /* 0x000000000000791b */ /* 0x003fe20003800000 */
.L_x_2373:
[----:B------:R-:W-:Y:S01]  /*13d0*/  HFMA2.MMA R13, -RZ, RZ, 0, 1.1920928955078125e-07 ;  /* 0x00000002ff0d7435 */ /* 0x000fe200000001ff */
[----:B------:R-:W-:-:S05]  /*13e0*/  MOV R15, R16 ;  /* 0x00000010000f7202 */ /* 0x000fca0000000f00 */
[----:B------:R-:W-:-:S05]  /*13f0*/  FADD.FTZ R15, R14, R15 ;  /* 0x0000000f0e0f7221 */ /* 0x000fca0000010000 */
[----:B------:R-:W-:-:S07]  /*1400*/  MOV R26, R15 ;  /* 0x0000000f001a7202 */ /* 0x000fce0000000f00 */
[----:B------:R-:W-:Y:S05]  /*1410*/  WARPSYNC.COLLECTIVE R11, `(.L_x_2374) ;  /* 0x000000000b087348 */ /* 0x000fea0003c00000 */
[----:B------:R0:W1:Y:S02]  /*1420*/  SHFL.BFLY P2, R16, R26, R13, R12 ;  /* 0x0c00000d1a107389 */ /* 0x000064000004000c */
[----:B01----:R-:W-:Y:S01]  /*1430*/  ENDCOLLECTIVE ;  /* 0x000000000000791b */ /* 0x003fe20003800000 */
.L_x_2374:
[----:B------:R-:W-:Y:S01]  /*1440*/  HFMA2.MMA R13, -RZ, RZ, 0, 2.384185791015625e-07 ;  /* 0x00000004ff0d7435 */ /* 0x000fe200000001ff */
[----:B------:R-:W-:-:S05]  /*1450*/  MOV R18, R16 ;  /* 0x0000001000127202 */ /* 0x000fca0000000f00 */
[----:B------:R-:W-:-:S05]  /*1460*/  FADD.FTZ R14, R15, R18 ;  /* 0x000000120f0e7221 */ /* 0x000fca0000010000 */
[----:B------:R-:W-:-:S07]  /*1470*/  MOV R26, R14 ;  /* 0x0000000e001a7202 */ /* 0x000fce0000000f00 */
[----:B------:R-:W-:Y:S05]  /*1480*/  WARPSYNC.COLLECTIVE R11, `(.L_x_2375) ;  /* 0x000000000b087348 */ /* 0x000fea0003c00000 */
[----:B------:R0:W1:Y:S02]  /*1490*/  SHFL.BFLY P2, R16, R26, R13, R12 ;  /* 0x0c00000d1a107389 */ /* 0x000064000004000c */
[----:B01----:R-:W-:Y:S01]  /*14a0*/  ENDCOLLECTIVE ;  /* 0x000000000000791b */ /* 0x003fe20003800000 */
.L_x_2375:
[----:B------:R-:W-:Y:S01]  /*14b0*/  HFMA2.MMA R13, -RZ, RZ, 0, 4.76837158203125e-07 ;  /* 0x00000008ff0d7435 */ /* 0x000fe200000001ff */
[----:B------:R-:W-:-:S05]  /*14c0*/  MOV R17, R16 ;  /* 0x0000001000117202 */ /* 0x000fca0000000f00 */
[----:B------:R-:W-:-:S05]  /*14d0*/  FADD.FTZ R19, R14, R17 ;  /* 0x000000110e137221 */ /* 0x000fca0000010000 */
[----:B------:R-:W-:-:S07]  /*14e0*/  MOV R26, R19 ;  /* 0x00000013001a7202 */ /* 0x000fce0000000f00 */
[----:B------:R-:W-:Y:S05]  /*14f0*/  WARPSYNC.COLLECTIVE R11, `(.L_x_2376) ;  /* 0x000000000b087348 */ /* 0x000fea0003c00000 */
[----:B------:R0:W1:Y:S02]  /*1500*/  SHFL.BFLY P2, R16, R26, R13, R12 ;  /* 0x0c00000d1a107389 */ /* 0x000064000004000c */
[----:B01----:R-:W-:Y:S01]  /*1510*/  ENDCOLLECTIVE ;  /* 0x000000000000791b */ /* 0x003fe20003800000 */
.L_x_2376:
[----:B------:R-:W-:Y:S01]  /*1520*/  HFMA2.MMA R13, -RZ, RZ, 0, 9.5367431640625e-07 ;  /* 0x00000010ff0d7435 */ /* 0x000fe200000001ff */
[----:B------:R-:W-:-:S05]  /*1530*/  MOV R20, R16 ;  /* 0x0000001000147202 */ /* 0x000fca0000000f00 */
[----:B------:R-:W-:-:S05]  /*1540*/  FADD.FTZ R15, R19, R20 ;  /* 0x00000014130f7221 */ /* 0x000fca0000010000 */
[----:B------:R-:W-:-:S07]  /*1550*/  MOV R26, R15 ;  /* 0x0000000f001a7202 */ /* 0x000fce0000000f00 */
[----:B------:R-:W-:Y:S05]  /*1560*/  WARPSYNC.COLLECTIVE R11, `(.L_x_2377) ;  /* 0x000000000b087348 */ /* 0x000fea0003c00000 */
[----:B------:R0:W1:Y:S02]  /*1570*/  SHFL.BFLY P2, R16, R26, R13, R12 ;  /* 0x0c00000d1a107389 */ /* 0x000064000004000c */
[----:B01----:R-:W-:Y:S01]  /*1580*/  ENDCOLLECTIVE ;  /* 0x000000000000791b */ /* 0x003fe20003800000 */
.L_x_2377:
[----:B------:R-:W-:Y:S01]  /*1590*/  HFMA2.MMA R13, -RZ, RZ, 0, 5.9604644775390625e-08 ;  /* 0x00000001ff0d7435 */ /* 0x000fe200000001ff */
[----:B------:R-:W-:Y:S02]  /*15a0*/  MOV R26, R8 ;  /* 0x00000008001a7202 */ /* 0x000fe40000000f00 */
[----:B------:R-:W-:-:S08]  /*15b0*/  MOV R14, R16 ;  /* 0x00000010000e7202 */ /* 0x000fd00000000f00 */
[----:B------:R-:W-:Y:S05]  /*15c0*/  WARPSYNC.COLLECTIVE R11, `(.L_x_2378) ;  /* 0x000000000b087348 */ /* 0x000fea0003c00000 */
[----:B------:R0:W1:Y:S02]  /*15d0*/  SHFL.BFLY P2, R16, R26, R13, R12 ;  /* 0x0c00000d1a107389 */ /* 0x000064000004000c */
[----:B01----:R-:W-:Y:S01]  /*15e0*/  ENDCOLLECTIVE ;  /* 0x000000000000791b */ /* 0x003fe20003800000 */
.L_x_2378:
[----:B------:R-:W-:Y:S01]  /*15f0*/  HFMA2.MMA R13, -RZ, RZ, 0, 1.1920928955078125e-07 ;  /* 0x00000002ff0d7435 */ /* 0x000fe200000001ff */
[----:B------:R-:W-:-:S05]  /*1600*/  MOV R17, R16 ;  /* 0x0000001000117202 */ /* 0x000fca0000000f00 */
[----:B------:R-:W-:-:S05]  /*1610*/  FADD.FTZ R19, R8, R17 ;  /* 0x0000001108137221 */ /* 0x000fca0000010000 */
[----:B------:R-:W-:-:S07]  /*1620*/  MOV R26, R19 ;  /* 0x00000013001a7202 */ /* 0x000fce0000000f00 */
[----:B------:R-:W-:Y:S05]  /*1630*/  WARPSYNC.COLLECTIVE R11, `(.L_x_2379) ;  /* 0x000000000b087348 */ /* 0x000fea0003c00000 */
[----:B------:R0:W1:Y:S02]  /*1640*/  SHFL.BFLY P2, R16, R26, R13, R12 ;  /* 0x0c00000d1a107389 */ /* 0x000064000004000c */
[----:B01----:R-:W-:Y:S01]  /*1650*/  ENDCOLLECTIVE ;  /* 0x000000000000791b */ /* 0x003fe20003800000 */
.L_x_2379:
[----:B------:R-:W-:Y:S01]  /*1660*/  HFMA2.MMA R13, -RZ, RZ, 0, 2.384185791015625e-07 ;  /* 0x00000004ff0d7435 */ /* 0x000fe200000001ff */
[----:B------:R-:W-:-:S05]  /*1670*/  MOV R20, R16 ;  /* 0x0000001000147202 */ /* 0x000fca0000000f00 */
[----:B------:R-:W-:-:S05]  /*1680*/  FADD.FTZ R8, R19, R20 ;  /* 0x0000001413087221 */ /* 0x000fca0000010000 */
[----:B------:R-:W-:-:S07]  /*1690*/  MOV R26, R8 ;  /* 0x00000008001a7202 */ /* 0x000fce0000000f00 */
[----:B------:R-:W-:Y:S05]  /*16a0*/  WARPSYNC.COLLECTIVE R11, `(.L_x_2380) ;  /* 0x000000000b087348 */ /* 0x000fea0003c00000 */
[----:B------:R0:W1:Y:S02]  /*16b0*/  SHFL.BFLY P2, R16, R26, R13, R12 ;  /* 0x0c00000d1a107389 */ /* 0x000064000004000c */
[----:B01----:R-:W-:Y:S01]  /*16c0*/  ENDCOLLECTIVE ;  /* 0x000000000000791b */ /* 0x003fe20003800000 */
.L_x_2380:
[----:B------:R-:W-:Y:S01]  /*16d0*/  HFMA2.MMA R13, -RZ, RZ, 0, 4.76837158203125e-07 ;  /* 0x00000008ff0d7435 */ /* 0x000fe200000001ff */
[----:B------:R-:W-:-:S05]  /*16e0*/  MOV R21, R16 ;  /* 0x0000001000157202 */ /* 0x000fca0000000f00 */
[----:B------:R-:W-:-:S05]  /*16f0*/  FADD.FTZ R21, R8, R21 ;  /* 0x0000001508157221 */ /* 0x000fca0000010000 */
[----:B------:R-:W-:-:S07]  /*1700*/  MOV R26, R21 ;  /* 0x00000015001a7202 */ /* 0x000fce0000000f00 */
[----:B------:R-:W-:Y:S05]  /*1710*/  WARPSYNC.COLLECTIVE R11, `(.L_x_2381) ;  /* 0x000000000b087348 */ /* 0x000fea0003c00000 */
[----:B------:R0:W1:Y:S02]  /*1720*/  SHFL.BFLY P2, R16, R26, R13, R12 ;  /* 0x0c00000d1a107389 */ /* 0x000064000004000c */
[----:B01----:R-:W-:Y:S01]  /*1730*/  ENDCOLLECTIVE ;  /* 0x000000000000791b */ /* 0x003fe20003800000 */
.L_x_2381:
[----:B------:R-:W-:Y:S01]  /*1740*/  HFMA2.MMA R13, -RZ, RZ, 0, 9.5367431640625e-07 ;  /* 0x00000010ff0d7435 */ /* 0x000fe200000001ff */
[----:B------:R-:W-:-:S05]  /*1750*/  MOV R22, R16 ;  /* 0x0000001000167202 */ /* 0x000fca0000000f00 */
[----:B------:R-:W-:-:S05]  /*1760*/  FADD.FTZ R17, R21, R22 ;  /* 0x0000001615117221 */ /* 0x000fca0000010000 */
[----:B------:R-:W-:-:S07]  /*1770*/  MOV R26, R17 ;  /* 0x00000011001a7202 */ /* 0x000fce0000000f00 */
[----:B------:R-:W-:Y:S05]  /*1780*/  WARPSYNC.COLLECTIVE R11, `(.L_x_2382) ;  /* 0x000000000b087348 */ /* 0x000fea0003c00000 */
[----:B------:R0:W1:Y:S02]  /*1790*/  SHFL.BFLY P2, R16, R26, R13, R12 ;  /* 0x0c00000d1a107389 */ /* 0x000064000004000c */
[----:B01----:R-:W-:Y:S01]  /*17a0*/  ENDCOLLECTIVE ;  /* 0x000000000000791b */ /* 0x003fe20003800000 */
.L_x_2382:
[----:B------:R-:W-:Y:S01]  /*17b0*/  HFMA2.MMA R13, -RZ, RZ, 0, 5.9604644775390625e-08 ;  /* 0x00000001ff0d7435 */ /* 0x000fe200000001ff */
[----:B------:R-:W-:Y:S02]  /*17c0*/  MOV R26, R7 ;  /* 0x00000007001a7202 */ /* 0x000fe40000000f00 */
[----:B------:R-:W-:-:S08]  /*17d0*/  MOV R8, R16 ;  /* 0x0000001000087202 */ /* 0x000fd00000000f00 */
[----:B------:R-:W-:Y:S05]  /*17e0*/  WARPSYNC.COLLECTIVE R11, `(.L_x_2383) ;  /* 0x000000000b087348 */ /* 0x000fea0003c00000 */
[----:B------:R0:W1:Y:S02]  /*17f0*/  SHFL.BFLY P2, R16, R26, R13, R12 ;  /* 0x0c00000d1a107389 */ /* 0x000064000004000c */
[----:B01----:R-:W-:Y:S01]  /*1800*/  ENDCOLLECTIVE ;  /* 0x000000000000791b */ /* 0x003fe20003800000 */
.L_x_2383:
[----:B------:R-:W-:Y:S01]  /*1810*/  HFMA2.MMA R13, -RZ, RZ, 0, 1.1920928955078125e-07 ;  /* 0x00000002ff0d7435 */ /* 0x000fe200000001ff */
[----:B------:R-:W-:-:S05]  /*1820*/  MOV R18, R16 ;  /* 0x0000001000127202 */ /* 0x000fca0000000f00 */
[----:B------:R-:W-:-:S05]  /*1830*/  FADD.FTZ R22, R7, R18 ;  /* 0x0000001207167221 */ /* 0x000fca0000010000 */
[----:B------:R-:W-:-:S07]  /*1840*/  MOV R26, R22 ;  /* 0x00000016001a7202 */ /* 0x000fce0000000f00 */
[----:B------:R-:W-:Y:S05]  /*1850*/  WARPSYNC.COLLECTIVE R11, `(.L_x_2384) ;  /* 0x000000000b087348 */ /* 0x000fea0003c00000 */
[----:B------:R0:W1:Y:S02]  /*1860*/  SHFL.BFLY P2, R16, R26, R13, R12 ;  /* 0x0c00000d1a107389 */ /* 0x000064000004000c */
[----:B01----:R-:W-:Y:S01]  /*1870*/  ENDCOLLECTIVE ;  /* 0x000000000000791b */ /* 0x003fe20003800000 */
.L_x_2384:
[----:B------:R-:W-:Y:S01]  /*1880*/  HFMA2.MMA R13, -RZ, RZ, 0, 2.384185791015625e-07 ;  /* 0x00000004ff0d7435 */ /* 0x000fe200000001ff */
[----:B------:R-:W-:-:S05]  /*1890*/  MOV R21, R16 ;  /* 0x0000001000157202 */ /* 0x000fca0000000f00 */
[----:B------:R-:W-:-:S05]  /*18a0*/  FADD.FTZ R7, R22, R21 ;  /* 0x0000001516077221 */ /* 0x000fca0000010000 */
[----:B------:R-:W-:-:S07]  /*18b0*/  MOV R26, R7 ;  /* 0x00000007001a7202 */ /* 0x000fce0000000f00 */
[----:B------:R-:W-:Y:S05]  /*18c0*/  WARPSYNC.COLLECTIVE R11, `(.L_x_2385) ;  /* 0x000000000b087348 */ /* 0x000fea0003c00000 */
[----:B------:R0:W1:Y:S02]  /*18d0*/  SHFL.BFLY P2, R16, R26, R13, R12 ;  /* 0x0c00000d1a107389 */ /* 0x000064000004000c */
[----:B01----:R-:W-:Y:S01]  /*18e0*/  ENDCOLLECTIVE ;  /* 0x000000000000791b */ /* 0x003fe20003800000 */
.L_x_2385:
[----:B------:R-:W-:Y:S01]  /*18f0*/  HFMA2.MMA R13, -RZ, RZ, 0, 4.76837158203125e-07 ;  /* 0x00000008ff0d7435 */ /* 0x000fe200000001ff */
[----:B------:R-:W-:-:S05]  /*1900*/  MOV R20, R16 ;  /* 0x0000001000147202 */ /* 0x000fca0000000f00 */
[----:B------:R-:W-:-:S05]  /*1910*/  FADD.FTZ R23, R7, R20 ;  /* 0x0000001407177221 */ /* 0x000fca0000010000 */
[----:B------:R-:W-:-:S07]  /*1920*/  MOV R26, R23 ;  /* 0x00000017001a7202 */ /* 0x000fce0000000f00 */
[----:B------:R-:W-:Y:S05]  /*1930*/  WARPSYNC.COLLECTIVE R11, `(.L_x_2386) ;  /* 0x000000000b087348 */ /* 0x000fea0003c00000 */
[----:B------:R0:W1:Y:S02]  /*1940*/  SHFL.BFLY P2, R16, R26, R13, R12 ;  /* 0x0c00000d1a107389 */ /* 0x000064000004000c */
[----:B01----:R-:W-:Y:S01]  /*1950*/  ENDCOLLECTIVE ;  /* 0x000000000000791b */ /* 0x003fe20003800000 */
.L_x_2386:
[----:B------:R-:W-:Y:S01]  /*1960*/  HFMA2.MMA R13, -RZ, RZ, 0, 9.5367431640625e-07 ;  /* 0x00000010ff0d7435 */ /* 0x000fe200000001ff */
[----:B------:R-:W-:-:S05]  /*1970*/  MOV R24, R16 ;  /* 0x0000001000187202 */ /* 0x000fca0000000f00 */
[----:B------:R-:W-:-:S05]  /*1980*/  FADD.FTZ R24, R23, R24 ;  /* 0x0000001817187221 */ /* 0x000fca0000010000 */
[----:B------:R-:W-:-:S07]  /*1990*/  MOV R26, R24 ;  /* 0x00000018001a7202 */ /* 0x000fce0000000f00 */
[----:B------:R-:W-:Y:S05]  /*19a0*/  WARPSYNC.COLLECTIVE R11, `(.L_x_2387) ;  /* 0x000000000b087348 */ /* 0x000fea0003c00000 */
[----:B------:R0:W1:Y:S02]  /*19b0*/  SHFL.BFLY P2, R16, R26, R13, R12 ;  /* 0x0c00000d1a107389 */ /* 0x000064000004000c */
[----:B01----:R-:W-:Y:S01]  /*19c0*/  ENDCOLLECTIVE ;  /* 0x000000000000791b */ /* 0x003fe20003800000 */
.L_x_2387:
[----:B------:R-:W-:Y:S05]  /*19d0*/  BRA `(.L_x_2388) ;  /* 0xfffffff400507947 */ /* 0x000fea000383ffff */
.L_x_2389:
        /* <DEDUP_REMOVED lines=10> */
.L_x_3947:


//--------------------- .text._ZN10layer_norm31ln_parallel_residual_bwd_kernelINS_13Kernel_traitsIf6__halfS2_S2_fjLj5120ELj1ELj1ELj8ELj8ENS_18Kernel_traits_baseILj5120EfS2_S2_S2_fjLj256EEEEELb1ELb1ELb1EEEvNS_9BwdParamsE --------------------------
	.section	.text._ZN10layer_norm31ln_parallel_residual_bwd_kernelINS_13Kernel_traitsIf6__halfS2_S2_fjLj5120ELj1ELj1ELj8ELj8ENS_18Kernel_traits_baseILj5120EfS2_S2_S2_fjLj256EEEEELb1ELb1ELb1EEEvNS_9BwdParamsE,"ax",@progbits
	.align	128
        .global         _ZN10layer_norm31ln_parallel_residual_bwd_kernelINS_13Kernel_traitsIf6__halfS2_S2_fjLj5120ELj1ELj1ELj8ELj8ENS_18Kernel_traits_baseILj5120EfS2_S2_S2_fjLj256EEEEELb1ELb1ELb1EEEvNS_9BwdParamsE
        .type           _ZN10layer_norm31ln_parallel_residual_bwd_kernelINS_13Kernel_traitsIf6__halfS2_S2_fjLj5120ELj1ELj1ELj8ELj8ENS_18Kernel_traits_baseILj5120EfS2_S2_S2_fjLj256EEEEELb1ELb1ELb1EEEvNS_9BwdParamsE,@function
        .size           _ZN10layer_norm31ln_parallel_residual_bwd_kernelINS_13Kernel_traitsIf6__halfS2_S2_fjLj5120ELj1ELj1ELj8ELj8ENS_18Kernel_traits_baseILj5120EfS2_S2_S2_fjLj256EEEEELb1ELb1ELb1EEEvNS_9BwdParamsE,(.L_x_3948 - _ZN10layer_norm31ln_parallel_residual_bwd_kernelINS_13Kernel_traitsIf6__halfS2_S2_fjLj5120ELj1ELj1ELj8ELj8ENS_18Kernel_traits_baseILj5120EfS2_S2_S2_fjLj256EEEEELb1ELb1ELb1EEEvNS_9BwdParamsE)
        .other          _ZN10layer_norm31ln_parallel_residual_bwd_kernelINS_13Kernel_traitsIf6__halfS2_S2_fjLj5120ELj1ELj1ELj8ELj8ENS_18Kernel_traits_baseILj5120EfS2_S2_S2_fjLj256EEEEELb1ELb1ELb1EEEvNS_9BwdParamsE,@"STO_CUDA_ENTRY STV_DEFAULT"
_ZN10layer_norm31ln_parallel_residual_bwd_kernelINS_13Kernel_traitsIf6__halfS2_S2_fjLj5120ELj1ELj1ELj8ELj8ENS_18Kernel_traits_baseILj5120EfS2_S2_S2_fjLj256EEEEELb1ELb1ELb1EEEvNS_9BwdParamsE:
.text._ZN10layer_norm31ln_parallel_residual_bwd_kernelINS_13Kernel_traitsIf6__halfS2_S2_fjLj5120ELj1ELj1ELj8ELj8ENS_18Kernel_traits_baseILj5120EfS2_S2_S2_fjLj256EEEEELb1ELb1ELb1EEEvNS_9BwdParamsE:
        /* <DEDUP_REMOVED lines=38> */
.L_x_2390:
        /* <DEDUP_REMOVED lines=35> */
.L_x_2404:
[----:B------:R-:W-:Y:S01]  /*0490*/  IMAD R0, R106, UR8, RZ ;  /* 0x000000086a007c24 */ /* 0x000fe2000f8e02ff */
[----:B0-----:R-:W0:Y:S04]  /*04a0*/  LDC.64 R118, c[0x0][0x2b8] ;  /* 0x0000ae00ff767b82 */ /* 0x001e280000000a00 */
[----:B-123--:R-:W-:-:S04]  /*04b0*/  SHF.R.S32.HI R25, RZ, 0x1f, R0 ;  /* 0x0000001fff197819 */ /* 0x00efc80000011400 */
[----:B------:R-:W-:Y:S01]  /*04c0*/  LEA.HI R0, R25, R0, RZ, 0x2 ;  /* 0x0000000019007211 */ /* 0x000fe200078f10ff */
[----:B------:R-:W1:Y:S03]  /*04d0*/  LDC.64 R122, c[0x0][0x250] ;  /* 0x00009400ff7a7b82 */ /* 0x000e660000000a00 */
[----:B------:R-:W-:-:S04]  /*04e0*/  LEA.HI.SX32 R145, R0, R65, 0x1e ;  /* 0x0000004100917211 */ /* 0x000fc800078ff2ff */
[----:B------:R-:W-:Y:S01]  /*04f0*/  SHF.R.U32.HI R64, RZ, 0x1d, R145 ;  /* 0x0000001dff407819 */ /* 0x000fe20000011691 */
[C---:B------:R-:W-:Y:S01]  /*0500*/  IMAD.SHL.U32 R63, R145.reuse, 0x8, RZ ;  /* 0x00000008913f7824 */ /* 0x040fe200078e00ff */
[----:B------:R-:W2:Y:S01]  /*0510*/  LDC.64 R116, c[0x0][0x258] ;  /* 0x00009600ff747b82 */ /* 0x000ea20000000a00 */
[C---:B------:R-:W-:Y:S01]  /*0520*/  VIADD R139, R145.reuse, 0x100 ;  /* 0x00000100918b7836 */ /* 0x040fe20000000000 */
[C---:B------:R-:W-:Y:S01]  /*0530*/  IADD3 R147, R145.reuse, 0x200, RZ ;  /* 0x0000020091937810 */ /* 0x040fe20007ffe0ff */
[----:B------:R-:W-:Y:S01]  /*0540*/  VIADD R149, R145, 0x300 ;  /* 0x0000030091957836 */ /* 0x000fe20000000000 */
[----:B------:R-:W-:Y:S01]  /*0550*/  IADD3 R24, P1, R63, UR12, RZ ;  /* 0x0000000c3f187c10 */ /* 0x000fe2000ff3e0ff */
[----:B------:R-:W-:Y:S01]  /*0560*/  IMAD.SHL.U32 R61, R139, 0x8, RZ ;  /* 0x000000088b3d7824 */ /* 0x000fe200078e00ff */
[----:B------:R-:W-:Y:S01]  /*0570*/  SHF.R.U32.HI R62, RZ, 0x1d, R139 ;  /* 0x0000001dff3e7819 */ /* 0x000fe2000001168b */
[----:B------:R-:W-:Y:S01]  /*0580*/  IMAD.SHL.U32 R57, R149, 0x8, RZ ;  /* 0x0000000895397824 */ /* 0x000fe200078e00ff */
[----:B------:R-:W-:Y:S01]  /*0590*/  IADD3.X R25, R64, UR13, RZ, P1, !PT ;  /* 0x0000000d40197c10 */ /* 0x000fe20008ffe4ff */
[----:B------:R-:W-:Y:S01]  /*05a0*/  VIADD R153, R145, 0x400 ;  /* 0x0000040091997836 */ /* 0x000fe20000000000 */
[----:B------:R-:W-:Y:S01]  /*05b0*/  IADD3 R26, P1, R61, UR12, RZ ;  /* 0x0000000c3d1a7c10 */ /* 0x000fe2000ff3e0ff */
[----:B------:R-:W3:Y:S01]  /*05c0*/  LDC.64 R48, c[0x0][0x300] ;  /* 0x0000c000ff307b82 */ /* 0x000ee20000000a00 */
[----:B------:R-:W-:-:S02]  /*05d0*/  SHF.R.U32.HI R58, RZ, 0x1d, R149 ;  /* 0x0000001dff3a7819 */ /* 0x000fc40000011695 */
[----:B------:R-:W-:Y:S01]  /*05e0*/  IADD3.X R27, R62, UR13, RZ, P1, !PT ;  /* 0x0000000d3e1b7c10 */ /* 0x000fe20008ffe4ff */
[--C-:B0-----:R-:W-:Y:S01]  /*05f0*/  IMAD.WIDE.U32 R34, R139, 0x8, R118.reuse ;  /* 0x000000088b227825 */ /* 0x101fe200078e0076 */
[----:B------:R-:W-:Y:S01]  /*0600*/  IADD3 R30, P1, R57, UR12, RZ ;  /* 0x0000000c391e7c10 */ /* 0x000fe2000ff3e0ff */
[----:B------:R-:W4:Y:S01]  /*0610*/  LDG.E.64 R24, desc[UR6][R24.64] ;  /* 0x0000000618187981 */ /* 0x000f22000c1e1b00 */
[----:B------:R-:W-:Y:S01]  /*0620*/  SHF.L.U32 R55, R153, 0x3, RZ ;  /* 0x0000000399377819 */ /* 0x000fe200000006ff */
[----:B------:R-:W0:Y:S01]  /*0630*/  @P0 LDC.64 R156, c[0x0][0x2c8] ;  /* 0x0000b200ff9c0b82 */ /* 0x000e220000000a00 */
[C---:B------:R-:W-:Y:S01]  /*0640*/  SHF.L.U32 R59, R147.reuse, 0x3, RZ ;  /* 0x00000003933b7819 */ /* 0x040fe200000006ff */
[----:B------:R-:W-:Y:S01]  /*0650*/  IMAD.WIDE.U32 R36, R147, 0x8, R118 ;  /* 0x0000000893247825 */ /* 0x000fe200078e0076 */
[----:B------:R-:W-:Y:S01]  /*0660*/  IADD3.X R31, R58, UR13, RZ, P1, !PT ;  /* 0x0000000d3a1f7c10 */ /* 0x000fe20008ffe4ff */
[----:B------:R-:W4:Y:S01]  /*0670*/  LDG.E.64 R26, desc[UR6][R26.64] ;  /* 0x000000061a1a7981 */ /* 0x000f22000c1e1b00 */
[----:B------:R-:W-:-:S02]  /*0680*/  SHF.R.U32.HI R56, RZ, 0x1d, R153 ;  /* 0x0000001dff387819 */ /* 0x000fc40000011699 */
[----:B------:R-:W-:Y:S01]  /*0690*/  IADD3 R124, P1, R55, UR12, RZ ;  /* 0x0000000c377c7c10 */ /* 0x000fe2000ff3e0ff */
[----:B-1----:R-:W-:Y:S01]  /*06a0*/  IMAD.WIDE R122, R106, 0x4, R122 ;  /* 0x000000046a7a7825 */ /* 0x002fe200078e027a */
[----:B------:R-:W-:Y:S01]  /*06b0*/  SHF.R.U32.HI R60, RZ, 0x1d, R147 ;  /* 0x0000001dff3c7819 */ /* 0x000fe20000011693 */
[----:B------:R-:W4:Y:S01]  /*06c0*/  LDG.E.64 R34, desc[UR6][R34.64] ;  /* 0x0000000622227981 */ /* 0x000f22000c1e1b00 */
[----:B------:R-:W-:Y:S02]  /*06d0*/  IADD3 R28, P2, R59, UR12, RZ ;  /* 0x0000000c3b1c7c10 */ /* 0x000fe4000ff5e0ff */
[----:B------:R-:W-:Y:S01]  /*06e0*/  IADD3.X R125, R56, UR13, RZ, P1, !PT ;  /* 0x0000000d387d7c10 */ /* 0x000fe20008ffe4ff */
[--C-:B------:R-:W-:Y:S01]  /*06f0*/  IMAD.WIDE.U32 R32, R145, 0x8, R118.reuse ;  /* 0x0000000891207825 */ /* 0x100fe200078e0076 */
[----:B------:R-:W-:Y:S01]  /*0700*/  IADD3.X R29, R60, UR13, RZ, P2, !PT ;  /* 0x0000000d3c1d7c10 */ /* 0x000fe200097fe4ff */
[----:B------:R-:W4:Y:S02]  /*0710*/  LDG.E.64 R30, desc[UR6][R30.64] ;  /* 0x000000061e1e7981 */ /* 0x000f24000c1e1b00 */
[----:B------:R-:W-:-:S02]  /*0720*/  IMAD.WIDE.U32 R38, R149, 0x8, R118 ;  /* 0x0000000895267825 */ /* 0x000fc400078e0076 */
[----:B------:R-:W4:Y:S02]  /*0730*/  LDG.E.64 R124, desc[UR6][R124.64] ;  /* 0x000000067c7c7981 */ /* 0x000f24000c1e1b00 */
[----:B------:R-:W-:Y:S02]  /*0740*/  IMAD.WIDE.U32 R118, R153, 0x8, R118 ;  /* 0x0000000899767825 */ /* 0x000fe400078e0076 */
[----:B------:R-:W4:Y:S04]  /*0750*/  LDG.E.64 R28, desc[UR6][R28.64] ;  /* 0x000000061c1c7981 */ /* 0x000f28000c1e1b00 */
[----:B------:R-:W4:Y:S01]  /*0760*/  LDG.E.64 R36, desc[UR6][R36.64] ;  /* 0x0000000624247981 */ /* 0x000f22000c1e1b00 */
[----:B--2---:R-:W-:-:S03]  /*0770*/  IMAD.WIDE R116, R106, 0x4, R116 ;  /* 0x000000046a747825 */ /* 0x004fc600078e0274 */
[----:B------:R-:W2:Y:S04]  /*0780*/  LDG.E R155, desc[UR6][R122.64] ;  /* 0x000000067a9b7981 */ /* 0x000ea8000c1e1900 */
        /* <DEDUP_REMOVED lines=14> */
[----:B------:R-:W-:Y:S02]  /*0870*/  IADD3 R132, P2, R141, UR14, RZ ;  /* 0x0000000e8d847c10 */ /* 0x000fe4000ff5e0ff */
[----:B------:R-:W-:Y:S01]  /*0880*/  SHF.R.U32.HI R146, RZ, 0x1e, R147 ;  /* 0x0000001eff927819 */ /* 0x000fe20000011693 */
[----:B------:R-:W0:Y:S01]  /*0890*/  @P1 LDC.64 R130, c[0x0][0x248] ;  /* 0x00009200ff821b82 */ /* 0x000e220000000a00 */
[----:B------:R-:W-:Y:S01]  /*08a0*/  IADD3.X R133, R144, UR15, RZ, P2, !PT ;  /* 0x0000000f90857c10 */ /* 0x000fe200097fe4ff */
[----:B------:R-:W-:Y:S01]  /*08b0*/  IMAD.SHL.U32 R151, R149, 0x4, RZ ;  /* 0x0000000495977824 */ /* 0x000fe200078e00ff */
[----:B-1----:R-:W-:Y:S01]  /*08c0*/  SHF.L.U32 R117, R147, 0x2, RZ ;  /* 0x0000000293757819 */ /* 0x002fe200000006ff */
[----:B-----5:R-:W5:Y:S01]  /*08d0*/  LDG.E R126, desc[UR6][R126.64] ;  /* 0x000000067e7e7981 */ /* 0x020f62000c1e1900 */
[----:B---3--:R-:W-:-:S03]  /*08e0*/  @P1 IADD3 R136, P2, R129, R136, RZ ;  /* 0x0000008881881210 */ /* 0x008fc60007f5e0ff */
[----:B------:R1:W5:Y:S01]  /*08f0*/  LDG.E R123, desc[UR6][R132.64] ;  /* 0x00000006847b7981 */ /* 0x000362000c1e1900 */
[----:B------:R-:W3:Y:S01]  /*0900*/  @P0 LDC.64 R128, c[0x0][0x2c8] ;  /* 0x0000b200ff800b82 */ /* 0x000ee20000000a00 */
[----:B------:R-:W-:Y:S01]  /*0910*/  @P1 IMAD.X R137, R0, 0x1, R137, P2 ;  /* 0x0000000100891824 */ /* 0x000fe200010e0689 */
[----:B0-----:R-:W-:Y:S02]  /*0920*/  @P0 LEA R138, P2, R139, R156, 0x3 ;  /* 0x0000009c8b8a0211 */ /* 0x001fe400078418ff */
[----:B------:R-:W-:Y:S02]  /*0930*/  IADD3 R134, P3, R117, UR14, RZ ;  /* 0x0000000e75867c10 */ /* 0x000fe4000ff7e0ff */
[----:B------:R-:W-:Y:S02]  /*0940*/  @P0 LEA.HI.X R139, R139, R157, RZ, 0x3, P2 ;  /* 0x0000009d8b8b0211 */ /* 0x000fe400010f1cff */
[----:B-1----:R-:W0:Y:S01]  /*0950*/  @P0 LDC.64 R132, c[0x0][0x2c8] ;  /* 0x0000b200ff840b82 */ /* 0x002e220000000a00 */
[----:B------:R-:W-:-:S02]  /*0960*/  @P1 IADD3 R140, P2, R141, R158, RZ ;  /* 0x0000009e8d8c1210 */ /* 0x000fc40007f5e0ff */
[----:B------:R-:W-:Y:S01]  /*0970*/  SHF.R.U32.HI R148, RZ, 0x1e, R149 ;  /* 0x0000001eff947819 */ /* 0x000fe20000011695 */
[----:B------:R-:W-:Y:S01]  /*0980*/  IMAD.SHL.U32 R127, R153, 0x4, RZ ;  /* 0x00000004997f7824 */ /* 0x000fe200078e00ff */
[----:B------:R-:W-:Y:S01]  /*0990*/  IADD3.X R135, R146, UR15, RZ, P3, !PT ;  /* 0x0000000f92877c10 */ /* 0x000fe20009ffe4ff */
[----:B------:R3:W5:Y:S01]  /*09a0*/  @P1 LDG.E R54, desc[UR6][R136.64] ;  /* 0x0000000688361981 */ /* 0x000762000c1e1900 */
[----:B------:R-:W-:Y:S01]  /*09b0*/  @P1 IADD3.X R141, R144, R159, RZ, P2, !PT ;  /* 0x0000009f908d1210 */ /* 0x000fe200017fe4ff */
[----:B------:R-:W1:Y:S01]  /*09c0*/  @P0 LDC.64 R156, c[0x0][0x2c8] ;  /* 0x0000b200ff9c0b82 */ /* 0x000e620000000a00 */
[----:B------:R-:W-:Y:S01]  /*09d0*/  IADD3 R142, P3, R151, UR14, RZ ;  /* 0x0000000e978e7c10 */ /* 0x000fe2000ff7e0ff */
[----:B------:R3:W5:Y:S06]  /*09e0*/  LDG.E R122, desc[UR6][R134.64] ;  /* 0x00000006867a7981 */ /* 0x00076c000c1e1900 */
[----:B------:R-:W1:Y:S01]  /*09f0*/  @P1 LDC.64 R160, c[0x0][0x248] ;  /* 0x00009200ffa01b82 */ /* 0x000e620000000a00 */
[----:B------:R-:W-:Y:S01]  /*0a00*/  IADD3.X R143, R148, UR15, RZ, P3, !PT ;  /* 0x0000000f948f7c10 */ /* 0x000fe20009ffe4ff */
[----:B------:R-:W5:Y:S06]  /*0a10*/  @P0 LDG.E.64 R46, desc[UR6][R138.64] ;  /* 0x000000068a2e0981 */ /* 0x000f6c000c1e1b00 */
[----:B------:R-:W1:Y:S01]  /*0a20*/  @P1 LDC.64 R158, c[0x0][0x248] ;  /* 0x00009200ff9e1b82 */ /* 0x000e620000000a00 */
[----:B------:R3:W5:Y:S01]  /*0a30*/  LDG.E R120, desc[UR6][R142.64] ;  /* 0x000000068e787981 */ /* 0x000762000c1e1900 */
[----:B------:R-:W-:-:S02]  /*0a40*/  SHF.R.U32.HI R0, RZ, 0x1e, R153 ;  /* 0x0000001eff007819 */ /* 0x000fc40000011699 */
[----:B---3--:R-:W-:Y:S01]  /*0a50*/  @P0 LEA R136, P2, R147, R128, 0x3 ;  /* 0x0000008093880211 */ /* 0x008fe200078418ff */
[----:B------:R3:W5:Y:S03]  /*0a60*/  @P1 LDG.E R53, desc[UR6][R140.64] ;  /* 0x000000068c351981 */ /* 0x000766000c1e1900 */
[----:B------:R-:W3:Y:S01]  /*0a70*/  @P0 LDC.64 R134, c[0x0][0x2c8] ;  /* 0x0000b200ff860b82 */ /* 0x000ee20000000a00 */
[----:B------:R-:W-:Y:S02]  /*0a80*/  IADD3 R142, P3, R127, UR14, RZ ;  /* 0x0000000e7f8e7c10 */ /* 0x000fe4000ff7e0ff */
[----:B------:R-:W-:Y:S02]  /*0a90*/  @P0 LEA.HI.X R137, R147, R129, RZ, 0x3, P2 ;  /* 0x0000008193890211 */ /* 0x000fe400010f1cff */
[----:B------:R-:W-:Y:S02]  /*0aa0*/  IADD3.X R143, R0, UR15, RZ, P3, !PT ;  /* 0x0000000f008f7c10 */ /* 0x000fe40009ffe4ff */
[----:B------:R-:W-:Y:S01]  /*0ab0*/  @P1 IADD3 R130, P3, R117, R130, RZ ;  /* 0x0000008275821210 */ /* 0x000fe20007f7e0ff */
[----:B------:R-:W5:Y:S01]  /*0ac0*/  @P0 LDG.E.64 R44, desc[UR6][R136.64] ;  /* 0x00000006882c0981 */ /* 0x000f62000c1e1b00 */
[----:B0-----:R-:W-:-:S03]  /*0ad0*/  @P0 LEA R132, P2, R149, R132, 0x3 ;  /* 0x0000008495840211 */ /* 0x001fc600078418ff */
[----:B------:R-:W-:Y:S01]  /*0ae0*/  @P1 IMAD.X R131, R146, 0x1, R131, P3 ;  /* 0x0000000192831824 */ /* 0x000fe200018e0683 */
[----:B------:R-:W-:Y:S01]  /*0af0*/  @P0 LEA.HI.X R133, R149, R133, RZ, 0x3, P2 ;  /* 0x0000008595850211 */ /* 0x000fe200010f1cff */
[----:B------:R-:W5:Y:S01]  /*0b00*/  LDG.E R117, desc[UR6][R142.64] ;  /* 0x000000068e757981 */ /* 0x000f62000c1e1900 */
[----:B-1----:R-:W-:Y:S02]  /*0b10*/  @P0 LEA R128, P2, R145, R156, 0x3 ;  /* 0x0000009c91800211 */ /* 0x002fe400078418ff */
[----:B------:R-:W-:Y:S01]  /*0b20*/  @P1 IADD3 R138, P3, R151, R158, RZ ;  /* 0x0000009e978a1210 */ /* 0x000fe20007f7e0ff */
[----:B------:R-:W5:Y:S01]  /*0b30*/  @P0 LDG.E.64 R42, desc[UR6][R132.64] ;  /* 0x00000006842a0981 */ /* 0x000f62000c1e1b00 */
[----:B------:R-:W-:Y:S02]  /*0b40*/  @P0 LEA.HI.X R129, R145, R157, RZ, 0x3, P2 ;  /* 0x0000009d91810211 */ /* 0x000fe400010f1cff */
[----:B------:R-:W-:Y:S01]  /*0b50*/  @P1 IADD3.X R139, R148, R159, RZ, P3, !PT ;  /* 0x0000009f948b1210 */ /* 0x000fe20001ffe4ff */
[----:B------:R0:W5:Y:S01]  /*0b60*/  @P1 LDG.E R52, desc[UR6][R130.64] ;  /* 0x0000000682341981 */ /* 0x000162000c1e1900 */
[----:B---3--:R-:W-:-:S02]  /*0b70*/  @P1 IADD3 R140, P2, R127, R160, RZ ;  /* 0x000000a07f8c1210 */ /* 0x008fc40007f5e0ff */
[C---:B------:R-:W-:Y:S01]  /*0b80*/  @P0 LEA R134, P3, R153.reuse, R134, 0x3 ;  /* 0x0000008699860211 */ /* 0x040fe200078618ff */
[----:B------:R-:W5:Y:S02]  /*0b90*/  @P1 LDG.E R51, desc[UR6][R138.64] ;  /* 0x000000068a331981 */ /* 0x000f64000c1e1900 */
[----:B------:R-:W-:Y:S01]  /*0ba0*/  @P1 IMAD.X R141, R0, 0x1, R161, P2 ;  /* 0x00000001008d1824 */ /* 0x000fe200010e06a1 */
[----:B------:R-:W-:Y:S01]  /*0bb0*/  @P0 LEA.HI.X R135, R153, R135, RZ, 0x3, P3 ;  /* 0x0000008799870211 */ /* 0x000fe200018f1cff */
[----:B------:R-:W5:Y:S01]  /*0bc0*/  @P0 LDG.E.64 R40, desc[UR6][R128.64] ;  /* 0x0000000680280981 */ /* 0x000f62000c1e1b00 */
[----:B------:R-:W-:-:S03]  /*0bd0*/  ISETP.NE.AND P5, PT, RZ, UR9, PT ;  /* 0x00000009ff007c0c */ /* 0x000fc6000bfa5270 */
[----:B------:R-:W5:Y:S04]  /*0be0*/  @P0 LDG.E.64 R2, desc[UR6][R134.64] ;  /* 0x0000000686020981 */ /* 0x000f68000c1e1b00 */
[----:B------:R1:W5:Y:S01]  /*0bf0*/  @P1 LDG.E R50, desc[UR6][R140.64] ;  /* 0x000000068c321981 */ /* 0x000362000c1e1900 */
[----:B------:R-:W-:Y:S01]  /*0c00*/  VIADD R106, R106, UR10 ;  /* 0x0000000a6a6a7c36 */ /* 0x000fe20008000000 */
[----:B------:R-:W-:Y:S01]  /*0c10*/  UMOV UR4, 0xffffffff ;  /* 0xffffffff00047882 */ /* 0x000fe20000000000 */
[----:B------:R-:W-:-:S03]  /*0c20*/  LOP3.LUT P2, RZ, R107, 0x1f, RZ, 0xc0, !PT ;  /* 0x0000001f6bff7812 */ /* 0x000fc6000784c0ff */
[----:B------:R-:W-:Y:S01]  /*0c30*/  ISETP.GE.AND P3, PT, R106, UR11, PT ;  /* 0x0000000b6a007c0c */ /* 0x000fe2000bf66270 */
[----:B----4-:R-:W-:Y:S01]  /*0c40*/  IMAD.MOV.U32 R127, RZ, RZ, R24 ;  /* 0x000000ffff7f7224 */ /* 0x010fe200078e0018 */
[----:B------:R-:W-:Y:S02]  /*0c50*/  SHF.R.U64 R153, R24, 0x10, R25 ;  /* 0x0000001018997819 */ /* 0x000fe40000001219 */
[----:B0-----:R-:W-:Y:S02]  /*0c60*/  MOV R130, R25 ;  /* 0x0000001900827202 */ /* 0x001fe40000000f00 */
[--C-:B------:R-:W-:Y:S01]  /*0c70*/  SHF.R.U64 R147, R26, 0x10, R27.reuse ;  /* 0x000000101a937819 */ /* 0x100fe2000000121b */
[--C-:B------:R-:W-:Y:S01]  /*0c80*/  IMAD.MOV.U32 R132, RZ, RZ, R27.reuse ;  /* 0x000000ffff847224 */ /* 0x100fe200078e001b */
[----:B------:R-:W-:Y:S01]  /*0c90*/  SHF.R.U32.HI R145, RZ, 0x10, R27 ;  /* 0x00000010ff917819 */ /* 0x000fe2000001161b */
[----:B------:R-:W-:Y:S01]  /*0ca0*/  HADD2.F32 R127, -RZ, R127.H0_H0 ;  /* 0x2000007fff7f7230 */ /* 0x000fe20000004100 */
[----:B------:R-:W-:Y:S01]  /*0cb0*/  SHF.R.U64 R154, R34, 0x10, R35 ;  /* 0x00000010229a7819 */ /* 0x000fe20000001223 */
[----:B------:R-:W-:Y:S01]  /*0cc0*/  IMAD.MOV.U32 R131, RZ, RZ, R26 ;  /* 0x000000ffff837224 */ /* 0x000fe200078e001a */
[----:B------:R-:W-:-:S02]  /*0cd0*/  SHF.R.U32.HI R151, RZ, 0x10, R25 ;  /* 0x00000010ff977819 */ /* 0x000fc40000011619 */
[----:B-1----:R-:W-:Y:S02]  /*0ce0*/  SHF.R.U64 R141, R30, 0x10, R31 ;  /* 0x000000101e8d7819 */ /* 0x002fe4000000121f */
[----:B------:R-:W-:Y:S02]  /*0cf0*/  SHF.R.U64 R136, R124, 0x10, R125 ;  /* 0x000000107c887819 */ /* 0x000fe4000000127d */
[----:B------:R-:W-:Y:S02]  /*0d00*/  MOV R135, R31 ;  /* 0x0000001f00877202 */ /* 0x000fe40000000f00 */
[----:B------:R-:W-:Y:S02]  /*0d10*/  MOV R27, R28 ;  /* 0x0000001c001b7202 */ /* 0x000fe40000000f00 */
[----:B------:R-:W-:Y:S02]  /*0d20*/  SHF.R.U64 R143, R28, 0x10, R29 ;  /* 0x000000101c8f7819 */ /* 0x000fe4000000121d */
[----:B------:R-:W-:-:S02]  /*0d30*/  MOV R28, R34 ;  /* 0x00000022001c7202 */ /* 0x000fc40000000f00 */
[----:B------:R-:W-:Y:S01]  /*0d40*/  SHF.R.U32.HI R137, RZ, 0x10, R31 ;  /* 0x00000010ff897819 */ /* 0x000fe2000001161f */
[----:B------:R-:W-:Y:S01]  /*0d50*/  IMAD.MOV.U32 R31, RZ, RZ, R124 ;  /* 0x000000ffff1f7224 */ /* 0x000fe200078e007c */
[--C-:B------:R-:W-:Y:S02]  /*0d60*/  SHF.R.U64 R146, R36, 0x10, R37.reuse ;  /* 0x0000001024927819 */ /* 0x100fe40000001225 */
[----:B------:R-:W-:Y:S02]  /*0d70*/  MOV R34, R37 ;  /* 0x0000002500227202 */ /* 0x000fe40000000f00 */
[----:B------:R-:W-:Y:S02]  /*0d80*/  SHF.R.U32.HI R144, RZ, 0x10, R37 ;  /* 0x00000010ff907819 */ /* 0x000fe40000011625 */
[----:B--2---:R-:W-:Y:S02]  /*0d90*/  FSEL R161, R155, RZ, !P5 ;  /* 0x000000ff9ba17208 */ /* 0x004fe40006800000 */
[----:B------:R-:W-:-:S02]  /*0da0*/  MOV R37, R125 ;  /* 0x0000007d00257202 */ /* 0x000fc40000000f00 */
[----:B------:R-:W-:Y:S01]  /*0db0*/  SHF.R.U32.HI R140, RZ, 0x10, R125 ;  /* 0x00000010ff8c7819 */ /* 0x000fe2000001167d */
[----:B------:R-:W-:Y:S02]  /*0dc0*/  HADD2.F32 R125, -RZ, R136.H0_H0 ;  /* 0x20000088ff7d7230 */ /* 0x000fe40000004100 */
[----:B------:R-:W-:Y:S02]  /*0dd0*/  IMAD.MOV.U32 R0, RZ, RZ, R32 ;  /* 0x000000ffff007224 */ /* 0x000fe400078e0020 */
[----:B------:R-:W-:Y:S01]  /*0de0*/  FADD.FTZ R127, -R161, R127 ;  /* 0x0000007fa17f7221 */ /* 0x000fe20000010100 */
[----:B------:R-:W-:Y:S01]  /*0df0*/  HADD2.F32 R25, -RZ, R153.H0_H0 ;  /* 0x20000099ff197230 */ /* 0x000fe20000004100 */
[--C-:B------:R-:W-:Y:S01]  /*0e00*/  SHF.R.U64 R156, R118, 0x10, R119.reuse ;  /* 0x00000010769c7819 */ /* 0x100fe20000001277 */
[----:B------:R-:W-:Y:S01]  /*0e10*/  HADD2.F32 R130, -RZ, R130.H0_H0 ;  /* 0x20000082ff827230 */ /* 0x000fe20000004100 */
[--C-:B------:R-:W-:Y:S01]  /*0e20*/  SHF.R.U32.HI R150, RZ, 0x10, R119.reuse ;  /* 0x00000010ff967819 */ /* 0x100fe20000011677 */
[----:B------:R-:W-:Y:S01]  /*0e30*/  IMAD.MOV.U32 R139, RZ, RZ, R119 ;  /* 0x000000ffff8b7224 */ /* 0x000fe200078e0077 */
[----:B------:R-:W-:Y:S01]  /*0e40*/  SHF.R.U32.HI R142, RZ, 0x10, R29 ;  /* 0x00000010ff8e7819 */ /* 0x000fe2000001161d */
[----:B------:R-:W-:Y:S01]  /*0e50*/  HADD2.F32 R124, -RZ, R31.H0_H0 ;  /* 0x2000001fff7c7230 */ /* 0x000fe20000004100 */
[----:B------:R-:W-:Y:S01]  /*0e60*/  SHF.R.U64 R160, R32, 0x10, R33 ;  /* 0x0000001020a07819 */ /* 0x000fe20000001221 */
[----:B------:R-:W-:Y:S01]  /*0e70*/  IMAD.MOV.U32 R128, RZ, RZ, R29 ;  /* 0x000000ffff807224 */ /* 0x000fe200078e001d */
[----:B------:R-:W-:Y:S01]  /*0e80*/  MOV R138, R118 ;  /* 0x00000076008a7202 */ /* 0x000fe20000000f00 */
[----:B------:R-:W-:-:S02]  /*0e90*/  HADD2.F32 R119, -RZ, R137.H0_H0 ;  /* 0x20000089ff777230 */ /* 0x000fc40000004100 */
[C---:B------:R-:W-:Y:S01]  /*0ea0*/  FADD.FTZ R159, -R161.reuse, R125 ;  /* 0x0000007da19f7221 */ /* 0x040fe20000010100 */
[----:B------:R-:W-:Y:S01]  /*0eb0*/  IMAD.MOV.U32 R24, RZ, RZ, R33 ;  /* 0x000000ffff187224 */ /* 0x000fe200078e0021 */
[--C-:B------:R-:W-:Y:S01]  /*0ec0*/  SHF.R.U32.HI R148, RZ, 0x10, R35.reuse ;  /* 0x00000010ff947819 */ /* 0x100fe20000011623 */
[----:B------:R-:W-:Y:S02]  /*0ed0*/  IMAD.MOV.U32 R29, RZ, RZ, R35 ;  /* 0x000000ffff1d7224 */ /* 0x000fe400078e0023 */
[----:B------:R-:W-:Y:S01]  /*0ee0*/  FADD.FTZ R25, -R161, R25 ;  /* 0x00000019a1197221 */ /* 0x000fe20000010100 */
[----:B------:R-:W-:Y:S02]  /*0ef0*/  HADD2.F32 R131, -RZ, R131.H0_H0 ;  /* 0x20000083ff837230 */ /* 0x000fe40000004100 */
[----:B------:R-:W-:Y:S02]  /*0f00*/  HADD2.F32 R118, -RZ, R141.H0_H0 ;  /* 0x2000008dff767230 */ /* 0x000fe40000004100 */
[----:B------:R-:W-:-:S02]  /*0f10*/  HADD2.F32 R125, -RZ, R0.H0_H0 ;  /* 0x20000000ff7d7230 */ /* 0x000fc40000004100 */
[----:B------:R-:W-:Y:S01]  /*0f20*/  FMUL.FTZ R0, R116, R127 ;  /* 0x0000007f74007220 */ /* 0x000fe20000410000 */
[----:B------:R-:W-:Y:S02]  /*0f30*/  HADD2.F32 R35, -RZ, R27.H0_H0 ;  /* 0x2000001bff237230 */ /* 0x000fe40000004100 */
[C---:B------:R-:W-:Y:S01]  /*0f40*/  FADD.FTZ R27, -R161.reuse, R130 ;  /* 0x00000082a11b7221 */ /* 0x040fe20000010100 */
[----:B------:R-:W-:Y:S02]  /*0f50*/  IMAD.MOV.U32 R129, RZ, RZ, R30 ;  /* 0x000000ffff817224 */ /* 0x000fe400078e001e */
[C---:B------:R-:W-:Y:S01]  /*0f60*/  FADD.FTZ R153, -R161.reuse, R124 ;  /* 0x0000007ca1997221 */ /* 0x040fe20000010100 */
[----:B------:R-:W-:Y:S02]  /*0f70*/  HADD2.F32 R26, -RZ, R151.H0_H0 ;  /* 0x20000097ff1a7230 */ /* 0x000fe40000004100 */
[----:B------:R-:W-:Y:S01]  /*0f80*/  FADD.FTZ R155, -R161, R119 ;  /* 0x00000077a19b7221 */ /* 0x000fe20000010100 */
[----:B------:R-:W-:-:S02]  /*0f90*/  HADD2.F32 R124, -RZ, R160.H0_H0 ;  /* 0x200000a0ff7c7230 */ /* 0x000fc40000004100 */
[C---:B------:R-:W-:Y:S01]  /*0fa0*/  FADD.FTZ R131, -R161.reuse, R131 ;  /* 0x00000083a1837221 */ /* 0x040fe20000010100 */
[----:B------:R-:W-:Y:S01]  /*0fb0*/  FADD.FTZ R151, -R161, R118 ;  /* 0x00000076a1977221 */ /* 0x000fe20000010100 */
[----:B------:R-:W-:Y:S02]  /*0fc0*/  HADD2.F32 R24, -RZ, R24.H0_H0 ;  /* 0x20000018ff187230 */ /* 0x000fe40000004100 */
[----:B------:R-:W-:Y:S01]  /*0fd0*/  FADD.FTZ R87, R125, R87 ;  /* 0x000000577d577221 */ /* 0x000fe20000010000 */
[----:B------:R-:W-:Y:S01]  /*0fe0*/  FMUL.FTZ R119, R116, R25 ;  /* 0x0000001974777220 */ /* 0x000fe20000410000 */
[-C--:B------:R-:W-:Y:S01]  /*0ff0*/  FFMA.FTZ R67, R0, R125.reuse, R67 ;  /* 0x0000007d00437223 */ /* 0x080fe20000010043 */
[----:B------:R-:W-:Y:S02]  /*1000*/  HADD2.F32 R128, -RZ, R128.H0_H0 ;  /* 0x20000080ff807230 */ /* 0x000fe40000004100 */
[----:B------:R-:W-:Y:S01]  /*1010*/  FMUL.FTZ R125, R20, R125 ;  /* 0x0000007d147d7220 */ /* 0x000fe20000410000 */
[----:B------:R-:W-:-:S02]  /*1020*/  HADD2.F32 R136, -RZ, R37.H0_H0 ;  /* 0x20000025ff887230 */ /* 0x000fc40000004100 */
[----:B------:R-:W-:Y:S01]  /*1030*/  FMUL.FTZ R118, R116, R27 ;  /* 0x0000001b74767220 */ /* 0x000fe20000410000 */
[----:B------:R-:W-:Y:S01]  /*1040*/  SHF.R.U32.HI R158, RZ, 0x10, R33 ;  /* 0x00000010ff9e7819 */ /* 0x000fe20000011621 */
[----:B------:R-:W-:Y:S01]  /*1050*/  IMAD.MOV.U32 R133, RZ, RZ, R38 ;  /* 0x000000ffff857224 */ /* 0x000fe200078e0026 */
[--C-:B------:R-:W-:Y:S01]  /*1060*/  SHF.R.U64 R149, R38, 0x10, R39.reuse ;  /* 0x0000001026957819 */ /* 0x100fe20000001227 */
[--C-:B------:R-:W-:Y:S01]  /*1070*/  IMAD.MOV.U32 R134, RZ, RZ, R39.reuse ;  /* 0x000000ffff867224 */ /* 0x100fe200078e0027 */
[----:B------:R-:W-:Y:S01]  /*1080*/  SHF.R.U32.HI R152, RZ, 0x10, R39 ;  /* 0x00000010ff987819 */ /* 0x000fe20000011627 */
[----:B------:R-:W-:Y:S02]  /*1090*/  HADD2.F32 R39, -RZ, R129.H0_H0 ;  /* 0x20000081ff277230 */ /* 0x000fe40000004100 */
[----:B------:R-:W-:Y:S01]  /*10a0*/  FADD.FTZ R129, -R161, R26 ;  /* 0x0000001aa1817221 */ /* 0x000fe20000010100 */
[----:B------:R-:W-:Y:S02]  /*10b0*/  HADD2.F32 R28, -RZ, R28.H0_H0 ;  /* 0x2000001cff1c7230 */ /* 0x000fe40000004100 */
        /* <DEDUP_REMOVED lines=8> */
[C---:B------:R-:W-:Y:S01]  /*1140*/  FADD.FTZ R37, -R161.reuse, R128 ;  /* 0x00000080a1257221 */ /* 0x040fe20000010100 */
[----:B------:R-:W-:Y:S01]  /*1150*/  FADD.FTZ R157, -R161, R136 ;  /* 0x00000088a19d7221 */ /* 0x000fe20000010100 */
[----:B------:R-:W-:Y:S01]  /*1160*/  FFMA.FTZ R24, R0, R125, RZ ;  /* 0x0000007d00187223 */ /* 0x000fe200000100ff */
[----:B------:R-:W-:-:S02]  /*1170*/  HADD2.F32 R30, -RZ, R147.H0_H0 ;  /* 0x20000093ff1e7230 */ /* 0x000fc40000004100 */
[----:B------:R-:W-:Y:S01]  /*1180*/  FMUL.FTZ R129, R116, R129 ;  /* 0x0000008174817220 */ /* 0x000fe20000410000 */
[----:B------:R-:W-:Y:S02]  /*1190*/  HADD2.F32 R128, -RZ, R158.H0_H0 ;  /* 0x2000009eff807230 */ /* 0x000fe40000004100 */
[----:B------:R-:W-:Y:S01]  /*11a0*/  FADD.FTZ R91, R28, R91 ;  /* 0x0000005b1c5b7221 */ /* 0x000fe20000010000 */
[----:B------:R-:W-:Y:S02]  /*11b0*/  HADD2.F32 R136, -RZ, R133.H0_H0 ;  /* 0x20000085ff887230 */ /* 0x000fe40000004100 */
        /* <DEDUP_REMOVED lines=9> */
[----:B------:R-:W-:-:S02]  /*1250*/  HADD2.F32 R38, -RZ, R142.H0_H0 ;  /* 0x2000008eff267230 */ /* 0x000fc40000004100 */
[----:B------:R-:W-:Y:S01]  /*1260*/  FFMA.FTZ R24, R118, R127, R25 ;  /* 0x0000007f76187223 */ /* 0x000fe20000010019 */
[----:B------:R-:W-:Y:S02]  /*1270*/  IMAD.MOV.U32 R33, RZ, RZ, R36 ;  /* 0x000000ffff217224 */ /* 0x000fe400078e0024 */
[----:B------:R-:W-:Y:S01]  /*1280*/  FMUL.FTZ R141, R116, R141 ;  /* 0x0000008d748d7220 */ /* 0x000fe20000410000 */
[----:B------:R-:W-:Y:S02]  /*1290*/  HADD2.F32 R32, -RZ, R145.H0_H0 ;  /* 0x20000091ff207230 */ /* 0x000fe40000004100 */
[----:B------:R-:W-:Y:S02]  /*12a0*/  HADD2.F32 R142, -RZ, R154.H0_H0 ;  /* 0x2000009aff8e7230 */ /* 0x000fe40000004100 */
[----:B------:R-:W-:Y:S01]  /*12b0*/  FADD.FTZ R28, R128, R27 ;  /* 0x0000001b801c7221 */ /* 0x000fe20000010000 */
[----:B------:R-:W-:Y:S02]  /*12c0*/  HADD2.F32 R132, -RZ, R132.H0_H0 ;  /* 0x20000084ff847230 */ /* 0x000fe40000004100 */
[----:B------:R-:W-:-:S02]  /*12d0*/  HADD2.F32 R36, -RZ, R143.H0_H0 ;  /* 0x2000008fff247230 */ /* 0x000fc40000004100 */
[----:B------:R-:W-:Y:S02]  /*12e0*/  HADD2.F32 R135, -RZ, R135.H0_H0 ;  /* 0x20000087ff877230 */ /* 0x000fe40000004100 */
[----:B------:R-:W-:Y:S01]  /*12f0*/  FFMA.FTZ R27, R129, R128, R24 ;  /* 0x00000080811b7223 */ /* 0x000fe20000010018 */
[----:B------:R-:W-:Y:S02]  /*1300*/  HADD2.F32 R140, -RZ, R140.H0_H0 ;  /* 0x2000008cff8c7230 */ /* 0x000fe40000004100 */
[----:B------:R-:W-:Y:S01]  /*1310*/  FADD.FTZ R137, -R161, R32 ;  /* 0x00000020a1897221 */ /* 0x000fe20000010100 */
[----:B------:R-:W-:Y:S02]  /*1320*/  HADD2.F32 R29, -RZ, R29.H0_H0 ;  /* 0x2000001dff1d7230 */ /* 0x000fe40000004100 */
[----:B------:R-:W-:Y:S01]  /*1330*/  FADD.FTZ R90, R142, R90 ;  /* 0x0000005a8e5a7221 */ /* 0x000fe20000010000 */
[-C--:B------:R-:W-:Y:S01]  /*1340*/  FFMA.FTZ R70, R141, R142.reuse, R70 ;  /* 0x0000008e8d467223 */ /* 0x080fe20000010046 */
[C---:B------:R-:W-:Y:S01]  /*1350*/  FADD.FTZ R31, -R161.reuse, R132 ;  /* 0x00000084a11f7221 */ /* 0x040fe20000010100 */
[C---:B------:R-:W-:Y:S01]  /*1360*/  FADD.FTZ R35, -R161.reuse, R35 ;  /* 0x00000023a1237221 */ /* 0x040fe20000010100 */
[C---:B------:R-:W-:Y:S01]  /*1370*/  FADD.FTZ R143, -R161.reuse, R36 ;  /* 0x00000024a18f7221 */ /* 0x040fe20000010100 */
[C---:B------:R-:W-:Y:S01]  /*1380*/  FADD.FTZ R147, -R161.reuse, R38 ;  /* 0x00000026a1937221 */ /* 0x040fe20000010100 */
[C---:B------:R-:W-:Y:S01]  /*1390*/  FADD.FTZ R39, -R161.reuse, R39 ;  /* 0x00000027a1277221 */ /* 0x040fe20000010100 */
[----:B------:R-:W-:Y:S01]  /*13a0*/  FADD.FTZ R145, -R161, R135 ;  /* 0x00000087a1917221 */ /* 0x000fe20000010100 */
[----:B------:R-:W-:Y:S01]  /*13b0*/  FMUL.FTZ R142, R17, R142 ;  /* 0x0000008e118e7220 */ /* 0x000fe20000410000 */
[----:B------:R-:W-:Y:S01]  /*13c0*/  FADD.FTZ R25, R133, R28 ;  /* 0x0000001c85197221 */ /* 0x000fe20000010000 */
[----:B------:R-:W-:Y:S01]  /*13d0*/  FADD.FTZ R161, -R161, R140 ;  /* 0x0000008ca1a17221 */ /* 0x000fe20000010100 */
[----:B------:R-:W-:Y:S01]  /*13e0*/  FFMA.FTZ R24, R130, R133, R27 ;  /* 0x0000008582187223 */ /* 0x000fe2000001001b */
[----:B------:R-:W-:-:S02]  /*13f0*/  HADD2.F32 R140, -RZ, R148.H0_H0 ;  /* 0x20000094ff8c7230 */ /* 0x000fc40000004100 */
[----:B------:R-:W-:Y:S01]  /*1400*/  FMUL.FTZ R137, R116, R137 ;  /* 0x0000008974897220 */ /* 0x000fe20000410000 */
[----:B------:R-:W-:Y:S02]  /*1410*/  HADD2.F32 R30, -RZ, R139.H0_H0 ;  /* 0x2000008bff1e7230 */ /* 0x000fe40000004100 */
[----:B------:R-:W-:Y:S01]  /*1420*/  FMUL.FTZ R139, R18, R29 ;  /* 0x0000001d128b7220 */ /* 0x000fe20000410000 */
[----:B------:R-:W-:Y:S01]  /*1430*/  FADD.FTZ R28, R142, R25 ;  /* 0x000000198e1c7221 */ /* 0x000fe20000010000 */
[----:B------:R-:W-:Y:S01]  /*1440*/  FMUL.FTZ R132, R116, R31 ;  /* 0x0000001f74847220 */ /* 0x000fe20000410000 */
[----:B------:R-:W-:Y:S01]  /*1450*/  FFMA.FTZ R25, R141, R142, R24 ;  /* 0x0000008e8d197223 */ /* 0x000fe20000010018 */
[----:B------:R-:W-:Y:S02]  /*1460*/  HADD2.F32 R33, -RZ, R33.H0_H0 ;  /* 0x20000021ff217230 */ /* 0x000fe40000004100 */
[----:B------:R-:W-:Y:S01]  /*1470*/  FADD.FTZ R92, R140, R92 ;  /* 0x0000005c8c5c7221 */ /* 0x000fe20000010000 */
[-C--:B------:R-:W-:Y:S01]  /*1480*/  FFMA.FTZ R72, R137, R140.reuse, R72 ;  /* 0x0000008c89487223 */ /* 0x080fe20000010048 */
[----:B------:R-:W-:Y:S01]  /*1490*/  FMUL.FTZ R140, R19, R140 ;  /* 0x0000008c138c7220 */ /* 0x000fe20000410000 */
[----:B------:R-:W-:Y:S01]  /*14a0*/  FADD.FTZ R27, R139, R28 ;  /* 0x0000001c8b1b7221 */ /* 0x000fe20000010000 */
        /* <DEDUP_REMOVED lines=105> */
.L_x_2415:
        /* <DEDUP_REMOVED lines=13> */
.L_x_2393:
        /* <DEDUP_REMOVED lines=22> */
[----:B------:R-:W-:Y:S02]  /*1d70*/  @P0 HADD2.F32 R27, -RZ, R27.H0_H0 ;  /* 0x2000001bff1b0230 */ /* 0x000fe40000004100 */
[----:B------:R-:W-:Y:S01]  /*1d80*/  FADD.FTZ R163, R30, R163 ;  /* 0x000000a31ea37221 */ /* 0x000fe20000010000 */
[----:B------:R-:W-:-:S03]  /*1d90*/  FADD.FTZ R24, R31, R24 ;  /* 0x000000181f187221 */ /* 0x000fc60000010000 */
[----:B--2---:R-:W-:Y:S01]  /*1da0*/  FADD.FTZ R163, R163, R32 ;  /* 0x00000020a3a37221 */ /* 0x004fe20000010000 */
[----:B------:R-:W-:Y:S01]  /*1db0*/  FADD.FTZ R24, R24, R33 ;  /* 0x0000002118187221 */ /* 0x000fe20000010000 */
[----:B------:R-:W-:Y:S02]  /*1dc0*/  @P0 SHF.R.U64 R33, R46, 0x10, R47 ;  /* 0x000000102e210819 */ /* 0x000fe4000000122f */
[----:B------:R-:W-:Y:S01]  /*1dd0*/  FADD.FTZ R163, R34, R163 ;  /* 0x000000a322a37221 */ /* 0x000fe20000010000 */
[----:B------:R-:W-:Y:S01]  /*1de0*/  FADD.FTZ R24, R35, R24 ;  /* 0x0000001823187221 */ /* 0x000fe20000010000 */
[----:B------:R-:W-:Y:S02]  /*1df0*/  @P0 IMAD.MOV.U32 R35, RZ, RZ, R46 ;  /* 0x000000ffff230224 */ /* 0x000fe400078e002e */
[----:B---3--:R-:W-:Y:S01]  /*1e00*/  FADD.FTZ R163, R163, R36 ;  /* 0x00000024a3a37221 */ /* 0x008fe20000010000 */
[----:B------:R-:W-:Y:S01]  /*1e10*/  FADD.FTZ R24, R24, R37 ;  /* 0x0000002518187221 */ /* 0x000fe20000010000 */
[----:B------:R-:W-:Y:S01]  /*1e20*/  @P0 HADD2.F32 R33, -RZ, R33.H0_H0 ;  /* 0x20000021ff210230 */ /* 0x000fe20000004100 */
[----:B------:R-:W-:Y:S01]  /*1e30*/  @P0 MOV R37, R47 ;  /* 0x0000002f00250202 */ /* 0x000fe20000000f00 */
[----:B------:R-:W-:Y:S01]  /*1e40*/  FADD.FTZ R38, R38, R163 ;  /* 0x000000a326267221 */ /* 0x000fe20000010000 */
[----:B------:R-:W-:Y:S01]  /*1e50*/  FADD.FTZ R24, R39, R24 ;  /* 0x0000001827187221 */ /* 0x000fe20000010000 */
[----:B------:R-:W-:-:S02]  /*1e60*/  @P0 SHF.R.U64 R39, R44, 0x10, R45 ;  /* 0x000000102c270819 */ /* 0x000fc4000000122d */
        /* <DEDUP_REMOVED lines=16> */
[----:B------:R-:W-:Y:S01]  /*1f70*/  FFMA.FTZ R141, R141, R121, R162 ;  /* 0x000000798d8d7223 */ /* 0x000fe200000100a2 */
[----:B------:R-:W-:Y:S02]  /*1f80*/  @P0 HADD2.F32 R0, -RZ, R0.H0_H0 ;  /* 0x20000000ff000230 */ /* 0x000fe40000004100 */
[----:B------:R-:W-:Y:S01]  /*1f90*/  @P0 FADD.FTZ R28, R28, R25 ;  /* 0x000000191c1c0221 */ /* 0x000fe20000010000 */
[----:B------:R-:W-:Y:S01]  /*1fa0*/  @P0 SHF.R.U64 R25, R40, 0x10, R41 ;  /* 0x0000001028190819 */ /* 0x000fe20000001229 */
[----:B------:R-:W-:Y:S01]  /*1fb0*/  FMUL.FTZ R31, R116, R31 ;  /* 0x0000001f741f7220 */ /* 0x000fe20000410000 */
[----:B------:R-:W-:Y:S01]  /*1fc0*/  FADD.FTZ R129, R128, -R129 ;  /* 0x8000008180817221 */ /* 0x000fe20000010000 */
[----:B------:R-:W-:Y:S01]  /*1fd0*/  FMUL.FTZ R29, R28, UR17 ;  /* 0x000000111c1d7c20 */ /* 0x000fe20008410000 */
[----:B------:R-:W-:Y:S01]  /*1fe0*/  FADD.FTZ R141, R142, -R141 ;  /* 0x8000008d8e8d7221 */ /* 0x000fe20000010000 */
[----:B------:R-:W-:-:S02]  /*1ff0*/  @P0 HADD2.F32 R25, -RZ, R25.H0_H0 ;  /* 0x20000019ff190230 */ /* 0x000fc40000004100 */
[----:B------:R-:W-:Y:S01]  /*2000*/  @P0 FADD.FTZ R31, R31, R0 ;  /* 0x000000001f1f0221 */ /* 0x000fe20000010000 */
[C---:B------:R-:W-:Y:S01]  /*2010*/  FMUL.FTZ R34, R116.reuse, R129 ;  /* 0x0000008174227220 */ /* 0x040fe20000410000 */
[C---:B------:R-:W-:Y:S01]  /*2020*/  FSEL R24, R29.reuse, RZ, P5 ;  /* 0x000000ff1d187208 */ /* 0x040fe20002800000 */
[----:B------:R-:W-:Y:S01]  /*2030*/  FMUL.FTZ R36, R116, R141 ;  /* 0x0000008d74247220 */ /* 0x000fe20000410000 */
[----:B------:R-:W-:Y:S01]  /*2040*/  @P0 FADD.FTZ R30, R30, R25 ;  /* 0x000000191e1e0221 */ /* 0x000fe20000010000 */
[----:B------:R-:W-:Y:S01]  /*2050*/  @P1 FSEL R29, R29, RZ, P6 ;  /* 0x000000ff1d1d1208 */ /* 0x000fe20003000000 */
[----:B------:R-:W-:Y:S01]  /*2060*/  FMUL.FTZ R32, R31, UR17 ;  /* 0x000000111f207c20 */ /* 0x000fe20008410000 */
[----:B------:R-:W-:Y:S01]  /*2070*/  LOP3.LUT P5, RZ, R126, 0xff0000, RZ, 0xc0, !PT ;  /* 0x00ff00007eff7812 */ /* 0x000fe200078ac0ff */
[----:B------:R-:W-:Y:S01]  /*2080*/  @P0 FADD.FTZ R34, R34, R27 ;  /* 0x0000001b22220221 */ /* 0x000fe20000010000 */
[----:B------:R-:W-:Y:S01]  /*2090*/  LOP3.LUT P6, RZ, R126, 0xff000000, RZ, 0xc0, !PT ;  /* 0xff0000007eff7812 */ /* 0x000fe200078cc0ff */
[----:B------:R-:W-:Y:S01]  /*20a0*/  FMUL.FTZ R126, R30, UR17 ;  /* 0x000000111e7e7c20 */ /* 0x000fe20008410000 */
[----:B------:R-:W-:Y:S01]  /*20b0*/  @P0 FADD.FTZ R36, R36, R33 ;  /* 0x0000002124240221 */ /* 0x000fe20000010000 */
[----:B------:R-:W-:Y:S01]  /*20c0*/  FMUL.FTZ R33, R34, UR17 ;  /* 0x0000001122217c20 */ /* 0x000fe20008410000 */
[----:B------:R-:W-:Y:S01]  /*20d0*/  FSEL R26, R32, RZ, P5 ;  /* 0x000000ff201a7208 */ /* 0x000fe20002800000 */
[-CC-:B------:R-:W-:Y:S01]  /*20e0*/  FFMA.FTZ R130, R130, R121.reuse, R162.reuse ;  /* 0x0000007982827223 */ /* 0x180fe200000100a2 */
[----:B------:R-:W-:Y:S01]  /*20f0*/  FSEL R25, R126, RZ, P2 ;  /* 0x000000ff7e197208 */ /* 0x000fe20001000000 */
[----:B------:R-:W-:Y:S01]  /*2100*/  FMUL.FTZ R0, R36, UR17 ;  /* 0x0000001124007c20 */ /* 0x000fe20008410000 */
[----:B------:R-:W-:Y:S01]  /*2110*/  @P1 LOP3.LUT P2, RZ, R54, 0xff00, RZ, 0xc0, !PT ;  /* 0x0000ff0036ff1812 */ /* 0x000fe2000784c0ff */
[-CC-:B------:R-:W-:Y:S01]  /*2120*/  FFMA.FTZ R132, R132, R121.reuse, R162.reuse ;  /* 0x0000007984847223 */ /* 0x180fe200000100a2 */
[----:B------:R-:W-:Y:S01]  /*2130*/  LOP3.LUT P5, RZ, R123, 0xff00, RZ, 0xc0, !PT ;  /* 0x0000ff007bff7812 */ /* 0x000fe200078ac0ff */
[-C--:B------:R-:W-:Y:S01]  /*2140*/  FFMA.FTZ R137, R137, R121.reuse, R162 ;  /* 0x0000007989897223 */ /* 0x080fe200000100a2 */
[----:B------:R-:W-:Y:S01]  /*2150*/  @P1 FSEL R126, R126, RZ, P2 ;  /* 0x000000ff7e7e1208 */ /* 0x000fe20001000000 */
[----:B------:R-:W-:Y:S01]  /*2160*/  FADD.FTZ R133, R133, -R130 ;  /* 0x8000008285857221 */ /* 0x000fe20000010000 */
[----:B------:R-:W-:Y:S01]  /*2170*/  @P1 LOP3.LUT P2, RZ, R54, 0xff0000, RZ, 0xc0, !PT ;  /* 0x00ff000036ff1812 */ /* 0x000fe2000784c0ff */
[----:B------:R-:W-:Y:S01]  /*2180*/  FFMA.FTZ R143, R143, R121, R162 ;  /* 0x000000798f8f7223 */ /* 0x000fe200000100a2 */
[----:B------:R-:W-:Y:S01]  /*2190*/  FSEL R27, R33, RZ, P6 ;  /* 0x000000ff211b7208 */ /* 0x000fe20003000000 */
[----:B------:R-:W-:Y:S01]  /*21a0*/  @P0 HADD2.F32 R118, -RZ, R37.H0_H0 ;  /* 0x20000025ff760230 */ /* 0x000fe20000004100 */
[----:B------:R-:W-:Y:S01]  /*21b0*/  @P1 FSEL R32, R32, RZ, P2 ;  /* 0x000000ff20201208 */ /* 0x000fe20001000000 */
[----:B------:R-:W-:Y:S01]  /*21c0*/  @P0 HADD2.F32 R37, -RZ, R35.H0_H0 ;  /* 0x20000023ff250230 */ /* 0x000fe20000004100 */
[----:B------:R-:W-:Y:S01]  /*21d0*/  FSEL R141, R0, RZ, P5 ;  /* 0x000000ff008d7208 */ /* 0x000fe20002800000 */
[----:B------:R-:W-:Y:S01]  /*21e0*/  FADD.FTZ R137, R140, -R137 ;  /* 0x800000898c897221 */ /* 0x000fe20000010000 */
[C---:B------:R-:W-:Y:S01]  /*21f0*/  LOP3.LUT P2, RZ, R123.reuse, 0xff0000, RZ, 0xc0, !PT ;  /* 0x00ff00007bff7812 */ /* 0x040fe2000784c0ff */
[----:B------:R-:W-:Y:S01]  /*2200*/  FMUL.FTZ R38, R116, R133 ;  /* 0x0000008574267220 */ /* 0x000fe20000410000 */
[C---:B------:R-:W-:Y:S01]  /*2210*/  LOP3.LUT P6, RZ, R123.reuse, 0xff, RZ, 0xc0, !PT ;  /* 0x000000ff7bff7812 */ /* 0x040fe200078cc0ff */
[----:B------:R-:W-:Y:S01]  /*2220*/  FADD.FTZ R143, R146, -R143 ;  /* 0x8000008f928f7221 */ /* 0x000fe20000010000 */
[----:B------:R-:W-:Y:S01]  /*2230*/  LOP3.LUT P5, RZ, R123, 0xff000000, RZ, 0xc0, !PT ;  /* 0xff0000007bff7812 */ /* 0x000fe200078ac0ff */
[----:B------:R-:W-:Y:S01]  /*2240*/  FADD.FTZ R123, R139, -R132 ;  /* 0x800000848b7b7221 */ /* 0x000fe20000010000 */
[----:B------:R-:W-:Y:S01]  /*2250*/  @P0 SHF.R.U32.HI R124, RZ, 0x10, R47 ;  /* 0x00000010ff7c0819 */ /* 0x000fe2000001162f */
[----:B------:R-:W-:Y:S01]  /*2260*/  FMUL.FTZ R35, R116, R137 ;  /* 0x0000008974237220 */ /* 0x000fe20000410000 */
[----:B------:R-:W-:Y:S01]  /*2270*/  @P0 FADD.FTZ R38, R38, R37 ;  /* 0x0000002526260221 */ /* 0x000fe20000010000 */
[----:B------:R-:W-:Y:S01]  /*2280*/  FMUL.FTZ R123, R116, R123 ;  /* 0x0000007b747b7220 */ /* 0x000fe20000410000 */
[----:B------:R-:W-:-:S02]  /*2290*/  @P0 HADD2.F32 R37, -RZ, R39.H0_H0 ;  /* 0x20000027ff250230 */ /* 0x000fc40000004100 */
[----:B------:R-:W-:Y:S01]  /*22a0*/  FFMA.FTZ R128, R134, R121, R162 ;  /* 0x0000007986807223 */ /* 0x000fe200000100a2 */
[----:B------:R-:W-:Y:S02]  /*22b0*/  @P0 HADD2.F32 R124, -RZ, R124.H0_H0 ;  /* 0x2000007cff7c0230 */ /* 0x000fe40000004100 */
[----:B------:R-:W-:Y:S01]  /*22c0*/  @P0 FADD.FTZ R123, R123, R118 ;  /* 0x000000767b7b0221 */ /* 0x000fe20000010000 */
[----:B------:R-:W-:Y:S01]  /*22d0*/  FMUL.FTZ R118, R116, R143 ;  /* 0x0000008f74767220 */ /* 0x000fe20000410000 */
[-C--:B------:R-:W-:Y:S01]  /*22e0*/  FFMA.FTZ R147, R147, R121.reuse, R162 ;  /* 0x0000007993937223 */ /* 0x080fe200000100a2 */
[----:B------:R-:W-:Y:S01]  /*22f0*/  FMUL.FTZ R127, R38, UR17 ;  /* 0x00000011267f7c20 */ /* 0x000fe20008410000 */
[----:B------:R-:W-:Y:S01]  /*2300*/  @P0 FADD.FTZ R35, R35, R124 ;  /* 0x0000007c23230221 */ /* 0x000fe20000010000 */
[----:B------:R-:W-:Y:S01]  /*2310*/  FMUL.FTZ R124, R123, UR17 ;  /* 0x000000117b7c7c20 */ /* 0x000fe20008410000 */
[----:B------:R-:W-:Y:S01]  /*2320*/  @P0 FADD.FTZ R118, R118, R37 ;  /* 0x0000002576760221 */ /* 0x000fe20000010000 */
[----:B------:R-:W-:Y:S01]  /*2330*/  FFMA.FTZ R130, R138, R121, R162 ;  /* 0x000000798a827223 */ /* 0x000fe200000100a2 */
[----:B------:R-:W-:Y:S01]  /*2340*/  FMUL.FTZ R125, R35, UR17 ;  /* 0x00000011237d7c20 */ /* 0x000fe20008410000 */
[----:B------:R-:W-:Y:S01]  /*2350*/  @P0 MOV R119, R45 ;  /* 0x0000002d00770202 */ /* 0x000fe20000000f00 */
[----:B------:R-:W-:Y:S01]  /*2360*/  FMUL.FTZ R37, R118, UR17 ;  /* 0x0000001176257c20 */ /* 0x000fe20008410000 */
[----:B------:R-:W-:Y:S01]  /*2370*/  FSEL R134, R124, RZ, P2 ;  /* 0x000000ff7c867208 */ /* 0x000fe20001000000 */
[----:B------:R-:W-:Y:S01]  /*2380*/  @P0 IMAD.MOV.U32 R39, RZ, RZ, R44 ;  /* 0x000000ffff270224 */ /* 0x000fe200078e002c */
[----:B------:R-:W-:Y:S01]  /*2390*/  LOP3.LUT P2, RZ, R122, 0xff00, RZ, 0xc0, !PT ;  /* 0x0000ff007aff7812 */ /* 0x000fe2000784c0ff */
[-CC-:B------:R-:W-:Y:S01]  /*23a0*/  FFMA.FTZ R132, R151, R121.reuse, R162.reuse ;  /* 0x0000007997847223 */ /* 0x180fe200000100a2 */
[----:B------:R-:W-:Y:S01]  /*23b0*/  @P0 SHF.R.U32.HI R129, RZ, 0x10, R45 ;  /* 0x00000010ff810819 */ /* 0x000fe2000001162d */
[-CC-:B------:R-:W-:Y:S01]  /*23c0*/  FFMA.FTZ R137, R150, R121.reuse, R162.reuse ;  /* 0x0000007996897223 */ /* 0x180fe200000100a2 */
[-CC-:B------:R-:W-:Y:S01]  /*23d0*/  FFMA.FTZ R151, R154, R121.reuse, R162.reuse ;  /* 0x000000799a977223 */ /* 0x180fe200000100a2 */
[-CC-:B------:R-:W-:Y:S01]  /*23e0*/  FFMA.FTZ R155, R155, R121.reuse, R162.reuse ;  /* 0x000000799b9b7223 */ /* 0x180fe200000100a2 */
[-CC-:B------:R-:W-:Y:S01]  /*23f0*/  FFMA.FTZ R159, R159, R121.reuse, R162.reuse ;  /* 0x000000799f9f7223 */ /* 0x180fe200000100a2 */
[-CC-:B------:R-:W-:Y:S01]  /*2400*/  FFMA.FTZ R160, R160, R121.reuse, R162.reuse ;  /* 0x00000079a0a07223 */ /* 0x180fe200000100a2 */
[-CC-:B------:R-:W-:Y:S01]  /*2410*/  FFMA.FTZ R158, R158, R121.reuse, R162.reuse ;  /* 0x000000799e9e7223 */ /* 0x180fe200000100a2 */
[----:B------:R-:W-:Y:S01]  /*2420*/  FFMA.FTZ R150, R161, R121, R162 ;  /* 0x00000079a1967223 */ /* 0x000fe200000100a2 */
[----:B------:R-:W-:Y:S01]  /*2430*/  FADD.FTZ R147, R144, -R147 ;  /* 0x8000009390937221 */ /* 0x000fe20000010000 */
[----:B------:R-:W-:Y:S01]  /*2440*/  FSEL R133, R127, RZ, P6 ;  /* 0x000000ff7f857208 */ /* 0x000fe20003000000 */
[----:B------:R-:W-:Y:S01]  /*2450*/  FADD.FTZ R135, R135, -R130 ;  /* 0x8000008287877221 */ /* 0x000fe20000010000 */
[----:B------:R-:W-:Y:S01]  /*2460*/  FSEL R138, R125, RZ, P5 ;  /* 0x000000ff7d8a7208 */ /* 0x000fe20002800000 */
[----:B------:R-:W-:Y:S01]  /*2470*/  FADD.FTZ R121, R131, -R128 ;  /* 0x8000008083797221 */ /* 0x000fe20000010000 */
[----:B------:R-:W-:Y:S01]  /*2480*/  FSEL R139, R37, RZ, P2 ;  /* 0x000000ff258b7208 */ /* 0x000fe20001000000 */
[----:B------:R0:W-:Y:S01]  /*2490*/  F2F.F16.F32 R161, R24 ;  /* 0x0000001800a17304 */ /* 0x0001e20000200800 */
[C---:B------:R-:W-:Y:S01]  /*24a0*/  LOP3.LUT P6, RZ, R122.reuse, 0xff0000, RZ, 0xc0, !PT ;  /* 0x00ff00007aff7812 */ /* 0x040fe200078cc0ff */
[----:B------:R-:W-:Y:S01]  /*24b0*/  @P0 HADD2.F32 R128, -RZ, R119.H0_H0 ;  /* 0x20000077ff800230 */ /* 0x000fe20000004100 */
[----:B------:R-:W-:Y:S01]  /*24c0*/  LOP3.LUT P5, RZ, R122, 0xff, RZ, 0xc0, !PT ;  /* 0x000000ff7aff7812 */ /* 0x000fe200078ac0ff */
[----:B------:R-:W-:Y:S01]  /*24d0*/  FMUL.FTZ R119, R116, R147 ;  /* 0x0000009374777220 */ /* 0x000fe20000410000 */
[----:B------:R-:W-:Y:S01]  /*24e0*/  LOP3.LUT P2, RZ, R122, 0xff000000, RZ, 0xc0, !PT ;  /* 0xff0000007aff7812 */ /* 0x000fe2000784c0ff */
[----:B------:R-:W-:Y:S01]  /*24f0*/  @P0 HADD2.F32 R122, -RZ, R39.H0_H0 ;  /* 0x20000027ff7a0230 */ /* 0x000fe20000004100 */
[----:B------:R-:W-:Y:S01]  /*2500*/  @P0 SHF.R.U64 R39, R42, 0x10, R43 ;  /* 0x000000102a270819 */ /* 0x000fe2000000122b */
[----:B------:R-:W-:Y:S01]  /*2510*/  FMUL.FTZ R131, R116, R135 ;  /* 0x0000008774837220 */ /* 0x000fe20000410000 */
[----:B0-----:R-:W-:-:S02]  /*2520*/  @P0 HADD2.F32 R24, -RZ, R129.H0_H0 ;  /* 0x20000081ff180230 */ /* 0x001fc40000004100 */
[C---:B------:R-:W-:Y:S01]  /*2530*/  FMUL.FTZ R121, R116.reuse, R121 ;  /* 0x0000007974797220 */ /* 0x040fe20000410000 */
[----:B------:R-:W-:Y:S01]  /*2540*/  FADD.FTZ R149, R149, -R132 ;  /* 0x8000008495957221 */ /* 0x000fe20000010000 */
[----:B------:R0:W1:Y:S01]  /*2550*/  F2F.F16.F32 R147, R27 ;  /* 0x0000001b00937304 */ /* 0x0000620000200800 */
[----:B------:R-:W-:Y:S01]  /*2560*/  @P0 FADD.FTZ R131, R131, R128 ;  /* 0x0000008083830221 */ /* 0x000fe20000010000 */
[----:B------:R-:W-:Y:S01]  /*2570*/  @P0 FADD.FTZ R119, R119, R24 ;  /* 0x0000001877770221 */ /* 0x000fe20000010000 */
[----:B------:R-:W-:Y:S01]  /*2580*/  @P0 FADD.FTZ R121, R121, R122 ;  /* 0x0000007a79790221 */ /* 0x000fe20000010000 */
[----:B------:R-:W-:Y:S02]  /*2590*/  @P0 HADD2.F32 R39, -RZ, R39.H0_H0 ;  /* 0x20000027ff270230 */ /* 0x000fe40000004100 */
[----:B------:R-:W-:Y:S01]  /*25a0*/  FMUL.FTZ R122, R116, R149 ;  /* 0x00000095747a7220 */ /* 0x000fe20000410000 */
[----:B------:R-:W-:Y:S02]  /*25b0*/  @P0 IMAD.MOV.U32 R24, RZ, RZ, R42 ;  /* 0x000000ffff180224 */ /* 0x000fe400078e002a */
[----:B------:R-:W-:Y:S01]  /*25c0*/  FMUL.FTZ R128, R131, UR17 ;  /* 0x0000001183807c20 */ /* 0x000fe20008410000 */
[----:B------:R2:W-:Y:S01]  /*25d0*/  F2F.F16.F32 R140, R25 ;  /* 0x00000019008c7304 */ /* 0x0005e20000200800 */
[----:B------:R-:W-:Y:S01]  /*25e0*/  @P0 FADD.FTZ R122, R122, R39 ;  /* 0x000000277a7a0221 */ /* 0x000fe20000010000 */
[----:B------:R-:W-:Y:S01]  /*25f0*/  FADD.FTZ R151, R148, -R151 ;  /* 0x8000009794977221 */ /* 0x000fe20000010000 */
[----:B0-----:R-:W-:Y:S01]  /*2600*/  @P0 HADD2.F32 R27, -RZ, R24.H0_H0 ;  /* 0x20000018ff1b0230 */ /* 0x001fe20000004100 */
[----:B------:R-:W-:Y:S01]  /*2610*/  @P0 SHF.R.U32.HI R24, RZ, 0x10, R43 ;  /* 0x00000010ff180819 */ /* 0x000fe2000001162b */
[----:B------:R-:W-:Y:S01]  /*2620*/  FADD.FTZ R155, R152, -R155 ;  /* 0x8000009b989b7221 */ /* 0x000fe20000010000 */
[----:B------:R-:W-:Y:S01]  /*2630*/  FADD.FTZ R159, R156, -R159 ;  /* 0x8000009f9c9f7221 */ /* 0x000fe20000010000 */
[----:B------:R-:W-:Y:S01]  /*2640*/  FMUL.FTZ R129, R121, UR17 ;  /* 0x0000001179817c20 */ /* 0x000fe20008410000 */
[----:B------:R1:W-:Y:S01]  /*2650*/  F2F.F16.F32 R154, R141 ;  /* 0x0000008d009a7304 */ /* 0x0003e20000200800 */
[----:B--2---:R-:W-:Y:S01]  /*2660*/  FADD.FTZ R25, R136, -R137 ;  /* 0x8000008988197221 */ /* 0x004fe20000010000 */
[----:B------:R-:W-:Y:S01]  /*2670*/  FSEL R142, R128, RZ, P6 ;  /* 0x000000ff808e7208 */ /* 0x000fe20003000000 */
[----:B------:R-:W-:Y:S01]  /*2680*/  FMUL.FTZ R130, R119, UR17 ;  /* 0x0000001177827c20 */ /* 0x000fe20008410000 */
[----:B------:R-:W-:Y:S01]  /*2690*/  FMUL.FTZ R39, R122, UR17 ;  /* 0x000000117a277c20 */ /* 0x000fe20008410000 */
[----:B------:R-:W-:Y:S01]  /*26a0*/  FMUL.FTZ R132, R116, R25 ;  /* 0x0000001974847220 */ /* 0x000fe20000410000 */
[----:B------:R-:W-:Y:S01]  /*26b0*/  @P0 SHF.R.U64 R25, R2, 0x10, R3 ;  /* 0x0000001002190819 */ /* 0x000fe20000001203 */
[----:B------:R-:W-:Y:S01]  /*26c0*/  FMUL.FTZ R137, R116, R151 ;  /* 0x0000009774897220 */ /* 0x000fe20000410000 */
[----:B------:R-:W0:Y:S01]  /*26d0*/  F2F.F16.F32 R138, R138 ;  /* 0x0000008a008a7304 */ /* 0x000e220000200800 */
[----:B------:R-:W-:Y:S01]  /*26e0*/  LOP3.LUT P6, RZ, R120, 0xff00, RZ, 0xc0, !PT ;  /* 0x0000ff0078ff7812 */ /* 0x000fe200078cc0ff */
[----:B------:R-:W-:-:S02]  /*26f0*/  @P0 HADD2.F32 R24, -RZ, R24.H0_H0 ;  /* 0x20000018ff180230 */ /* 0x000fc40000004100 */
[----:B------:R-:W-:Y:S01]  /*2700*/  FMUL.FTZ R136, R116, R159 ;  /* 0x0000009f74887220 */ /* 0x000fe20000410000 */
[----:B------:R-:W-:Y:S01]  /*2710*/  @P0 HADD2.F32 R25, -RZ, R25.H0_H0 ;  /* 0x20000019ff190230 */ /* 0x000fe20000004100 */
[----:B------:R-:W-:Y:S01]  /*2720*/  FSEL R135, R129, RZ, P5 ;  /* 0x000000ff81877208 */ /* 0x000fe20002800000 */
[----:B------:R-:W-:Y:S01]  /*2730*/  @P0 FADD.FTZ R132, R132, R27 ;  /* 0x0000001b84840221 */ /* 0x000fe20000010000 */
[----:B------:R-:W-:Y:S01]  /*2740*/  FSEL R143, R130, RZ, P2 ;  /* 0x000000ff828f7208 */ /* 0x000fe20001000000 */
[----:B------:R2:W-:Y:S01]  /*2750*/  F2F.F16.F32 R146, R26 ;  /* 0x0000001a00927304 */ /* 0x0005e20000200800 */
[----:B------:R-:W-:Y:S01]  /*2760*/  FSEL R144, R39, RZ, P6 ;  /* 0x000000ff27907208 */ /* 0x000fe20003000000 */
[----:B------:R-:W-:Y:S01]  /*2770*/  @P0 FADD.FTZ R136, R136, R25 ;  /* 0x0000001988880221 */ /* 0x000fe20000010000 */
[----:B-1----:R-:W-:Y:S01]  /*2780*/  SHF.L.U32 R141, R147, 0x10, RZ ;  /* 0x00000010938d7819 */ /* 0x002fe200000006ff */
[----:B------:R-:W-:Y:S01]  /*2790*/  FADD.FTZ R157, R157, -R160 ;  /* 0x800000a09d9d7221 */ /* 0x000fe20000010000 */
[C---:B------:R-:W-:Y:S01]  /*27a0*/  LOP3.LUT P5, RZ, R120.reuse, 0xff0000, RZ, 0xc0, !PT ;  /* 0x00ff000078ff7812 */ /* 0x040fe200078ac0ff */
[----:B------:R-:W-:Y:S01]  /*27b0*/  FADD.FTZ R145, R145, -R158 ;  /* 0x8000009e91917221 */ /* 0x000fe20000010000 */
[----:B------:R-:W-:Y:S01]  /*27c0*/  LOP3.LUT P2, RZ, R120, 0xff, RZ, 0xc0, !PT ;  /* 0x000000ff78ff7812 */ /* 0x000fe2000784c0ff */
[----:B------:R-:W1:Y:S01]  /*27d0*/  F2F.F16.F32 R134, R134 ;  /* 0x0000008600867304 */ /* 0x000e620000200800 */
[----:B--2---:R-:W-:Y:S01]  /*27e0*/  @P0 MOV R26, R43 ;  /* 0x0000002b001a0202 */ /* 0x004fe20000000f00 */
[----:B0-----:R-:W-:Y:S01]  /*27f0*/  IMAD.U32 R147, R138, 0x10000, RZ ;  /* 0x000100008a937824 */ /* 0x001fe200078e00ff */
[----:B------:R-:W-:Y:S01]  /*2800*/  LOP3.LUT P6, RZ, R120, 0xff000000, RZ, 0xc0, !PT ;  /* 0xff00000078ff7812 */ /* 0x000fe200078cc0ff */
[----:B------:R-:W-:Y:S01]  /*2810*/  FMUL.FTZ R138, R116, R157 ;  /* 0x0000009d748a7220 */ /* 0x000fe20000410000 */
[----:B------:R-:W-:Y:S01]  /*2820*/  @P0 MOV R120, R3 ;  /* 0x0000000300780202 */ /* 0x000fe20000000f00 */
[----:B------:R-:W-:-:S02]  /*2830*/  @P0 HADD2.F32 R26, -RZ, R26.H0_H0 ;  /* 0x2000001aff1a0230 */ /* 0x000fc40000004100 */
[----:B------:R-:W-:Y:S01]  /*2840*/  FADD.FTZ R153, R153, -R150 ;  /* 0x8000009699997221 */ /* 0x000fe20000010000 */
[----:B------:R0:W2:Y:S01]  /*2850*/  F2F.F16.F32 R149, R133 ;  /* 0x0000008500957304 */ /* 0x0000a20000200800 */
[----:B------:R-:W-:Y:S01]  /*2860*/  @P1 F2FP.F16.F32.PACK_AB R29, RZ, R29 ;  /* 0x0000001dff1d123e */ /* 0x000fe200000000ff */
[----:B------:R-:W-:Y:S01]  /*2870*/  @P0 FADD.FTZ R137, R137, R26 ;  /* 0x0000001a89890221 */ /* 0x000fe20000010000 */
[----:B------:R-:W-:Y:S02]  /*2880*/  IMAD.WIDE.U32 R26, R154, 0x10000, RZ ;  /* 0x000100009a1a7825 */ /* 0x000fe400078e00ff */
[----:B------:R-:W-:Y:S02]  /*2890*/  @P1 PRMT R111, R29, 0x7610, R111 ;  /* 0x000076101d6f1816 */ /* 0x000fe4000000006f */
[----:B------:R-:W-:Y:S01]  /*28a0*/  @P1 F2FP.F16.F32.PACK_AB R32, RZ, R32 ;  /* 0x00000020ff20123e */ /* 0x000fe200000000ff */
[----:B------:R3:W-:Y:S01]  /*28b0*/  F2F.F16.F32 R152, R139 ;  /* 0x0000008b00987304 */ /* 0x0007e20000200800 */
[----:B0-----:R-:W-:Y:S01]  /*28c0*/  FMUL.FTZ R133, R116, R155 ;  /* 0x0000009b74857220 */ /* 0x001fe20000410000 */
[----:B-1----:R-:W-:Y:S01]  /*28d0*/  LOP3.LUT R27, R27, R147, R134, 0xfe, !PT ;  /* 0x000000931b1b7212 */ /* 0x002fe200078efe86 */
[----:B------:R-:W-:-:S02]  /*28e0*/  @P0 HADD2.F32 R147, -RZ, R120.H0_H0 ;  /* 0x20000078ff930230 */ /* 0x000fc40000004100 */
[----:B------:R-:W-:Y:S01]  /*28f0*/  FMUL.FTZ R120, R136, UR17 ;  /* 0x0000001188787c20 */ /* 0x000fe20008410000 */
[----:B------:R-:W-:Y:S01]  /*2900*/  @P0 FADD.FTZ R133, R133, R24 ;  /* 0x0000001885850221 */ /* 0x000fe20000010000 */
[----:B------:R-:W-:-:S04]  /*2910*/  IMAD.WIDE.U32 R24, R140, 0x10000, RZ ;  /* 0x000100008c187825 */ /* 0x000fc800078e00ff */
[----:B------:R-:W-:Y:S01]  /*2920*/  FMUL.FTZ R140, R132, UR17 ;  /* 0x00000011848c7c20 */ /* 0x000fe20008410000 */
[----:B------:R-:W-:Y:S01]  /*2930*/  @P0 FADD.FTZ R138, R138, R147 ;  /* 0x000000938a8a0221 */ /* 0x000fe20000010000 */
[----:B---3--:R-:W-:Y:S01]  /*2940*/  FMUL.FTZ R139, R137, UR17 ;  /* 0x00000011898b7c20 */ /* 0x008fe20008410000 */
[----:B------:R0:W-:Y:S01]  /*2950*/  F2F.F16.F32 R151, R135 ;  /* 0x0000008700977304 */ /* 0x0001e20000200800 */
[----:B------:R-:W-:Y:S01]  /*2960*/  LOP3.LUT R25, R25, R141, R146, 0xfe, !PT ;  /* 0x0000008d19197212 */ /* 0x000fe200078efe92 */
[----:B------:R-:W-:Y:S01]  /*2970*/  FMUL.FTZ R141, R133, UR17 ;  /* 0x00000011858d7c20 */ /* 0x000fe20008410000 */
[----:B------:R-:W-:Y:S02]  /*2980*/  FSEL R134, R140, RZ, P2 ;  /* 0x000000ff8c867208 */ /* 0x000fe40001000000 */
[----:B------:R-:W-:Y:S02]  /*2990*/  FSEL R146, R139, RZ, P5 ;  /* 0x000000ff8b927208 */ /* 0x000fe40002800000 */
[----:B------:R-:W-:Y:S01]  /*29a0*/  LOP3.LUT P5, RZ, R117, 0xff00, RZ, 0xc0, !PT ;  /* 0x0000ff0075ff7812 */ /* 0x000fe200078ac0ff */
[----:B------:R1:W-:Y:S01]  /*29b0*/  F2F.F16.F32 R155, R142 ;  /* 0x0000008e009b7304 */ /* 0x0003e20000200800 */
[----:B0-----:R-:W-:-:S02]  /*29c0*/  FSEL R135, R141, RZ, P6 ;  /* 0x000000ff8d877208 */ /* 0x001fc40003000000 */
[----:B------:R-:W-:Y:S02]  /*29d0*/  FSEL R148, R120, RZ, P5 ;  /* 0x000000ff78947208 */ /* 0x000fe40002800000 */
[C---:B------:R-:W-:Y:S02]  /*29e0*/  LOP3.LUT P2, RZ, R117.reuse, 0xff0000, RZ, 0xc0, !PT ;  /* 0x00ff000075ff7812 */ /* 0x040fe4000784c0ff */
[C---:B------:R-:W-:Y:S01]  /*29f0*/  LOP3.LUT P6, RZ, R117.reuse, 0xff, RZ, 0xc0, !PT ;  /* 0x000000ff75ff7812 */ /* 0x040fe200078cc0ff */
[----:B------:R0:W-:Y:S01]  /*2a00*/  F2F.F16.F32 R154, R143 ;  /* 0x0000008f009a7304 */ /* 0x0001e20000200800 */
[----:B------:R-:W-:Y:S01]  /*2a10*/  LOP3.LUT P5, RZ, R117, 0xff000000, RZ, 0xc0, !PT ;  /* 0xff00000075ff7812 */ /* 0x000fe200078ac0ff */
[----:B------:R-:W-:Y:S01]  /*2a20*/  FMUL.FTZ R117, R138, UR17 ;  /* 0x000000118a757c20 */ /* 0x000fe20008410000 */
[----:B--2---:R-:W-:Y:S01]  /*2a30*/  LOP3.LUT R26, R26, R149, RZ, 0xfc, !PT ;  /* 0x000000951a1a7212 */ /* 0x004fe200078efcff */
[----:B-1----:R-:W-:Y:S01]  /*2a40*/  @P0 IMAD.MOV.U32 R142, RZ, RZ, R2 ;  /* 0x000000ffff8e0224 */ /* 0x002fe200078e0002 */
[----:B------:R-:W-:-:S02]  /*2a50*/  @P1 PRMT R113, R32, 0x7610, R113 ;  /* 0x0000761020711816 */ /* 0x000fc40000000071 */
[----:B------:R-:W-:Y:S01]  /*2a60*/  FSEL R149, R117, RZ, P2 ;  /* 0x000000ff75957208 */ /* 0x000fe20001000000 */
[----:B------:R-:W-:Y:S01]  /*2a70*/  F2F.F16.F32 R144, R144 ;  /* 0x0000009000907304 */ /* 0x000fe20000200800 */
[----:B------:R-:W-:Y:S01]  /*2a80*/  ISETP.NE.U32.AND P2, PT, RZ, UR18, PT ;  /* 0x00000012ff007c0c */ /* 0x000fe2000bf45070 */
[----:B------:R-:W-:Y:S02]  /*2a90*/  @P0 HADD2.F32 R147, -RZ, R142.H0_H0 ;  /* 0x2000008eff930230 */ /* 0x000fe40000004100 */
[C---:B------:R-:W-:Y:S01]  /*2aa0*/  FMUL.FTZ R142, R116.reuse, R145 ;  /* 0x00000091748e7220 */ /* 0x040fe20000410000 */
[----:B0-----:R-:W-:Y:S01]  /*2ab0*/  FMUL.FTZ R143, R116, R153 ;  /* 0x00000099748f7220 */ /* 0x001fe20000410000 */
[----:B------:R-:W-:Y:S02]  /*2ac0*/  ISETP.NE.AND.EX P2, PT, RZ, UR19, PT, P2 ;  /* 0x00000013ff007c0c */ /* 0x000fe4000bf45320 */
[----:B------:R-:W-:Y:S01]  /*2ad0*/  @P0 SHF.R.U32.HI R116, RZ, 0x10, R3 ;  /* 0x00000010ff740819 */ /* 0x000fe20000011603 */
[----:B------:R-:W-:Y:S01]  /*2ae0*/  @P0 FADD.FTZ R142, R142, R147 ;  /* 0x000000938e8e0221 */ /* 0x000fe20000010000 */
[----:B------:R-:W0:Y:S01]  /*2af0*/  F2F.F16.F32 R135, R135 ;  /* 0x0000008700877304 */ /* 0x000e220000200800 */
[----:B------:R-:W-:-:S02]  /*2b00*/  LOP3.LUT R24, R24, R161, RZ, 0xfc, !PT ;  /* 0x000000a118187212 */ /* 0x000fc400078efcff */
[----:B------:R-:W-:-:S05]  /*2b10*/  @P0 HADD2.F32 R116, -RZ, R116.H0_H0 ;  /* 0x20000074ff740230 */ /* 0x000fca0000004100 */
[----:B------:R-:W-:Y:S01]  /*2b20*/  @P0 FADD.FTZ R143, R143, R116 ;  /* 0x000000748f8f0221 */ /* 0x000fe20000010000 */
[----:B------:R-:W-:Y:S01]  /*2b30*/  @P2 F2FP.F16.F32.PACK_AB R28, RZ, R28 ;  /* 0x0000001cff1c223e */ /* 0x000fe200000000ff */
[----:B------:R1:W-:Y:S01]  /*2b40*/  F2F.F16.F32 R157, R134 ;  /* 0x00000086009d7304 */ /* 0x0003e20000200800 */
[----:B------:R-:W-:Y:S01]  /*2b50*/  @P2 F2FP.F16.F32.PACK_AB R30, RZ, R30 ;  /* 0x0000001eff1e223e */ /* 0x000fe200000000ff */
[----:B------:R-:W-:Y:S01]  /*2b60*/  FMUL.FTZ R116, R143, UR17 ;  /* 0x000000118f747c20 */ /* 0x000fe20008410000 */
[----:B------:R-:W-:Y:S02]  /*2b70*/  @P2 PRMT R108, R28, 0x7610, R108 ;  /* 0x000076101c6c2816 */ /* 0x000fe4000000006c */
[----:B------:R-:W-:Y:S01]  /*2b80*/  @P1 F2FP.F16.F32.PACK_AB R28, RZ, R126 ;  /* 0x0000007eff1c123e */ /* 0x000fe200000000ff */
[----:B------:R-:W-:Y:S01]  /*2b90*/  FMUL.FTZ R126, R142, UR17 ;  /* 0x000000118e7e7c20 */ /* 0x000fe20008410000 */
[----:B------:R-:W-:Y:S01]  /*2ba0*/  @P2 PRMT R109, R30, 0x7610, R109 ;  /* 0x000076101e6d2816 */ /* 0x000fe2000000006d */
[----:B------:R-:W-:Y:S01]  /*2bb0*/  F2F.F16.F32 R148, R148 ;  /* 0x0000009400947304 */ /* 0x000fe20000200800 */
[----:B------:R-:W-:Y:S01]  /*2bc0*/  FSEL R30, R116, RZ, P5 ;  /* 0x000000ff741e7208 */ /* 0x000fe20002800000 */
[----:B0-----:R-:W-:Y:S01]  /*2bd0*/  IMAD.U32 R135, R135, 0x10000, RZ ;  /* 0x0001000087877824 */ /* 0x001fe200078e00ff */
[----:B-1----:R-:W-:-:S02]  /*2be0*/  FSEL R134, R126, RZ, P6 ;  /* 0x000000ff7e867208 */ /* 0x002fc40003000000 */
[----:B------:R-:W-:Y:S02]  /*2bf0*/  @P1 LOP3.LUT P5, RZ, R54, 0xff000000, RZ, 0xc0, !PT ;  /* 0xff00000036ff1812 */ /* 0x000fe400078ac0ff */
[----:B------:R-:W-:Y:S01]  /*2c00*/  @P2 F2FP.F16.F32.PACK_AB R31, RZ, R31 ;  /* 0x0000001fff1f223e */ /* 0x000fe200000000ff */
[----:B------:R0:W1:Y:S01]  /*2c10*/  F2F.F16.F32 R145, R30 ;  /* 0x0000001e00917304 */ /* 0x0000620000200800 */
[----:B------:R-:W-:Y:S02]  /*2c20*/  @P1 FSEL R33, R33, RZ, P5 ;  /* 0x000000ff21211208 */ /* 0x000fe40002800000 */
[----:B------:R-:W-:Y:S01]  /*2c30*/  @P1 PRMT R112, R28, 0x7610, R112 ;  /* 0x000076101c701816 */ /* 0x000fe20000000070 */
[----:B------:R-:W-:Y:S01]  /*2c40*/  IMAD.WIDE.U32 R28, R152, 0x10000, RZ ;  /* 0x00010000981c7825 */ /* 0x000fe200078e00ff */
[----:B------:R-:W-:Y:S02]  /*2c50*/  @P2 PRMT R110, R31, 0x7610, R110 ;  /* 0x000076101f6e2816 */ /* 0x000fe4000000006e */
[----:B------:R-:W-:Y:S01]  /*2c60*/  SHF.L.U32 R31, R154, 0x10, RZ ;  /* 0x000000109a1f7819 */ /* 0x000fe200000006ff */
[----:B------:R-:W2:Y:S01]  /*2c70*/  F2F.F16.F32 R146, R146 ;  /* 0x0000009200927304 */ /* 0x000ea20000200800 */
[----:B------:R-:W-:-:S02]  /*2c80*/  @P1 F2FP.F16.F32.PACK_AB R33, RZ, R33 ;  /* 0x00000021ff21123e */ /* 0x000fc400000000ff */
[----:B------:R-:W-:Y:S01]  /*2c90*/  LOP3.LUT R29, R29, R31, R155, 0xfe, !PT ;  /* 0x0000001f1d1d7212 */ /* 0x000fe200078efe9b */
[----:B0-----:R-:W-:Y:S01]  /*2ca0*/  IMAD.WIDE.U32 R30, R144, 0x10000, RZ ;  /* 0x00010000901e7825 */ /* 0x001fe200078e00ff */
[----:B------:R-:W-:Y:S02]  /*2cb0*/  @P1 PRMT R114, R33, 0x7610, R114 ;  /* 0x0000761021721816 */ /* 0x000fe40000000072 */
[----:B-1----:R-:W-:Y:S01]  /*2cc0*/  SHF.L.U32 R145, R145, 0x10, RZ ;  /* 0x0000001091917819 */ /* 0x002fe200000006ff */
[----:B------:R-:W0:Y:S01]  /*2cd0*/  F2F.F16.F32 R149, R149 ;  /* 0x0000009500957304 */ /* 0x000e220000200800 */
[----:B------:R-:W-:Y:S01]  /*2ce0*/  IMAD.WIDE.U32 R32, R148, 0x10000, RZ ;  /* 0x0001000094207825 */ /* 0x000fe200078e00ff */
[----:B------:R-:W-:Y:S02]  /*2cf0*/  @P2 F2FP.F16.F32.PACK_AB R34, RZ, R34 ;  /* 0x00000022ff22223e */ /* 0x000fe400000000ff */
[----:B------:R-:W-:Y:S02]  /*2d00*/  LOP3.LUT R28, R28, R151, RZ, 0xfc, !PT ;  /* 0x000000971c1c7212 */ /* 0x000fe400078efcff */
[----:B------:R-:W-:-:S02]  /*2d10*/  LOP3.LUT R30, R30, R157, RZ, 0xfc, !PT ;  /* 0x0000009d1e1e7212 */ /* 0x000fc400078efcff */
[----:B------:R1:W3:Y:S01]  /*2d20*/  F2F.F16.F32 R147, R134 ;  /* 0x0000008600937304 */ /* 0x0002e20000200800 */
[----:B--2---:R-:W-:Y:S02]  /*2d30*/  LOP3.LUT R31, R31, R135, R146, 0xfe, !PT ;  /* 0x000000871f1f7212 */ /* 0x004fe400078efe92 */
[----:B------:R-:W-:Y:S02]  /*2d40*/  @P1 LOP3.LUT P6, RZ, R53, 0xff00, RZ, 0xc0, !PT ;  /* 0x0000ff0035ff1812 */ /* 0x000fe400078cc0ff */
[----:B------:R-:W-:Y:S02]  /*2d50*/  @P2 F2FP.F16.F32.PACK_AB R36, RZ, R36 ;  /* 0x00000024ff24223e */ /* 0x000fe400000000ff */
[----:B0-----:R-:W-:Y:S02]  /*2d60*/  LOP3.LUT R33, R33, R145, R149, 0xfe, !PT ;  /* 0x0000009121217212 */ /* 0x001fe400078efe95 */
[----:B-1----:R-:W-:Y:S02]  /*2d70*/  IADD3 R134, P5, R63, UR20, RZ ;  /* 0x000000143f867c10 */ /* 0x002fe4000ffbe0ff */
[----:B------:R-:W-:-:S02]  /*2d80*/  @P2 F2FP.F16.F32.PACK_AB R148, RZ, R123 ;  /* 0x0000007bff94223e */ /* 0x000fc400000000ff */
[----:B------:R-:W-:Y:S02]  /*2d90*/  IADD3.X R135, R64, UR21, RZ, P5, !PT ;  /* 0x0000001540877c10 */ /* 0x000fe4000affe4ff */
[----:B---3--:R-:W-:Y:S02]  /*2da0*/  LOP3.LUT R32, R32, R147, RZ, 0xfc, !PT ;  /* 0x0000009320207212 */ /* 0x008fe400078efcff */
        /* <DEDUP_REMOVED lines=10> */
.L_x_2394:
        /* <DEDUP_REMOVED lines=12> */
.L_x_2395:
[C---:B------:R-:W-:Y:S02]  /*2f10*/  @P1 LOP3.LUT P5, RZ, R53.reuse, 0xff0000, RZ, 0xc0, !PT ;  /* 0x00ff000035ff1812 */ /* 0x040fe400078ac0ff */
[----:B------:R-:W-:Y:S02]  /*2f20*/  @P1 FSEL R0, R0, RZ, P6 ;  /* 0x000000ff00001208 */ /* 0x000fe40003000000 */
[----:B------:R-:W-:Y:S02]  /*2f30*/  @P1 FSEL R124, R124, RZ, P5 ;  /* 0x000000ff7c7c1208 */ /* 0x000fe40002800000 */
[C---:B------:R-:W-:Y:S02]  /*2f40*/  @P1 LOP3.LUT P6, RZ, R53.reuse, 0xff, RZ, 0xc0, !PT ;  /* 0x000000ff35ff1812 */ /* 0x040fe400078cc0ff */
[----:B------:R-:W-:Y:S02]  /*2f50*/  @P1 LOP3.LUT P5, RZ, R53, 0xff000000, RZ, 0xc0, !PT ;  /* 0xff00000035ff1812 */ /* 0x000fe400078ac0ff */
[----:B------:R-:W-:-:S02]  /*2f60*/  @P1 F2FP.F16.F32.PACK_AB R0, RZ, R0 ;  /* 0x00000000ff00123e */ /* 0x000fc400000000ff */
[----:B------:R-:W-:Y:S02]  /*2f70*/  @P1 FSEL R127, R127, RZ, P6 ;  /* 0x000000ff7f7f1208 */ /* 0x000fe40003000000 */
[----:B------:R-:W-:Y:S02]  /*2f80*/  @P1 FSEL R125, R125, RZ, P5 ;  /* 0x000000ff7d7d1208 */ /* 0x000fe40002800000 */
[----:B------:R-:W-:Y:S02]  /*2f90*/  @P1 PRMT R112, R0, 0x7610, R112 ;  /* 0x0000761000701816 */ /* 0x000fe40000000070 */
[----:B------:R-:W-:Y:S02]  /*2fa0*/  @P2 F2FP.F16.F32.PACK_AB R38, RZ, R38 ;  /* 0x00000026ff26223e */ /* 0x000fe400000000ff */
[----:B------:R-:W-:Y:S02]  /*2fb0*/  @P1 F2FP.F16.F32.PACK_AB R124, RZ, R124 ;  /* 0x0000007cff7c123e */ /* 0x000fe400000000ff */
[----:B------:R-:W-:-:S02]  /*2fc0*/  @P1 F2FP.F16.F32.PACK_AB R127, RZ, R127 ;  /* 0x0000007fff7f123e */ /* 0x000fc400000000ff */
[----:B------:R-:W-:Y:S02]  /*2fd0*/  @P1 F2FP.F16.F32.PACK_AB R125, RZ, R125 ;  /* 0x0000007dff7d123e */ /* 0x000fe400000000ff */
[----:B------:R-:W-:Y:S02]  /*2fe0*/  IADD3 R34, P5, R61, UR20, RZ ;  /* 0x000000143d227c10 */ /* 0x000fe4000ffbe0ff */
[----:B------:R-:W-:Y:S02]  /*2ff0*/  @P2 F2FP.F16.F32.PACK_AB R0, RZ, R35 ;  /* 0x00000023ff00223e */ /* 0x000fe400000000ff */
        /* <DEDUP_REMOVED lines=18> */
.L_x_2396:
        /* <DEDUP_REMOVED lines=12> */
.L_x_2397:
        /* <DEDUP_REMOVED lines=12> */
[----:B-1--4-:R-:W-:Y:S02]  /*32a0*/  IADD3 R26, P5, R59, UR20, RZ ;  /* 0x000000143b1a7c10 */ /* 0x012fe4000ffbe0ff */
        /* <DEDUP_REMOVED lines=20> */
.L_x_2398:
        /* <DEDUP_REMOVED lines=12> */
.L_x_2399:
        /* <DEDUP_REMOVED lines=29> */
.L_x_2400:
[----:B-123--:R-:W-:Y:S02]  /*3680*/  IADD3 R24, P6, R57, UR20, RZ ;  /* 0x0000001439187c10 */ /* 0x00efe4000ffde0ff */
[----:B------:R-:W-:Y:S02]  /*3690*/  @P2 F2FP.F16.F32.PACK_AB R138, RZ, R138 ;  /* 0x0000008aff8a223e */ /* 0x000fe400000000ff */
[----:B------:R-:W-:Y:S02]  /*36a0*/  IADD3.X R25, R58, UR21, RZ, P6, !PT ;  /* 0x000000153a197c10 */ /* 0x000fe4000b7fe4ff */
[----:B------:R-:W-:Y:S02]  /*36b0*/  @P2 F2FP.F16.F32.PACK_AB R142, RZ, R142 ;  /* 0x0000008eff8e223e */ /* 0x000fe400000000ff */
[----:B------:R-:W-:Y:S01]  /*36c0*/  @P2 F2FP.F16.F32.PACK_AB R143, RZ, R143 ;  /* 0x0000008fff8f223e */ /* 0x000fe200000000ff */
        /* <DEDUP_REMOVED lines=17> */
.L_x_2401:
        /* <DEDUP_REMOVED lines=9> */
.L_x_2402:
        /* <DEDUP_REMOVED lines=20> */
[----:B------:R-:W-:-:S04]  /*39b0*/  IMAD.WIDE.U32 R24, R24, 0x10000, RZ ;  /* 0x0001000018187825 */ /* 0x000fc800078e00ff */
[----:B------:R-:W-:Y:S01]  /*39c0*/  IMAD.X R49, R56, 0x1, R49, P1 ;  /* 0x0000000138317824 */ /* 0x000fe200008e0631 */
[----:B------:R-:W-:Y:S02]  /*39d0*/  LOP3.LUT R25, R27, R25, RZ, 0xfc, !PT ;  /* 0x000000191b197212 */ /* 0x000fe400078efcff */
[----:B------:R-:W-:-:S05]  /*39e0*/  LOP3.LUT R24, R24, 0xffff, R111, 0xf8, !PT ;  /* 0x0000ffff18187812 */ /* 0x000fca00078ef86f */
[----:B------:R3:W-:Y:S02]  /*39f0*/  STG.E.64 desc[UR6][R48.64], R24 ;  /* 0x0000001830007986 */ /* 0x0007e4000c101b06 */
.L_x_2403:
        /* <DEDUP_REMOVED lines=42> */
.L_x_2391:
        /* <DEDUP_REMOVED lines=21> */
.L_x_2392:
[----:B------:R-:W-:Y:S01]  /*3df0*/  HFMA2.MMA R37, -RZ, RZ, 0, 1.847743988037109375e-06 ;  /* 0x0000001fff257435 */ /* 0x000fe200000001ff */
[----:B------:R-:W-:Y:S01]  /*3e00*/  MOV R35, R26 ;  /* 0x0000001a00237202 */ /* 0x000fe20000000f00 */
[----:B------:R-:W-:Y:S02]  /*3e10*/  IMAD.MOV.U32 R34, RZ, RZ, 0x10 ;  /* 0x00000010ff227424 */ /* 0x000fe400078e00ff */
[----:B------:R-:W-:-:S07]  /*3e20*/  IMAD.MOV.U32 R32, RZ, RZ, -0x1 ;  /* 0xffffffffff207424 */ /* 0x000fce00078e00ff */
[----:B-----5:R-:W-:Y:S05]  /*3e30*/  WARPSYNC.COLLECTIVE R32, `(.L_x_2405) ;  /* 0x0000000020087348 */ /* 0x020fea0003c00000 */
[----:B------:R0:W1:Y:S02]  /*3e40*/  SHFL.DOWN P4, R33, R35, R34, R37 ;  /* 0x0800002223217389 */ /* 0x0000640000080025 */
[----:B01---5:R-:W-:Y:S01]  /*3e50*/  ENDCOLLECTIVE ;  /* 0x000000000000791b */ /* 0x023fe20003800000 */
.L_x_2405:
[----:B------:R-:W-:Y:S01]  /*3e60*/  IMAD.MOV.U32 R35, RZ, RZ, R24 ;  /* 0x000000ffff237224 */ /* 0x000fe200078e0018 */
[----:B------:R-:W-:-:S07]  /*3e70*/  MOV R25, R33 ;  /* 0x0000002100197202 */ /* 0x000fce0000000f00 */
[----:B------:R-:W-:Y:S05]  /*3e80*/  WARPSYNC.COLLECTIVE R32, `(.L_x_2406) ;  /* 0x0000000020087348 */ /* 0x000fea0003c00000 */
[----:B------:R0:W1:Y:S02]  /*3e90*/  SHFL.DOWN P4, R33, R35, R34, R37 ;  /* 0x0800002223217389 */ /* 0x0000640000080025 */
[----:B01----:R-:W-:Y:S01]  /*3ea0*/  ENDCOLLECTIVE ;  /* 0x000000000000791b */ /* 0x003fe20003800000 */
.L_x_2406:
[----:B------:R-:W-:Y:S01]  /*3eb0*/  FADD.FTZ R25, R26, R25 ;  /* 0x000000191a197221 */ /* 0x000fe20000010000 */
[----:B------:R-:W-:-:S03]  /*3ec0*/  HFMA2.MMA R34, -RZ, RZ, 0, 4.76837158203125e-07 ;  /* 0x00000008ff227435 */ /* 0x000fc600000001ff */
[----:B------:R-:W-:Y:S01]  /*3ed0*/  IMAD.MOV.U32 R35, RZ, RZ, R25 ;  /* 0x000000ffff237224 */ /* 0x000fe200078e0019 */
[----:B------:R-:W-:-:S07]  /*3ee0*/  MOV R27, R33 ;  /* 0x00000021001b7202 */ /* 0x000fce0000000f00 */
[----:B------:R-:W-:Y:S05]  /*3ef0*/  WARPSYNC.COLLECTIVE R32, `(.L_x_2407) ;  /* 0x0000000020087348 */ /* 0x000fea0003c00000 */
[----:B------:R0:W1:Y:S02]  /*3f00*/  SHFL.DOWN P4, R33, R35, R34, R37 ;  /* 0x0800002223217389 */ /* 0x0000640000080025 */
[----:B01----:R-:W-:Y:S01]  /*3f10*/  ENDCOLLECTIVE ;  /* 0x000000000000791b */ /* 0x003fe20003800000 */
.L_x_2407:
[----:B------:R-:W-:-:S05]  /*3f20*/  FADD.FTZ R27, R24, R27 ;  /* 0x0000001b181b7221 */ /* 0x000fca0000010000 */
[----:B------:R-:W-:Y:S01]  /*3f30*/  MOV R35, R27 ;  /* 0x0000001b00237202 */ /* 0x000fe20000000f00 */
[----:B------:R-:W-:-:S07]  /*3f40*/  IMAD.MOV.U32 R28, RZ, RZ, R33 ;  /* 0x000000ffff1c7224 */ /* 0x000fce00078e0021 */
[----:B------:R-:W-:Y:S05]  /*3f50*/  WARPSYNC.COLLECTIVE R32, `(.L_x_2408) ;  /* 0x0000000020087348 */ /* 0x000fea0003c00000 */
[----:B------:R0:W1:Y:S02]  /*3f60*/  SHFL.DOWN P4, R33, R35, R34, R37 ;  /* 0x0800002223217389 */ /* 0x0000640000080025 */
[----:B01----:R-:W-:Y:S01]  /*3f70*/  ENDCOLLECTIVE ;  /* 0x000000000000791b */ /* 0x003fe20003800000 */
.L_x_2408:
[----:B------:R-:W-:-:S05]  /*3f80*/  FADD.FTZ R28, R25, R28 ;  /* 0x0000001c191c7221 */ /* 0x000fca0000010000 */
[----:B------:R-:W-:Y:S01]  /*3f90*/  MOV R35, R28 ;  /* 0x0000001c00237202 */ /* 0x000fe20000000f00 */
[----:B------:R-:W-:Y:S02]  /*3fa0*/  IMAD.MOV.U32 R34, RZ, RZ, 0x4 ;  /* 0x00000004ff227424 */ /* 0x000fe400078e00ff */
[----:B------:R-:W-:-:S07]  /*3fb0*/  IMAD.MOV.U32 R30, RZ, RZ, R33 ;  /* 0x000000ffff1e7224 */ /* 0x000fce00078e0021 */
[----:B------:R-:W-:Y:S05]  /*3fc0*/  WARPSYNC.COLLECTIVE R32, `(.L_x_2409) ;  /* 0x0000000020087348 */ /* 0x000fea0003c00000 */
[----:B------:R0:W1:Y:S02]  /*3fd0*/  SHFL.DOWN P4, R33, R35, R34, R37 ;  /* 0x0800002223217389 */ /* 0x0000640000080025 */
[----:B01----:R-:W-:Y:S01]  /*3fe0*/  ENDCOLLECTIVE ;  /* 0x000000000000791b */ /* 0x003fe20003800000 */
.L_x_2409:
[----:B------:R-:W-:-:S04]  /*3ff0*/  FADD.FTZ R30, R27, R30 ;  /* 0x0000001e1b1e7221 */ /* 0x000fc80000010000 */
[----:B------:R-:W-:Y:S01]  /*4000*/  IMAD.MOV.U32 R35, RZ, RZ, R30 ;  /* 0x000000ffff237224 */ /* 0x000fe200078e001e */
[----:B------:R-:W-:-:S07]  /*4010*/  MOV R29, R33 ;  /* 0x00000021001d7202 */ /* 0x000fce0000000f00 */
[----:B------:R-:W-:Y:S05]  /*4020*/  WARPSYNC.COLLECTIVE R32, `(.L_x_2410) ;  /* 0x0000000020087348 */ /* 0x000fea0003c00000 */
[----:B------:R0:W1:Y:S02]  /*4030*/  SHFL.DOWN P4, R33, R35, R34, R37 ;  /* 0x0800002223217389 */ /* 0x0000640000080025 */
[----:B01----:R-:W-:Y:S01]  /*4040*/  ENDCOLLECTIVE ;  /* 0x000000000000791b */ /* 0x003fe20003800000 */
.L_x_2410:
[----:B------:R-:W-:Y:S01]  /*4050*/  FADD.FTZ R29, R28, R29 ;  /* 0x0000001d1c1d7221 */ /* 0x000fe20000010000 */
[----:B------:R-:W-:-:S03]  /*4060*/  HFMA2.MMA R34, -RZ, RZ, 0, 1.1920928955078125e-07 ;  /* 0x00000002ff227435 */ /* 0x000fc600000001ff */
[----:B------:R-:W-:Y:S01]  /*4070*/  IMAD.MOV.U32 R35, RZ, RZ, R29 ;  /* 0x000000ffff237224 */ /* 0x000fe200078e001d */
[----:B------:R-:W-:-:S07]  /*4080*/  MOV R31, R33 ;  /* 0x00000021001f7202 */ /* 0x000fce0000000f00 */
[----:B------:R-:W-:Y:S05]  /*4090*/  WARPSYNC.COLLECTIVE R32, `(.L_x_2411) ;  /* 0x0000000020087348 */ /* 0x000fea0003c00000 */
[----:B------:R0:W1:Y:S02]  /*40a0*/  SHFL.DOWN P4, R33, R35, R34, R37 ;  /* 0x0800002223217389 */ /* 0x0000640000080025 */
[----:B01----:R-:W-:Y:S01]  /*40b0*/  ENDCOLLECTIVE ;  /* 0x000000000000791b */ /* 0x003fe20003800000 */
.L_x_2411:
[----:B------:R-:W-:-:S05]  /*40c0*/  FADD.FTZ R31, R30, R31 ;  /* 0x0000001f1e1f7221 */ /* 0x000fca0000010000 */
[----:B------:R-:W-:Y:S01]  /*40d0*/  MOV R35, R31 ;  /* 0x0000001f00237202 */ /* 0x000fe20000000f00 */
[----:B------:R-:W-:-:S07]  /*40e0*/  IMAD.MOV.U32 R24, RZ, RZ, R33 ;  /* 0x000000ffff187224 */ /* 0x000fce00078e0021 */
[----:B------:R-:W-:Y:S05]  /*40f0*/  WARPSYNC.COLLECTIVE R32, `(.L_x_2412) ;  /* 0x0000000020087348 */ /* 0x000fea0003c00000 */
[----:B------:R0:W1:Y:S02]  /*4100*/  SHFL.DOWN P4, R33, R35, R34, R37 ;  /* 0x0800002223217389 */ /* 0x0000640000080025 */
[----:B01----:R-:W-:Y:S01]  /*4110*/  ENDCOLLECTIVE ;  /* 0x000000000000791b */ /* 0x003fe20003800000 */
.L_x_2412:
[----:B------:R-:W-:-:S05]  /*4120*/  FADD.FTZ R24, R29, R24 ;  /* 0x000000181d187221 */ /* 0x000fca0000010000 */
[----:B------:R-:W-:Y:S01]  /*4130*/  MOV R35, R24 ;  /* 0x0000001800237202 */ /* 0x000fe20000000f00 */
[----:B------:R-:W-:Y:S02]  /*4140*/  IMAD.MOV.U32 R34, RZ, RZ, 0x1 ;  /* 0x00000001ff227424 */ /* 0x000fe400078e00ff */
[----:B------:R-:W-:-:S07]  /*4150*/  IMAD.MOV.U32 R26, RZ, RZ, R33 ;  /* 0x000000ffff1a7224 */ /* 0x000fce00078e0021 */
[----:B------:R-:W-:Y:S05]  /*4160*/  WARPSYNC.COLLECTIVE R32, `(.L_x_2413) ;  /* 0x0000000020087348 */ /* 0x000fea0003c00000 */
[----:B------:R0:W1:Y:S02]  /*4170*/  SHFL.DOWN P4, R33, R35, R34, R37 ;  /* 0x0800002223217389 */ /* 0x0000640000080025 */
[----:B01----:R-:W-:Y:S01]  /*4180*/  ENDCOLLECTIVE ;  /* 0x000000000000791b */ /* 0x003fe20003800000 */
.L_x_2413:
[----:B------:R-:W-:-:S04]  /*4190*/  FADD.FTZ R26, R31, R26 ;  /* 0x0000001a1f1a7221 */ /* 0x000fc80000010000 */
[----:B------:R-:W-:Y:S01]  /*41a0*/  IMAD.MOV.U32 R35, RZ, RZ, R26 ;  /* 0x000000ffff237224 */ /* 0x000fe200078e001a */
[----:B------:R-:W-:-:S07]  /*41b0*/  MOV R25, R33 ;  /* 0x0000002100197202 */ /* 0x000fce0000000f00 */
[----:B------:R-:W-:Y:S05]  /*41c0*/  WARPSYNC.COLLECTIVE R32, `(.L_x_2414) ;  /* 0x0000000020087348 */ /* 0x000fea0003c00000 */
[----:B------:R0:W1:Y:S02]  /*41d0*/  SHFL.DOWN P4, R33, R35, R34, R37 ;  /* 0x0800002223217389 */ /* 0x0000640000080025 */
[----:B01----:R-:W-:Y:S01]  /*41e0*/  ENDCOLLECTIVE ;  /* 0x000000000000791b */ /* 0x003fe20003800000 */
.L_x_2414:
[----:B------:R-:W-:Y:S01]  /*41f0*/  MOV R27, R33 ;  /* 0x00000021001b7202 */ /* 0x000fe20000000f00 */
[----:B------:R-:W-:Y:S06]  /*4200*/  BRA `(.L_x_2415) ;  /* 0xffffffd8004c7947 */ /* 0x000fec000383ffff */
.L_x_2416:
        /* <DEDUP_REMOVED lines=15> */
.L_x_3948:


//--------------------- .text._ZN10layer_norm31ln_parallel_residual_bwd_kernelINS_13Kernel_traitsI6__halfS2_fS2_fjLj5120ELj1ELj1ELj8ELj8ENS_18Kernel_traits_baseILj5120ES2_S2_fS2_fjLj256EEEEELb0ELb0ELb0EEEvNS_9BwdParamsE --------------------------
	.section	.text._ZN10layer_norm31ln_parallel_residual_bwd_kernelINS_13Kernel_traitsI6__halfS2_fS2_fjLj5120ELj1ELj1ELj8ELj8ENS_18Kernel_traits_baseILj5120ES2_S2_fS2_fjLj256EEEEELb0ELb0ELb0EEEvNS_9BwdParamsE,"ax",@progbits
	.align	128
        .global         _ZN10layer_norm31ln_parallel_residual_bwd_kernelINS_13Kernel_traitsI6__halfS2_fS2_fjLj5120ELj1ELj1ELj8ELj8ENS_18Kernel_traits_baseILj5120ES2_S2_fS2_fjLj256EEEEELb0ELb0ELb0EEEvNS_9BwdParamsE
        .type           _ZN10layer_norm31ln_parallel_residual_bwd_kernelINS_13Kernel_traitsI6__halfS2_fS2_fjLj5120ELj1ELj1ELj8ELj8ENS_18Kernel_traits_baseILj5120ES2_S2_fS2_fjLj256EEEEELb0ELb0ELb0EEEvNS_9BwdParamsE,@function
        .size           _ZN10layer_norm31ln_parallel_residual_bwd_kernelINS_13Kernel_traitsI6__halfS2_fS2_fjLj5120ELj1ELj1ELj8ELj8ENS_18Kernel_traits_baseILj5120ES2_S2_fS2_fjLj256EEEEELb0ELb0ELb0EEEvNS_9BwdParamsE,(.L_x_3949 - _ZN10layer_norm31ln_parallel_residual_bwd_kernelINS_13Kernel_traitsI6__halfS2_fS2_fjLj5120ELj1ELj1ELj8ELj8ENS_18Kernel_traits_baseILj5120ES2_S2_fS2_fjLj256EEEEELb0ELb0ELb0EEEvNS_9BwdParamsE)
        .other          _ZN10layer_norm31ln_parallel_residual_bwd_kernelINS_13Kernel_traitsI6__halfS2_fS2_fjLj5120ELj1ELj1ELj8ELj8ENS_18Kernel_traits_baseILj5120ES2_S2_fS2_fjLj256EEEEELb0ELb0ELb0EEEvNS_9BwdParamsE,@"STO_CUDA_ENTRY STV_DEFAULT"
_ZN10layer_norm31ln_parallel_residual_bwd_kernelINS_13Kernel_traitsI6__halfS2_fS2_fjLj5120ELj1ELj1ELj8ELj8ENS_18Kernel_traits_baseILj5120ES2_S2_fS2_fjLj256EEEEELb0ELb0ELb0EEEvNS_9BwdParamsE:
.text._ZN10layer_norm31ln_parallel_residual_bwd_kernelINS_13Kernel_traitsI6__halfS2_fS2_fjLj5120ELj1ELj1ELj8ELj8ENS_18Kernel_traits_baseILj5120ES2_S2_fS2_fjLj256EEEEELb0ELb0ELb0EEEvNS_9BwdParamsE:
        /* <DEDUP_REMOVED lines=52> */
[C---:B----4-:R-:W-:Y:S01]  /*0340*/  @P2 IMAD.WIDE.U32 R40, R47.reuse, 0x8, R40 ;  /* 0x000000082f282825 */ /* 0x050fe200078e0028 */
[----:B------:R-:W-:Y:S01]  /*0350*/  @P2 IADD3 R47, R47, 0x100, RZ ;  /* 0x000001002f2f2810 */ /* 0x000fe20007ffe0ff */
[----:B------:R-:W5:Y:S01]  /*0360*/  @P2 LDG.E.64 R18, desc[UR4][R38.64] ;  /* 0x0000000426122981 */ /* 0x000f62000c1e1b00 */
[----:B------:R-:W-:Y:S01]  /*0370*/  ISETP.GE.AND P0, PT, R165, UR7, PT ;  /* 0x00000007a5007c0c */ /* 0x000fe2000bf06270 */
[----:B------:R-:W-:Y:S01]  /*0380*/  ULDC.64 UR6, c[0x0][0x300] ;  /* 0x0000c00000067ab9 */ /* 0x000fe20000000a00 */
        /* <DEDUP_REMOVED lines=40> */
[----:B--2---:R-:W-:Y:S02]  /*0610*/  CS2R R40, SRZ ;  /* 0x0000000000287805 */ /* 0x004fe4000001ff00 */
[----:B------:R-:W-:-:S02]  /*0620*/  CS2R R42, SRZ ;  /* 0x00000000002a7805 */ /* 0x000fc4000001ff00 */
[----:B------:R-:W-:Y:S02]  /*0630*/  CS2R R36, SRZ ;  /* 0x0000000000247805 */ /* 0x000fe4000001ff00 */
[----:B------:R-:W-:Y:S01]  /*0640*/  CS2R R38, SRZ ;  /* 0x0000000000267805 */ /* 0x000fe2000001ff00 */
[----:B0-----:R-:W-:Y:S06]  /*0650*/  @P0 BRA `(.L_x_2417) ;  /* 0x0000003000ec0947 */ /* 0x001fec0003800000 */
[----:B------:R-:W0:Y:S01]  /*0660*/  LDC.U8 R164, c[0x0][0x2a0] ;  /* 0x0000a800ffa47b82 */ /* 0x000e220000000000 */
[----:B-----5:R-:W-:Y:S01]  /*0670*/  MOV R163, R4 ;  /* 0x0000000400a37202 */ /* 0x020fe20000000f00 */
[----:B------:R-:W-:Y:S01]  /*0680*/  HFMA2.MMA R150, -RZ, RZ, 0, 5.9604644775390625e-08 ;  /* 0x00000001ff967435 */ /* 0x000fe200000001ff */
[--C-:B------:R-:W-:Y:S02]  /*0690*/  SHF.R.U64 R162, R4, 0x10, R5.reuse ;  /* 0x0000001004a27819 */ /* 0x100fe40000001205 */
        /* <DEDUP_REMOVED lines=28> */
[----:B------:R-:W-:-:S02]  /*0860*/  MOV R27, R14 ;  /* 0x0000000e001b7202 */ /* 0x000fc40000000f00 */
[--C-:B------:R-:W-:Y:S02]  /*0870*/  SHF.R.U64 R26, R14, 0x10, R15.reuse ;  /* 0x000000100e1a7819 */ /* 0x100fe4000000120f */
[----:B------:R-:W-:Y:S01]  /*0880*/  MOV R2, R15 ;  /* 0x0000000f00027202 */ /* 0x000fe20000000f00 */
[----:B------:R-:W-:Y:S01]  /*0890*/  HADD2.F32 R27, -RZ, R27.H0_H0 ;  /* 0x2000001bff1b7230 */ /* 0x000fe20000004100 */
[----:B------:R-:W-:Y:S01]  /*08a0*/  SHF.R.U32.HI R22, RZ, 0x10, R15 ;  /* 0x00000010ff167819 */ /* 0x000fe2000001160f */
[----:B------:R-:W-:Y:S01]  /*08b0*/  HADD2.F32 R26, -RZ, R26.H0_H0 ;  /* 0x2000001aff1a7230 */ /* 0x000fe20000004100 */
[----:B------:R-:W-:Y:S02]  /*08c0*/  MOV R23, R16 ;  /* 0x0000001000177202 */ /* 0x000fe40000000f00 */
[--C-:B------:R-:W-:Y:S02]  /*08d0*/  SHF.R.U64 R118, R16, 0x10, R17.reuse ;  /* 0x0000001010767819 */ /* 0x100fe40000001211 */
[----:B------:R-:W-:Y:S01]  /*08e0*/  MOV R3, R17 ;  /* 0x0000001100037202 */ /* 0x000fe20000000f00 */
[----:B------:R-:W-:Y:S01]  /*08f0*/  HADD2.F32 R23, -RZ, R23.H0_H0 ;  /* 0x20000017ff177230 */ /* 0x000fe20000004100 */
[----:B------:R-:W-:-:S02]  /*0900*/  SHF.R.U32.HI R117, RZ, 0x10, R17 ;  /* 0x00000010ff757819 */ /* 0x000fc40000011611 */
[----:B------:R-:W-:Y:S02]  /*0910*/  MOV R4, R18 ;  /* 0x0000001200047202 */ /* 0x000fe40000000f00 */
[--C-:B------:R-:W-:Y:S02]  /*0920*/  SHF.R.U64 R18, R18, 0x10, R19.reuse ;  /* 0x0000001012127819 */ /* 0x100fe40000001213 */
[----:B------:R-:W-:Y:S02]  /*0930*/  MOV R17, R19 ;  /* 0x0000001300117202 */ /* 0x000fe40000000f00 */
        /* <DEDUP_REMOVED lines=37> */
.L_x_2443:
        /* <DEDUP_REMOVED lines=42> */
[----:B------:R-:W-:Y:S01]  /*0e30*/  SHF.R.U32.HI R146, RZ, 0x10, R145 ;  /* 0x00000010ff927819 */ /* 0x000fe20000011691 */
[----:B------:R-:W-:Y:S02]  /*0e40*/  HADD2.F32 R145, -RZ, R144.H0_H0 ;  /* 0x20000090ff917230 */ /* 0x000fe40000004100 */
[----:B------:R-:W-:-:S03]  /*0e50*/  HADD2.F32 R144, -RZ, R153.H0_H0 ;  /* 0x20000099ff907230 */ /* 0x000fc60000004100 */
[----:B------:R-:W-:Y:S01]  /*0e60*/  FMUL.FTZ R175, R158, R145 ;  /* 0x000000919eaf7220 */ /* 0x000fe20000410000 */
[----:B------:R-:W-:Y:S01]  /*0e70*/  HADD2.F32 R143, -RZ, R141.H0_H0 ;  /* 0x2000008dff8f7230 */ /* 0x000fe20000004100 */
[----:B------:R-:W-:Y:S01]  /*0e80*/  MOV R140, R147 ;  /* 0x00000093008c7202 */ /* 0x000fe20000000f00 */
[----:B------:R-:W-:Y:S01]  /*0e90*/  FADD.FTZ R93, R93, R144 ;  /* 0x000000905d5d7221 */ /* 0x000fe20000010000 */
[-C--:B------:R-:W-:Y:S01]  /*0ea0*/  FFMA.FTZ R175, R162, R144.reuse, R175 ;  /* 0x00000090a2af7223 */ /* 0x080fe200000100af */
[----:B------:R-:W-:Y:S01]  /*0eb0*/  FFMA.FTZ R113, R174, R144, R113 ;  /* 0x00000090ae717223 */ /* 0x000fe20000010071 */
[----:B------:R-:W-:Y:S02]  /*0ec0*/  HADD2.F32 R144, -RZ, R142.H0_H0 ;  /* 0x2000008eff907230 */ /* 0x000fe40000004100 */
[----:B------:R-:W-:Y:S02]  /*0ed0*/  HADD2.F32 R141, -RZ, R0.H0_H0 ;  /* 0x20000000ff8d7230 */ /* 0x000fe40000004100 */
[----:B------:R-:W-:Y:S01]  /*0ee0*/  FMUL.FTZ R0, R159, R143 ;  /* 0x0000008f9f007220 */ /* 0x000fe20000410000 */
[----:B------:R-:W-:Y:S01]  /*0ef0*/  SHF.R.U32.HI R147, RZ, 0x10, R147 ;  /* 0x00000010ff937819 */ /* 0x000fe20000011693 */
[----:B------:R-:W-:Y:S01]  /*0f00*/  FMUL.FTZ R173, R3, R152 ;  /* 0x0000009803ad7220 */ /* 0x000fe20000410000 */
[----:B------:R-:W-:-:S02]  /*0f10*/  HADD2.F32 R140, -RZ, R140.H0_H0 ;  /* 0x2000008cff8c7230 */ /* 0x000fc40000004100 */
[----:B------:R-:W-:Y:S01]  /*0f20*/  FMUL.FTZ R177, R3, R154 ;  /* 0x0000009a03b17220 */ /* 0x000fe20000410000 */
[----:B------:R-:W-:Y:S02]  /*0f30*/  HADD2.F32 R146, -RZ, R146.H0_H0 ;  /* 0x20000092ff927230 */ /* 0x000fe40000004100 */
[----:B------:R-:W-:Y:S01]  /*0f40*/  FMUL.FTZ R178, R157, R144 ;  /* 0x000000909db27220 */ /* 0x000fe20000410000 */
[-C--:B------:R-:W-:Y:S01]  /*0f50*/  FFMA.FTZ R0, R163, R141.reuse, R0 ;  /* 0x0000008da3007223 */ /* 0x080fe20000010000 */
[----:B------:R-:W-:Y:S01]  /*0f60*/  FADD.FTZ R92, R92, R141 ;  /* 0x0000008d5c5c7221 */ /* 0x000fe20000010000 */
[----:B------:R-:W-:Y:S01]  /*0f70*/  FFMA.FTZ R112, R173, R141, R112 ;  /* 0x0000008dad707223 */ /* 0x000fe20000010070 */
[----:B------:R-:W-:Y:S02]  /*0f80*/  HADD2.F32 R141, -RZ, R147.H0_H0 ;  /* 0x20000093ff8d7230 */ /* 0x000fe40000004100 */
        /* <DEDUP_REMOVED lines=25> */
.L_x_2419:
[----:B------:R-:W-:Y:S05]  /*1120*/  BSYNC B0 ;  /* 0x0000000000007941 */ /* 0x000fea0003800000 */
.L_x_2418:
        /* <DEDUP_REMOVED lines=26> */
[----:B------:R-:W-:Y:S01]  /*12d0*/  MOV R143, R145 ;  /* 0x00000091008f7202 */ /* 0x000fe20000000f00 */
[----:B------:R-:W-:Y:S01]  /*12e0*/  HADD2.F32 R142, -RZ, R142.H0_H0 ;  /* 0x2000008eff8e7230 */ /* 0x000fe20000004100 */
[----:B----4-:R-:W-:Y:S02]  /*12f0*/  MOV R140, R146 ;  /* 0x00000092008c7202 */ /* 0x010fe40000000f00 */
[----:B------:R-:W-:Y:S02]  /*1300*/  SHF.R.U64 R181, R146, 0x10, R147 ;  /* 0x0000001092b57819 */ /* 0x000fe40000001293 */
[----:B------:R-:W-:Y:S01]  /*1310*/  SHF.R.U32.HI R146, RZ, 0x10, R145 ;  /* 0x00000010ff927819 */ /* 0x000fe20000011691 */
[----:B------:R-:W-:Y:S01]  /*1320*/  HADD2.F32 R145, -RZ, R144.H0_H0 ;  /* 0x20000090ff917230 */ /* 0x000fe20000004100 */
[----:B------:R-:W-:Y:S01]  /*1330*/  MOV R141, R147 ;  /* 0x00000093008d7202 */ /* 0x000fe20000000f00 */
[----:B------:R-:W-:Y:S01]  /*1340*/  HADD2.F32 R140, -RZ, R140.H0_H0 ;  /* 0x2000008cff8c7230 */ /* 0x000fe20000004100 */
[----:B------:R-:W-:Y:S01]  /*1350*/  SHF.R.U32.HI R147, RZ, 0x10, R147 ;  /* 0x00000010ff937819 */ /* 0x000fe20000011693 */
        /* <DEDUP_REMOVED lines=11> */
[----:B------:R-:W-:-:S02]  /*1410*/  HADD2.F32 R144, -RZ, R143.H0_H0 ;  /* 0x2000008fff907230 */ /* 0x000fc40000004100 */
[C---:B------:R-:W-:Y:S01]  /*1420*/  FMUL.FTZ R184, R3.reuse, R184 ;  /* 0x000000b803b87220 */ /* 0x040fe20000410000 */
[----:B------:R-:W-:Y:S02]  /*1430*/  HADD2.F32 R140, -RZ, R147.H0_H0 ;  /* 0x20000093ff8c7230 */ /* 0x000fe40000004100 */
[----:B------:R-:W-:Y:S01]  /*1440*/  FMUL.FTZ R187, R28, R146 ;  /* 0x000000921cbb7220 */ /* 0x000fe20000410000 */
[----:B------:R-:W-:Y:S02]  /*1450*/  HADD2.F32 R141, -RZ, R141.H0_H0 ;  /* 0x2000008dff8d7230 */ /* 0x000fe40000004100 */
        /* <DEDUP_REMOVED lines=24> */
.L_x_2421:
[----:B------:R-:W-:Y:S05]  /*15e0*/  BSYNC B0 ;  /* 0x0000000000007941 */ /* 0x000fea0003800000 */
.L_x_2420:
        /* <DEDUP_REMOVED lines=75> */
.L_x_2423:
[----:B------:R-:W-:Y:S05]  /*1aa0*/  BSYNC B0 ;  /* 0x0000000000007941 */ /* 0x000fea0003800000 */
.L_x_2422:
        /* <DEDUP_REMOVED lines=28> */
[----:B------:R-:W-:Y:S01]  /*1c70*/  HADD2.F32 R142, -RZ, R142.H0_H0 ;  /* 0x2000008eff8e7230 */ /* 0x000fe20000004100 */
[----:B----4-:R-:W-:-:S02]  /*1c80*/  MOV R140, R146 ;  /* 0x00000092008c7202 */ /* 0x010fc40000000f00 */
[----:B------:R-:W-:Y:S02]  /*1c90*/  SHF.R.U64 R194, R146, 0x10, R147 ;  /* 0x0000001092c27819 */ /* 0x000fe40000001293 */
[----:B------:R-:W-:Y:S01]  /*1ca0*/  SHF.R.U32.HI R146, RZ, 0x10, R145 ;  /* 0x00000010ff927819 */ /* 0x000fe20000011691 */
[----:B------:R-:W-:Y:S01]  /*1cb0*/  HADD2.F32 R145, -RZ, R144.H0_H0 ;  /* 0x20000090ff917230 */ /* 0x000fe20000004100 */
[----:B------:R-:W-:Y:S01]  /*1cc0*/  MOV R141, R147 ;  /* 0x00000093008d7202 */ /* 0x000fe20000000f00 */
[----:B------:R-:W-:Y:S01]  /*1cd0*/  HADD2.F32 R140, -RZ, R140.H0_H0 ;  /* 0x2000008cff8c7230 */ /* 0x000fe20000004100 */
[----:B------:R-:W-:Y:S01]  /*1ce0*/  SHF.R.U32.HI R147, RZ, 0x10, R147 ;  /* 0x00000010ff937819 */ /* 0x000fe20000011693 */
[----:B------:R-:W-:Y:S02]  /*1cf0*/  HADD2.F32 R144, -RZ, R194.H0_H0 ;  /* 0x200000c2ff907230 */ /* 0x000fe40000004100 */
[----:B------:R-:W-:Y:S01]  /*1d00*/  FMUL.FTZ R200, R15, R142 ;  /* 0x0000008e0fc87220 */ /* 0x000fe20000410000 */
[----:B------:R-:W-:Y:S01]  /*1d10*/  FMUL.FTZ R201, R14, R145 ;  /* 0x000000910ec97220 */ /* 0x000fe20000410000 */
[----:B------:R-:W-:-:S02]  /*1d20*/  HADD2.F32 R146, -RZ, R146.H0_H0 ;  /* 0x20000092ff927230 */ /* 0x000fc40000004100 */
[----:B------:R-:W-:Y:S01]  /*1d30*/  FADD.FTZ R80, R80, R140 ;  /* 0x0000008c50507221 */ /* 0x000fe20000010000 */
[-C--:B------:R-:W-:Y:S01]  /*1d40*/  FFMA.FTZ R200, R19, R140.reuse, R200 ;  /* 0x0000008c13c87223 */ /* 0x080fe200000100c8 */
[----:B------:R-:W-:Y:S01]  /*1d50*/  FFMA.FTZ R100, R199, R140, R100 ;  /* 0x0000008cc7647223 */ /* 0x000fe20000010064 */
[----:B------:R-:W-:Y:S01]  /*1d60*/  FADD.FTZ R81, R81, R144 ;  /* 0x0000009051517221 */ /* 0x000fe20000010000 */
[-C--:B------:R-:W-:Y:S01]  /*1d70*/  FFMA.FTZ R201, R18, R144.reuse, R201 ;  /* 0x0000009012c97223 */ /* 0x080fe200000100c9 */
[----:B------:R-:W-:Y:S01]  /*1d80*/  FFMA.FTZ R101, R198, R144, R101 ;  /* 0x00000090c6657223 */ /* 0x000fe20000010065 */
[----:B------:R-:W-:Y:S02]  /*1d90*/  HADD2.F32 R144, -RZ, R143.H0_H0 ;  /* 0x2000008fff907230 */ /* 0x000fe40000004100 */
[----:B------:R-:W-:Y:S01]  /*1da0*/  FMUL.FTZ R202, R3, R202 ;  /* 0x000000ca03ca7220 */ /* 0x000fe20000410000 */
[----:B------:R-:W-:Y:S02]  /*1db0*/  HADD2.F32 R140, -RZ, R147.H0_H0 ;  /* 0x20000093ff8c7230 */ /* 0x000fe40000004100 */
[----:B------:R-:W-:Y:S01]  /*1dc0*/  FMUL.FTZ R205, R12, R146 ;  /* 0x000000920ccd7220 */ /* 0x000fe20000410000 */
[----:B------:R-:W-:-:S02]  /*1dd0*/  HADD2.F32 R141, -RZ, R141.H0_H0 ;  /* 0x2000008dff8d7230 */ /* 0x000fc40000004100 */
        /* <DEDUP_REMOVED lines=24> */
.L_x_2425:
[----:B------:R-:W-:Y:S05]  /*1f60*/  BSYNC B0 ;  /* 0x0000000000007941 */ /* 0x000fea0003800000 */
.L_x_2424:
        /* <DEDUP_REMOVED lines=19> */
[----:B------:R-:W-:Y:S01]  /*20a0*/  FADD.FTZ R208, -R212, R141 ;  /* 0x0000008dd4d07221 */ /* 0x000fe20000010100 */
[----:B---3--:R-:W-:Y:S02]  /*20b0*/  MOV R152, R146 ;  /* 0x0000009200987202 */ /* 0x008fe40000000f00 */
[----:B------:R-:W-:Y:S02]  /*20c0*/  SHF.R.U64 R194, R146, 0x10, R147 ;  /* 0x0000001092c27819 */ /* 0x000fe40000001293 */
[----:B----4-:R-:W-:Y:S02]  /*20d0*/  MOV R146, R144 ;  /* 0x0000009000927202 */ /* 0x010fe40000000f00 */
[----:B------:R-:W-:Y:S02]  /*20e0*/  SHF.R.U64 R151, R144, 0x10, R145 ;  /* 0x0000001090977819 */ /* 0x000fe40000001291 */
[----:B------:R-:W-:Y:S01]  /*20f0*/  MOV R153, R147 ;  /* 0x0000009300997202 */ /* 0x000fe20000000f00 */
[----:B------:R-:W-:Y:S01]  /*2100*/  HADD2.F32 R146, -RZ, R146.H0_H0 ;  /* 0x20000092ff927230 */ /* 0x000fe20000004100 */
[----:B------:R-:W-:Y:S01]  /*2110*/  SHF.R.U32.HI R154, RZ, 0x10, R147 ;  /* 0x00000010ff9a7819 */ /* 0x000fe20000011693 */
[----:B------:R-:W-:Y:S01]  /*2120*/  FADD.FTZ R144, -R212, R142 ;  /* 0x0000008ed4907221 */ /* 0x000fe20000010100 */
[----:B------:R-:W-:Y:S01]  /*2130*/  MOV R147, R145 ;  /* 0x0000009100937202 */ /* 0x000fe20000000f00 */
[----:B------:R-:W-:Y:S01]  /*2140*/  HADD2.F32 R142, -RZ, R151.H0_H0 ;  /* 0x20000097ff8e7230 */ /* 0x000fe20000004100 */
[----:B------:R-:W-:Y:S01]  /*2150*/  SHF.R.U32.HI R145, RZ, 0x10, R145 ;  /* 0x00000010ff917819 */ /* 0x000fe20000011691 */
[----:B------:R-:W-:-:S02]  /*2160*/  HADD2.F32 R152, -RZ, R152.H0_H0 ;  /* 0x20000098ff987230 */ /* 0x000fc40000004100 */
[----:B------:R-:W-:Y:S01]  /*2170*/  FMUL.FTZ R206, R7, R146 ;  /* 0x0000009207ce7220 */ /* 0x000fe20000410000 */
[----:B------:R-:W-:Y:S01]  /*2180*/  FADD.FTZ R212, -R212, R143 ;  /* 0x0000008fd4d47221 */ /* 0x000fe20000010100 */
[C---:B------:R-:W-:Y:S01]  /*2190*/  FMUL.FTZ R207, R3.reuse, R140 ;  /* 0x0000008c03cf7220 */ /* 0x040fe20000410000 */
[----:B------:R-:W-:Y:S02]  /*21a0*/  HADD2.F32 R140, -RZ, R194.H0_H0 ;  /* 0x200000c2ff8c7230 */ /* 0x000fe40000004100 */
[----:B------:R-:W-:Y:S01]  /*21b0*/  FMUL.FTZ R209, R6, R142 ;  /* 0x0000008e06d17220 */ /* 0x000fe20000410000 */
[----:B------:R-:W-:Y:S02]  /*21c0*/  HADD2.F32 R143, -RZ, R145.H0_H0 ;  /* 0x20000091ff8f7230 */ /* 0x000fe40000004100 */
[----:B------:R-:W-:Y:S01]  /*21d0*/  FMUL.FTZ R208, R3, R208 ;  /* 0x000000d003d07220 */ /* 0x000fe20000410000 */
[----:B------:R-:W-:Y:S02]  /*21e0*/  HADD2.F32 R147, -RZ, R147.H0_H0 ;  /* 0x20000093ff937230 */ /* 0x000fe40000004100 */
[----:B------:R-:W-:Y:S01]  /*21f0*/  FFMA.FTZ R206, R11, R152, R206 ;  /* 0x000000980bce7223 */ /* 0x000fe200000100ce */
[----:B------:R-:W-:-:S02]  /*2200*/  HADD2.F32 R141, -RZ, R154.H0_H0 ;  /* 0x2000009aff8d7230 */ /* 0x000fc40000004100 */
[----:B------:R-:W-:Y:S01]  /*2210*/  FADD.FTZ R77, R77, R140 ;  /* 0x0000008c4d4d7221 */ /* 0x000fe20000010000 */
[-C--:B------:R-:W-:Y:S01]  /*2220*/  FFMA.FTZ R209, R10, R140.reuse, R209 ;  /* 0x0000008c0ad17223 */ /* 0x080fe200000100d1 */
[----:B------:R-:W-:Y:S01]  /*2230*/  FFMA.FTZ R97, R208, R140, R97 ;  /* 0x0000008cd0617223 */ /* 0x000fe20000010061 */
[----:B------:R-:W-:Y:S02]  /*2240*/  HADD2.F32 R153, -RZ, R153.H0_H0 ;  /* 0x20000099ff997230 */ /* 0x000fe40000004100 */
        /* <DEDUP_REMOVED lines=28> */
.L_x_2427:
[----:B------:R-:W-:Y:S05]  /*2410*/  BSYNC B0 ;  /* 0x0000000000007941 */ /* 0x000fea0003800000 */
.L_x_2426:
        /* <DEDUP_REMOVED lines=26> */
.L_x_2462:
        /* <DEDUP_REMOVED lines=10> */
[-C--:B------:R-:W-:Y:S02]  /*2660*/  @!P6 LEA R214, R140, R143.reuse, 0x3 ;  /* 0x0000008f8cd6e211 */ /* 0x080fe400078e18ff */
[----:B------:R-:W-:-:S03]  /*2670*/  LEA R215, R141, R143, 0x3 ;  /* 0x0000008f8dd77211 */ /* 0x000fc600078e18ff */
        /* <DEDUP_REMOVED lines=47> */
[----:B------:R-:W-:Y:S03]  /*2970*/  F2F.F16.F32 R154, R148 ;  /* 0x00000094009a7304 */ /* 0x000fe60000200800 */
[----:B------:R-:W-:-:S04]  /*2980*/  ISETP.NE.AND.EX P6, PT, RZ, UR15, PT, P6 ;  /* 0x0000000fff007c0c */ /* 0x000fc8000bfc5360 */
[----:B------:R-:W-:Y:S01]  /*2990*/  SEL R136, R149, R136, P6 ;  /* 0x0000008895887207 */ /* 0x000fe20003000000 */
[----:B------:R-:W1:Y:S01]  /*29a0*/  F2F.F16.F32 R153, R150 ;  /* 0x0000009600997304 */ /* 0x000e620000200800 */
[----:B------:R-:W-:Y:S02]  /*29b0*/  SEL R138, R151, R138, P6 ;  /* 0x0000008a978a7207 */ /* 0x000fe40003000000 */
[----:B------:R-:W-:Y:S02]  /*29c0*/  SEL R137, R148, R137, P6 ;  /* 0x0000008994897207 */ /* 0x000fe40003000000 */
[----:B------:R-:W-:-:S03]  /*29d0*/  SEL R139, R150, R139, P6 ;  /* 0x0000008b968b7207 */ /* 0x000fc60003000000 */
[----:B------:R-:W2:Y:S01]  /*29e0*/  @P6 LDC.64 R142, c[0x0][0x308] ;  /* 0x0000c200ff8e6b82 */ /* 0x000ea20000000a00 */
[----:B------:R1:W3:Y:S01]  /*29f0*/  F2F.F16.F32 R152, R151 ;  /* 0x0000009700987304 */ /* 0x0002e20000200800 */
[----:B0-----:R-:W-:-:S07]  /*2a00*/  IMAD.WIDE.U32 R140, R2, 0x8, R140 ;  /* 0x00000008028c7825 */ /* 0x001fce00078e008c */
[----:B------:R-:W0:Y:S01]  /*2a10*/  F2F.F16.F32 R149, R149 ;  /* 0x0000009500957304 */ /* 0x000e220000200800 */
        /* <DEDUP_REMOVED lines=22> */
.L_x_2431:
[----:B------:R-:W-:-:S07]  /*2b80*/  IADD3 R2, R2, 0x100, RZ ;  /* 0x0000010002027810 */ /* 0x000fce0007ffe0ff */
.L_x_2430:
[----:B------:R-:W-:Y:S05]  /*2b90*/  BSYNC B0 ;  /* 0x0000000000007941 */ /* 0x000fea0003800000 */
.L_x_2429:
        /* <DEDUP_REMOVED lines=30> */
[----:B------:R3:W4:Y:S01]  /*2d80*/  F2F.F16.F32 R150, R143 ;  /* 0x0000008f00967304 */ /* 0x0007220000200800 */
[----:B0-----:R-:W-:Y:S01]  /*2d90*/  IMAD.WIDE.U32 R140, R2, 0x8, R140 ;  /* 0x00000008028c7825 */ /* 0x001fe200078e008c */
[----:B-1----:R-:W-:-:S06]  /*2da0*/  SHF.L.U32 R151, R152, 0x10, RZ ;  /* 0x0000001098977819 */ /* 0x002fcc00000006ff */
[----:B------:R-:W0:Y:S01]  /*2db0*/  F2F.F16.F32 R149, R149 ;  /* 0x0000009500957304 */ /* 0x000e220000200800 */
        /* <DEDUP_REMOVED lines=21> */
.L_x_2434:
[----:B------:R-:W-:-:S07]  /*2f10*/  IADD3 R2, R2, 0x100, RZ ;  /* 0x0000010002027810 */ /* 0x000fce0007ffe0ff */
.L_x_2433:
[----:B------:R-:W-:Y:S05]  /*2f20*/  BSYNC B0 ;  /* 0x0000000000007941 */ /* 0x000fea0003800000 */
.L_x_2432:
        /* <DEDUP_REMOVED lines=55> */
.L_x_2437:
[----:B------:R-:W-:-:S07]  /*32a0*/  IADD3 R2, R2, 0x100, RZ ;  /* 0x0000010002027810 */ /* 0x000fce0007ffe0ff */
.L_x_2436:
[----:B------:R-:W-:Y:S05]  /*32b0*/  BSYNC B0 ;  /* 0x0000000000007941 */ /* 0x000fea0003800000 */
.L_x_2435:
        /* <DEDUP_REMOVED lines=55> */
.L_x_2440:
[----:B------:R-:W-:-:S07]  /*3630*/  IADD3 R2, R2, 0x100, RZ ;  /* 0x0000010002027810 */ /* 0x000fce0007ffe0ff */
.L_x_2439:
[----:B------:R-:W-:Y:S05]  /*3640*/  BSYNC B0 ;  /* 0x0000000000007941 */ /* 0x000fea0003800000 */
.L_x_2438:
        /* <DEDUP_REMOVED lines=22> */
[----:B------:R-:W1:Y:S03]  /*37b0*/  F2F.F16.F32 R153, R146 ;  /* 0x0000009200997304 */ /* 0x000e660000200800 */
[----:B------:R-:W-:-:S04]  /*37c0*/  ISETP.NE.AND.EX P6, PT, RZ, UR15, PT, P6 ;  /* 0x0000000fff007c0c */ /* 0x000fc8000bfc5360 */
[----:B------:R-:W-:Y:S01]  /*37d0*/  SEL R136, R147, R136, P6 ;  /* 0x0000008893887207 */ /* 0x000fe20003000000 */
[----:B------:R-:W2:Y:S01]  /*37e0*/  F2F.F16.F32 R152, R148 ;  /* 0x0000009400987304 */ /* 0x000ea20000200800 */
[----:B------:R-:W-:Y:S02]  /*37f0*/  SEL R137, R146, R137, P6 ;  /* 0x0000008992897207 */ /* 0x000fe40003000000 */
[----:B------:R-:W-:Y:S02]  /*3800*/  SEL R138, R149, R138, P6 ;  /* 0x0000008a958a7207 */ /* 0x000fe40003000000 */
[----:B------:R-:W-:Y:S01]  /*3810*/  SEL R139, R148, R139, P6 ;  /* 0x0000008b948b7207 */ /* 0x000fe20003000000 */
[----:B-1----:R-:W-:Y:S02]  /*3820*/  IMAD.WIDE.U32 R144, R153, 0x10000, RZ ;  /* 0x0001000099907825 */ /* 0x002fe400078e00ff */
[----:B------:R-:W1:Y:S01]  /*3830*/  @P6 LDC.64 R142, c[0x0][0x308] ;  /* 0x0000c200ff8e6b82 */ /* 0x000e620000000a00 */
[----:B------:R-:W3:Y:S01]  /*3840*/  F2F.F16.F32 R150, R149 ;  /* 0x0000009500967304 */ /* 0x000ee20000200800 */
[----:B0-----:R-:W-:Y:S01]  /*3850*/  IMAD.WIDE.U32 R140, R2, 0x8, R140 ;  /* 0x00000008028c7825 */ /* 0x001fe200078e008c */
[----:B--2---:R-:W-:-:S06]  /*3860*/  SHF.L.U32 R3, R152, 0x10, RZ ;  /* 0x0000001098037819 */ /* 0x004fcc00000006ff */
[----:B------:R-:W0:Y:S01]  /*3870*/  F2F.F16.F32 R151, R147 ;  /* 0x0000009300977304 */ /* 0x000e220000200800 */
        /* <DEDUP_REMOVED lines=20> */
.L_x_2442:
[----:B------:R-:W-:Y:S05]  /*39c0*/  BSYNC B0 ;  /* 0x0000000000007941 */ /* 0x000fea0003800000 */
.L_x_2441:
[----:B------:R-:W-:Y:S02]  /*39d0*/  IADD3 R165, R165, UR16, RZ ;  /* 0x00000010a5a57c10 */ /* 0x000fe4000fffe0ff */
[----:B------:R-:W-:Y:S02]  /*39e0*/  SEL R150, RZ, 0x1, P0 ;  /* 0x00000001ff967807 */ /* 0x000fe40000000000 */
[----:B------:R-:W-:-:S13]  /*39f0*/  ISETP.GE.AND P6, PT, R165, UR17, PT ;  /* 0x00000011a5007c0c */ /* 0x000fda000bfc6270 */
[----:B------:R-:W-:Y:S05]  /*3a00*/  @!P6 BRA `(.L_x_2443) ;  /* 0xffffffd00060e947 */ /* 0x000fea000383ffff */
.L_x_2417:
        /* <DEDUP_REMOVED lines=21> */
.L_x_2445:
[----:B------:R-:W-:Y:S05]  /*3b60*/  BSYNC B0 ;  /* 0x0000000000007941 */ /* 0x000fea0003800000 */
.L_x_2444:
        /* <DEDUP_REMOVED lines=15> */
.L_x_2447:
[----:B------:R-:W-:Y:S05]  /*3c60*/  BSYNC B0 ;  /* 0x0000000000007941 */ /* 0x000fea0003800000 */
.L_x_2446:
        /* <DEDUP_REMOVED lines=15> */
.L_x_2449:
[----:B------:R-:W-:Y:S05]  /*3d60*/  BSYNC B0 ;  /* 0x0000000000007941 */ /* 0x000fea0003800000 */
.L_x_2448:
        /* <DEDUP_REMOVED lines=15> */
.L_x_2451:
[----:B------:R-:W-:Y:S05]  /*3e60*/  BSYNC B0 ;  /* 0x0000000000007941 */ /* 0x000fea0003800000 */
.L_x_2450:
        /* <DEDUP_REMOVED lines=14> */
.L_x_2428:
[----:B------:R-:W-:Y:S01]  /*3f50*/  HFMA2.MMA R152, -RZ, RZ, 0, 9.5367431640625e-07 ;  /* 0x00000010ff987435 */ /* 0x000fe200000001ff */
[----:B------:R-:W-:Y:S02]  /*3f60*/  MOV R153, R155 ;  /* 0x0000009b00997202 */ /* 0x000fe40000000f00 */
[----:B------:R-:W-:Y:S02]  /*3f70*/  MOV R215, 0x1f ;  /* 0x0000001f00d77802 */ /* 0x000fe40000000f00 */
[----:B------:R-:W-:-:S07]  /*3f80*/  MOV R150, 0xffffffff ;  /* 0xffffffff00967802 */ /* 0x000fce0000000f00 */
[----:B-----5:R-:W-:Y:S05]  /*3f90*/  WARPSYNC.COLLECTIVE R150, `(.L_x_2452) ;  /* 0x0000000096087348 */ /* 0x020fea0003c00000 */
[----:B-----5:R0:W1:Y:S02]  /*3fa0*/  SHFL.DOWN P6, R151, R153, R152, R215 ;  /* 0x0800009899977389 */ /* 0x02006400000c00d7 */
[----:B01----:R-:W-:Y:S01]  /*3fb0*/  ENDCOLLECTIVE ;  /* 0x000000000000791b */ /* 0x003fe20003800000 */
.L_x_2452:
[----:B------:R-:W-:Y:S02]  /*3fc0*/  MOV R153, R195 ;  /* 0x000000c300997202 */ /* 0x000fe40000000f00 */
[----:B------:R-:W-:-:S07]  /*3fd0*/  MOV R142, R151 ;  /* 0x00000097008e7202 */ /* 0x000fce0000000f00 */
[----:B------:R-:W-:Y:S05]  /*3fe0*/  WARPSYNC.COLLECTIVE R150, `(.L_x_2453) ;  /* 0x0000000096087348 */ /* 0x000fea0003c00000 */
[----:B------:R0:W1:Y:S02]  /*3ff0*/  SHFL.DOWN P6, R151, R153, R152, R215 ;  /* 0x0800009899977389 */ /* 0x00006400000c00d7 */
[----:B01----:R-:W-:Y:S01]  /*4000*/  ENDCOLLECTIVE ;  /* 0x000000000000791b */ /* 0x003fe20003800000 */
.L_x_2453:
[----:B------:R-:W-:Y:S01]  /*4010*/  FADD.FTZ R142, R142, R155 ;  /* 0x0000009b8e8e7221 */ /* 0x000fe20000010000 */
[----:B------:R-:W-:-:S04]  /*4020*/  HFMA2.MMA R152, -RZ, RZ, 0, 4.76837158203125e-07 ;  /* 0x00000008ff987435 */ /* 0x000fc800000001ff */
[----:B------:R-:W-:Y:S02]  /*4030*/  MOV R153, R142 ;  /* 0x0000008e00997202 */ /* 0x000fe40000000f00 */
[----:B------:R-:W-:-:S07]  /*4040*/  MOV R144, R151 ;  /* 0x0000009700907202 */ /* 0x000fce0000000f00 */
[----:B------:R-:W-:Y:S05]  /*4050*/  WARPSYNC.COLLECTIVE R150, `(.L_x_2454) ;  /* 0x0000000096087348 */ /* 0x000fea0003c00000 */
[----:B------:R0:W1:Y:S02]  /*4060*/  SHFL.DOWN P6, R151, R153, R152, R215 ;  /* 0x0800009899977389 */ /* 0x00006400000c00d7 */
[----:B01----:R-:W-:Y:S01]  /*4070*/  ENDCOLLECTIVE ;  /* 0x000000000000791b */ /* 0x003fe20003800000 */
.L_x_2454:
[----:B------:R-:W-:-:S05]  /*4080*/  FADD.FTZ R144, R144, R195 ;  /* 0x000000c390907221 */ /* 0x000fca0000010000 */
[----:B------:R-:W-:Y:S02]  /*4090*/  MOV R153, R144 ;  /* 0x0000009000997202 */ /* 0x000fe40000000f00 */
[----:B------:R-:W-:-:S07]  /*40a0*/  MOV R143, R151 ;  /* 0x00000097008f7202 */ /* 0x000fce0000000f00 */
[----:B------:R-:W-:Y:S05]  /*40b0*/  WARPSYNC.COLLECTIVE R150, `(.L_x_2455) ;  /* 0x0000000096087348 */ /* 0x000fea0003c00000 */
[----:B------:R0:W1:Y:S02]  /*40c0*/  SHFL.DOWN P6, R151, R153, R152, R215 ;  /* 0x0800009899977389 */ /* 0x00006400000c00d7 */
[----:B01----:R-:W-:Y:S01]  /*40d0*/  ENDCOLLECTIVE ;  /* 0x000000000000791b */ /* 0x003fe20003800000 */
.L_x_2455:
[----:B------:R-:W-:Y:S01]  /*40e0*/  FADD.FTZ R143, R142, R143 ;  /* 0x0000008f8e8f7221 */ /* 0x000fe20000010000 */
[----:B------:R-:W-:-:S04]  /*40f0*/  HFMA2.MMA R152, -RZ, RZ, 0, 2.384185791015625e-07 ;  /* 0x00000004ff987435 */ /* 0x000fc800000001ff */
[----:B------:R-:W-:Y:S02]  /*4100*/  MOV R153, R143 ;  /* 0x0000008f00997202 */ /* 0x000fe40000000f00 */
[----:B------:R-:W-:-:S07]  /*4110*/  MOV R145, R151 ;  /* 0x0000009700917202 */ /* 0x000fce0000000f00 */
[----:B------:R-:W-:Y:S05]  /*4120*/  WARPSYNC.COLLECTIVE R150, `(.L_x_2456) ;  /* 0x0000000096087348 */ /* 0x000fea0003c00000 */
[----:B------:R0:W1:Y:S02]  /*4130*/  SHFL.DOWN P6, R151, R153, R152, R215 ;  /* 0x0800009899977389 */ /* 0x00006400000c00d7 */
[----:B01----:R-:W-:Y:S01]  /*4140*/  ENDCOLLECTIVE ;  /* 0x000000000000791b */ /* 0x003fe20003800000 */
.L_x_2456:
[----:B------:R-:W-:-:S05]  /*4150*/  FADD.FTZ R145, R144, R145 ;  /* 0x0000009190917221 */ /* 0x000fca0000010000 */
[----:B------:R-:W-:Y:S02]  /*4160*/  MOV R153, R145 ;  /* 0x0000009100997202 */ /* 0x000fe40000000f00 */
[----:B------:R-:W-:-:S07]  /*4170*/  MOV R146, R151 ;  /* 0x0000009700927202 */ /* 0x000fce0000000f00 */
[----:B------:R-:W-:Y:S05]  /*4180*/  WARPSYNC.COLLECTIVE R150, `(.L_x_2457) ;  /* 0x0000000096087348 */ /* 0x000fea0003c00000 */
[----:B------:R0:W1:Y:S02]  /*4190*/  SHFL.DOWN P6, R151, R153, R152, R215 ;  /* 0x0800009899977389 */ /* 0x00006400000c00d7 */
[----:B01----:R-:W-:Y:S01]  /*41a0*/  ENDCOLLECTIVE ;  /* 0x000000000000791b */ /* 0x003fe20003800000 */
.L_x_2457:
[----:B------:R-:W-:Y:S01]  /*41b0*/  FADD.FTZ R146, R143, R146 ;  /* 0x000000928f927221 */ /* 0x000fe20000010000 */
[----:B------:R-:W-:-:S04]  /*41c0*/  HFMA2.MMA R152, -RZ, RZ, 0, 1.1920928955078125e-07 ;  /* 0x00000002ff987435 */ /* 0x000fc800000001ff */
[----:B------:R-:W-:Y:S02]  /*41d0*/  MOV R153, R146 ;  /* 0x0000009200997202 */ /* 0x000fe40000000f00 */
[----:B------:R-:W-:-:S07]  /*41e0*/  MOV R148, R151 ;  /* 0x0000009700947202 */ /* 0x000fce0000000f00 */
[----:B------:R-:W-:Y:S05]  /*41f0*/  WARPSYNC.COLLECTIVE R150, `(.L_x_2458) ;  /* 0x0000000096087348 */ /* 0x000fea0003c00000 */
[----:B------:R0:W1:Y:S02]  /*4200*/  SHFL.DOWN P6, R151, R153, R152, R215 ;  /* 0x0800009899977389 */ /* 0x00006400000c00d7 */
[----:B01----:R-:W-:Y:S01]  /*4210*/  ENDCOLLECTIVE ;  /* 0x000000000000791b */ /* 0x003fe20003800000 */
.L_x_2458:
[----:B------:R-:W-:-:S05]  /*4220*/  FADD.FTZ R148, R145, R148 ;  /* 0x0000009491947221 */ /* 0x000fca0000010000 */
[----:B------:R-:W-:Y:S02]  /*4230*/  MOV R153, R148 ;  /* 0x0000009400997202 */ /* 0x000fe40000000f00 */
[----:B------:R-:W-:-:S07]  /*4240*/  MOV R147, R151 ;  /* 0x0000009700937202 */ /* 0x000fce0000000f00 */
[----:B------:R-:W-:Y:S05]  /*4250*/  WARPSYNC.COLLECTIVE R150, `(.L_x_2459) ;  /* 0x0000000096087348 */ /* 0x000fea0003c00000 */
[----:B------:R0:W1:Y:S02]  /*4260*/  SHFL.DOWN P6, R151, R153, R152, R215 ;  /* 0x0800009899977389 */ /* 0x00006400000c00d7 */
[----:B01----:R-:W-:Y:S01]  /*4270*/  ENDCOLLECTIVE ;  /* 0x000000000000791b */ /* 0x003fe20003800000 */
.L_x_2459:
[----:B------:R-:W-:Y:S01]  /*4280*/  FADD.FTZ R147, R146, R147 ;  /* 0x0000009392937221 */ /* 0x000fe20000010000 */
[----:B------:R-:W-:-:S04]  /*4290*/  HFMA2.MMA R152, -RZ, RZ, 0, 5.9604644775390625e-08 ;  /* 0x00000001ff987435 */ /* 0x000fc800000001ff */
[----:B------:R-:W-:Y:S02]  /*42a0*/  MOV R153, R147 ;  /* 0x0000009300997202 */ /* 0x000fe40000000f00 */
[----:B------:R-:W-:-:S07]  /*42b0*/  MOV R149, R151 ;  /* 0x0000009700957202 */ /* 0x000fce0000000f00 */
[----:B------:R-:W-:Y:S05]  /*42c0*/  WARPSYNC.COLLECTIVE R150, `(.L_x_2460) ;  /* 0x0000000096087348 */ /* 0x000fea0003c00000 */
[----:B------:R0:W1:Y:S02]  /*42d0*/  SHFL.DOWN P6, R151, R153, R152, R215 ;  /* 0x0800009899977389 */ /* 0x00006400000c00d7 */
[----:B01----:R-:W-:Y:S01]  /*42e0*/  ENDCOLLECTIVE ;  /* 0x000000000000791b */ /* 0x003fe20003800000 */
.L_x_2460:
[----:B------:R-:W-:-:S05]  /*42f0*/  FADD.FTZ R149, R148, R149 ;  /* 0x0000009594957221 */ /* 0x000fca0000010000 */
[----:B------:R-:W-:Y:S02]  /*4300*/  MOV R153, R149 ;  /* 0x0000009500997202 */ /* 0x000fe40000000f00 */
[----:B------:R-:W-:-:S07]  /*4310*/  MOV R194, R151 ;  /* 0x0000009700c27202 */ /* 0x000fce0000000f00 */
[----:B------:R-:W-:Y:S05]  /*4320*/  WARPSYNC.COLLECTIVE R150, `(.L_x_2461) ;  /* 0x0000000096087348 */ /* 0x000fea0003c00000 */
[----:B------:R0:W1:Y:S02]  /*4330*/  SHFL.DOWN P6, R151, R153, R152, R215 ;  /* 0x0800009899977389 */ /* 0x00006400000c00d7 */
[----:B01----:R-:W-:Y:S01]  /*4340*/  ENDCOLLECTIVE ;  /* 0x000000000000791b */ /* 0x003fe20003800000 */
.L_x_2461:
[----:B------:R-:W-:Y:S01]  /*4350*/  MOV R142, R151 ;  /* 0x00000097008e7202 */ /* 0x000fe20000000f00 */
[----:B------:R-:W-:Y:S06]  /*4360*/  BRA `(.L_x_2462) ;  /* 0xffffffe000947947 */ /* 0x000fec000383ffff */
.L_x_2463:
        /* <DEDUP_REMOVED lines=9> */
.L_x_3949:


//--------------------- .text._ZN10layer_norm31ln_parallel_residual_bwd_kernelINS_13Kernel_traitsI6__halfS2_fS2_fjLj5120ELj1ELj1ELj8ELj8ENS_18Kernel_traits_baseILj5120ES2_S2_fS2_fjLj256EEEEELb0ELb0ELb1EEEvNS_9BwdParamsE --------------------------
	.section	.text._ZN10layer_norm31ln_parallel_residual_bwd_kernelINS_13Kernel_traitsI6__halfS2_fS2_fjLj5120ELj1ELj1ELj8ELj8ENS_18Kernel_traits_baseILj5120ES2_S2_fS2_fjLj256EEEEELb0ELb0ELb1EEEvNS_9BwdParamsE,"ax",@progbits
	.align	128
        .global         _ZN10layer_norm31ln_parallel_residual_bwd_kernelINS_13Kernel_traitsI6__halfS2_fS2_fjLj5120ELj1ELj1ELj8ELj8ENS_18Kernel_traits_baseILj5120ES2_S2_fS2_fjLj256EEEEELb0ELb0ELb1EEEvNS_9BwdParamsE
        .type           _ZN10layer_norm31ln_parallel_residual_bwd_kernelINS_13Kernel_traitsI6__halfS2_fS2_fjLj5120ELj1ELj1ELj8ELj8ENS_18Kernel_traits_baseILj5120ES2_S2_fS2_fjLj256EEEEELb0ELb0ELb1EEEvNS_9BwdParamsE,@function
        .size           _ZN10layer_norm31ln_parallel_residual_bwd_kernelINS_13Kernel_traitsI6__halfS2_fS2_fjLj5120ELj1ELj1ELj8ELj8ENS_18Kernel_traits_baseILj5120ES2_S2_fS2_fjLj256EEEEELb0ELb0ELb1EEEvNS_9BwdParamsE,(.L_x_3950 - _ZN10layer_norm31ln_parallel_residual_bwd_kernelINS_13Kernel_traitsI6__halfS2_fS2_fjLj5120ELj1ELj1ELj8ELj8ENS_18Kernel_traits_baseILj5120ES2_S2_fS2_fjLj256EEEEELb0ELb0ELb1EEEvNS_9BwdParamsE)
        .other          _ZN10layer_norm31ln_parallel_residual_bwd_kernelINS_13Kernel_traitsI6__halfS2_fS2_fjLj5120ELj1ELj1ELj8ELj8ENS_18Kernel_traits_baseILj5120ES2_S2_fS2_fjLj256EEEEELb0ELb0ELb1EEEvNS_9BwdParamsE,@"STO_CUDA_ENTRY STV_DEFAULT"
_ZN10layer_norm31ln_parallel_residual_bwd_kernelINS_13Kernel_traitsI6__halfS2_fS2_fjLj5120ELj1ELj1ELj8ELj8ENS_18Kernel_traits_baseILj5120ES2_S2_fS2_fjLj256EEEEELb0ELb0ELb1EEEvNS_9BwdParamsE:
.text._ZN10layer_norm31ln_parallel_residual_bwd_kernelINS_13Kernel_traitsI6__halfS2_fS2_fjLj5120ELj1ELj1ELj8ELj8ENS_18Kernel_traits_baseILj5120ES2_S2_fS2_fjLj256EEEEELb0ELb0ELb1EEEvNS_9BwdParamsE:
        /* <DEDUP_REMOVED lines=56> */
.L_x_2464:
        /* <DEDUP_REMOVED lines=13> */
[----:B------:R0:W5:Y:S04]  /*0450*/  LDG.E.64 R22, desc[UR6][R2.64+0x2000] ;  /* 0x0020000602167981 */ /* 0x000168000c1e1b00 */
[----:B------:R-:W5:Y:S04]  /*0460*/  LDG.E.64 R8, desc[UR6][R4.64] ;  /* 0x0000000604087981 */ /* 0x000f68000c1e1b00 */
[----:B------:R-:W5:Y:S04]  /*0470*/  LDG.E.64 R12, desc[UR6][R4.64+0x800] ;  /* 0x00080006040c7981 */ /* 0x000f68000c1e1b00 */
[----:B------:R-:W5:Y:S04]  /*0480*/  LDG.E.64 R16, desc[UR6][R4.64+0x1000] ;  /* 0x0010000604107981 */ /* 0x000f68000c1e1b00 */
[----:B------:R-:W5:Y:S04]  /*0490*/  LDG.E.64 R20, desc[UR6][R4.64+0x1800] ;  /* 0x0018000604147981 */ /* 0x000f68000c1e1b00 */
[----:B------:R1:W5:Y:S01]  /*04a0*/  LDG.E.64 R24, desc[UR6][R4.64+0x2000] ;  /* 0x0020000604187981 */ /* 0x000362000c1e1b00 */
[----:B------:R-:W-:Y:S01]  /*04b0*/  ISETP.NE.U32.AND P0, PT, RZ, UR4, PT ;  /* 0x00000004ff007c0c */ /* 0x000fe2000bf05070 */
[----:B------:R-:W-:Y:S01]  /*04c0*/  ULDC.U8 UR4, c[0x0][0x2a0] ;  /* 0x0000a80000047ab9 */ /* 0x000fe20000000000 */
[----:B------:R-:W-:Y:S01]  /*04d0*/  HFMA2.MMA R210, -RZ, RZ, 0, 5.9604644775390625e-08 ;  /* 0x00000001ffd27435 */ /* 0x000fe200000001ff */
[----:B0-----:R-:W-:Y:S01]  /*04e0*/  CS2R R2, SRZ ;  /* 0x0000000000027805 */ /* 0x001fe2000001ff00 */
[----:B------:R-:W-:Y:S01]  /*04f0*/  HFMA2.MMA R177, -RZ, RZ, 0, 0 ;  /* 0x00000000ffb17435 */ /* 0x000fe200000001ff */
[----:B------:R-:W-:-:S02]  /*0500*/  ISETP.NE.AND.EX P0, PT, RZ, UR5, PT, P0 ;  /* 0x00000005ff007c0c */ /* 0x000fc4000bf05300 */
        /* <DEDUP_REMOVED lines=29> */
[----:B------:R-:W-:-:S02]  /*06e0*/  LOP3.LUT R181, R0, 0xff, RZ, 0xc0, !PT ;  /* 0x000000ff00b57812 */ /* 0x000fc400078ec0ff */
[----:B------:R-:W-:Y:S02]  /*06f0*/  MOV R208, UR4 ;  /* 0x0000000400d07c02 */ /* 0x000fe40008000f00 */
        /* <DEDUP_REMOVED lines=70> */
.L_x_2473:
        /* <DEDUP_REMOVED lines=29> */
[----:B------:R-:W2:Y:S04]  /*0d30*/  LDG.E.64 R138, desc[UR6][R138.64] ;  /* 0x000000068a8a7981 */ /* 0x000ea8000c1e1b00 */
[----:B------:R-:W2:Y:S01]  /*0d40*/  LDG.E.128 R80, desc[UR6][R80.64] ;  /* 0x0000000650507981 */ /* 0x000ea2000c1e1d00 */
        /* <DEDUP_REMOVED lines=28> */
[----:B------:R0:W5:Y:S04]  /*0f10*/  @P0 LDG.E.128 R68, desc[UR6][R156.64] ;  /* 0x000000069c440981 */ /* 0x000168000c1e1d00 */
[----:B------:R0:W5:Y:S01]  /*0f20*/  @P0 LDG.E.128 R60, desc[UR6][R162.64] ;  /* 0x00000006a23c0981 */ /* 0x000162000c1e1d00 */
[----:B------:R-:W-:-:S05]  /*0f30*/  @P0 IMAD.WIDE.U32 R160, R126, 0x10, R160 ;  /* 0x000000107ea00825 */ /* 0x000fca00078e00a0 */
[----:B------:R0:W5:Y:S01]  /*0f40*/  @P0 LDG.E.128 R64, desc[UR6][R160.64] ;  /* 0x00000006a0400981 */ /* 0x000162000c1e1d00 */
[----:B----4-:R-:W-:-:S05]  /*0f50*/  FSEL R212, R206, RZ, !P2 ;  /* 0x000000ffced47208 */ /* 0x010fca0005000000 */
[C---:B------:R-:W-:Y:S01]  /*0f60*/  FADD.FTZ R215, -R212.reuse, R78 ;  /* 0x0000004ed4d77221 */ /* 0x040fe20000010100 */
[C---:B------:R-:W-:Y:S01]  /*0f70*/  FADD.FTZ R211, -R212.reuse, R76 ;  /* 0x0000004cd4d37221 */ /* 0x040fe20000010100 */
[----:B------:R-:W-:Y:S01]  /*0f80*/  FADD.FTZ R213, -R212, R77 ;  /* 0x0000004dd4d57221 */ /* 0x000fe20000010100 */
[----:B--2---:R-:W-:-:S05]  /*0f90*/  MOV R78, R136 ;  /* 0x00000088004e7202 */ /* 0x004fca0000000f00 */
[----:B------:R-:W-:Y:S01]  /*0fa0*/  HADD2.F32 R78, -RZ, R78.H0_H0 ;  /* 0x2000004eff4e7230 */ /* 0x000fe20000004100 */
[--C-:B-1----:R-:W-:Y:S02]  /*0fb0*/  SHF.R.U64 R154, R134, 0x10, R135.reuse ;  /* 0x00000010869a7819 */ /* 0x102fe40000001287 */
[----:B------:R-:W-:Y:S02]  /*0fc0*/  MOV R77, R135 ;  /* 0x00000087004d7202 */ /* 0x000fe40000000f00 */
[----:B---3--:R-:W-:Y:S02]  /*0fd0*/  SHF.R.U32.HI R159, RZ, 0x10, R135 ;  /* 0x00000010ff9f7819 */ /* 0x008fe40000011687 */
[----:B------:R-:W-:Y:S02]  /*0fe0*/  SHF.R.U64 R135, R136, 0x10, R137 ;  /* 0x0000001088877819 */ /* 0x000fe40000001289 */
[----:B------:R-:W-:Y:S01]  /*0ff0*/  MOV R76, R134 ;  /* 0x00000086004c7202 */ /* 0x000fe20000000f00 */
[C---:B------:R-:W-:Y:S01]  /*1000*/  FMUL.FTZ R134, R204.reuse, R211 ;  /* 0x000000d3cc867220 */ /* 0x040fe20000410000 */
[----:B------:R-:W-:Y:S01]  /*1010*/  FMUL.FTZ R158, R204, R213 ;  /* 0x000000d5cc9e7220 */ /* 0x000fe20000410000 */
[----:B------:R-:W-:-:S02]  /*1020*/  HADD2.F32 R135, -RZ, R135.H0_H0 ;  /* 0x20000087ff877230 */ /* 0x000fc40000004100 */
[----:B------:R-:W-:Y:S01]  /*1030*/  FADD.FTZ R122, R78, R122 ;  /* 0x0000007a4e7a7221 */ /* 0x000fe20000010000 */
[----:B------:R-:W-:Y:S02]  /*1040*/  HADD2.F32 R76, -RZ, R76.H0_H0 ;  /* 0x2000004cff4c7230 */ /* 0x000fe40000004100 */
[-C--:B------:R-:W-:Y:S01]  /*1050*/  FFMA.FTZ R123, R134, R78.reuse, R123 ;  /* 0x0000004e867b7223 */ /* 0x080fe2000001007b */
[----:B------:R-:W-:Y:S01]  /*1060*/  FADD.FTZ R217, -R212, R79 ;  /* 0x0000004fd4d97221 */ /* 0x000fe20000010100 */
[----:B------:R-:W-:Y:S01]  /*1070*/  SHF.R.U32.HI R136, RZ, 0x10, R137 ;  /* 0x00000010ff887819 */ /* 0x000fe20000011689 */
[----:B------:R-:W-:Y:S01]  /*1080*/  FMUL.FTZ R78, R167, R78 ;  /* 0x0000004ea74e7220 */ /* 0x000fe20000410000 */
[----:B------:R-:W-:Y:S01]  /*1090*/  MOV R79, R137 ;  /* 0x00000089004f7202 */ /* 0x000fe20000000f00 */
[----:B------:R-:W-:Y:S02]  /*10a0*/  HADD2.F32 R137, -RZ, R154.H0_H0 ;  /* 0x2000009aff897230 */ /* 0x000fe40000004100 */
[-C--:B------:R-:W-:Y:S01]  /*10b0*/  FFMA.FTZ R119, R158, R135.reuse, R119 ;  /* 0x000000879e777223 */ /* 0x080fe20000010077 */
[----:B------:R-:W-:Y:S01]  /*10c0*/  FADD.FTZ R118, R135, R118 ;  /* 0x0000007687767221 */ /* 0x000fe20000010000 */
[-C--:B------:R-:W-:Y:S01]  /*10d0*/  FFMA.FTZ R177, R134, R76.reuse, R177 ;  /* 0x0000004c86b17223 */ /* 0x080fe200000100b1 */
[----:B------:R-:W-:Y:S01]  /*10e0*/  FADD.FTZ R124, R76, R124 ;  /* 0x0000007c4c7c7221 */ /* 0x000fe20000010000 */
[----:B------:R-:W-:Y:S01]  /*10f0*/  FMUL.FTZ R135, R192, R135 ;  /* 0x00000087c0877220 */ /* 0x000fe20000410000 */
[----:B------:R-:W-:Y:S01]  /*1100*/  FFMA.FTZ R155, R127, R76, R78 ;  /* 0x0000004c7f9b7223 */ /* 0x000fe2000001004e */
[----:B------:R-:W-:-:S02]  /*1110*/  HADD2.F32 R76, -RZ, R136.H0_H0 ;  /* 0x20000088ff4c7230 */ /* 0x000fc40000004100 */
[----:B------:R-:W-:Y:S01]  /*1120*/  FMUL.FTZ R154, R204, R217 ;  /* 0x000000d9cc9a7220 */ /* 0x000fe20000410000 */
[-C--:B------:R-:W-:Y:S01]  /*1130*/  FFMA.FTZ R121, R158, R137.reuse, R121 ;  /* 0x000000899e797223 */ /* 0x080fe20000010079 */
[----:B------:R-:W-:Y:S01]  /*1140*/  FADD.FTZ R120, R137, R120 ;  /* 0x0000007889787221 */ /* 0x000fe20000010000 */
[----:B------:R-:W-:Y:S01]  /*1150*/  FFMA.FTZ R137, R182, R137, R135 ;  /* 0x00000089b6897223 */ /* 0x000fe20000010087 */
[----:B------:R-:W-:Y:S02]  /*1160*/  HADD2.F32 R135, -RZ, R159.H0_H0 ;  /* 0x2000009fff877230 */ /* 0x000fe40000004100 */
[-C--:B------:R-:W-:Y:S01]  /*1170*/  FFMA.FTZ R111, R154, R76.reuse, R111 ;  /* 0x0000004c9a6f7223 */ /* 0x080fe2000001006f */
[----:B------:R-:W-:Y:S01]  /*1180*/  FADD.FTZ R110, R76, R110 ;  /* 0x0000006e4c6e7221 */ /* 0x000fe20000010000 */
[----:B------:R-:W-:Y:S01]  /*1190*/  FMUL.FTZ R76, R193, R76 ;  /* 0x0000004cc14c7220 */ /* 0x000fe20000410000 */
[----:B------:R-:W-:Y:S01]  /*11a0*/  MOV R78, R140 ;  /* 0x0000008c004e7202 */ /* 0x000fe20000000f00 */
[----:B------:R-:W-:-:S02]  /*11b0*/  HADD2.F32 R79, -RZ, R79.H0_H0 ;  /* 0x2000004fff4f7230 */ /* 0x000fc40000004100 */
[----:B------:R-:W-:Y:S01]  /*11c0*/  FFMA.FTZ R113, R154, R135, R113 ;  /* 0x000000879a717223 */ /* 0x000fe20000010071 */
[----:B------:R-:W-:Y:S01]  /*11d0*/  FADD.FTZ R112, R135, R112 ;  /* 0x0000007087707221 */ /* 0x000fe20000010000 */
[----:B0-----:R-:W-:Y:S01]  /*11e0*/  FMUL.FTZ R156, R204, R215 ;  /* 0x000000d7cc9c7220 */ /* 0x001fe20000410000 */
[----:B------:R-:W-:Y:S01]  /*11f0*/  FFMA.FTZ R135, R183, R135, R76 ;  /* 0x00000087b7877223 */ /* 0x000fe2000001004c */
[----:B------:R-:W-:Y:S01]  /*1200*/  MOV R76, R138 ;  /* 0x0000008a004c7202 */ /* 0x000fe20000000f00 */
[----:B------:R-:W-:Y:S02]  /*1210*/  HADD2.F32 R78, -RZ, R78.H0_H0 ;  /* 0x2000004eff4e7230 */ /* 0x000fe40000004100 */
[----:B------:R-:W-:Y:S01]  /*1220*/  FADD.FTZ R157, -R212, R80 ;  /* 0x00000050d49d7221 */ /* 0x000fe20000010100 */
[----:B------:R-:W-:Y:S02]  /*1230*/  HADD2.F32 R77, -RZ, R77.H0_H0 ;  /* 0x2000004dff4d7230 */ /* 0x000fe40000004100 */
[-C--:B------:R-:W-:Y:S01]  /*1240*/  FFMA.FTZ R115, R156, R79.reuse, R115 ;  /* 0x0000004f9c737223 */ /* 0x080fe20000010073 */
[----:B------:R-:W-:Y:S01]  /*1250*/  FADD.FTZ R114, R79, R114 ;  /* 0x000000724f727221 */ /* 0x000fe20000010000 */
[----:B------:R-:W-:Y:S01]  /*1260*/  FMUL.FTZ R79, R168, R79 ;  /* 0x0000004fa84f7220 */ /* 0x000fe20000410000 */
[----:B------:R-:W-:Y:S01]  /*1270*/  SHF.R.U64 R163, R138, 0x10, R139 ;  /* 0x000000108aa37819 */ /* 0x000fe2000000128b */
[----:B------:R-:W-:Y:S01]  /*1280*/  HADD2.F32 R76, -RZ, R76.H0_H0 ;  /* 0x2000004cff4c7230 */ /* 0x000fe20000004100 */
[----:B------:R-:W-:Y:S01]  /*1290*/  SHF.R.U32.HI R80, RZ, 0x10, R141 ;  /* 0x00000010ff507819 */ /* 0x000fe2000001168d */
[----:B------:R-:W-:Y:S01]  /*12a0*/  FMUL.FTZ R138, R204, R157 ;  /* 0x0000009dcc8a7220 */ /* 0x000fe20000410000 */
[----:B------:R-:W-:Y:S01]  /*12b0*/  FMUL.FTZ R206, R169, R78 ;  /* 0x0000004ea9ce7220 */ /* 0x000fe20000410000 */
[-C--:B------:R-:W-:Y:S01]  /*12c0*/  FFMA.FTZ R117, R156, R77.reuse, R117 ;  /* 0x0000004d9c757223 */ /* 0x080fe20000010075 */
[----:B------:R-:W-:Y:S01]  /*12d0*/  FADD.FTZ R116, R77, R116 ;  /* 0x000000744d747221 */ /* 0x000fe20000010000 */
[----:B------:R-:W-:Y:S01]  /*12e0*/  FFMA.FTZ R136, R128, R77, R79 ;  /* 0x0000004d80887223 */ /* 0x000fe2000001004f */
[----:B------:R-:W-:Y:S01]  /*12f0*/  FADD.FTZ R83, -R212, R83 ;  /* 0x00000053d4537221 */ /* 0x000fe20000010100 */
[----:B------:R-:W-:Y:S01]  /*1300*/  MOV R77, R139 ;  /* 0x0000008b004d7202 */ /* 0x000fe20000000f00 */
[-C--:B------:R-:W-:Y:S01]  /*1310*/  FFMA.FTZ R109, R138, R76.reuse, R109 ;  /* 0x0000004c8a6d7223 */ /* 0x080fe2000001006d */
[----:B------:R-:W-:Y:S01]  /*1320*/  SHF.R.U32.HI R139, RZ, 0x10, R139 ;  /* 0x00000010ff8b7819 */ /* 0x000fe2000001168b */
[----:B------:R-:W-:Y:S01]  /*1330*/  FADD.FTZ R108, R76, R108 ;  /* 0x0000006c4c6c7221 */ /* 0x000fe20000010000 */
[----:B------:R-:W-:Y:S01]  /*1340*/  FFMA.FTZ R206, R129, R76, R206 ;  /* 0x0000004c81ce7223 */ /* 0x000fe200000100ce */
[----:B------:R-:W-:-:S02]  /*1350*/  HADD2.F32 R76, -RZ, R80.H0_H0 ;  /* 0x20000050ff4c7230 */ /* 0x000fc40000004100 */
[----:B------:R-:W-:Y:S01]  /*1360*/  FMUL.FTZ R160, R204, R83 ;  /* 0x00000053cca07220 */ /* 0x000fe20000410000 */
[----:B------:R-:W-:Y:S02]  /*1370*/  HADD2.F32 R139, -RZ, R139.H0_H0 ;  /* 0x2000008bff8b7230 */ /* 0x000fe40000004100 */
[----:B------:R-:W-:Y:S01]  /*1380*/  FADD.FTZ R159, -R212, R82 ;  /* 0x00000052d49f7221 */ /* 0x000fe20000010100 */
[----:B------:R-:W-:Y:S01]  /*1390*/  FFMA.FTZ R107, R138, R78, R107 ;  /* 0x0000004e8a6b7223 */ /* 0x000fe2000001006b */
[----:B------:R-:W-:Y:S01]  /*13a0*/  FADD.FTZ R106, R78, R106 ;  /* 0x0000006a4e6a7221 */ /* 0x000fe20000010000 */
[-C--:B------:R-:W-:Y:S01]  /*13b0*/  FFMA.FTZ R51, R160, R76.reuse, R51 ;  /* 0x0000004ca0337223 */ /* 0x080fe20000010033 */
[----:B------:R-:W-:Y:S01]  /*13c0*/  FADD.FTZ R50, R76, R50 ;  /* 0x000000324c327221 */ /* 0x000fe20000010000 */
[----:B------:R-:W-:Y:S01]  /*13d0*/  FADD.FTZ R81, -R212, R81 ;  /* 0x00000051d4517221 */ /* 0x000fe20000010100 */
[----:B------:R-:W-:Y:S01]  /*13e0*/  SHF.R.U64 R82, R140, 0x10, R141 ;  /* 0x000000108c527819 */ /* 0x000fe2000000128d */
[----:B------:R-:W-:Y:S01]  /*13f0*/  FMUL.FTZ R76, R195, R76 ;  /* 0x0000004cc34c7220 */ /* 0x000fe20000410000 */
[----:B------:R-:W-:Y:S01]  /*1400*/  MOV R78, R144 ;  /* 0x00000090004e7202 */ /* 0x000fe20000000f00 */
[----:B------:R-:W-:Y:S01]  /*1410*/  FADD.FTZ R213, -R212, R84 ;  /* 0x00000054d4d57221 */ /* 0x000fe20000010100 */
[----:B------:R-:W-:Y:S01]  /*1420*/  FFMA.FTZ R97, R160, R139, R97 ;  /* 0x0000008ba0617223 */ /* 0x000fe20000010061 */
[----:B------:R-:W-:Y:S01]  /*1430*/  FADD.FTZ R96, R139, R96 ;  /* 0x000000608b607221 */ /* 0x000fe20000010000 */
[----:B------:R-:W-:Y:S01]  /*1440*/  FMUL.FTZ R208, R204, R81 ;  /* 0x00000051ccd07220 */ /* 0x000fe20000410000 */
[----:B------:R-:W-:Y:S01]  /*1450*/  FFMA.FTZ R139, R185, R139, R76 ;  /* 0x0000008bb98b7223 */ /* 0x000fe2000001004c */
[----:B------:R-:W-:Y:S01]  /*1460*/  MOV R79, R141 ;  /* 0x0000008d004f7202 */ /* 0x000fe20000000f00 */
[----:B------:R-:W-:Y:S01]  /*1470*/  HADD2.F32 R81, -RZ, R82.H0_H0 ;  /* 0x20000052ff517230 */ /* 0x000fe20000004100 */
[----:B------:R-:W-:Y:S01]  /*1480*/  MOV R76, R142 ;  /* 0x0000008e004c7202 */ /* 0x000fe20000000f00 */
[----:B------:R-:W-:-:S02]  /*1490*/  HADD2.F32 R78, -RZ, R78.H0_H0 ;  /* 0x2000004eff4e7230 */ /* 0x000fc40000004100 */
[----:B------:R-:W-:Y:S01]  /*14a0*/  FMUL.FTZ R213, R204, R213 ;  /* 0x000000d5ccd57220 */ /* 0x000fe20000410000 */
[----:B------:R-:W-:Y:S02]  /*14b0*/  HADD2.F32 R163, -RZ, R163.H0_H0 ;  /* 0x200000a3ffa37230 */ /* 0x000fe40000004100 */
[-C--:B------:R-:W-:Y:S01]  /*14c0*/  FFMA.FTZ R103, R208, R81.reuse, R103 ;  /* 0x00000051d0677223 */ /* 0x080fe20000010067 */
[----:B------:R-:W-:Y:S01]  /*14d0*/  FADD.FTZ R102, R81, R102 ;  /* 0x0000006651667221 */ /* 0x000fe20000010000 */
[----:B------:R-:W-:Y:S02]  /*14e0*/  HADD2.F32 R79, -RZ, R79.H0_H0 ;  /* 0x2000004fff4f7230 */ /* 0x000fe40000004100 */
[-C--:B------:R-:W-:Y:S01]  /*14f0*/  FFMA.FTZ R24, R213, R78.reuse, R24 ;  /* 0x0000004ed5187223 */ /* 0x080fe20000010018 */
[----:B------:R-:W-:Y:S02]  /*1500*/  HADD2.F32 R76, -RZ, R76.H0_H0 ;  /* 0x2000004cff4c7230 */ /* 0x000fe40000004100 */
[----:B------:R-:W-:Y:S01]  /*1510*/  FADD.FTZ R13, R78, R13 ;  /* 0x0000000d4e0d7221 */ /* 0x000fe20000010000 */
[----:B------:R-:W-:Y:S01]  /*1520*/  FMUL.FTZ R81, R194, R81 ;  /* 0x00000051c2517220 */ /* 0x000fe20000410000 */
[----:B------:R-:W-:Y:S01]  /*1530*/  FMUL.FTZ R162, R204, R159 ;  /* 0x0000009fcca27220 */ /* 0x000fe20000410000 */
[----:B------:R-:W-:Y:S01]  /*1540*/  SHF.R.U32.HI R80, RZ, 0x10, R145 ;  /* 0x00000010ff507819 */ /* 0x000fe20000011691 */
[----:B------:R-:W-:Y:S01]  /*1550*/  FMUL.FTZ R78, R171, R78 ;  /* 0x0000004eab4e7220 */ /* 0x000fe20000410000 */
[----:B------:R-:W-:Y:S01]  /*1560*/  FADD.FTZ R87, -R212, R87 ;  /* 0x00000057d4577221 */ /* 0x000fe20000010100 */
[-C--:B------:R-:W-:Y:S01]  /*1570*/  FFMA.FTZ R105, R208, R163.reuse, R105 ;  /* 0x000000a3d0697223 */ /* 0x080fe20000010069 */
[----:B------:R-:W-:Y:S01]  /*1580*/  FADD.FTZ R104, R163, R104 ;  /* 0x00000068a3687221 */ /* 0x000fe20000010000 */
[----:B------:R-:W-:Y:S01]  /*1590*/  FFMA.FTZ R163, R184, R163, R81 ;  /* 0x000000a3b8a37223 */ /* 0x000fe20000010051 */
[-C--:B------:R-:W-:Y:S01]  /*15a0*/  FFMA.FTZ R99, R162, R79.reuse, R99 ;  /* 0x0000004fa2637223 */ /* 0x080fe20000010063 */
[----:B------:R-:W-:Y:S01]  /*15b0*/  FADD.FTZ R98, R79, R98 ;  /* 0x000000624f627221 */ /* 0x000fe20000010000 */
[----:B------:R-:W-:Y:S01]  /*15c0*/  FMUL.FTZ R157, R170, R79 ;  /* 0x0000004faa9d7220 */ /* 0x000fe20000410000 */
[----:B------:R-:W-:Y:S01]  /*15d0*/  SHF.R.U32.HI R140, RZ, 0x10, R143 ;  /* 0x00000010ff8c7819 */ /* 0x000fe2000001168f */
[----:B------:R-:W-:Y:S01]  /*15e0*/  FFMA.FTZ R211, R131, R76, R78 ;  /* 0x0000004c83d37223 */ /* 0x000fe2000001004e */
[----:B------:R-:W-:Y:S01]  /*15f0*/  SHF.R.U64 R81, R144, 0x10, R145 ;  /* 0x0000001090517819 */ /* 0x000fe20000001291 */
[----:B------:R-:W-:Y:S01]  /*1600*/  HADD2.F32 R78, -RZ, R80.H0_H0 ;  /* 0x20000050ff4e7230 */ /* 0x000fe20000004100 */
[----:B------:R-:W-:Y:S01]  /*1610*/  MOV R79, R145 ;  /* 0x00000091004f7202 */ /* 0x000fe20000000f00 */
[----:B------:R-:W-:Y:S01]  /*1620*/  FMUL.FTZ R145, R204, R87 ;  /* 0x00000057cc917220 */ /* 0x000fe20000410000 */
[----:B------:R-:W-:-:S02]  /*1630*/  HADD2.F32 R140, -RZ, R140.H0_H0 ;  /* 0x2000008cff8c7230 */ /* 0x000fc40000004100 */
[----:B------:R-:W-:Y:S01]  /*1640*/  FADD.FTZ R85, -R212, R85 ;  /* 0x00000055d4557221 */ /* 0x000fe20000010100 */
[----:B------:R-:W-:Y:S01]  /*1650*/  FADD.FTZ R14, R78, R14 ;  /* 0x0000000e4e0e7221 */ /* 0x000fe20000010000 */
[-C--:B------:R-:W-:Y:S01]  /*1660*/  FFMA.FTZ R2, R145, R78.reuse, R2 ;  /* 0x0000004e91027223 */ /* 0x080fe20000010002 */
[----:B------:R-:W-:Y:S01]  /*1670*/  FADD.FTZ R159, -R212, R86 ;  /* 0x00000056d49f7221 */ /* 0x000fe20000010100 */
[----:B------:R-:W-:Y:S01]  /*1680*/  FMUL.FTZ R78, R197, R78 ;  /* 0x0000004ec54e7220 */ /* 0x000fe20000410000 */
[----:B------:R-:W-:Y:S01]  /*1690*/  HADD2.F32 R77, -RZ, R77.H0_H0 ;  /* 0x2000004dff4d7230 */ /* 0x000fe20000004100 */
[----:B------:R-:W-:Y:S01]  /*16a0*/  SHF.R.U64 R161, R142, 0x10, R143 ;  /* 0x000000108ea17819 */ /* 0x000fe2000000128f */
[----:B------:R-:W-:Y:S01]  /*16b0*/  FFMA.FTZ R48, R213, R76, R48 ;  /* 0x0000004cd5307223 */ /* 0x000fe20000010030 */
[----:B------:R-:W-:Y:S01]  /*16c0*/  FADD.FTZ R36, R76, R36 ;  /* 0x000000244c247221 */ /* 0x000fe20000010000 */
[----:B------:R-:W-:Y:S02]  /*16d0*/  HADD2.F32 R81, -RZ, R81.H0_H0 ;  /* 0x20000051ff517230 */ /* 0x000fe40000004100 */
[----:B------:R-:W-:Y:S01]  /*16e0*/  FFMA.FTZ R47, R145, R140, R47 ;  /* 0x0000008c912f7223 */ /* 0x000fe2000001002f */
[----:B------:R-:W-:-:S02]  /*16f0*/  HADD2.F32 R76, -RZ, R79.H0_H0 ;  /* 0x2000004fff4c7230 */ /* 0x000fc40000004100 */
[----:B------:R-:W-:Y:S01]  /*1700*/  FADD.FTZ R35, R140, R35 ;  /* 0x000000238c237221 */ /* 0x000fe20000010000 */
[C---:B------:R-:W-:Y:S01]  /*1710*/  FMUL.FTZ R214, R204.reuse, R85 ;  /* 0x00000055ccd67220 */ /* 0x040fe20000410000 */
[----:B------:R-:W-:Y:S01]  /*1720*/  FMUL.FTZ R159, R204, R159 ;  /* 0x0000009fcc9f7220 */ /* 0x000fe20000410000 */
[----:B------:R-:W-:Y:S01]  /*1730*/  FFMA.FTZ R140, R187, R140, R78 ;  /* 0x0000008cbb8c7223 */ /* 0x000fe2000001004e */
[----:B------:R-:W-:Y:S01]  /*1740*/  MOV R78, R148 ;  /* 0x00000094004e7202 */ /* 0x000fe20000000f00 */
[-C--:B------:R-:W-:Y:S01]  /*1750*/  FFMA.FTZ R101, R162, R77.reuse, R101 ;  /* 0x0000004da2657223 */ /* 0x080fe20000010065 */
[----:B------:R-:W-:Y:S01]  /*1760*/  FADD.FTZ R100, R77, R100 ;  /* 0x000000644d647221 */ /* 0x000fe20000010000 */
[----:B------:R-:W-:Y:S01]  /*1770*/  FFMA.FTZ R157, R130, R77, R157 ;  /* 0x0000004d829d7223 */ /* 0x000fe2000001009d */
[----:B------:R-:W-:Y:S01]  /*1780*/  MOV R77, R143 ;  /* 0x0000008f004d7202 */ /* 0x000fe20000000f00 */
[----:B------:R-:W-:Y:S02]  /*1790*/  HADD2.F32 R161, -RZ, R161.H0_H0 ;  /* 0x200000a1ffa17230 */ /* 0x000fe40000004100 */
[-C--:B------:R-:W-:Y:S01]  /*17a0*/  FFMA.FTZ R25, R214, R81.reuse, R25 ;  /* 0x00000051d6197223 */ /* 0x080fe20000010019 */
[----:B------:R-:W-:Y:S01]  /*17b0*/  FADD.FTZ R12, R81, R12 ;  /* 0x0000000c510c7221 */ /* 0x000fe20000010000 */
[-C--:B------:R-:W-:Y:S01]  /*17c0*/  FFMA.FTZ R3, R159, R76.reuse, R3 ;  /* 0x0000004c9f037223 */ /* 0x080fe20000010003 */
[----:B------:R-:W-:Y:S01]  /*17d0*/  FADD.FTZ R15, R76, R15 ;  /* 0x0000000f4c0f7221 */ /* 0x000fe20000010000 */
[----:B------:R-:W-:Y:S01]  /*17e0*/  FMUL.FTZ R143, R172, R76 ;  /* 0x0000004cac8f7220 */ /* 0x000fe20000410000 */
[----:B------:R-:W-:Y:S01]  /*17f0*/  FMUL.FTZ R81, R196, R81 ;  /* 0x00000051c4517220 */ /* 0x000fe20000410000 */
[----:B------:R-:W-:Y:S01]  /*1800*/  MOV R76, R146 ;  /* 0x00000092004c7202 */ /* 0x000fe20000000f00 */
[----:B------:R-:W-:-:S02]  /*1810*/  HADD2.F32 R78, -RZ, R78.H0_H0 ;  /* 0x2000004eff4e7230 */ /* 0x000fc40000004100 */
[----:B------:R-:W-:Y:S01]  /*1820*/  FADD.FTZ R221, -R212, R88 ;  /* 0x00000058d4dd7221 */ /* 0x000fe20000010100 */
[-C--:B------:R-:W-:Y:S01]  /*1830*/  FFMA.FTZ R49, R214, R161.reuse, R49 ;  /* 0x000000a1d6317223 */ /* 0x080fe20000010031 */
[----:B------:R-:W-:Y:S01]  /*1840*/  FADD.FTZ R37, R161, R37 ;  /* 0x00000025a1257221 */ /* 0x000fe20000010000 */
[----:B------:R-:W-:Y:S01]  /*1850*/  FFMA.FTZ R161, R186, R161, R81 ;  /* 0x000000a1baa17223 */ /* 0x000fe20000010051 */
[----:B------:R-:W-:Y:S01]  /*1860*/  HADD2.F32 R77, -RZ, R77.H0_H0 ;  /* 0x2000004dff4d7230 */ /* 0x000fe20000004100 */
[----:B------:R-:W-:Y:S01]  /*1870*/  SHF.R.U64 R81, R148, 0x10, R149 ;  /* 0x0000001094517819 */ /* 0x000fe20000001295 */
[----:B------:R-:W-:Y:S01]  /*1880*/  HADD2.F32 R76, -RZ, R76.H0_H0 ;  /* 0x2000004cff4c7230 */ /* 0x000fe20000004100 */
[----:B------:R-:W-:Y:S01]  /*1890*/  MOV R79, R149 ;  /* 0x00000095004f7202 */ /* 0x000fe20000000f00 */
[----:B------:R-:W-:Y:S01]  /*18a0*/  FMUL.FTZ R221, R204, R221 ;  /* 0x000000ddccdd7220 */ /* 0x000fe20000410000 */
[----:B------:R-:W-:Y:S01]  /*18b0*/  FMUL.FTZ R148, R173, R78 ;  /* 0x0000004ead947220 */ /* 0x000fe20000410000 */
[----:B------:R-:W-:Y:S01]  /*18c0*/  FADD.FTZ R89, -R212, R89 ;  /* 0x00000059d4597221 */ /* 0x000fe20000010100 */
[-C--:B------:R-:W-:Y:S01]  /*18d0*/  FFMA.FTZ R46, R159, R77.reuse, R46 ;  /* 0x0000004d9f2e7223 */ /* 0x080fe2000001002e */
[----:B------:R-:W-:Y:S01]  /*18e0*/  FADD.FTZ R34, R77, R34 ;  /* 0x000000224d227221 */ /* 0x000fe20000010000 */
[----:B------:R-:W-:Y:S01]  /*18f0*/  FFMA.FTZ R143, R132, R77, R143 ;  /* 0x0000004d848f7223 */ /* 0x000fe2000001008f */
[----:B------:R-:W-:Y:S01]  /*1900*/  SHF.R.U64 R146, R146, 0x10, R147 ;  /* 0x0000001092927819 */ /* 0x000fe20000001293 */
[----:B------:R-:W-:Y:S01]  /*1910*/  HADD2.F32 R81, -RZ, R81.H0_H0 ;  /* 0x20000051ff517230 */ /* 0x000fe20000004100 */
[----:B------:R-:W-:Y:S01]  /*1920*/  MOV R77, R147 ;  /* 0x00000093004d7202 */ /* 0x000fe20000000f00 */
[-C--:B------:R-:W-:Y:S01]  /*1930*/  FFMA.FTZ R44, R221, R76.reuse, R44 ;  /* 0x0000004cdd2c7223 */ /* 0x080fe2000001002c */
[----:B------:R-:W-:Y:S01]  /*1940*/  SHF.R.U32.HI R80, RZ, 0x10, R149 ;  /* 0x00000010ff507819 */ /* 0x000fe20000011695 */
[----:B------:R-:W-:Y:S01]  /*1950*/  FADD.FTZ R32, R76, R32 ;  /* 0x000000204c207221 */ /* 0x000fe20000010000 */
[----:B------:R-:W-:Y:S01]  /*1960*/  FFMA.FTZ R148, R133, R76, R148 ;  /* 0x0000004c85947223 */ /* 0x000fe20000010094 */
[----:B------:R-:W-:Y:S01]  /*1970*/  FMUL.FTZ R149, R204, R89 ;  /* 0x00000059cc957220 */ /* 0x000fe20000410000 */
[----:B------:R-:W-:-:S02]  /*1980*/  HADD2.F32 R76, -RZ, R79.H0_H0 ;  /* 0x2000004fff4c7230 */ /* 0x000fc40000004100 */
[----:B------:R-:W-:Y:S01]  /*1990*/  FADD.FTZ R16, R81, R16 ;  /* 0x0000001051107221 */ /* 0x000fe20000010000 */
[----:B------:R-:W-:Y:S02]  /*19a0*/  HADD2.F32 R146, -RZ, R146.H0_H0 ;  /* 0x20000092ff927230 */ /* 0x000fe40000004100 */
[CC--:B------:R-:W-:Y:S01]  /*19b0*/  FFMA.FTZ R4, R149.reuse, R81.reuse, R4 ;  /* 0x0000005195047223 */ /* 0x0c0fe20000010004 */
[----:B------:R-:W-:Y:S02]  /*19c0*/  HADD2.F32 R77, -RZ, R77.H0_H0 ;  /* 0x2000004dff4d7230 */ /* 0x000fe40000004100 */
        /* <DEDUP_REMOVED lines=9> */
[----:B------:R-:W-:Y:S01]  /*1a60*/  HADD2.F32 R81, -RZ, R80.H0_H0 ;  /* 0x20000050ff517230 */ /* 0x000fe20000004100 */
[----:B------:R-:W-:Y:S01]  /*1a70*/  MOV R79, R150 ;  /* 0x00000096004f7202 */ /* 0x000fe20000000f00 */
[----:B------:R-:W-:Y:S01]  /*1a80*/  FADD.FTZ R91, -R212, R91 ;  /* 0x0000005bd45b7221 */ /* 0x000fe20000010100 */
[----:B------:R-:W-:Y:S01]  /*1a90*/  FFMA.FTZ R5, R221, R78, R5 ;  /* 0x0000004edd057223 */ /* 0x000fe20000010005 */
[----:B------:R-:W-:Y:S01]  /*1aa0*/  FADD.FTZ R17, R78, R17 ;  /* 0x000000114e117221 */ /* 0x000fe20000010000 */
[----:B------:R-:W-:-:S02]  /*1ab0*/  HADD2.F32 R78, -RZ, R82.H0_H0 ;  /* 0x20000052ff4e7230 */ /* 0x000fc40000004100 */
[----:B------:R-:W-:Y:S01]  /*1ac0*/  FFMA.FTZ R7, R147, R76, R7 ;  /* 0x0000004c93077223 */ /* 0x000fe20000010007 */
[----:B------:R-:W-:Y:S01]  /*1ad0*/  FADD.FTZ R19, R76, R19 ;  /* 0x000000134c137221 */ /* 0x000fe20000010000 */
[----:B------:R-:W-:Y:S01]  /*1ae0*/  FMUL.FTZ R144, R204, R91 ;  /* 0x0000005bcc907220 */ /* 0x000fe20000410000 */
[----:B------:R-:W-:Y:S01]  /*1af0*/  FMUL.FTZ R76, R199, R81 ;  /* 0x00000051c74c7220 */ /* 0x000fe20000410000 */
[----:B------:R-:W-:Y:S02]  /*1b00*/  HADD2.F32 R82, -RZ, R79.H0_H0 ;  /* 0x2000004fff527230 */ /* 0x000fe40000004100 */
[----:B------:R-:W-:Y:S01]  /*1b10*/  FADD.FTZ R84, RZ, R155 ;  /* 0x0000009bff547221 */ /* 0x000fe20000010000 */
[----:B------:R-:W-:Y:S01]  /*1b20*/  FFMA.FTZ R79, R134, R155, RZ ;  /* 0x0000009b864f7223 */ /* 0x000fe200000100ff */
        /* <DEDUP_REMOVED lines=17> */
[----:B------:R-:W-:Y:S01]  /*1c40*/  MOV R81, R151 ;  /* 0x0000009700517202 */ /* 0x000fe20000000f00 */
[----:B------:R-:W-:Y:S01]  /*1c50*/  HADD2.F32 R78, -RZ, R78.H0_H0 ;  /* 0x2000004eff4e7230 */ /* 0x000fe20000004100 */
[----:B------:R-:W-:Y:S01]  /*1c60*/  SHF.R.U32.HI R77, RZ, 0x10, R151 ;  /* 0x00000010ff4d7819 */ /* 0x000fe20000011697 */
        /* <DEDUP_REMOVED lines=15> */
[----:B------:R-:W-:Y:S02]  /*1d60*/  HADD2.F32 R83, -RZ, R85.H0_H0 ;  /* 0x20000055ff537230 */ /* 0x000fe40000004100 */
[----:B------:R-:W-:Y:S01]  /*1d70*/  FADD.FTZ R21, R82, R21 ;  /* 0x0000001552157221 */ /* 0x000fe20000010000 */
[----:B------:R-:W-:Y:S01]  /*1d80*/  FADD.FTZ R78, R139, R78 ;  /* 0x0000004e8b4e7221 */ /* 0x000fe20000010000 */
[----:B------:R-:W-:Y:S01]  /*1d90*/  FFMA.FTZ R9, R153, R82, R9 ;  /* 0x0000005299097223 */ /* 0x000fe20000010009 */
[----:B------:R-:W-:Y:S01]  /*1da0*/  FFMA.FTZ R84, R160, R139, R79 ;  /* 0x0000008ba0547223 */ /* 0x000fe2000001004f */
[----:B------:R-:W-:-:S02]  /*1db0*/  HADD2.F32 R82, -RZ, R86.H0_H0 ;  /* 0x20000056ff527230 */ /* 0x000fc40000004100 */
        /* <DEDUP_REMOVED lines=25> */
[----:B------:R-:W-:-:S02]  /*1f50*/  HADD2.F32 R81, -RZ, R77.H0_H0 ;  /* 0x2000004dff517230 */ /* 0x000fc40000004100 */
[----:B------:R-:W-:Y:S01]  /*1f60*/  FFMA.FTZ R78, R149, R146, R78 ;  /* 0x00000092954e7223 */ /* 0x000fe2000001004e */
[----:B------:R-:W-:Y:S02]  /*1f70*/  HADD2.F32 R80, -RZ, R76.H0_H0 ;  /* 0x2000004cff507230 */ /* 0x000fe40000004100 */
[----:B------:R-:W-:Y:S01]  /*1f80*/  FADD.FTZ R95, -R212, R95 ;  /* 0x0000005fd45f7221 */ /* 0x000fe20000010100 */
        /* <DEDUP_REMOVED lines=48> */
.L_x_2484:
        /* <DEDUP_REMOVED lines=13> */
.L_x_2467:
        /* <DEDUP_REMOVED lines=81> */
[----:B------:R-:W1:Y:S01]  /*2870*/  F2F.F16.F32 R208, R210 ;  /* 0x000000d200d07304 */ /* 0x000e620000200800 */
[----:B------:R-:W-:Y:S01]  /*2880*/  FADD.FTZ R143, R143, -R82 ;  /* 0x800000528f8f7221 */ /* 0x000fe20000010000 */
[----:B------:R-:W-:Y:S01]  /*2890*/  FMUL.FTZ R160, R204, R145 ;  /* 0x00000091cca07220 */ /* 0x000fe20000410000 */
[----:B------:R-:W-:Y:S01]  /*28a0*/  @P1 FADD.FTZ R217, R58, R217 ;  /* 0x000000d93ad91221 */ /* 0x000fe20000010000 */
[----:B------:R-:W-:Y:S01]  /*28b0*/  FADD.FTZ R221, R148, -R221 ;  /* 0x800000dd94dd7221 */ /* 0x000fe20000010000 */
[----:B------:R-:W-:Y:S01]  /*28c0*/  FMUL.FTZ R154, R204, R149 ;  /* 0x00000095cc9a7220 */ /* 0x000fe20000410000 */
[----:B------:R-:W-:Y:S01]  /*28d0*/  @P1 FADD.FTZ R215, R56, R215 ;  /* 0x000000d738d71221 */ /* 0x000fe20000010000 */
[----:B------:R-:W-:Y:S01]  /*28e0*/  FADD.FTZ R147, R142, -R147 ;  /* 0x800000938e937221 */ /* 0x000fe20000010000 */
[----:B------:R-:W2:Y:S01]  /*28f0*/  F2F.F16.F32 R78, R84 ;  /* 0x00000054004e7304 */ /* 0x000ea20000200800 */
[----:B------:R-:W-:Y:S01]  /*2900*/  FMUL.FTZ R148, R204, R141 ;  /* 0x0000008dcc947220 */ /* 0x000fe20000410000 */
[----:B------:R-:W-:Y:S01]  /*2910*/  @P1 FADD.FTZ R85, R52, R85 ;  /* 0x0000005534551221 */ /* 0x000fe20000010000 */
[----:B------:R-:W-:Y:S01]  /*2920*/  @P1 FADD.FTZ R162, R61, R162 ;  /* 0x000000a23da21221 */ /* 0x000fe20000010000 */
[----:B------:R-:W-:Y:S01]  /*2930*/  ISETP.NE.AND.EX P2, PT, RZ, UR13, PT, P2 ;  /* 0x0000000dff007c0c */ /* 0x000fe2000bf45320 */
[----:B------:R-:W-:Y:S01]  /*2940*/  @P1 FADD.FTZ R138, R55, R138 ;  /* 0x0000008a378a1221 */ /* 0x000fe20000010000 */
[C---:B------:R-:W-:Y:S01]  /*2950*/  FMUL.FTZ R161, R204.reuse, R143 ;  /* 0x0000008fcca17220 */ /* 0x040fe20000410000 */
[----:B------:R-:W-:Y:S01]  /*2960*/  @P1 FADD.FTZ R160, R63, R160 ;  /* 0x000000a03fa01221 */ /* 0x000fe20000010000 */
[----:B------:R-:W3:Y:S01]  /*2970*/  F2F.F16.F32 R206, R212 ;  /* 0x000000d400ce7304 */ /* 0x000ee20000200800 */
[C---:B------:R-:W-:Y:S01]  /*2980*/  FMUL.FTZ R163, R204.reuse, R163 ;  /* 0x000000a3cca37220 */ /* 0x040fe20000410000 */
[----:B------:R-:W-:Y:S01]  /*2990*/  @P1 FADD.FTZ R154, R65, R154 ;  /* 0x0000009a419a1221 */ /* 0x000fe20000010000 */
[----:B------:R-:W4:Y:S01]  /*29a0*/  @P3 LDC.64 R140, c[0x0][0x308] ;  /* 0x0000c200ff8c3b82 */ /* 0x000f220000000a00 */
[----:B------:R-:W-:Y:S01]  /*29b0*/  FMUL.FTZ R155, R204, R147 ;  /* 0x00000093cc9b7220 */ /* 0x000fe20000410000 */
[----:B------:R-:W-:Y:S01]  /*29c0*/  @P1 FADD.FTZ R148, R67, R148 ;  /* 0x0000009443941221 */ /* 0x000fe20000010000 */
[----:B------:R-:W-:Y:S01]  /*29d0*/  @P1 FADD.FTZ R87, R54, R87 ;  /* 0x0000005736571221 */ /* 0x000fe20000010000 */
[----:B------:R-:W-:Y:S01]  /*29e0*/  @P1 FADD.FTZ R161, R62, R161 ;  /* 0x000000a13ea11221 */ /* 0x000fe20000010000 */
[----:B------:R-:W0:Y:S01]  /*29f0*/  F2F.F16.F32 R213, R217 ;  /* 0x000000d900d57304 */ /* 0x000e220000200800 */
[----:B------:R-:W-:Y:S01]  /*2a00*/  @P1 FADD.FTZ R163, R60, R163 ;  /* 0x000000a33ca31221 */ /* 0x000fe20000010000 */
[-CC-:B------:R-:W-:Y:S01]  /*2a10*/  FFMA.FTZ R153, R153, R76.reuse, R77.reuse ;  /* 0x0000004c99997223 */ /* 0x180fe2000001004d */
[----:B------:R-:W4:Y:S01]  /*2a20*/  LDC.64 R82, c[0x0][0x2f8] ;  /* 0x0000be00ff527b82 */ /* 0x000f220000000a00 */
[-CC-:B------:R-:W-:Y:S01]  /*2a30*/  FFMA.FTZ R150, R150, R76.reuse, R77.reuse ;  /* 0x0000004c96967223 */ /* 0x180fe2000001004d */
[-C--:B------:R-:W-:Y:S01]  /*2a40*/  FFMA.FTZ R151, R151, R76.reuse, R77 ;  /* 0x0000004c97977223 */ /* 0x080fe2000001004d */
[----:B------:R-:W-:Y:S01]  /*2a50*/  @P1 FADD.FTZ R155, R66, R155 ;  /* 0x0000009b429b1221 */ /* 0x000fe20000010000 */
[----:B------:R-:W-:Y:S01]  /*2a60*/  FFMA.FTZ R76, R152, R76, R77 ;  /* 0x0000004c984c7223 */ /* 0x000fe2000001004d */
[----:B------:R-:W0:Y:S01]  /*2a70*/  F2F.F16.F32 R219, R215 ;  /* 0x000000d700db7304 */ /* 0x000e220000200800 */
[----:B------:R-:W-:Y:S01]  /*2a80*/  FADD.FTZ R153, R94, -R153 ;  /* 0x800000995e997221 */ /* 0x000fe20000010000 */
[----:B------:R-:W-:Y:S01]  /*2a90*/  FADD.FTZ R93, R93, -R150 ;  /* 0x800000965d5d7221 */ /* 0x000fe20000010000 */
[----:B------:R-:W-:Y:S01]  /*2aa0*/  FADD.FTZ R151, R92, -R151 ;  /* 0x800000975c977221 */ /* 0x000fe20000010000 */
[----:B------:R-:W-:Y:S01]  /*2ab0*/  FADD.FTZ R95, R95, -R76 ;  /* 0x8000004c5f5f7221 */ /* 0x000fe20000010000 */
[----:B-1----:R-:W-:Y:S01]  /*2ac0*/  IMAD.WIDE.U32 R76, R208, 0x10000, RZ ;  /* 0x00010000d04c7825 */ /* 0x002fe200078e00ff */
[----:B--2---:R-:W-:-:S03]  /*2ad0*/  @P2 PRMT R179, R78, 0x7610, R179 ;  /* 0x000076104eb32816 */ /* 0x004fc600000000b3 */
[----:B------:R-:W-:Y:S01]  /*2ae0*/  FMUL.FTZ R157, R204, R221 ;  /* 0x000000ddcc9d7220 */ /* 0x000fe20000410000 */
[----:B------:R-:W1:Y:S01]  /*2af0*/  F2F.F16.F32 R81, R85 ;  /* 0x0000005500517304 */ /* 0x000e620000200800 */
[----:B---3--:R-:W-:Y:S01]  /*2b00*/  SHF.L.U32 R94, R206, 0x10, RZ ;  /* 0x00000010ce5e7819 */ /* 0x008fe200000006ff */
[----:B------:R-:W-:-:S04]  /*2b10*/  IMAD.WIDE.U32 R78, R78, 0x10000, RZ ;  /* 0x000100004e4e7825 */ /* 0x000fc800078e00ff */
[C---:B------:R-:W-:Y:S01]  /*2b20*/  FMUL.FTZ R147, R204.reuse, R153 ;  /* 0x00000099cc937220 */ /* 0x040fe20000410000 */
[C---:B------:R-:W-:Y:S01]  /*2b30*/  FMUL.FTZ R146, R204.reuse, R93 ;  /* 0x0000005dcc927220 */ /* 0x040fe20000410000 */
[C---:B------:R-:W-:Y:S01]  /*2b40*/  FMUL.FTZ R149, R204.reuse, R151 ;  /* 0x00000097cc957220 */ /* 0x040fe20000410000 */
[----:B------:R-:W-:Y:S01]  /*2b50*/  FMUL.FTZ R204, R204, R95 ;  /* 0x0000005fcccc7220 */ /* 0x000fe20000410000 */
[----:B0-----:R-:W-:Y:S01]  /*2b60*/  LOP3.LUT R95, R77, R94, R213, 0xfe, !PT ;  /* 0x0000005e4d5f7212 */ /* 0x001fe200078efed5 */
[----:B------:R-:W0:Y:S01]  /*2b70*/  F2F.F16.F32 R158, R162 ;  /* 0x000000a2009e7304 */ /* 0x000e220000200800 */
[----:B------:R-:W-:Y:S01]  /*2b80*/  LOP3.LUT R94, R76, R219, RZ, 0xfc, !PT ;  /* 0x000000db4c5e7212 */ /* 0x000fe200078efcff */
[----:B----4-:R-:W-:-:S04]  /*2b90*/  @P3 IMAD.WIDE.U32 R140, R209, 0x10, R140 ;  /* 0x00000010d18c3825 */ /* 0x010fc800078e008c */
[----:B------:R-:W-:Y:S01]  /*2ba0*/  @P1 FADD.FTZ R146, R69, R146 ;  /* 0x0000009245921221 */ /* 0x000fe20000010000 */
[----:B------:R-:W-:Y:S01]  /*2bb0*/  @P1 FADD.FTZ R204, R71, R204 ;  /* 0x000000cc47cc1221 */ /* 0x000fe20000010000 */
[----:B------:R-:W2:Y:S01]  /*2bc0*/  @P3 LDC.64 R134, c[0x0][0x308] ;  /* 0x0000c200ff863b82 */ /* 0x000ea20000000a00 */
[----:B------:R-:W-:Y:S01]  /*2bd0*/  @P1 FADD.FTZ R157, R64, R157 ;  /* 0x0000009d409d1221 */ /* 0x000fe20000010000 */
[----:B-1----:R-:W-:Y:S01]  /*2be0*/  LOP3.LUT R136, R78, R81, RZ, 0xfc, !PT ;  /* 0x000000514e887212 */ /* 0x002fe200078efcff */
[----:B------:R-:W1:Y:S01]  /*2bf0*/  F2F.F16.F32 R80, R138 ;  /* 0x0000008a00507304 */ /* 0x000e620000200800 */
[----:B------:R-:W-:Y:S01]  /*2c00*/  SEL R78, R87, R74, P4 ;  /* 0x0000004a574e7207 */ /* 0x000fe20002000000 */
[----:B------:R-:W-:Y:S01]  /*2c10*/  @P1 FADD.FTZ R147, R68, R147 ;  /* 0x0000009344931221 */ /* 0x000fe20000010000 */
[----:B------:R-:W-:Y:S01]  /*2c20*/  @P2 PRMT R178, R81, 0x7610, R178 ;  /* 0x0000761051b22816 */ /* 0x000fe200000000b2 */
[----:B------:R-:W-:Y:S01]  /*2c30*/  @P1 FADD.FTZ R149, R70, R149 ;  /* 0x0000009546951221 */ /* 0x000fe20000010000 */
[----:B------:R-:W3:Y:S01]  /*2c40*/  @P3 LDC.64 R92, c[0x0][0x308] ;  /* 0x0000c200ff5c3b82 */ /* 0x000ee20000000a00 */
[----:B0-----:R-:W-:-:S02]  /*2c50*/  IMAD.WIDE.U32 R76, R158, 0x10000, RZ ;  /* 0x000100009e4c7825 */ /* 0x001fc400078e00ff */
[----:B------:R-:W0:Y:S01]  /*2c60*/  F2F.F16.F32 R156, R160 ;  /* 0x000000a0009c7304 */ /* 0x000e220000200800 */
[----:B-1----:R-:W-:-:S07]  /*2c70*/  @P2 PRMT R203, R80, 0x7610, R203 ;  /* 0x0000761050cb2816 */ /* 0x002fce00000000cb */
[----:B------:R-:W-:Y:S01]  /*2c80*/  F2F.F16.F32 R142, R154 ;  /* 0x0000009a008e7304 */ /* 0x000fe20000200800 */
[----:B------:R-:W-:Y:S02]  /*2c90*/  SHF.L.U32 R80, R80, 0x10, RZ ;  /* 0x0000001050507819 */ /* 0x000fe400000006ff */
[----:B0-----:R-:W-:-:S05]  /*2ca0*/  SHF.L.U32 R90, R156, 0x10, RZ ;  /* 0x000000109c5a7819 */ /* 0x001fca00000006ff */
[----:B------:R-:W0:Y:S08]  /*2cb0*/  F2F.F16.F32 R144, R148 ;  /* 0x0000009400907304 */ /* 0x000e300000200800 */
[----:B------:R1:W4:Y:S01]  /*2cc0*/  F2F.F16.F32 R137, R87 ;  /* 0x0000005700897304 */ /* 0x0003220000200800 */
[----:B0-----:R-:W-:-:S07]  /*2cd0*/  SHF.L.U32 R139, R144, 0x10, RZ ;  /* 0x00000010908b7819 */ /* 0x001fce00000006ff */
[----:B------:R-:W0:Y:S01]  /*2ce0*/  F2F.F16.F32 R159, R161 ;  /* 0x000000a1009f7304 */ /* 0x000e220000200800 */
[----:B-1----:R-:W-:Y:S01]  /*2cf0*/  IMAD.WIDE.U32 R86, R142, 0x10000, RZ ;  /* 0x000100008e567825 */ /* 0x002fe200078e00ff */
[----:B----4-:R-:W-:-:S06]  /*2d00*/  @P2 PRMT R180, R137, 0x7610, R180 ;  /* 0x0000761089b42816 */ /* 0x010fcc00000000b4 */
[----:B------:R-:W1:Y:S01]  /*2d10*/  F2F.F16.F32 R211, R163 ;  /* 0x000000a300d37304 */ /* 0x000e620000200800 */
[----:B------:R-:W-:Y:S02]  /*2d20*/  LOP3.LUT R137, R79, R80, R137, 0xfe, !PT ;  /* 0x000000504f897212 */ /* 0x000fe400078efe89 */
[----:B------:R-:W-:Y:S01]  /*2d30*/  SEL R79, R138, R75, P4 ;  /* 0x0000004b8a4f7207 */ /* 0x000fe20002000000 */
[----:B------:R-:W4:Y:S01]  /*2d40*/  @P3 LDC.64 R80, c[0x0][0x308] ;  /* 0x0000c200ff503b82 */ /* 0x000f220000000a00 */
[----:B0-----:R-:W-:-:S03]  /*2d50*/  LOP3.LUT R91, R77, R90, R159, 0xfe, !PT ;  /* 0x0000005a4d5b7212 */ /* 0x001fc600078efe9f */
[----:B------:R-:W0:Y:S01]  /*2d60*/  F2F.F16.F32 R145, R155 ;  /* 0x0000009b00917304 */ /* 0x000e220000200800 */
[----:B------:R-:W-:Y:S02]  /*2d70*/  SEL R77, R84, R73, P4 ;  /* 0x00000049544d7207 */ /* 0x000fe40002000000 */
[----:B-1----:R-:W-:-:S05]  /*2d80*/  LOP3.LUT R90, R76, R211, RZ, 0xfc, !PT ;  /* 0x000000d34c5a7212 */ /* 0x002fca00078efcff */
[----:B------:R-:W1:Y:S01]  /*2d90*/  F2F.F16.F32 R150, R146 ;  /* 0x0000009200967304 */ /* 0x000e620000200800 */
[----:B------:R-:W-:-:S05]  /*2da0*/  SEL R76, R85, R72, P4 ;  /* 0x00000048554c7207 */ /* 0x000fca0002000000 */
[----:B------:R2:W-:Y:S01]  /*2db0*/  @P3 STG.E.128 desc[UR6][R140.64], R76 ;  /* 0x0000004c8c003986 */ /* 0x0005e2000c101d06 */
[----:B0-----:R-:W-:Y:S01]  /*2dc0*/  LOP3.LUT R87, R87, R139, R145, 0xfe, !PT ;  /* 0x0000008b57577212 */ /* 0x001fe200078efe91 */
[----:B------:R-:W-:Y:S01]  /*2dd0*/  IMAD.WIDE.U32 R138, R209, 0x8, R82 ;  /* 0x00000008d18a7825 */ /* 0x000fe200078e0052 */
[----:B------:R-:W0:Y:S04]  /*2de0*/  F2F.F16.F32 R152, R204 ;  /* 0x000000cc00987304 */ /* 0x000e280000200800 */
[----:B------:R2:W-:Y:S01]  /*2df0*/  STG.E.64 desc[UR6][R138.64], R136 ;  /* 0x000000888a007986 */ /* 0x0005e2000c101b06 */
[----:B-1----:R-:W-:-:S03]  /*2e00*/  IMAD.WIDE.U32 R84, R150, 0x10000, RZ ;  /* 0x0001000096547825 */ /* 0x002fc600078e00ff */
[----:B------:R-:W1:Y:S01]  /*2e10*/  F2F.F16.F32 R143, R157 ;  /* 0x0000009d008f7304 */ /* 0x000e620000200800 */
[----:B0-----:R-:W-:-:S07]  /*2e20*/  SHF.L.U32 R214, R152, 0x10, RZ ;  /* 0x0000001098d67819 */ /* 0x001fce00000006ff */
[----:B------:R-:W0:Y:S01]  /*2e30*/  F2F.F16.F32 R151, R147 ;  /* 0x0000009300977304 */ /* 0x000e220000200800 */
[----:B-1----:R-:W-:-:S07]  /*2e40*/  LOP3.LUT R86, R86, R143, RZ, 0xfc, !PT ;  /* 0x0000008f56567212 */ /* 0x002fce00078efcff */
[----:B------:R-:W1:Y:S01]  /*2e50*/  F2F.F16.F32 R153, R149 ;  /* 0x0000009500997304 */ /* 0x000e620000200800 */
        /* <DEDUP_REMOVED lines=11> */
.L_x_2468:
        /* <DEDUP_REMOVED lines=21> */
.L_x_2469:
        /* <DEDUP_REMOVED lines=21> */
.L_x_2470:
        /* <DEDUP_REMOVED lines=27> */
.L_x_2471:
        /* <DEDUP_REMOVED lines=16> */
.L_x_2472:
[----:B------:R-:W-:Y:S01]  /*3460*/  SEL R210, RZ, 0x1, P6 ;  /* 0x00000001ffd27807 */ /* 0x000fe20003000000 */
[----:B------:R-:W-:Y:S06]  /*3470*/  @!P5 BRA `(.L_x_2473) ;  /* 0xffffffd400b8d947 */ /* 0x000fec000383ffff */
[----:B--2---:R-:W-:Y:S02]  /*3480*/  MOV R74, R99 ;  /* 0x00000063004a7202 */ /* 0x004fe40000000f00 */
[----:B01-3--:R-:W-:Y:S02]  /*3490*/  MOV R78, R98 ;  /* 0x00000062004e7202 */ /* 0x00bfe40000000f00 */
        /* <DEDUP_REMOVED lines=68> */
.L_x_2465:
        /* <DEDUP_REMOVED lines=35> */
.L_x_2466:
[----:B------:R-:W-:Y:S01]  /*3b10*/  HFMA2.MMA R87, -RZ, RZ, 0, 9.5367431640625e-07 ;  /* 0x00000010ff577435 */ /* 0x000fe200000001ff */
[----:B------:R-:W-:Y:S02]  /*3b20*/  MOV R88, R78 ;  /* 0x0000004e00587202 */ /* 0x000fe40000000f00 */
[----:B------:R-:W-:Y:S02]  /*3b30*/  MOV R90, 0x1f ;  /* 0x0000001f005a7802 */ /* 0x000fe40000000f00 */
[----:B------:R-:W-:-:S07]  /*3b40*/  MOV R85, 0xffffffff ;  /* 0xffffffff00557802 */ /* 0x000fce0000000f00 */
[----:B-----5:R-:W-:Y:S05]  /*3b50*/  WARPSYNC.COLLECTIVE R85, `(.L_x_2474) ;  /* 0x0000000055087348 */ /* 0x020fea0003c00000 */
[----:B------:R0:W1:Y:S02]  /*3b60*/  SHFL.DOWN P3, R83, R88, R87, R90 ;  /* 0x0800005758537389 */ /* 0x000064000006005a */
[----:B01---5:R-:W-:Y:S01]  /*3b70*/  ENDCOLLECTIVE ;  /* 0x000000000000791b */ /* 0x023fe20003800000 */
.L_x_2474:
[----:B------:R-:W-:Y:S02]  /*3b80*/  MOV R88, R76 ;  /* 0x0000004c00587202 */ /* 0x000fe40000000f00 */
[----:B------:R-:W-:-:S07]  /*3b90*/  MOV R11, R83 ;  /* 0x00000053000b7202 */ /* 0x000fce0000000f00 */
[----:B------:R-:W-:Y:S05]  /*3ba0*/  WARPSYNC.COLLECTIVE R85, `(.L_x_2475) ;  /* 0x0000000055087348 */ /* 0x000fea0003c00000 */
[----:B------:R0:W1:Y:S02]  /*3bb0*/  SHFL.DOWN P3, R83, R88, R87, R90 ;  /* 0x0800005758537389 */ /* 0x000064000006005a */
[----:B01----:R-:W-:Y:S01]  /*3bc0*/  ENDCOLLECTIVE ;  /* 0x000000000000791b */ /* 0x003fe20003800000 */
.L_x_2475:
[----:B------:R-:W-:Y:S01]  /*3bd0*/  FADD.FTZ R11, R78, R11 ;  /* 0x0000000b4e0b7221 */ /* 0x000fe20000010000 */
[----:B------:R-:W-:-:S04]  /*3be0*/  HFMA2.MMA R87, -RZ, RZ, 0, 4.76837158203125e-07 ;  /* 0x00000008ff577435 */ /* 0x000fc800000001ff */
[----:B------:R-:W-:Y:S02]  /*3bf0*/  MOV R88, R11 ;  /* 0x0000000b00587202 */ /* 0x000fe40000000f00 */
[----:B------:R-:W-:-:S07]  /*3c00*/  MOV R23, R83 ;  /* 0x0000005300177202 */ /* 0x000fce0000000f00 */
[----:B------:R-:W-:Y:S05]  /*3c10*/  WARPSYNC.COLLECTIVE R85, `(.L_x_2476) ;  /* 0x0000000055087348 */ /* 0x000fea0003c00000 */
[----:B------:R0:W1:Y:S02]  /*3c20*/  SHFL.DOWN P3, R83, R88, R87, R90 ;  /* 0x0800005758537389 */ /* 0x000064000006005a */
[----:B01----:R-:W-:Y:S01]  /*3c30*/  ENDCOLLECTIVE ;  /* 0x000000000000791b */ /* 0x003fe20003800000 */
.L_x_2476:
[----:B------:R-:W-:-:S05]  /*3c40*/  FADD.FTZ R23, R76, R23 ;  /* 0x000000174c177221 */ /* 0x000fca0000010000 */
[----:B------:R-:W-:Y:S02]  /*3c50*/  MOV R88, R23 ;  /* 0x0000001700587202 */ /* 0x000fe40000000f00 */
[----:B------:R-:W-:-:S07]  /*3c60*/  MOV R82, R83 ;  /* 0x0000005300527202 */ /* 0x000fce0000000f00 */
[----:B------:R-:W-:Y:S05]  /*3c70*/  WARPSYNC.COLLECTIVE R85, `(.L_x_2477) ;  /* 0x0000000055087348 */ /* 0x000fea0003c00000 */
[----:B------:R0:W1:Y:S02]  /*3c80*/  SHFL.DOWN P3, R83, R88, R87, R90 ;  /* 0x0800005758537389 */ /* 0x000064000006005a */
[----:B01----:R-:W-:Y:S01]  /*3c90*/  ENDCOLLECTIVE ;  /* 0x000000000000791b */ /* 0x003fe20003800000 */
.L_x_2477:
        /* <DEDUP_REMOVED lines=8> */
.L_x_2478:
        /* <DEDUP_REMOVED lines=8> */
.L_x_2479:
[----:B------:R-:W-:Y:S01]  /*3da0*/  FADD.FTZ R27, R82, R27 ;  /* 0x0000001b521b7221 */ /* 0x000fe20000010000 */
[----:B------:R-:W-:-:S04]  /*3db0*/  HFMA2.MMA R87, -RZ, RZ, 0, 1.1920928955078125e-07 ;  /* 0x00000002ff577435 */ /* 0x000fc800000001ff */
[----:B------:R-:W-:Y:S02]  /*3dc0*/  MOV R88, R27 ;  /* 0x0000001b00587202 */ /* 0x000fe40000000f00 */
[----:B------:R-:W-:-:S07]  /*3dd0*/  MOV R77, R83 ;  /* 0x00000053004d7202 */ /* 0x000fce0000000f00 */
[----:B------:R-:W-:Y:S05]  /*3de0*/  WARPSYNC.COLLECTIVE R85, `(.L_x_2480) ;  /* 0x0000000055087348 */ /* 0x000fea0003c00000 */
[----:B------:R0:W1:Y:S02]  /*3df0*/  SHFL.DOWN P3, R83, R88, R87, R90 ;  /* 0x0800005758537389 */ /* 0x000064000006005a */
[----:B01----:R-:W-:Y:S01]  /*3e00*/  ENDCOLLECTIVE ;  /* 0x000000000000791b */ /* 0x003fe20003800000 */
.L_x_2480:
[----:B------:R-:W-:-:S05]  /*3e10*/  FADD.FTZ R77, R86, R77 ;  /* 0x0000004d564d7221 */ /* 0x000fca0000010000 */
[----:B------:R-:W-:Y:S02]  /*3e20*/  MOV R88, R77 ;  /* 0x0000004d00587202 */ /* 0x000fe40000000f00 */
[----:B------:R-:W-:-:S07]  /*3e30*/  MOV R76, R83 ;  /* 0x00000053004c7202 */ /* 0x000fce0000000f00 */
[----:B------:R-:W-:Y:S05]  /*3e40*/  WARPSYNC.COLLECTIVE R85, `(.L_x_2481) ;  /* 0x0000000055087348 */ /* 0x000fea0003c00000 */
[----:B------:R0:W1:Y:S02]  /*3e50*/  SHFL.DOWN P3, R83, R88, R87, R90 ;  /* 0x0800005758537389 */ /* 0x000064000006005a */
[----:B01----:R-:W-:Y:S01]  /*3e60*/  ENDCOLLECTIVE ;  /* 0x000000000000791b */ /* 0x003fe20003800000 */
.L_x_2481:
        /* <DEDUP_REMOVED lines=8> */
.L_x_2482:
[----:B------:R-:W-:-:S05]  /*3ef0*/  FADD.FTZ R78, R77, R78 ;  /* 0x0000004e4d4e7221 */ /* 0x000fca0000010000 */
[----:B------:R-:W-:Y:S02]  /*3f00*/  MOV R88, R78 ;  /* 0x0000004e00587202 */ /* 0x000fe40000000f00 */
[----:B------:R-:W-:-:S07]  /*3f10*/  MOV R81, R83 ;  /* 0x0000005300517202 */ /* 0x000fce0000000f00 */
[----:B------:R-:W-:Y:S05]  /*3f20*/  WARPSYNC.COLLECTIVE R85, `(.L_x_2483) ;  /* 0x0000000055087348 */ /* 0x000fea0003c00000 */
[----:B------:R0:W1:Y:S02]  /*3f30*/  SHFL.DOWN P3, R83, R88, R87, R90 ;  /* 0x0800005758537389 */ /* 0x000064000006005a */
[----:B01----:R-:W-:Y:S01]  /*3f40*/  ENDCOLLECTIVE ;  /* 0x000000000000791b */ /* 0x003fe20003800000 */
.L_x_2483:
[----:B------:R-:W-:Y:S05]  /*3f50*/  BRA `(.L_x_2484) ;  /* 0xffffffe000cc7947 */ /* 0x000fea000383ffff */
.L_x_2485:
        /* <DEDUP_REMOVED lines=10> */
.L_x_3950:


//--------------------- .text._ZN10layer_norm31ln_parallel_residual_bwd_kernelINS_13Kernel_traitsI6__halfS2_fS2_fjLj5120ELj1ELj1ELj8ELj8ENS_18Kernel_traits_baseILj5120ES2_S2_fS2_fjLj256EEEEELb0ELb1ELb0EEEvNS_9BwdParamsE --------------------------
	.section	.text._ZN10layer_norm31ln_parallel_residual_bwd_kernelINS_13Kernel_traitsI6__halfS2_fS2_fjLj5120ELj1ELj1ELj8ELj8ENS_18Kernel_traits_baseILj5120ES2_S2_fS2_fjLj256EEEEELb0ELb1ELb0EEEvNS_9BwdParamsE,"ax",@progbits
	.align	128
        .global         _ZN10layer_norm31ln_parallel_residual_bwd_kernelINS_13Kernel_traitsI6__halfS2_fS2_fjLj5120ELj1ELj1ELj8ELj8ENS_18Kernel_traits_baseILj5120ES2_S2_fS2_fjLj256EEEEELb0ELb1ELb0EEEvNS_9BwdParamsE
        .type           _ZN10layer_norm31ln_parallel_residual_bwd_kernelINS_13Kernel_traitsI6__halfS2_fS2_fjLj5120ELj1ELj1ELj8ELj8ENS_18Kernel_traits_baseILj5120ES2_S2_fS2_fjLj256EEEEELb0ELb1ELb0EEEvNS_9BwdParamsE,@function
        .size           _ZN10layer_norm31ln_parallel_residual_bwd_kernelINS_13Kernel_traitsI6__halfS2_fS2_fjLj5120ELj1ELj1ELj8ELj8ENS_18Kernel_traits_baseILj5120ES2_S2_fS2_fjLj256EEEEELb0ELb1ELb0EEEvNS_9BwdParamsE,(.L_x_3951 - _ZN10layer_norm31ln_parallel_residual_bwd_kernelINS_13Kernel_traitsI6__halfS2_fS2_fjLj5120ELj1ELj1ELj8ELj8ENS_18Kernel_traits_baseILj5120ES2_S2_fS2_fjLj256EEEEELb0ELb1ELb0EEEvNS_9BwdParamsE)
        .other          _ZN10layer_norm31ln_parallel_residual_bwd_kernelINS_13Kernel_traitsI6__halfS2_fS2_fjLj5120ELj1ELj1ELj8ELj8ENS_18Kernel_traits_baseILj5120ES2_S2_fS2_fjLj256EEEEELb0ELb1ELb0EEEvNS_9BwdParamsE,@"STO_CUDA_ENTRY STV_DEFAULT"
_ZN10layer_norm31ln_parallel_residual_bwd_kernelINS_13Kernel_traitsI6__halfS2_fS2_fjLj5120ELj1ELj1ELj8ELj8ENS_18Kernel_traits_baseILj5120ES2_S2_fS2_fjLj256EEEEELb0ELb1ELb0EEEvNS_9BwdParamsE:
.text._ZN10layer_norm31ln_parallel_residual_bwd_kernelINS_13Kernel_traitsI6__halfS2_fS2_fjLj5120ELj1ELj1ELj8ELj8ENS_18Kernel_traits_baseILj5120ES2_S2_fS2_fjLj256EEEEELb0ELb1ELb0EEEvNS_9BwdParamsE:
        /* <DEDUP_REMOVED lines=114> */
.L_x_2512:
        /* <DEDUP_REMOVED lines=30> */
[----:B---3--:R-:W-:Y:S02]  /*0900*/  MOV R3, R74 ;  /* 0x0000004a00037202 */ /* 0x008fe40000000f00 */
[--C-:B------:R-:W-:Y:S01]  /*0910*/  SHF.R.U64 R141, R74, 0x10, R75.reuse ;  /* 0x000000104a8d7819 */ /* 0x100fe2000000124b */
[----:B------:R-:W-:Y:S02]  /*0920*/  FADD.FTZ R74, -R73, R68 ;  /* 0x00000044494a7221 */ /* 0x000fe40000010100 */
[----:B------:R-:W-:Y:S01]  /*0930*/  HADD2.F32 R69, -RZ, R3.H0_H0 ;  /* 0x20000003ff457230 */ /* 0x000fe20000004100 */
[----:B------:R-:W-:Y:S01]  /*0940*/  MOV R78, R75 ;  /* 0x0000004b004e7202 */ /* 0x000fe20000000f00 */
[----:B------:R-:W-:Y:S02]  /*0950*/  HADD2.F32 R141, -RZ, R141.H0_H0 ;  /* 0x2000008dff8d7230 */ /* 0x000fe40000004100 */
[----:B------:R-:W-:Y:S01]  /*0960*/  FMUL.FTZ R3, R147, R74 ;  /* 0x0000004a93037220 */ /* 0x000fe20000410000 */
[----:B------:R-:W-:Y:S01]  /*0970*/  FMUL.FTZ R146, R84, R69 ;  /* 0x0000004554927220 */ /* 0x000fe20000410000 */
[----:B------:R-:W-:Y:S01]  /*0980*/  SHF.R.U32.HI R79, RZ, 0x10, R75 ;  /* 0x00000010ff4f7819 */ /* 0x000fe2000001164b */
[----:B------:R-:W-:Y:S01]  /*0990*/  FADD.FTZ R37, R37, R141 ;  /* 0x0000008d25257221 */ /* 0x000fe20000010000 */
[----:B------:R-:W-:Y:S01]  /*09a0*/  FFMA.FTZ R57, R144, R141, R57 ;  /* 0x0000008d90397223 */ /* 0x000fe20000010039 */
[----:B------:R-:W-:-:S02]  /*09b0*/  HADD2.F32 R78, -RZ, R78.H0_H0 ;  /* 0x2000004eff4e7230 */ /* 0x000fc40000004100 */
[----:B------:R-:W-:Y:S01]  /*09c0*/  FADD.FTZ R36, R36, R69 ;  /* 0x0000004524247221 */ /* 0x000fe20000010000 */
[----:B------:R-:W-:Y:S01]  /*09d0*/  FFMA.FTZ R56, R3, R69, R56 ;  /* 0x0000004503387223 */ /* 0x000fe20000010038 */
[----:B------:R-:W-:Y:S01]  /*09e0*/  FMUL.FTZ R141, R86, R141 ;  /* 0x0000008d568d7220 */ /* 0x000fe20000410000 */
[----:B------:R-:W-:Y:S01]  /*09f0*/  FADD.FTZ R68, RZ, R146 ;  /* 0x00000092ff447221 */ /* 0x000fe20000010000 */
[----:B------:R-:W-:Y:S01]  /*0a00*/  FADD.FTZ R70, -R73, R70 ;  /* 0x0000004649467221 */ /* 0x000fe20000010100 */
[----:B------:R-:W-:Y:S01]  /*0a10*/  FFMA.FTZ R69, R3, R146, RZ ;  /* 0x0000009203457223 */ /* 0x000fe200000100ff */
[----:B------:R-:W-:Y:S01]  /*0a20*/  FADD.FTZ R150, -R73, R71 ;  /* 0x0000004749967221 */ /* 0x000fe20000010100 */
[----:B------:R-:W-:Y:S02]  /*0a30*/  HADD2.F32 R74, -RZ, R79.H0_H0 ;  /* 0x2000004fff4a7230 */ /* 0x000fe40000004100 */
        /* <DEDUP_REMOVED lines=14> */
.L_x_2488:
[----:B------:R-:W-:Y:S05]  /*0b20*/  BSYNC B0 ;  /* 0x0000000000007941 */ /* 0x000fea0003800000 */
.L_x_2487:
        /* <DEDUP_REMOVED lines=28> */
[----:B------:R-:W-:Y:S01]  /*0cf0*/  FMUL.FTZ R135, R90, R135 ;  /* 0x000000875a877220 */ /* 0x000fe20000410000 */
[----:B------:R-:W-:Y:S01]  /*0d00*/  FADD.FTZ R68, R75, R138 ;  /* 0x0000008a4b447221 */ /* 0x000fe20000010000 */
[----:B------:R-:W-:Y:S01]  /*0d10*/  FADD.FTZ R70, -R73, R70 ;  /* 0x0000004649467221 */ /* 0x000fe20000010100 */
[----:B------:R-:W-:Y:S01]  /*0d20*/  FFMA.FTZ R69, R133, R138, R74 ;  /* 0x0000008a85457223 */ /* 0x000fe2000001004a */
        /* <DEDUP_REMOVED lines=18> */
.L_x_2490:
[----:B------:R-:W-:Y:S05]  /*0e50*/  BSYNC B0 ;  /* 0x0000000000007941 */ /* 0x000fea0003800000 */
.L_x_2489:
        /* <DEDUP_REMOVED lines=13> */
[----:B------:R-:W-:Y:S02]  /*0f30*/  IADD3 R81, R81, 0x100, RZ ;  /* 0x0000010051517810 */ /* 0x000fe40007ffe0ff */
[----:B---3--:R-:W-:Y:S02]  /*0f40*/  MOV R80, R78 ;  /* 0x0000004e00507202 */ /* 0x008fe40000000f00 */
[----:B------:R-:W-:Y:S01]  /*0f50*/  SHF.R.U64 R113, R78, 0x10, R79 ;  /* 0x000000104e717819 */ /* 0x000fe2000000124f */
[C---:B--2---:R-:W-:Y:S02]  /*0f60*/  FADD.FTZ R110, -R73.reuse, R69 ;  /* 0x00000045496e7221 */ /* 0x044fe40000010100 */
[----:B------:R-:W-:Y:S02]  /*0f70*/  HADD2.F32 R80, -RZ, R80.H0_H0 ;  /* 0x20000050ff507230 */ /* 0x000fe40000004100 */
[----:B------:R-:W-:Y:S01]  /*0f80*/  FADD.FTZ R78, -R73, R68 ;  /* 0x00000044494e7221 */ /* 0x000fe20000010100 */
[----:B------:R-:W-:Y:S01]  /*0f90*/  HADD2.F32 R113, -RZ, R113.H0_H0 ;  /* 0x20000071ff717230 */ /* 0x000fe20000004100 */
[----:B------:R-:W-:Y:S01]  /*0fa0*/  MOV R82, R79 ;  /* 0x0000004f00527202 */ /* 0x000fe20000000f00 */
[----:B-----5:R-:W-:Y:S01]  /*0fb0*/  FMUL.FTZ R110, R147, R110 ;  /* 0x0000006e936e7220 */ /* 0x020fe20000410000 */
        /* <DEDUP_REMOVED lines=11> */
[----:B0-----:R-:W-:Y:S02]  /*1070*/  HADD2.F32 R76, -RZ, R83.H0_H0 ;  /* 0x20000053ff4c7230 */ /* 0x001fe40000004100 */
        /* <DEDUP_REMOVED lines=16> */
.L_x_2492:
[----:B------:R-:W-:Y:S05]  /*1180*/  BSYNC B0 ;  /* 0x0000000000007941 */ /* 0x000fea0003800000 */
.L_x_2491:
        /* <DEDUP_REMOVED lines=50> */
.L_x_2494:
[----:B------:R-:W-:Y:S05]  /*14b0*/  BSYNC B0 ;  /* 0x0000000000007941 */ /* 0x000fea0003800000 */
.L_x_2493:
        /* <DEDUP_REMOVED lines=50> */
.L_x_2496:
[----:B------:R-:W-:Y:S05]  /*17e0*/  BSYNC B0 ;  /* 0x0000000000007941 */ /* 0x000fea0003800000 */
.L_x_2495:
        /* <DEDUP_REMOVED lines=25> */
.L_x_2523:
        /* <DEDUP_REMOVED lines=62> */
[----:B------:R-:W1:Y:S01]  /*1d60*/  F2F.F16.F32 R76, R76 ;  /* 0x0000004c004c7304 */ /* 0x000e620000200800 */
[----:B------:R-:W-:Y:S02]  /*1d70*/  SEL R64, R77, R64, P6 ;  /* 0x000000404d407207 */ /* 0x000fe40003000000 */
[----:B------:R-:W-:-:S03]  /*1d80*/  SEL R66, R79, R66, P6 ;  /* 0x000000424f427207 */ /* 0x000fc60003000000 */
[----:B------:R-:W2:Y:S02]  /*1d90*/  @P6 LDC.64 R70, c[0x0][0x308] ;  /* 0x0000c200ff466b82 */ /* 0x000ea40000000a00 */
[----:B------:R-:W3:Y:S01]  /*1da0*/  F2F.F16.F32 R78, R78 ;  /* 0x0000004e004e7304 */ /* 0x000ee20000200800 */
[----:B-1----:R-:W-:-:S07]  /*1db0*/  IMAD.WIDE.U32 R72, R76, 0x10000, RZ ;  /* 0x000100004c487825 */ /* 0x002fce00078e00ff */
[----:B------:R-:W1:Y:S01]  /*1dc0*/  F2F.F16.F32 R79, R79 ;  /* 0x0000004f004f7304 */ /* 0x000e620000200800 */
[----:B---3--:R-:W-:-:S07]  /*1dd0*/  SHF.L.U32 R81, R78, 0x10, RZ ;  /* 0x000000104e517819 */ /* 0x008fce00000006ff */
[----:B------:R-:W3:Y:S01]  /*1de0*/  F2F.F16.F32 R77, R77 ;  /* 0x0000004d004d7304 */ /* 0x000ee20000200800 */
        /* <DEDUP_REMOVED lines=21> */
.L_x_2500:
[----:B------:R-:W-:-:S07]  /*1f40*/  IADD3 R109, R109, 0x100, RZ ;  /* 0x000001006d6d7810 */ /* 0x000fce0007ffe0ff */
.L_x_2499:
[----:B------:R-:W-:Y:S05]  /*1f50*/  BSYNC B0 ;  /* 0x0000000000007941 */ /* 0x000fea0003800000 */
.L_x_2498:
        /* <DEDUP_REMOVED lines=25> */
[----:B------:R-:W-:Y:S01]  /*20f0*/  F2F.F16.F32 R76, R76 ;  /* 0x0000004c004c7304 */ /* 0x000fe20000200800 */
[----:B------:R-:W-:Y:S02]  /*2100*/  SEL R64, R77, R64, P6 ;  /* 0x000000404d407207 */ /* 0x000fe40003000000 */
[----:B------:R-:W-:-:S03]  /*2110*/  SEL R66, R79, R66, P6 ;  /* 0x000000424f427207 */ /* 0x000fc60003000000 */
[----:B------:R-:W1:Y:S01]  /*2120*/  @P6 LDC.64 R70, c[0x0][0x308] ;  /* 0x0000c200ff466b82 */ /* 0x000e620000000a00 */
[----:B0-----:R-:W-:Y:S01]  /*2130*/  IMAD.WIDE.U32 R74, R109, 0x8, R74 ;  /* 0x000000086d4a7825 */ /* 0x001fe200078e004a */
[----:B------:R-:W0:Y:S08]  /*2140*/  F2F.F16.F32 R78, R78 ;  /* 0x0000004e004e7304 */ /* 0x000e300000200800 */
[----:B------:R-:W2:Y:S01]  /*2150*/  F2F.F16.F32 R79, R79 ;  /* 0x0000004f004f7304 */ /* 0x000ea20000200800 */
[----:B0-----:R-:W-:-:S07]  /*2160*/  SHF.L.U32 R81, R78, 0x10, RZ ;  /* 0x000000104e517819 */ /* 0x001fce00000006ff */
[----:B------:R-:W0:Y:S01]  /*2170*/  F2F.F16.F32 R77, R77 ;  /* 0x0000004d004d7304 */ /* 0x000e220000200800 */
        /* <DEDUP_REMOVED lines=21> */
.L_x_2503:
[----:B------:R-:W-:-:S07]  /*22d0*/  IADD3 R109, R109, 0x100, RZ ;  /* 0x000001006d6d7810 */ /* 0x000fce0007ffe0ff */
.L_x_2502:
[----:B------:R-:W-:Y:S05]  /*22e0*/  BSYNC B0 ;  /* 0x0000000000007941 */ /* 0x000fea0003800000 */
.L_x_2501:
        /* <DEDUP_REMOVED lines=55> */
.L_x_2506:
[----:B------:R-:W-:-:S07]  /*2660*/  IADD3 R109, R109, 0x100, RZ ;  /* 0x000001006d6d7810 */ /* 0x000fce0007ffe0ff */
.L_x_2505:
[----:B------:R-:W-:Y:S05]  /*2670*/  BSYNC B0 ;  /* 0x0000000000007941 */ /* 0x000fea0003800000 */
.L_x_2504:
        /* <DEDUP_REMOVED lines=55> */
.L_x_2509:
[----:B------:R-:W-:-:S07]  /*29f0*/  IADD3 R109, R109, 0x100, RZ ;  /* 0x000001006d6d7810 */ /* 0x000fce0007ffe0ff */
.L_x_2508:
[----:B------:R-:W-:Y:S05]  /*2a00*/  BSYNC B0 ;  /* 0x0000000000007941 */ /* 0x000fea0003800000 */
.L_x_2507:
        /* <DEDUP_REMOVED lines=56> */
.L_x_2511:
[----:B------:R-:W-:Y:S05]  /*2d90*/  BSYNC B0 ;  /* 0x0000000000007941 */ /* 0x000fea0003800000 */
.L_x_2510:
[----:B------:R-:W-:Y:S02]  /*2da0*/  IADD3 R85, R85, UR18, RZ ;  /* 0x0000001255557c10 */ /* 0x000fe4000fffe0ff */
[----:B01----:R-:W-:Y:S02]  /*2db0*/  SEL R72, RZ, 0x1, P4 ;  /* 0x00000001ff487807 */ /* 0x003fe40002000000 */
[----:B------:R-:W-:-:S13]  /*2dc0*/  ISETP.GE.AND P4, PT, R85, UR19, PT ;  /* 0x0000001355007c0c */ /* 0x000fda000bf86270 */
[----:B------:R-:W-:Y:S05]  /*2dd0*/  @!P4 BRA `(.L_x_2512) ;  /* 0xffffffd80050c947 */ /* 0x000fea000383ffff */
.L_x_2486:
        /* <DEDUP_REMOVED lines=43> */
.L_x_2497:
[----:B------:R-:W-:Y:S01]  /*3090*/  HFMA2.MMA R80, -RZ, RZ, 0, 9.5367431640625e-07 ;  /* 0x00000010ff507435 */ /* 0x000fe200000001ff */
[----:B------:R-:W-:Y:S02]  /*30a0*/  MOV R81, R75 ;  /* 0x0000004b00517202 */ /* 0x000fe40000000f00 */
[----:B------:R-:W-:Y:S02]  /*30b0*/  MOV R83, 0x1f ;  /* 0x0000001f00537802 */ /* 0x000fe40000000f00 */
[----:B------:R-:W-:-:S07]  /*30c0*/  MOV R78, 0xffffffff ;  /* 0xffffffff004e7802 */ /* 0x000fce0000000f00 */
[----:B-----5:R-:W-:Y:S05]  /*30d0*/  WARPSYNC.COLLECTIVE R78, `(.L_x_2513) ;  /* 0x000000004e087348 */ /* 0x020fea0003c00000 */
[----:B------:R0:W1:Y:S02]  /*30e0*/  SHFL.DOWN P6, R79, R81, R80, R83 ;  /* 0x08000050514f7389 */ /* 0x00006400000c0053 */
[----:B01---5:R-:W-:Y:S01]  /*30f0*/  ENDCOLLECTIVE ;  /* 0x000000000000791b */ /* 0x023fe20003800000 */
.L_x_2513:
[----:B------:R-:W-:Y:S02]  /*3100*/  MOV R81, R74 ;  /* 0x0000004a00517202 */ /* 0x000fe40000000f00 */
[----:B------:R-:W-:-:S07]  /*3110*/  MOV R70, R79 ;  /* 0x0000004f00467202 */ /* 0x000fce0000000f00 */
[----:B------:R-:W-:Y:S05]  /*3120*/  WARPSYNC.COLLECTIVE R78, `(.L_x_2514) ;  /* 0x000000004e087348 */ /* 0x000fea0003c00000 */
[----:B------:R0:W1:Y:S02]  /*3130*/  SHFL.DOWN P6, R79, R81, R80, R83 ;  /* 0x08000050514f7389 */ /* 0x00006400000c0053 */
[----:B01----:R-:W-:Y:S01]  /*3140*/  ENDCOLLECTIVE ;  /* 0x000000000000791b */ /* 0x003fe20003800000 */
.L_x_2514:
[----:B------:R-:W-:Y:S01]  /*3150*/  FADD.FTZ R70, R70, R75 ;  /* 0x0000004b46467221 */ /* 0x000fe20000010000 */
[----:B------:R-:W-:-:S04]  /*3160*/  HFMA2.MMA R80, -RZ, RZ, 0, 4.76837158203125e-07 ;  /* 0x00000008ff507435 */ /* 0x000fc800000001ff */
[----:B------:R-:W-:Y:S02]  /*3170*/  MOV R81, R70 ;  /* 0x0000004600517202 */ /* 0x000fe40000000f00 */
[----:B------:R-:W-:-:S07]  /*3180*/  MOV R71, R79 ;  /* 0x0000004f00477202 */ /* 0x000fce0000000f00 */
[----:B------:R-:W-:Y:S05]  /*3190*/  WARPSYNC.COLLECTIVE R78, `(.L_x_2515) ;  /* 0x000000004e087348 */ /* 0x000fea0003c00000 */
[----:B------:R0:W1:Y:S02]  /*31a0*/  SHFL.DOWN P6, R79, R81, R80, R83 ;  /* 0x08000050514f7389 */ /* 0x00006400000c0053 */
[----:B01----:R-:W-:Y:S01]  /*31b0*/  ENDCOLLECTIVE ;  /* 0x000000000000791b */ /* 0x003fe20003800000 */
.L_x_2515:
[----:B------:R-:W-:-:S05]  /*31c0*/  FADD.FTZ R71, R71, R74 ;  /* 0x0000004a47477221 */ /* 0x000fca0000010000 */
[----:B------:R-:W-:Y:S02]  /*31d0*/  MOV R81, R71 ;  /* 0x0000004700517202 */ /* 0x000fe40000000f00 */
[----:B------:R-:W-:-:S07]  /*31e0*/  MOV R73, R79 ;  /* 0x0000004f00497202 */ /* 0x000fce0000000f00 */
[----:B------:R-:W-:Y:S05]  /*31f0*/  WARPSYNC.COLLECTIVE R78, `(.L_x_2516) ;  /* 0x000000004e087348 */ /* 0x000fea0003c00000 */
[----:B------:R0:W1:Y:S02]  /*3200*/  SHFL.DOWN P6, R79, R81, R80, R83 ;  /* 0x08000050514f7389 */ /* 0x00006400000c0053 */
[----:B01----:R-:W-:Y:S01]  /*3210*/  ENDCOLLECTIVE ;  /* 0x000000000000791b */ /* 0x003fe20003800000 */
.L_x_2516:
[----:B------:R-:W-:Y:S01]  /*3220*/  FADD.FTZ R73, R70, R73 ;  /* 0x0000004946497221 */ /* 0x000fe20000010000 */
[----:B------:R-:W-:-:S04]  /*3230*/  HFMA2.MMA R80, -RZ, RZ, 0, 2.384185791015625e-07 ;  /* 0x00000004ff507435 */ /* 0x000fc800000001ff */
[----:B------:R-:W-:Y:S02]  /*3240*/  MOV R81, R73 ;  /* 0x0000004900517202 */ /* 0x000fe40000000f00 */
[----:B------:R-:W-:-:S07]  /*3250*/  MOV R72, R79 ;  /* 0x0000004f00487202 */ /* 0x000fce0000000f00 */
[----:B------:R-:W-:Y:S05]  /*3260*/  WARPSYNC.COLLECTIVE R78, `(.L_x_2517) ;  /* 0x000000004e087348 */ /* 0x000fea0003c00000 */
[----:B------:R0:W1:Y:S02]  /*3270*/  SHFL.DOWN P6, R79, R81, R80, R83 ;  /* 0x08000050514f7389 */ /* 0x00006400000c0053 */
[----:B01----:R-:W-:Y:S01]  /*3280*/  ENDCOLLECTIVE ;  /* 0x000000000000791b */ /* 0x003fe20003800000 */
.L_x_2517:
[----:B------:R-:W-:-:S05]  /*3290*/  FADD.FTZ R72, R71, R72 ;  /* 0x0000004847487221 */ /* 0x000fca0000010000 */
[----:B------:R-:W-:Y:S02]  /*32a0*/  MOV R81, R72 ;  /* 0x0000004800517202 */ /* 0x000fe40000000f00 */
[----:B------:R-:W-:-:S07]  /*32b0*/  MOV R76, R79 ;  /* 0x0000004f004c7202 */ /* 0x000fce0000000f00 */
[----:B------:R-:W-:Y:S05]  /*32c0*/  WARPSYNC.COLLECTIVE R78, `(.L_x_2518) ;  /* 0x000000004e087348 */ /* 0x000fea0003c00000 */
[----:B------:R0:W1:Y:S02]  /*32d0*/  SHFL.DOWN P6, R79, R81, R80, R83 ;  /* 0x08000050514f7389 */ /* 0x00006400000c0053 */
[----:B01----:R-:W-:Y:S01]  /*32e0*/  ENDCOLLECTIVE ;  /* 0x000000000000791b */ /* 0x003fe20003800000 */
.L_x_2518:
[----:B------:R-:W-:Y:S01]  /*32f0*/  FADD.FTZ R76, R73, R76 ;  /* 0x0000004c494c7221 */ /* 0x000fe20000010000 */
[----:B------:R-:W-:-:S04]  /*3300*/  HFMA2.MMA R80, -RZ, RZ, 0, 1.1920928955078125e-07 ;  /* 0x00000002ff507435 */ /* 0x000fc800000001ff */
[----:B------:R-:W-:Y:S02]  /*3310*/  MOV R81, R76 ;  /* 0x0000004c00517202 */ /* 0x000fe40000000f00 */
[----:B------:R-:W-:-:S07]  /*3320*/  MOV R77, R79 ;  /* 0x0000004f004d7202 */ /* 0x000fce0000000f00 */
[----:B------:R-:W-:Y:S05]  /*3330*/  WARPSYNC.COLLECTIVE R78, `(.L_x_2519) ;  /* 0x000000004e087348 */ /* 0x000fea0003c00000 */
[----:B------:R0:W1:Y:S02]  /*3340*/  SHFL.DOWN P6, R79, R81, R80, R83 ;  /* 0x08000050514f7389 */ /* 0x00006400000c0053 */
[----:B01----:R-:W-:Y:S01]  /*3350*/  ENDCOLLECTIVE ;  /* 0x000000000000791b */ /* 0x003fe20003800000 */
.L_x_2519:
[----:B------:R-:W-:-:S05]  /*3360*/  FADD.FTZ R77, R72, R77 ;  /* 0x0000004d484d7221 */ /* 0x000fca0000010000 */
[----:B------:R-:W-:Y:S02]  /*3370*/  MOV R81, R77 ;  /* 0x0000004d00517202 */ /* 0x000fe40000000f00 */
[----:B------:R-:W-:-:S07]  /*3380*/  MOV R75, R79 ;  /* 0x0000004f004b7202 */ /* 0x000fce0000000f00 */
[----:B------:R-:W-:Y:S05]  /*3390*/  WARPSYNC.COLLECTIVE R78, `(.L_x_2520) ;  /* 0x000000004e087348 */ /* 0x000fea0003c00000 */
[----:B------:R0:W1:Y:S02]  /*33a0*/  SHFL.DOWN P6, R79, R81, R80, R83 ;  /* 0x08000050514f7389 */ /* 0x00006400000c0053 */
[----:B01----:R-:W-:Y:S01]  /*33b0*/  ENDCOLLECTIVE ;  /* 0x000000000000791b */ /* 0x003fe20003800000 */
.L_x_2520:
[----:B------:R-:W-:Y:S01]  /*33c0*/  FADD.FTZ R75, R76, R75 ;  /* 0x0000004b4c4b7221 */ /* 0x000fe20000010000 */
[----:B------:R-:W-:-:S04]  /*33d0*/  HFMA2.MMA R80, -RZ, RZ, 0, 5.9604644775390625e-08 ;  /* 0x00000001ff507435 */ /* 0x000fc800000001ff */
[----:B------:R-:W-:Y:S02]  /*33e0*/  MOV R81, R75 ;  /* 0x0000004b00517202 */ /* 0x000fe40000000f00 */
[----:B------:R-:W-:-:S07]  /*33f0*/  MOV R74, R79 ;  /* 0x0000004f004a7202 */ /* 0x000fce0000000f00 */
[----:B------:R-:W-:Y:S05]  /*3400*/  WARPSYNC.COLLECTIVE R78, `(.L_x_2521) ;  /* 0x000000004e087348 */ /* 0x000fea0003c00000 */
[----:B------:R0:W1:Y:S02]  /*3410*/  SHFL.DOWN P6, R79, R81, R80, R83 ;  /* 0x08000050514f7389 */ /* 0x00006400000c0053 */
[----:B01----:R-:W-:Y:S01]  /*3420*/  ENDCOLLECTIVE ;  /* 0x000000000000791b */ /* 0x003fe20003800000 */
.L_x_2521:
[----:B------:R-:W-:-:S05]  /*3430*/  FADD.FTZ R74, R77, R74 ;  /* 0x0000004a4d4a7221 */ /* 0x000fca0000010000 */
[----:B------:R-:W-:Y:S02]  /*3440*/  MOV R81, R74 ;  /* 0x0000004a00517202 */ /* 0x000fe40000000f00 */
[----:B------:R-:W-:-:S07]  /*3450*/  MOV R70, R79 ;  /* 0x0000004f00467202 */ /* 0x000fce0000000f00 */
[----:B------:R-:W-:Y:S05]  /*3460*/  WARPSYNC.COLLECTIVE R78, `(.L_x_2522) ;  /* 0x000000004e087348 */ /* 0x000fea0003c00000 */
[----:B------:R0:W1:Y:S02]  /*3470*/  SHFL.DOWN P6, R79, R81, R80, R83 ;  /* 0x08000050514f7389 */ /* 0x00006400000c0053 */
[----:B01----:R-:W-:Y:S01]  /*3480*/  ENDCOLLECTIVE ;  /* 0x000000000000791b */ /* 0x003fe20003800000 */
.L_x_2522:
[----:B------:R-:W-:Y:S01]  /*3490*/  MOV R71, R79 ;  /* 0x0000004f00477202 */ /* 0x000fe20000000f00 */
[----:B------:R-:W-:Y:S06]  /*34a0*/  BRA `(.L_x_2523) ;  /* 0xffffffe400347947 */ /* 0x000fec000383ffff */
.L_x_2524:
        /* <DEDUP_REMOVED lines=13> */
.L_x_3951:


//--------------------- .text._ZN10layer_norm31ln_parallel_residual_bwd_kernelINS_13Kernel_traitsI6__halfS2_fS2_fjLj5120ELj1ELj1ELj8ELj8ENS_18Kernel_traits_baseILj5120ES2_S2_fS2_fjLj256EEEEELb0ELb1ELb1EEEvNS_9BwdParamsE --------------------------
	.section	.text._ZN10layer_norm31ln_parallel_residual_bwd_kernelINS_13Kernel_traitsI6__halfS2_fS2_fjLj5120ELj1ELj1ELj8ELj8ENS_18Kernel_traits_baseILj5120ES2_S2_fS2_fjLj256EEEEELb0ELb1ELb1EEEvNS_9BwdParamsE,"ax",@progbits
	.align	128
        .global         _ZN10layer_norm31ln_parallel_residual_bwd_kernelINS_13Kernel_traitsI6__halfS2_fS2_fjLj5120ELj1ELj1ELj8ELj8ENS_18Kernel_traits_baseILj5120ES2_S2_fS2_fjLj256EEEEELb0ELb1ELb1EEEvNS_9BwdParamsE
        .type           _ZN10layer_norm31ln_parallel_residual_bwd_kernelINS_13Kernel_traitsI6__halfS2_fS2_fjLj5120ELj1ELj1ELj8ELj8ENS_18Kernel_traits_baseILj5120ES2_S2_fS2_fjLj256EEEEELb0ELb1ELb1EEEvNS_9BwdParamsE,@function
        .size           _ZN10layer_norm31ln_parallel_residual_bwd_kernelINS_13Kernel_traitsI6__halfS2_fS2_fjLj5120ELj1ELj1ELj8ELj8ENS_18Kernel_traits_baseILj5120ES2_S2_fS2_fjLj256EEEEELb0ELb1ELb1EEEvNS_9BwdParamsE,(.L_x_3952 - _ZN10layer_norm31ln_parallel_residual_bwd_kernelINS_13Kernel_traitsI6__halfS2_fS2_fjLj5120ELj1ELj1ELj8ELj8ENS_18Kernel_traits_baseILj5120ES2_S2_fS2_fjLj256EEEEELb0ELb1ELb1EEEvNS_9BwdParamsE)
        .other          _ZN10layer_norm31ln_parallel_residual_bwd_kernelINS_13Kernel_traitsI6__halfS2_fS2_fjLj5120ELj1ELj1ELj8ELj8ENS_18Kernel_traits_baseILj5120ES2_S2_fS2_fjLj256EEEEELb0ELb1ELb1EEEvNS_9BwdParamsE,@"STO_CUDA_ENTRY STV_DEFAULT"
_ZN10layer_norm31ln_parallel_residual_bwd_kernelINS_13Kernel_traitsI6__halfS2_fS2_fjLj5120ELj1ELj1ELj8ELj8ENS_18Kernel_traits_baseILj5120ES2_S2_fS2_fjLj256EEEEELb0ELb1ELb1EEEvNS_9BwdParamsE:
.text._ZN10layer_norm31ln_parallel_residual_bwd_kernelINS_13Kernel_traitsI6__halfS2_fS2_fjLj5120ELj1ELj1ELj8ELj8ENS_18Kernel_traits_baseILj5120ES2_S2_fS2_fjLj256EEEEELb0ELb1ELb1EEEvNS_9BwdParamsE:
        /* <DEDUP_REMOVED lines=38> */
.L_x_2525:
        /* <DEDUP_REMOVED lines=15> */
[----:B------:R-:W-:Y:S01]  /*0350*/  HFMA2.MMA R99, -RZ, RZ, 0, 0 ;  /* 0x00000000ff637435 */ /* 0x000fe200000001ff */
[----:B------:R-:W-:Y:S01]  /*0360*/  ISETP.NE.AND.EX P0, PT, RZ, UR7, PT, P0 ;  /* 0x00000007ff007c0c */ /* 0x000fe2000bf05300 */
[----:B------:R-:W-:Y:S01]  /*0370*/  HFMA2.MMA R80, -RZ, RZ, 0, 0 ;  /* 0x00000000ff507435 */ /* 0x000fe200000001ff */
[----:B------:R-:W-:Y:S01]  /*0380*/  LEA R61, R61, 0x8, 0x3 ;  /* 0x000000083d3d7811 */ /* 0x000fe200078e18ff */
[----:B------:R-:W-:Y:S01]  /*0390*/  HFMA2.MMA R110, -RZ, RZ, 0, 0 ;  /* 0x00000000ff6e7435 */ /* 0x000fe200000001ff */
        /* <DEDUP_REMOVED lines=19> */
[----:B------:R-:W-:Y:S02]  /*04d0*/  MOV R50, RZ ;  /* 0x000000ff00327202 */ /* 0x000fe40000000f00 */
        /* <DEDUP_REMOVED lines=32> */
.L_x_2533:
        /* <DEDUP_REMOVED lines=12> */
[----:B------:R-:W-:Y:S02]  /*07a0*/  IADD3 R119, R124, 0x200, RZ ;  /* 0x000002007c777810 */ /* 0x000fe40007ffe0ff */
[----:B------:R-:W-:Y:S01]  /*07b0*/  LEA.HI.X R33, R117, UR13, RZ, 0x4, P2 ;  /* 0x0000000d75217c11 */ /* 0x000fe200090f24ff */
[----:B------:R-:W3:Y:S01]  /*07c0*/  LDG.E.128 R28, desc[UR4][R28.64] ;  /* 0x000000041c1c7981 */ /* 0x000ee2000c1e1d00 */
[----:B------:R-:W-:-:S02]  /*07d0*/  LEA R38, P2, R119, UR12, 0x4 ;  /* 0x0000000c77267c11 */ /* 0x000fc4000f8420ff */
[C---:B------:R-:W-:Y:S01]  /*07e0*/  IADD3 R116, R124.reuse, 0x400, RZ ;  /* 0x000004007c747810 */ /* 0x040fe20007ffe0ff */
[C-C-:B-1----:R-:W-:Y:S01]  /*07f0*/  IMAD.WIDE.U32 R36, R124.reuse, 0x8, R128.reuse ;  /* 0x000000087c247825 */ /* 0x142fe200078e0080 */
[----:B------:R-:W-:Y:S01]  /*0800*/  IADD3 R118, R124, 0x300, RZ ;  /* 0x000003007c767810 */ /* 0x000fe20007ffe0ff */
[----:B------:R0:W4:Y:S01]  /*0810*/  LDG.E R144, desc[UR4][R2.64] ;  /* 0x0000000402907981 */ /* 0x000122000c1e1900 */
[----:B------:R-:W-:Y:S02]  /*0820*/  LEA.HI.X R39, R119, UR13, RZ, 0x4, P2 ;  /* 0x0000000d77277c11 */ /* 0x000fe400090f24ff */
[----:B------:R-:W-:Y:S01]  /*0830*/  LEA R44, P3, R116, UR12, 0x4 ;  /* 0x0000000c742c7c11 */ /* 0x000fe2000f8620ff */
[----:B------:R-:W3:Y:S01]  /*0840*/  LDG.E.64 R142, desc[UR4][R36.64] ;  /* 0x00000004248e7981 */ /* 0x000ee2000c1e1b00 */
[----:B------:R-:W-:Y:S01]  /*0850*/  LEA R40, P2, R118, UR12, 0x4 ;  /* 0x0000000c76287c11 */ /* 0x000fe2000f8420ff */
[--C-:B------:R-:W-:Y:S01]  /*0860*/  IMAD.WIDE.U32 R120, R117, 0x8, R128.reuse ;  /* 0x0000000875787825 */ /* 0x100fe200078e0080 */
[----:B------:R-:W-:Y:S01]  /*0870*/  LEA.HI.X R45, R116, UR13, RZ, 0x4, P3 ;  /* 0x0000000d742d7c11 */ /* 0x000fe200098f24ff */
[----:B------:R-:W3:Y:S01]  /*0880*/  LDG.E.128 R32, desc[UR4][R32.64] ;  /* 0x0000000420207981 */ /* 0x000ee2000c1e1d00 */
[C---:B------:R-:W-:Y:S01]  /*0890*/  LEA.HI.X R41, R118.reuse, UR13, RZ, 0x4, P2 ;  /* 0x0000000d76297c11 */ /* 0x040fe200090f24ff */
[--C-:B------:R-:W-:Y:S01]  /*08a0*/  IMAD.WIDE.U32 R126, R118, 0x8, R128.reuse ;  /* 0x00000008767e7825 */ /* 0x100fe200078e0080 */
[----:B0-----:R-:W0:Y:S01]  /*08b0*/  LDC.64 R2, c[0x0][0x2c8] ;  /* 0x0000b200ff027b82 */ /* 0x001e220000000a00 */
[----:B------:R-:W3:Y:S02]  /*08c0*/  LDG.E.64 R120, desc[UR4][R120.64] ;  /* 0x0000000478787981 */ /* 0x000ee4000c1e1b00 */
[----:B------:R-:W-:-:S02]  /*08d0*/  IMAD.WIDE.U32 R122, R119, 0x8, R128 ;  /* 0x00000008777a7825 */ /* 0x000fc400078e0080 */
[----:B------:R-:W3:Y:S02]  /*08e0*/  LDG.E.128 R36, desc[UR4][R38.64] ;  /* 0x0000000426247981 */ /* 0x000ee4000c1e1d00 */
[----:B--2---:R-:W-:Y:S02]  /*08f0*/  IMAD.WIDE R130, R49, 0x4, R130 ;  /* 0x0000000431827825 */ /* 0x004fe400078e0282 */
[----:B------:R-:W2:Y:S02]  /*0900*/  LDG.E.64 R126, desc[UR4][R126.64] ;  /* 0x000000047e7e7981 */ /* 0x000ea4000c1e1b00 */
[----:B------:R-:W-:Y:S02]  /*0910*/  IMAD.WIDE.U32 R128, R116, 0x8, R128 ;  /* 0x0000000874807825 */ /* 0x000fe400078e0080 */
[----:B------:R-:W2:Y:S04]  /*0920*/  LDG.E.128 R44, desc[UR4][R44.64] ;  /* 0x000000042c2c7981 */ /* 0x000ea8000c1e1d00 */
        /* <DEDUP_REMOVED lines=16> */
[----:B------:R-:W5:Y:S01]  /*0a30*/  @P0 LDG.E.128 R20, desc[UR4][R140.64] ;  /* 0x000000048c140981 */ /* 0x000f62000c1e1d00 */
[----:B------:R-:W-:-:S03]  /*0a40*/  @P0 LEA.HI.X R139, R118, R3, RZ, 0x4, P4 ;  /* 0x00000003768b0211 */ /* 0x000fc600020f24ff */
[----:B------:R1:W5:Y:S04]  /*0a50*/  @P0 LDG.E.128 R12, desc[UR4][R136.64] ;  /* 0x00000004880c0981 */ /* 0x000368000c1e1d00 */
[----:B------:R2:W5:Y:S01]  /*0a60*/  @P0 LDG.E.128 R16, desc[UR4][R138.64] ;  /* 0x000000048a100981 */ /* 0x000562000c1e1d00 */
[----:B------:R-:W-:Y:S01]  /*0a70*/  IADD3 R49, R49, UR10, RZ ;  /* 0x0000000a31317c10 */ /* 0x000fe2000fffe0ff */
[----:B------:R-:W-:Y:S01]  /*0a80*/  UMOV UR6, 0xffffffff ;  /* 0xffffffff00067882 */ /* 0x000fe20000000000 */
[----:B------:R-:W-:Y:S02]  /*0a90*/  LOP3.LUT P3, RZ, R48, 0x1f, RZ, 0xc0, !PT ;  /* 0x0000001f30ff7812 */ /* 0x000fe4000786c0ff */
[----:B----4-:R-:W-:Y:S02]  /*0aa0*/  FSEL R162, R144, RZ, !P1 ;  /* 0x000000ff90a27208 */ /* 0x010fe40004800000 */
[----:B---3--:R-:W-:-:S03]  /*0ab0*/  MOV R0, R142 ;  /* 0x0000008e00007202 */ /* 0x008fc60000000f00 */
[----:B0-----:R-:W-:Y:S01]  /*0ac0*/  FADD.FTZ R132, -R162, R29 ;  /* 0x0000001da2847221 */ /* 0x001fe20000010100 */
[--C-:B------:R-:W-:Y:S01]  /*0ad0*/  SHF.R.U64 R131, R142, 0x10, R143.reuse ;  /* 0x000000108e837819 */ /* 0x100fe2000000128f */
[C---:B-1----:R-:W-:Y:S01]  /*0ae0*/  FADD.FTZ R134, -R162.reuse, R30 ;  /* 0x0000001ea2867221 */ /* 0x042fe20000010100 */
[----:B------:R-:W-:Y:S01]  /*0af0*/  SHF.R.U32.HI R145, RZ, 0x10, R143 ;  /* 0x00000010ff917819 */ /* 0x000fe2000001168f */
[C---:B------:R-:W-:Y:S01]  /*0b00*/  FADD.FTZ R136, -R162.reuse, R31 ;  /* 0x0000001fa2887221 */ /* 0x040fe20000010100 */
[----:B------:R-:W-:Y:S01]  /*0b10*/  SHF.R.U32.HI R29, RZ, 0x8, R48 ;  /* 0x00000008ff1d7819 */ /* 0x000fe20000011630 */
[----:B------:R-:W-:Y:S01]  /*0b20*/  HADD2.F32 R30, -RZ, R0.H0_H0 ;  /* 0x20000000ff1e7230 */ /* 0x000fe20000004100 */
[----:B------:R-:W-:Y:S01]  /*0b30*/  MOV R31, R120 ;  /* 0x00000078001f7202 */ /* 0x000fe20000000f00 */
[----:B------:R-:W-:Y:S01]  /*0b40*/  FADD.FTZ R28, -R162, R28 ;  /* 0x0000001ca21c7221 */ /* 0x000fe20000010100 */
[----:B------:R-:W-:Y:S01]  /*0b50*/  SHF.R.U64 R135, R120, 0x10, R121 ;  /* 0x0000001078877819 */ /* 0x000fe20000001279 */
[C---:B------:R-:W-:Y:S01]  /*0b60*/  FADD.FTZ R120, -R162.reuse, R33 ;  /* 0x00000021a2787221 */ /* 0x040fe20000010100 */
[C---:B------:R-:W-:Y:S01]  /*0b70*/  FADD.FTZ R142, -R162.reuse, R39 ;  /* 0x00000027a28e7221 */ /* 0x040fe20000010100 */
[----:B------:R-:W-:Y:S01]  /*0b80*/  MOV R130, R143 ;  /* 0x0000008f00827202 */ /* 0x000fe20000000f00 */
[C---:B------:R-:W-:Y:S01]  /*0b90*/  FADD.FTZ R32, -R162.reuse, R32 ;  /* 0x00000020a2207221 */ /* 0x040fe20000010100 */
[----:B------:R-:W-:Y:S01]  /*0ba0*/  FADD.FTZ R34, -R162, R34 ;  /* 0x00000022a2227221 */ /* 0x000fe20000010100 */
[----:B--2---:R-:W-:Y:S01]  /*0bb0*/  SHF.R.U64 R147, R126, 0x10, R127 ;  /* 0x000000107e937819 */ /* 0x004fe2000000127f */
[C---:B------:R-:W-:Y:S01]  /*0bc0*/  FADD.FTZ R138, -R162.reuse, R35 ;  /* 0x00000023a28a7221 */ /* 0x040fe20000010100 */
[----:B------:R-:W-:Y:S01]  /*0bd0*/  MOV R39, R127 ;  /* 0x0000007f00277202 */ /* 0x000fe20000000f00 */
[C---:B------:R-:W-:Y:S01]  /*0be0*/  FADD.FTZ R36, -R162.reuse, R36 ;  /* 0x00000024a2247221 */ /* 0x040fe20000010100 */
[----:B------:R-:W-:Y:S01]  /*0bf0*/  SHF.R.U32.HI R151, RZ, 0x10, R127 ;  /* 0x00000010ff977819 */ /* 0x000fe2000001167f */
[C---:B------:R-:W-:Y:S01]  /*0c00*/  FADD.FTZ R150, -R162.reuse, R44 ;  /* 0x0000002ca2967221 */ /* 0x040fe20000010100 */
[C---:B------:R-:W-:Y:S01]  /*0c10*/  FADD.FTZ R140, -R162.reuse, R37 ;  /* 0x00000025a28c7221 */ /* 0x040fe20000010100 */
[C---:B------:R-:W-:Y:S01]  /*0c20*/  FADD.FTZ R38, -R162.reuse, R38 ;  /* 0x00000026a2267221 */ /* 0x040fe20000010100 */
[----:B------:R-:W-:Y:S01]  /*0c30*/  MOV R33, R122 ;  /* 0x0000007a00217202 */ /* 0x000fe20000000f00 */
[----:B------:R-:W-:Y:S01]  /*0c40*/  FADD.FTZ R154, -R162, R45 ;  /* 0x0000002da29a7221 */ /* 0x000fe20000010100 */
[----:B------:R-:W-:Y:S01]  /*0c50*/  SHF.R.U64 R137, R122, 0x10, R123 ;  /* 0x000000107a897819 */ /* 0x000fe2000000127b */
[C---:B------:R-:W-:Y:S01]  /*0c60*/  FADD.FTZ R158, -R162.reuse, R46 ;  /* 0x0000002ea29e7221 */ /* 0x040fe20000010100 */
[C---:B------:R-:W-:Y:S01]  /*0c70*/  FADD.FTZ R40, -R162.reuse, R40 ;  /* 0x00000028a2287221 */ /* 0x040fe20000010100 */
[C---:B------:R-:W-:Y:S01]  /*0c80*/  FADD.FTZ R144, -R162.reuse, R41 ;  /* 0x00000029a2907221 */ /* 0x040fe20000010100 */
[C---:B------:R-:W-:Y:S01]  /*0c90*/  FADD.FTZ R42, -R162.reuse, R42 ;  /* 0x0000002aa22a7221 */ /* 0x040fe20000010100 */
[C---:B------:R-:W-:Y:S01]  /*0ca0*/  FADD.FTZ R148, -R162.reuse, R43 ;  /* 0x0000002ba2947221 */ /* 0x040fe20000010100 */
[----:B------:R-:W-:Y:S01]  /*0cb0*/  SHF.L.U32 R44, R29, 0x3, RZ ;  /* 0x000000031d2c7819 */ /* 0x000fe200000006ff */
[----:B------:R-:W-:Y:S01]  /*0cc0*/  HADD2.F32 R127, -RZ, R131.H0_H0 ;  /* 0x20000083ff7f7230 */ /* 0x000fe20000004100 */
[----:B------:R-:W-:Y:S01]  /*0cd0*/  MOV R35, R123 ;  /* 0x0000007b00237202 */ /* 0x000fe20000000f00 */
[----:B------:R-:W-:Y:S01]  /*0ce0*/  FADD.FTZ R162, -R162, R47 ;  /* 0x0000002fa2a27221 */ /* 0x000fe20000010100 */
[----:B------:R-:W-:Y:S01]  /*0cf0*/  SHF.R.U32.HI R143, RZ, 0x10, R123 ;  /* 0x00000010ff8f7819 */ /* 0x000fe2000001167b */
[----:B------:R-:W-:-:S02]  /*0d00*/  HADD2.F32 R29, -RZ, R145.H0_H0 ;  /* 0x20000091ff1d7230 */ /* 0x000fc40000004100 */
[----:B------:R-:W-:Y:S01]  /*0d10*/  FMUL.FTZ R122, R125, R132 ;  /* 0x000000847d7a7220 */ /* 0x000fe20000410000 */
[----:B------:R-:W-:Y:S01]  /*0d20*/  MOV R133, R121 ;  /* 0x0000007900857202 */ /* 0x000fe20000000f00 */
[----:B------:R-:W-:Y:S01]  /*0d30*/  FMUL.FTZ R123, R51, R30 ;  /* 0x0000001e337b7220 */ /* 0x000fe20000410000 */
[----:B------:R-:W-:Y:S01]  /*0d40*/  SHF.R.U32.HI R139, RZ, 0x10, R121 ;  /* 0x00000010ff8b7819 */ /* 0x000fe20000011679 */
[C---:B------:R-:W-:Y:S01]  /*0d50*/  FMUL.FTZ R47, R125.reuse, R136 ;  /* 0x000000887d2f7220 */ /* 0x040fe20000410000 */
[----:B------:R-:W-:Y:S01]  /*0d60*/  MOV R121, R128 ;  /* 0x0000008000797202 */ /* 0x000fe20000000f00 */
[----:B------:R-:W-:Y:S01]  /*0d70*/  FMUL.FTZ R0, R125, R28 ;  /* 0x0000001c7d007220 */ /* 0x000fe20000410000 */
[----:B------:R-:W-:Y:S02]  /*0d80*/  HADD2.F32 R131, -RZ, R130.H0_H0 ;  /* 0x20000082ff837230 */ /* 0x000fe40000004100 */
[----:B------:R-:W-:Y:S01]  /*0d90*/  FADD.FTZ R104, R127, R104 ;  /* 0x000000687f687221 */ /* 0x000fe20000010000 */
[----:B------:R-:W-:Y:S01]  /*0da0*/  FMUL.FTZ R130, R125, R134 ;  /* 0x000000867d827220 */ /* 0x000fe20000410000 */
[-C--:B------:R-:W-:Y:S01]  /*0db0*/  FFMA.FTZ R105, R122, R127.reuse, R105 ;  /* 0x0000007f7a697223 */ /* 0x080fe20000010069 */
[----:B------:R-:W-:Y:S01]  /*0dc0*/  MOV R37, R126 ;  /* 0x0000007e00257202 */ /* 0x000fe20000000f00 */
[----:B------:R-:W-:Y:S01]  /*0dd0*/  FMUL.FTZ R127, R89, R127 ;  /* 0x0000007f597f7220 */ /* 0x000fe20000410000 */
[----:B------:R-:W-:Y:S01]  /*0de0*/  FADD.FTZ R108, R29, R108 ;  /* 0x0000006c1d6c7221 */ /* 0x000fe20000010000 */
[-C--:B------:R-:W-:Y:S01]  /*0df0*/  FFMA.FTZ R74, R47, R29.reuse, R74 ;  /* 0x0000001d2f4a7223 */ /* 0x080fe2000001004a */
[----:B------:R-:W-:Y:S01]  /*0e00*/  FMUL.FTZ R46, R90, R29 ;  /* 0x0000001d5a2e7220 */ /* 0x000fe20000410000 */
[----:B------:R-:W-:Y:S01]  /*0e10*/  FADD.FTZ R28, RZ, R123 ;  /* 0x0000007bff1c7221 */ /* 0x000fe20000010000 */
[----:B------:R-:W-:Y:S01]  /*0e20*/  MOV R126, R129 ;  /* 0x00000081007e7202 */ /* 0x000fe20000000f00 */
[----:B------:R-:W-:Y:S01]  /*0e30*/  FFMA.FTZ R29, R0, R123, RZ ;  /* 0x0000007b001d7223 */ /* 0x000fe200000100ff */
[----:B------:R-:W-:-:S02]  /*0e40*/  HADD2.F32 R31, -RZ, R31.H0_H0 ;  /* 0x2000001fff1f7230 */ /* 0x000fc40000004100 */
[----:B------:R-:W-:Y:S01]  /*0e50*/  FADD.FTZ R106, R131, R106 ;  /* 0x0000006a836a7221 */ /* 0x000fe20000010000 */
[----:B------:R-:W-:Y:S02]  /*0e60*/  HADD2.F32 R152, -RZ, R121.H0_H0 ;  /* 0x20000079ff987230 */ /* 0x000fe40000004100 */
[-C--:B------:R-:W-:Y:S01]  /*0e70*/  FFMA.FTZ R107, R130, R131.reuse, R107 ;  /* 0x00000083826b7223 */ /* 0x080fe2000001006b */
        /* <DEDUP_REMOVED lines=8> */
[----:B------:R-:W-:Y:S01]  /*0f00*/  SHF.R.U64 R156, R128, 0x10, R129 ;  /* 0x00000010809c7819 */ /* 0x000fe20000001281 */
[----:B------:R-:W-:Y:S01]  /*0f10*/  FADD.FTZ R31, R28, R131 ;  /* 0x000000831c1f7221 */ /* 0x000fe20000010000 */
[----:B------:R-:W-:Y:S01]  /*0f20*/  SHF.R.U32.HI R128, RZ, 0x10, R129 ;  /* 0x00000010ff807819 */ /* 0x000fe20000011681 */
[----:B------:R-:W-:Y:S01]  /*0f30*/  FFMA.FTZ R28, R130, R131, R29 ;  /* 0x00000083821c7223 */ /* 0x000fe2000001001d */
[----:B------:R-:W-:-:S02]  /*0f40*/  HADD2.F32 R129, -RZ, R135.H0_H0 ;  /* 0x20000087ff817230 */ /* 0x000fc40000004100 */
[----:B------:R-:W-:Y:S01]  /*0f50*/  FMUL.FTZ R120, R125, R120 ;  /* 0x000000787d787220 */ /* 0x000fe20000410000 */
[----:B------:R-:W-:Y:S01]  /*0f60*/  FADD.FTZ R85, R30, R85 ;  /* 0x000000551e557221 */ /* 0x000fe20000010000 */
[----:B------:R-:W-:Y:S01]  /*0f70*/  FFMA.FTZ R103, R0, R30, R103 ;  /* 0x0000001e00677223 */ /* 0x000fe20000010067 */
[----:B------:R-:W-:Y:S01]  /*0f80*/  FADD.FTZ R31, R31, R46 ;  /* 0x0000002e1f1f7221 */ /* 0x000fe20000010000 */
[----:B------:R-:W-:Y:S02]  /*0f90*/  HADD2.F32 R30, -RZ, R37.H0_H0 ;  /* 0x20000025ff1e7230 */ /* 0x000fe40000004100 */
[----:B------:R-:W-:Y:S01]  /*0fa0*/  FFMA.FTZ R32, R47, R46, R28 ;  /* 0x0000002e2f207223 */ /* 0x000fe2000001001c */
[----:B------:R-:W-:Y:S02]  /*0fb0*/  HADD2.F32 R135, -RZ, R133.H0_H0 ;  /* 0x20000085ff877230 */ /* 0x000fe40000004100 */
[----:B------:R-:W-:Y:S01]  /*0fc0*/  FADD.FTZ R112, R129, R112 ;  /* 0x0000007081707221 */ /* 0x000fe20000010000 */
[----:B------:R-:W-:-:S02]  /*0fd0*/  HADD2.F32 R37, -RZ, R128.H0_H0 ;  /* 0x20000080ff257230 */ /* 0x000fc40000004100 */
[----:B------:R-:W-:Y:S01]  /*0fe0*/  FMUL.FTZ R128, R125, R34 ;  /* 0x000000227d807220 */ /* 0x000fe20000410000 */
[-C--:B------:R-:W-:Y:S01]  /*0ff0*/  FFMA.FTZ R113, R120, R129.reuse, R113 ;  /* 0x0000008178717223 */ /* 0x080fe20000010071 */
[----:B------:R-:W-:Y:S01]  /*1000*/  FMUL.FTZ R129, R91, R129 ;  /* 0x000000815b817220 */ /* 0x000fe20000410000 */
[----:B------:R-:W-:Y:S01]  /*1010*/  FADD.FTZ R28, R31, R126 ;  /* 0x0000007e1f1c7221 */ /* 0x000fe20000010000 */
[----:B------:R-:W-:Y:S01]  /*1020*/  FFMA.FTZ R29, R121, R126, R32 ;  /* 0x0000007e791d7223 */ /* 0x000fe20000010020 */
        /* <DEDUP_REMOVED lines=8> */
[----:B------:R-:W-:Y:S01]  /*10b0*/  FADD.FTZ R67, R134, R67 ;  /* 0x0000004386437221 */ /* 0x000fe20000010000 */
[----:B------:R-:W-:Y:S01]  /*10c0*/  FFMA.FTZ R50, R133, R134, R50 ;  /* 0x0000008685327223 */ /* 0x000fe20000010032 */
[C---:B------:R-:W-:Y:S01]  /*10d0*/  FMUL.FTZ R145, R125.reuse, R40 ;  /* 0x000000287d917220 */ /* 0x040fe20000410000 */
[----:B------:R-:W-:Y:S02]  /*10e0*/  HADD2.F32 R136, -RZ, R137.H0_H0 ;  /* 0x20000089ff887230 */ /* 0x000fe40000004100 */
        /* <DEDUP_REMOVED lines=29> */
[----:B------:R-:W-:Y:S01]  /*12c0*/  FMUL.FTZ R144, R125, R144 ;  /* 0x000000907d907220 */ /* 0x000fe20000410000 */
[----:B------:R-:W-:Y:S01]  /*12d0*/  FADD.FTZ R31, R30, R143 ;  /* 0x0000008f1e1f7221 */ /* 0x000fe20000010000 */
        /* <DEDUP_REMOVED lines=73> */
.L_x_2544:
        /* <DEDUP_REMOVED lines=15> */
[-C--:B------:R-:W-:Y:S02]  /*1860*/  @!P3 LEA R158, R30, R33.reuse, 0x3 ;  /* 0x000000211e9eb211 */ /* 0x080fe400078e18ff */
[----:B------:R-:W-:-:S03]  /*1870*/  LEA R161, R161, R33, 0x3 ;  /* 0x00000021a1a17211 */ /* 0x000fc600078e18ff */
        /* <DEDUP_REMOVED lines=35> */
[----:B------:R-:W-:Y:S02]  /*1ab0*/  @P3 LEA.HI.X R3, R117, UR17, RZ, 0x4, P4 ;  /* 0x0000001175033c11 */ /* 0x000fe4000a0f24ff */
[----:B------:R-:W-:Y:S01]  /*1ac0*/  IADD3 R36, P4, R124, UR18, RZ ;  /* 0x000000127c247c10 */ /* 0x000fe2000ff9e0ff */
[-CC-:B------:R-:W-:Y:S01]  /*1ad0*/  FFMA.FTZ R0, R0, R163.reuse, R164.reuse ;  /* 0x000000a300007223 */ /* 0x180fe200000100a4 */
[----:B------:R-:W-:Y:S01]  /*1ae0*/  SHF.L.U32 R117, R119, 0x3, RZ ;  /* 0x0000000377757819 */ /* 0x000fe200000006ff */
[-C--:B------:R-:W-:Y:S01]  /*1af0*/  FFMA.FTZ R130, R130, R163.reuse, R164 ;  /* 0x000000a382827223 */ /* 0x080fe200000100a4 */
[----:B------:R-:W-:Y:S01]  /*1b00*/  IADD3.X R37, R162, UR19, RZ, P4, !PT ;  /* 0x00000013a2257c10 */ /* 0x000fe2000a7fe4ff */
[----:B------:R-:W-:Y:S01]  /*1b10*/  FADD.FTZ R28, R123, -R0 ;  /* 0x800000007b1c7221 */ /* 0x000fe20000010000 */
[----:B------:R-:W-:Y:S01]  /*1b20*/  @P3 LEA R42, P4, R119, UR16, 0x4 ;  /* 0x00000010772a3c11 */ /* 0x000fe2000f8820ff */
[----:B------:R-:W-:Y:S01]  /*1b30*/  FADD.FTZ R130, R131, -R130 ;  /* 0x8000008283827221 */ /* 0x000fe20000010000 */
[----:B------:R-:W-:Y:S01]  /*1b40*/  SHF.L.U32 R0, R118, 0x3, RZ ;  /* 0x0000000376007819 */ /* 0x000fe200000006ff */
[-CC-:B------:R-:W-:Y:S01]  /*1b50*/  FFMA.FTZ R47, R47, R163.reuse, R164.reuse ;  /* 0x000000a32f2f7223 */ /* 0x180fe200000100a4 */
[----:B------:R-:W-:Y:S01]  /*1b60*/  @P3 LEA.HI.X R43, R119, UR17, RZ, 0x4, P4 ;  /* 0x00000011772b3c11 */ /* 0x000fe2000a0f24ff */
[-C--:B------:R-:W-:Y:S01]  /*1b70*/  FFMA.FTZ R122, R122, R163.reuse, R164 ;  /* 0x000000a37a7a7223 */ /* 0x080fe200000100a4 */
[----:B------:R-:W-:Y:S01]  /*1b80*/  IADD3 R38, P4, R117, UR18, RZ ;  /* 0x0000001275267c10 */ /* 0x000fe2000ff9e0ff */
[----:B------:R-:W-:Y:S01]  /*1b90*/  FADD.FTZ R46, R46, -R47 ;  /* 0x8000002f2e2e7221 */ /* 0x000fe20000010000 */
[----:B------:R-:W-:Y:S01]  /*1ba0*/  SHF.R.U32.HI R131, RZ, 0x1d, R118 ;  /* 0x0000001dff837819 */ /* 0x000fe20000011676 */
[----:B------:R-:W-:Y:S01]  /*1bb0*/  FMUL.FTZ R47, R125, R28 ;  /* 0x0000001c7d2f7220 */ /* 0x000fe20000410000 */
        /* <DEDUP_REMOVED lines=44> */
[----:B------:R0:W1:Y:S01]  /*1e80*/  F2F.F16.F32 R165, R47 ;  /* 0x0000002f00a57304 */ /* 0x0000620000200800 */
        /* <DEDUP_REMOVED lines=37> */
[----:B------:R-:W-:Y:S01]  /*20e0*/  F2F.F16.F32 R126, R120 ;  /* 0x00000078007e7304 */ /* 0x000fe20000200800 */
[----:B------:R-:W-:-:S02]  /*20f0*/  SEL R29, R122, R25, P4 ;  /* 0x000000197a1d7207 */ /* 0x000fc40002000000 */
[----:B------:R-:W-:Y:S02]  /*2100*/  SEL R31, R46, R27, P4 ;  /* 0x0000001b2e1f7207 */ /* 0x000fe40002000000 */
[----:B------:R-:W-:Y:S02]  /*2110*/  ISETP.NE.AND.EX P5, PT, RZ, UR15, PT, P5 ;  /* 0x0000000fff007c0c */ /* 0x000fe4000bfa5350 */
[----:B------:R-:W-:Y:S01]  /*2120*/  SEL R30, R119, R26, P4 ;  /* 0x0000001a771e7207 */ /* 0x000fe20002000000 */
[----:B------:R-:W0:Y:S04]  /*2130*/  F2F.F16.F32 R122, R122 ;  /* 0x0000007a007a7304 */ /* 0x000e280000200800 */
[----:B------:R2:W-:Y:S04]  /*2140*/  @P3 STG.E.128 desc[UR4][R32.64], R28 ;  /* 0x0000001c20003986 */ /* 0x0005e8000c101d04 */
[----:B------:R-:W3:Y:S02]  /*2150*/  F2F.F16.F32 R46, R46 ;  /* 0x0000002e002e7304 */ /* 0x000ee40000200800 */
[----:B-1----:R-:W-:-:S02]  /*2160*/  @P5 PRMT R81, R165, 0x7610, R81 ;  /* 0x00007610a5515816 */ /* 0x002fc40000000051 */
[----:B0-----:R-:W-:-:S04]  /*2170*/  @P5 PRMT R87, R122, 0x7610, R87 ;  /* 0x000076107a575816 */ /* 0x001fc80000000057 */
[----:B------:R-:W0:Y:S01]  /*2180*/  F2F.F16.F32 R119, R119 ;  /* 0x0000007700777304 */ /* 0x000e220000200800 */
[----:B--2---:R-:W-:Y:S01]  /*2190*/  IMAD.WIDE.U32 R28, R122, 0x10000, RZ ;  /* 0x000100007a1c7825 */ /* 0x004fe200078e00ff */
[----:B---3--:R-:W-:-:S06]  /*21a0*/  @P5 PRMT R66, R46, 0x7610, R66 ;  /* 0x000076102e425816 */ /* 0x008fcc0000000042 */
[----:B------:R-:W1:Y:S01]  /*21b0*/  F2F.F16.F32 R130, R134 ;  /* 0x0000008600827304 */ /* 0x000e620000200800 */
[----:B------:R-:W-:Y:S01]  /*21c0*/  IMAD.U32 R31, R46, 0x10000, RZ ;  /* 0x000100002e1f7824 */ /* 0x000fe200078e00ff */
[----:B------:R-:W-:-:S04]  /*21d0*/  LOP3.LUT R30, R28, R165, RZ, 0xfc, !PT ;  /* 0x000000a51c1e7212 */ /* 0x000fc800078efcff */
[----:B0-----:R-:W-:Y:S02]  /*21e0*/  LOP3.LUT R31, R29, R31, R119, 0xfe, !PT ;  /* 0x0000001f1d1f7212 */ /* 0x001fe400078efe77 */
[----:B------:R-:W0:Y:S01]  /*21f0*/  F2F.F16.F32 R163, R47 ;  /* 0x0000002f00a37304 */ /* 0x000e220000200800 */
[----:B------:R-:W-:Y:S01]  /*2200*/  IMAD.WIDE.U32 R28, R126, 0x10000, RZ ;  /* 0x000100007e1c7825 */ /* 0x000fe200078e00ff */
[----:B------:R-:W-:Y:S01]  /*2210*/  @P5 PRMT R111, R119, 0x7610, R111 ;  /* 0x00007610776f5816 */ /* 0x000fe2000000006f */
[----:B------:R2:W-:Y:S01]  /*2220*/  STG.E.64 desc[UR4][R34.64], R30 ;  /* 0x0000001e22007986 */ /* 0x0005e2000c101b04 */
[----:B-1----:R-:W-:-:S04]  /*2230*/  SHF.L.U32 R33, R130, 0x10, RZ ;  /* 0x0000001082217819 */ /* 0x002fc800000006ff */
[----:B------:R-:W1:Y:S01]  /*2240*/  F2F.F16.F32 R128, R121 ;  /* 0x0000007900807304 */ /* 0x000e620000200800 */
[----:B0-----:R-:W-:-:S07]  /*2250*/  LOP3.LUT R32, R28, R163, RZ, 0xfc, !PT ;  /* 0x000000a31c207212 */ /* 0x001fce00078efcff */
[----:B------:R0:W3:Y:S01]  /*2260*/  F2F.F16.F32 R141, R123 ;  /* 0x0000007b008d7304 */ /* 0x0000e20000200800 */
[----:B------:R-:W-:Y:S02]  /*2270*/  SEL R28, R47, R24, P4 ;  /* 0x000000182f1c7207 */ /* 0x000fe40002000000 */
[----:B--2---:R-:W-:Y:S02]  /*2280*/  SEL R30, R121, R26, P4 ;  /* 0x0000001a791e7207 */ /* 0x004fe40002000000 */
[----:B------:R-:W-:Y:S02]  /*2290*/  SEL R31, R134, R27, P4 ;  /* 0x0000001b861f7207 */ /* 0x000fe40002000000 */
[----:B-1----:R-:W-:Y:S01]  /*22a0*/  LOP3.LUT R33, R29, R33, R128, 0xfe, !PT ;  /* 0x000000211d217212 */ /* 0x002fe200078efe80 */
[----:B------:R0:W1:Y:S01]  /*22b0*/  F2F.F16.F32 R132, R136 ;  /* 0x0000008800847304 */ /* 0x0000620000200800 */
[----:B------:R-:W-:-:S07]  /*22c0*/  SEL R29, R120, R25, P4 ;  /* 0x00000019781d7207 */ /* 0x000fce0002000000 */
[----:B------:R0:W2:Y:S08]  /*22d0*/  F2F.F16.F32 R138, R127 ;  /* 0x0000007f008a7304 */ /* 0x0000b00000200800 */
[----:B------:R0:W4:Y:S08]  /*22e0*/  F2F.F16.F32 R142, R140 ;  /* 0x0000008c008e7304 */ /* 0x0001300000200800 */
[----:B------:R0:W0:Y:S08]  /*22f0*/  F2F.F16.F32 R143, R129 ;  /* 0x00000081008f7304 */ /* 0x0000300000200800 */
[----:B------:R0:W0:Y:S08]  /*2300*/  F2F.F16.F32 R145, R144 ;  /* 0x0000009000917304 */ /* 0x0000300000200800 */
[----:B------:R0:W0:Y:S08]  /*2310*/  F2F.F16.F32 R146, R133 ;  /* 0x0000008500927304 */ /* 0x0000300000200800 */
[----:B------:R0:W0:Y:S08]  /*2320*/  F2F.F16.F32 R147, R148 ;  /* 0x0000009400937304 */ /* 0x0000300000200800 */
[----:B------:R0:W0:Y:S08]  /*2330*/  F2F.F16.F32 R149, R135 ;  /* 0x0000008700957304 */ /* 0x0000300000200800 */
[----:B------:R0:W0:Y:S08]  /*2340*/  F2F.F16.F32 R150, R152 ;  /* 0x0000009800967304 */ /* 0x0000300000200800 */
[----:B------:R0:W0:Y:S08]  /*2350*/  F2F.F16.F32 R151, R137 ;  /* 0x0000008900977304 */ /* 0x0000300000200800 */
[----:B------:R0:W0:Y:S01]  /*2360*/  F2F.F16.F32 R122, R156 ;  /* 0x0000009c007a7304 */ /* 0x0000220000200800 */
        /* <DEDUP_REMOVED lines=9> */
.L_x_2528:
[----:B------:R2:W-:Y:S01]  /*2400*/  @P3 STG.E.128 desc[UR4][R2.64], R28 ;  /* 0x0000001c02003986 */ /* 0x0005e2000c101d04 */
[----:B------:R-:W-:Y:S01]  /*2410*/  IMAD.WIDE.U32 R118, R132, 0x10000, RZ ;  /* 0x0001000084767825 */ /* 0x000fe200078e00ff */
[----:B------:R-:W-:Y:S02]  /*2420*/  SHF.L.U32 R121, R142, 0x10, RZ ;  /* 0x000000108e797819 */ /* 0x000fe400000006ff */
[----:B------:R3:W-:Y:S01]  /*2430*/  STG.E.64 desc[UR4][R36.64], R32 ;  /* 0x0000002024007986 */ /* 0x0007e2000c101b04 */
[----:B0-----:R-:W-:Y:S01]  /*2440*/  IMAD.WIDE.U32 R46, R145, 0x10000, RZ ;  /* 0x00010000912e7825 */ /* 0x001fe200078e00ff */
[----:B------:R-:W-:Y:S02]  /*2450*/  SHF.L.U32 R125, R147, 0x10, RZ ;  /* 0x00000010937d7819 */ /* 0x000fe400000006ff */
[----:B------:R-:W-:Y:S01]  /*2460*/  SHF.L.U32 R139, R122, 0x10, RZ ;  /* 0x000000107a8b7819 */ /* 0x000fe200000006ff */
[----:B-1----:R-:W-:Y:S01]  /*2470*/  IMAD.WIDE.U32 R34, R150, 0x10000, RZ ;  /* 0x0001000096227825 */ /* 0x002fe200078e00ff */
[----:B------:R-:W-:-:S02]  /*2480*/  LOP3.LUT R119, R119, R121, R138, 0xfe, !PT ;  /* 0x0000007977777212 */ /* 0x000fc400078efe8a */
[----:B------:R-:W-:Y:S02]  /*2490*/  LOP3.LUT R118, R118, R141, RZ, 0xfc, !PT ;  /* 0x0000008d76767212 */ /* 0x000fe400078efcff */
[----:B------:R-:W-:Y:S02]  /*24a0*/  LOP3.LUT R47, R47, R125, R146, 0xfe, !PT ;  /* 0x0000007d2f2f7212 */ /* 0x000fe400078efe92 */
[----:B------:R-:W-:Y:S02]  /*24b0*/  LOP3.LUT R46, R46, R143, RZ, 0xfc, !PT ;  /* 0x0000008f2e2e7212 */ /* 0x000fe400078efcff */
[----:B--2---:R-:W-:Y:S02]  /*24c0*/  LOP3.LUT R3, R35, R139, R151, 0xfe, !PT ;  /* 0x0000008b23037212 */ /* 0x004fe400078efe97 */
[----:B------:R-:W-:Y:S02]  /*24d0*/  LOP3.LUT R2, R34, R149, RZ, 0xfc, !PT ;  /* 0x0000009522027212 */ /* 0x000fe400078efcff */
[----:B------:R-:W-:-:S02]  /*24e0*/  @P5 PRMT R81, R163, 0x7610, R81 ;  /* 0x00007610a3515816 */ /* 0x000fc40000000051 */
[----:B------:R-:W-:Y:S02]  /*24f0*/  @P5 PRMT R87, R126, 0x7610, R87 ;  /* 0x000076107e575816 */ /* 0x000fe40000000057 */
[----:B------:R-:W-:Y:S02]  /*2500*/  @P5 PRMT R111, R128, 0x7610, R111 ;  /* 0x00007610806f5816 */ /* 0x000fe4000000006f */
[----:B------:R-:W-:Y:S02]  /*2510*/  @P5 PRMT R66, R130, 0x7610, R66 ;  /* 0x0000761082425816 */ /* 0x000fe40000000042 */
[----:B------:R-:W-:Y:S02]  /*2520*/  SEL R28, R123, R24, P4 ;  /* 0x000000187b1c7207 */ /* 0x000fe40002000000 */
[----:B------:R-:W-:Y:S02]  /*2530*/  SEL R29, R136, R25, P4 ;  /* 0x00000019881d7207 */ /* 0x000fe40002000000 */
[----:B------:R-:W-:-:S02]  /*2540*/  SEL R30, R127, R26, P4 ;  /* 0x0000001a7f1e7207 */ /* 0x000fc40002000000 */
        /* <DEDUP_REMOVED lines=10> */
.L_x_2529:
        /* <DEDUP_REMOVED lines=19> */
.L_x_2530:
        /* <DEDUP_REMOVED lines=25> */
.L_x_2531:
        /* <DEDUP_REMOVED lines=15> */
.L_x_2532:
[----:B------:R-:W-:Y:S02]  /*29a0*/  ISETP.NE.AND P3, PT, R160, RZ, PT ;  /* 0x000000ffa000720c */ /* 0x000fe40003f65270 */
[----:B------:R-:W-:-:S11]  /*29b0*/  SEL R0, RZ, 0x1, P2 ;  /* 0x00000001ff007807 */ /* 0x000fd60001000000 */
[----:B------:R-:W-:Y:S05]  /*29c0*/  @!P3 BRA `(.L_x_2533) ;  /* 0xffffffdc0044b947 */ /* 0x000fea000383ffff */
[----:B------:R-:W-:Y:S01]  /*29d0*/  MOV R8, R103 ;  /* 0x0000006700087202 */ /* 0x000fe20000000f00 */
[----:B0-2---:R-:W-:Y:S01]  /*29e0*/  IMAD.MOV.U32 R28, RZ, RZ, R76 ;  /* 0x000000ffff1c7224 */ /* 0x005fe200078e004c */
[----:B-1----:R-:W-:Y:S02]  /*29f0*/  MOV R25, R102 ;  /* 0x0000006600197202 */ /* 0x002fe40000000f00 */
        /* <DEDUP_REMOVED lines=34> */
.L_x_2526:
        /* <DEDUP_REMOVED lines=21> */
.L_x_2527:
[----:B------:R-:W-:Y:S01]  /*2d70*/  HFMA2.MMA R38, -RZ, RZ, 0, 9.5367431640625e-07 ;  /* 0x00000010ff267435 */ /* 0x000fe200000001ff */
[----:B------:R-:W-:Y:S01]  /*2d80*/  MOV R39, R31 ;  /* 0x0000001f00277202 */ /* 0x000fe20000000f00 */
[----:B------:R-:W-:Y:S01]  /*2d90*/  IMAD.MOV.U32 R36, RZ, RZ, -0x1 ;  /* 0xffffffffff247424 */ /* 0x000fe200078e00ff */
[----:B------:R-:W-:-:S08]  /*2da0*/  MOV R41, 0x1f ;  /* 0x0000001f00297802 */ /* 0x000fd00000000f00 */
[----:B-----5:R-:W-:Y:S05]  /*2db0*/  WARPSYNC.COLLECTIVE R36, `(.L_x_2534) ;  /* 0x0000000024087348 */ /* 0x020fea0003c00000 */
[----:B------:R0:W1:Y:S02]  /*2dc0*/  SHFL.DOWN P1, R37, R39, R38, R41 ;  /* 0x0800002627257389 */ /* 0x0000640000020029 */
[----:B01---5:R-:W-:Y:S01]  /*2dd0*/  ENDCOLLECTIVE ;  /* 0x000000000000791b */ /* 0x023fe20003800000 */
.L_x_2534:
[----:B------:R-:W-:Y:S02]  /*2de0*/  MOV R39, R29 ;  /* 0x0000001d00277202 */ /* 0x000fe40000000f00 */
[----:B------:R-:W-:-:S07]  /*2df0*/  MOV R28, R37 ;  /* 0x00000025001c7202 */ /* 0x000fce0000000f00 */
[----:B------:R-:W-:Y:S05]  /*2e00*/  WARPSYNC.COLLECTIVE R36, `(.L_x_2535) ;  /* 0x0000000024087348 */ /* 0x000fea0003c00000 */
[----:B------:R0:W1:Y:S02]  /*2e10*/  SHFL.DOWN P1, R37, R39, R38, R41 ;  /* 0x0800002627257389 */ /* 0x0000640000020029 */
[----:B01----:R-:W-:Y:S01]  /*2e20*/  ENDCOLLECTIVE ;  /* 0x000000000000791b */ /* 0x003fe20003800000 */
.L_x_2535:
[----:B------:R-:W-:Y:S01]  /*2e30*/  FADD.FTZ R28, R31, R28 ;  /* 0x0000001c1f1c7221 */ /* 0x000fe20000010000 */
[----:B------:R-:W-:-:S04]  /*2e40*/  HFMA2.MMA R38, -RZ, RZ, 0, 4.76837158203125e-07 ;  /* 0x00000008ff267435 */ /* 0x000fc800000001ff */
[----:B------:R-:W-:Y:S02]  /*2e50*/  MOV R39, R28 ;  /* 0x0000001c00277202 */ /* 0x000fe40000000f00 */
[----:B------:R-:W-:-:S07]  /*2e60*/  MOV R30, R37 ;  /* 0x00000025001e7202 */ /* 0x000fce0000000f00 */
[----:B------:R-:W-:Y:S05]  /*2e70*/  WARPSYNC.COLLECTIVE R36, `(.L_x_2536) ;  /* 0x0000000024087348 */ /* 0x000fea0003c00000 */
[----:B------:R0:W1:Y:S02]  /*2e80*/  SHFL.DOWN P1, R37, R39, R38, R41 ;  /* 0x0800002627257389 */ /* 0x0000640000020029 */
[----:B01----:R-:W-:Y:S01]  /*2e90*/  ENDCOLLECTIVE ;  /* 0x000000000000791b */ /* 0x003fe20003800000 */
.L_x_2536:
[----:B------:R-:W-:-:S05]  /*2ea0*/  FADD.FTZ R30, R29, R30 ;  /* 0x0000001e1d1e7221 */ /* 0x000fca0000010000 */
[----:B------:R-:W-:Y:S02]  /*2eb0*/  MOV R39, R30 ;  /* 0x0000001e00277202 */ /* 0x000fe40000000f00 */
[----:B------:R-:W-:-:S07]  /*2ec0*/  MOV R33, R37 ;  /* 0x0000002500217202 */ /* 0x000fce0000000f00 */
[----:B------:R-:W-:Y:S05]  /*2ed0*/  WARPSYNC.COLLECTIVE R36, `(.L_x_2537) ;  /* 0x0000000024087348 */ /* 0x000fea0003c00000 */
[----:B------:R0:W1:Y:S02]  /*2ee0*/  SHFL.DOWN P1, R37, R39, R38, R41 ;  /* 0x0800002627257389 */ /* 0x0000640000020029 */
[----:B01----:R-:W-:Y:S01]  /*2ef0*/  ENDCOLLECTIVE ;  /* 0x000000000000791b */ /* 0x003fe20003800000 */
.L_x_2537:
[----:B------:R-:W-:Y:S01]  /*2f00*/  FADD.FTZ R33, R28, R33 ;  /* 0x000000211c217221 */ /* 0x000fe20000010000 */
[----:B------:R-:W-:-:S04]  /*2f10*/  HFMA2.MMA R38, -RZ, RZ, 0, 2.384185791015625e-07 ;  /* 0x00000004ff267435 */ /* 0x000fc800000001ff */
[----:B------:R-:W-:Y:S02]  /*2f20*/  MOV R39, R33 ;  /* 0x0000002100277202 */ /* 0x000fe40000000f00 */
[----:B------:R-:W-:-:S07]  /*2f30*/  MOV R35, R37 ;  /* 0x0000002500237202 */ /* 0x000fce0000000f00 */
[----:B------:R-:W-:Y:S05]  /*2f40*/  WARPSYNC.COLLECTIVE R36, `(.L_x_2538) ;  /* 0x0000000024087348 */ /* 0x000fea0003c00000 */
[----:B------:R0:W1:Y:S02]  /*2f50*/  SHFL.DOWN P1, R37, R39, R38, R41 ;  /* 0x0800002627257389 */ /* 0x0000640000020029 */
[----:B01----:R-:W-:Y:S01]  /*2f60*/  ENDCOLLECTIVE ;  /* 0x000000000000791b */ /* 0x003fe20003800000 */
.L_x_2538:
[----:B------:R-:W-:-:S05]  /*2f70*/  FADD.FTZ R35, R30, R35 ;  /* 0x000000231e237221 */ /* 0x000fca0000010000 */
[----:B------:R-:W-:Y:S02]  /*2f80*/  MOV R39, R35 ;  /* 0x0000002300277202 */ /* 0x000fe40000000f00 */
[----:B------:R-:W-:-:S07]  /*2f90*/  MOV R32, R37 ;  /* 0x0000002500207202 */ /* 0x000fce0000000f00 */
[----:B------:R-:W-:Y:S05]  /*2fa0*/  WARPSYNC.COLLECTIVE R36, `(.L_x_2539) ;  /* 0x0000000024087348 */ /* 0x000fea0003c00000 */
[----:B------:R0:W1:Y:S02]  /*2fb0*/  SHFL.DOWN P1, R37, R39, R38, R41 ;  /* 0x0800002627257389 */ /* 0x0000640000020029 */
[----:B01----:R-:W-:Y:S01]  /*2fc0*/  ENDCOLLECTIVE ;  /* 0x000000000000791b */ /* 0x003fe20003800000 */
.L_x_2539:
[----:B------:R-:W-:Y:S01]  /*2fd0*/  FADD.FTZ R32, R33, R32 ;  /* 0x0000002021207221 */ /* 0x000fe20000010000 */
[----:B------:R-:W-:-:S04]  /*2fe0*/  HFMA2.MMA R38, -RZ, RZ, 0, 1.1920928955078125e-07 ;  /* 0x00000002ff267435 */ /* 0x000fc800000001ff */
[----:B------:R-:W-:Y:S02]  /*2ff0*/  MOV R39, R32 ;  /* 0x0000002000277202 */ /* 0x000fe40000000f00 */
[----:B------:R-:W-:-:S07]  /*3000*/  MOV R34, R37 ;  /* 0x0000002500227202 */ /* 0x000fce0000000f00 */
[----:B------:R-:W-:Y:S05]  /*3010*/  WARPSYNC.COLLECTIVE R36, `(.L_x_2540) ;  /* 0x0000000024087348 */ /* 0x000fea0003c00000 */
[----:B------:R0:W1:Y:S02]  /*3020*/  SHFL.DOWN P1, R37, R39, R38, R41 ;  /* 0x0800002627257389 */ /* 0x0000640000020029 */
[----:B01----:R-:W-:Y:S01]  /*3030*/  ENDCOLLECTIVE ;  /* 0x000000000000791b */ /* 0x003fe20003800000 */
.L_x_2540:
[----:B------:R-:W-:-:S05]  /*3040*/  FADD.FTZ R34, R35, R34 ;  /* 0x0000002223227221 */ /* 0x000fca0000010000 */
[----:B------:R-:W-:Y:S02]  /*3050*/  MOV R39, R34 ;  /* 0x0000002200277202 */ /* 0x000fe40000000f00 */
[----:B------:R-:W-:-:S07]  /*3060*/  MOV R29, R37 ;  /* 0x00000025001d7202 */ /* 0x000fce0000000f00 */
[----:B------:R-:W-:Y:S05]  /*3070*/  WARPSYNC.COLLECTIVE R36, `(.L_x_2541) ;  /* 0x0000000024087348 */ /* 0x000fea0003c00000 */
[----:B------:R0:W1:Y:S02]  /*3080*/  SHFL.DOWN P1, R37, R39, R38, R41 ;  /* 0x0800002627257389 */ /* 0x0000640000020029 */
[----:B01----:R-:W-:Y:S01]  /*3090*/  ENDCOLLECTIVE ;  /* 0x000000000000791b */ /* 0x003fe20003800000 */
.L_x_2541:
[----:B------:R-:W-:Y:S01]  /*30a0*/  FADD.FTZ R29, R32, R29 ;  /* 0x0000001d201d7221 */ /* 0x000fe20000010000 */
[----:B------:R-:W-:-:S04]  /*30b0*/  HFMA2.MMA R38, -RZ, RZ, 0, 5.9604644775390625e-08 ;  /* 0x00000001ff267435 */ /* 0x000fc800000001ff */
[----:B------:R-:W-:Y:S02]  /*30c0*/  MOV R39, R29 ;  /* 0x0000001d00277202 */ /* 0x000fe40000000f00 */
[----:B------:R-:W-:-:S07]  /*30d0*/  MOV R31, R37 ;  /* 0x00000025001f7202 */ /* 0x000fce0000000f00 */
[----:B------:R-:W-:Y:S05]  /*30e0*/  WARPSYNC.COLLECTIVE R36, `(.L_x_2542) ;  /* 0x0000000024087348 */ /* 0x000fea0003c00000 */
[----:B------:R0:W1:Y:S02]  /*30f0*/  SHFL.DOWN P1, R37, R39, R38, R41 ;  /* 0x0800002627257389 */ /* 0x0000640000020029 */
[----:B01----:R-:W-:Y:S01]  /*3100*/  ENDCOLLECTIVE ;  /* 0x000000000000791b */ /* 0x003fe20003800000 */
.L_x_2542:
[----:B------:R-:W-:-:S05]  /*3110*/  FADD.FTZ R31, R34, R31 ;  /* 0x0000001f221f7221 */ /* 0x000fca0000010000 */
[----:B------:R-:W-:Y:S02]  /*3120*/  MOV R39, R31 ;  /* 0x0000001f00277202 */ /* 0x000fe40000000f00 */
[----:B------:R-:W-:-:S07]  /*3130*/  MOV R44, R37 ;  /* 0x00000025002c7202 */ /* 0x000fce0000000f00 */
[----:B------:R-:W-:Y:S05]  /*3140*/  WARPSYNC.COLLECTIVE R36, `(.L_x_2543) ;  /* 0x0000000024087348 */ /* 0x000fea0003c00000 */
[----:B------:R0:W1:Y:S02]  /*3150*/  SHFL.DOWN P1, R37, R39, R38, R41 ;  /* 0x0800002627257389 */ /* 0x0000640000020029 */
[----:B01----:R-:W-:Y:S01]  /*3160*/  ENDCOLLECTIVE ;  /* 0x000000000000791b */ /* 0x003fe20003800000 */
.L_x_2543:
[----:B------:R-:W-:Y:S01]  /*3170*/  MOV R28, R37 ;  /* 0x00000025001c7202 */ /* 0x000fe20000000f00 */
[----:B------:R-:W-:Y:S06]  /*3180*/  BRA `(.L_x_2544) ;  /* 0xffffffe400787947 */ /* 0x000fec000383ffff */
.L_x_2545:
        /* <DEDUP_REMOVED lines=15> */
.L_x_3952:


//--------------------- .text._ZN10layer_norm31ln_parallel_residual_bwd_kernelINS_13Kernel_traitsI6__halfS2_fS2_fjLj5120ELj1ELj1ELj8ELj8ENS_18Kernel_traits_baseILj5120ES2_S2_fS2_fjLj256EEEEELb1ELb0ELb0EEEvNS_9BwdParamsE --------------------------
	.section	.text._ZN10layer_norm31ln_parallel_residual_bwd_kernelINS_13Kernel_traitsI6__halfS2_fS2_fjLj5120ELj1ELj1ELj8ELj8ENS_18Kernel_traits_baseILj5120ES2_S2_fS2_fjLj256EEEEELb1ELb0ELb0EEEvNS_9BwdParamsE,"ax",@progbits
	.align	128
        .global         _ZN10layer_norm31ln_parallel_residual_bwd_kernelINS_13Kernel_traitsI6__halfS2_fS2_fjLj5120ELj1ELj1ELj8ELj8ENS_18Kernel_traits_baseILj5120ES2_S2_fS2_fjLj256EEEEELb1ELb0ELb0EEEvNS_9BwdParamsE
        .type           _ZN10layer_norm31ln_parallel_residual_bwd_kernelINS_13Kernel_traitsI6__halfS2_fS2_fjLj5120ELj1ELj1ELj8ELj8ENS_18Kernel_traits_baseILj5120ES2_S2_fS2_fjLj256EEEEELb1ELb0ELb0EEEvNS_9BwdParamsE,@function
        .size           _ZN10layer_norm31ln_parallel_residual_bwd_kernelINS_13Kernel_traitsI6__halfS2_fS2_fjLj5120ELj1ELj1ELj8ELj8ENS_18Kernel_traits_baseILj5120ES2_S2_fS2_fjLj256EEEEELb1ELb0ELb0EEEvNS_9BwdParamsE,(.L_x_3953 - _ZN10layer_norm31ln_parallel_residual_bwd_kernelINS_13Kernel_traitsI6__halfS2_fS2_fjLj5120ELj1ELj1ELj8ELj8ENS_18Kernel_traits_baseILj5120ES2_S2_fS2_fjLj256EEEEELb1ELb0ELb0EEEvNS_9BwdParamsE)
        .other          _ZN10layer_norm31ln_parallel_residual_bwd_kernelINS_13Kernel_traitsI6__halfS2_fS2_fjLj5120ELj1ELj1ELj8ELj8ENS_18Kernel_traits_baseILj5120ES2_S2_fS2_fjLj256EEEEELb1ELb0ELb0EEEvNS_9BwdParamsE,@"STO_CUDA_ENTRY STV_DEFAULT"
_ZN10layer_norm31ln_parallel_residual_bwd_kernelINS_13Kernel_traitsI6__halfS2_fS2_fjLj5120ELj1ELj1ELj8ELj8ENS_18Kernel_traits_baseILj5120ES2_S2_fS2_fjLj256EEEEELb1ELb0ELb0EEEvNS_9BwdParamsE:
.text._ZN10layer_norm31ln_parallel_residual_bwd_kernelINS_13Kernel_traitsI6__halfS2_fS2_fjLj5120ELj1ELj1ELj8ELj8ENS_18Kernel_traits_baseILj5120ES2_S2_fS2_fjLj256EEEEELb1ELb0ELb0EEEvNS_9BwdParamsE:
        /* <DEDUP_REMOVED lines=59> */
[----:B------:R-:W1:Y:S01]  /*03b0*/  @P0 LDC.64 R46, c[0x0][0x268] ;  /* 0x00009a00ff2e0b82 */ /* 0x000e620000000a00 */
[----:B--2---:R-:W-:Y:S01]  /*03c0*/  @P5 IMAD.WIDE.U32 R40, R49, 0x8, R40 ;  /* 0x0000000831285825 */ /* 0x004fe200078e0028 */
[----:B------:R-:W-:Y:S02]  /*03d0*/  CS2R R102, SRZ ;  /* 0x0000000000667805 */ /* 0x000fe4000001ff00 */
[----:B------:R-:W-:Y:S02]  /*03e0*/  CS2R R96, SRZ ;  /* 0x0000000000607805 */ /* 0x000fe4000001ff00 */
[----:B------:R-:W-:-:S02]  /*03f0*/  CS2R R98, SRZ ;  /* 0x0000000000627805 */ /* 0x000fc4000001ff00 */
[----:B------:R-:W-:Y:S01]  /*0400*/  CS2R R92, SRZ ;  /* 0x00000000005c7805 */ /* 0x000fe2000001ff00 */
[----:B------:R2:W5:Y:S01]  /*0410*/  @P5 LDG.E.64 R20, desc[UR4][R40.64] ;  /* 0x0000000428145981 */ /* 0x000562000c1e1b00 */
        /* <DEDUP_REMOVED lines=34> */
[----:B--2---:R-:W-:-:S02]  /*0640*/  CS2R R40, SRZ ;  /* 0x0000000000287805 */ /* 0x004fc4000001ff00 */
[----:B---3--:R-:W-:Y:S02]  /*0650*/  CS2R R42, SRZ ;  /* 0x00000000002a7805 */ /* 0x008fe4000001ff00 */
[----:B------:R-:W-:Y:S02]  /*0660*/  CS2R R36, SRZ ;  /* 0x0000000000247805 */ /* 0x000fe4000001ff00 */
        /* <DEDUP_REMOVED lines=10> */
[----:B------:R-:W-:Y:S01]  /*0710*/  HADD2.F32 R169, -RZ, R169.H0_H0 ;  /* 0x200000a9ffa97230 */ /* 0x000fe20000004100 */
[----:B------:R-:W-:Y:S01]  /*0720*/  MOV R165, R10 ;  /* 0x0000000a00a57202 */ /* 0x000fe20000000f00 */
[----:B------:R-:W-:Y:S01]  /*0730*/  HADD2.F32 R168, -RZ, R168.H0_H0 ;  /* 0x200000a8ffa87230 */ /* 0x000fe20000004100 */
[--C-:B------:R-:W-:Y:S01]  /*0740*/  SHF.R.U64 R164, R10, 0x10, R11.reuse ;  /* 0x000000100aa47819 */ /* 0x100fe2000000120b */
[----:B------:R-:W-:Y:S01]  /*0750*/  HADD2.F32 R167, -RZ, R167.H0_H0 ;  /* 0x200000a7ffa77230 */ /* 0x000fe20000004100 */
[----:B------:R-:W-:Y:S01]  /*0760*/  SHF.R.U32.HI R162, RZ, 0x10, R11 ;  /* 0x00000010ffa27819 */ /* 0x000fe2000001160b */
[----:B------:R-:W-:Y:S01]  /*0770*/  IMAD.MOV.U32 R11, RZ, RZ, R31 ;  /* 0x000000ffff0b7224 */ /* 0x000fe200078e001f */
        /* <DEDUP_REMOVED lines=67> */
[----:B0-----:R-:W-:-:S07]  /*0bb0*/  HADD2.F32 R10, -RZ, R10.H0_H0 ;  /* 0x2000000aff0a7230 */ /* 0x001fce0000004100 */
.L_x_2572:
        /* <DEDUP_REMOVED lines=26> */
[----:B0-----:R-:W-:Y:S01]  /*0d60*/  IMAD.WIDE.U32 R146, R8, 0x8, R146 ;  /* 0x0000000808927825 */ /* 0x001fe200078e0092 */
[----:B------:R-:W-:-:S05]  /*0d70*/  IADD3 R150, P1, R153, UR12, RZ ;  /* 0x0000000c99967c10 */ /* 0x000fca000ff3e0ff */
[----:B------:R-:W4:Y:S01]  /*0d80*/  LDG.E.64 R146, desc[UR4][R146.64] ;  /* 0x0000000492927981 */ /* 0x000f22000c1e1b00 */
[----:B-1----:R-:W-:Y:S01]  /*0d90*/  IMAD.WIDE.U32 R148, R8, 0x8, R148 ;  /* 0x0000000808947825 */ /* 0x002fe200078e0094 */
[----:B------:R-:W-:-:S05]  /*0da0*/  IADD3.X R151, R0, UR13, RZ, P1, !PT ;  /* 0x0000000d00977c10 */ /* 0x000fca0008ffe4ff */
[----:B------:R-:W4:Y:S01]  /*0db0*/  LDG.E.64 R148, desc[UR4][R148.64] ;  /* 0x0000000494947981 */ /* 0x000f22000c1e1b00 */
[----:B---3--:R-:W-:-:S03]  /*0dc0*/  @P0 IADD3 R144, P1, R153, R144, RZ ;  /* 0x0000009099900210 */ /* 0x008fc60007f3e0ff */
        /* <DEDUP_REMOVED lines=9> */
[----:B-----5:R-:W-:-:S05]  /*0e60*/  FSEL R0, R155, RZ, !P0 ;  /* 0x000000ff9b007208 */ /* 0x020fca0004000000 */
[--C-:B--2---:R-:W-:Y:S01]  /*0e70*/  FADD.FTZ R184, R140, -R0.reuse ;  /* 0x800000008cb87221 */ /* 0x104fe20000010000 */
[--C-:B------:R-:W-:Y:S01]  /*0e80*/  FADD.FTZ R186, R141, -R0.reuse ;  /* 0x800000008dba7221 */ /* 0x100fe20000010000 */
[--C-:B------:R-:W-:Y:S01]  /*0e90*/  FADD.FTZ R188, R142, -R0.reuse ;  /* 0x800000008ebc7221 */ /* 0x100fe20000010000 */
[----:B------:R-:W-:Y:S01]  /*0ea0*/  FADD.FTZ R194, R143, -R0 ;  /* 0x800000008fc27221 */ /* 0x000fe20000010000 */
[C---:B------:R-:W-:Y:S01]  /*0eb0*/  FMUL.FTZ R185, R9.reuse, R184 ;  /* 0x000000b809b97220 */ /* 0x040fe20000410000 */
[----:B------:R-:W-:Y:S01]  /*0ec0*/  FMUL.FTZ R184, R9, R186 ;  /* 0x000000ba09b87220 */ /* 0x000fe20000410000 */
[----:B----4-:R-:W-:Y:S02]  /*0ed0*/  SHF.R.U64 R145, R146, 0x10, R147 ;  /* 0x0000001092917819 */ /* 0x010fe40000001293 */
[----:B------:R-:W-:-:S03]  /*0ee0*/  MOV R141, R146 ;  /* 0x00000092008d7202 */ /* 0x000fc60000000f00 */
[----:B------:R-:W-:Y:S01]  /*0ef0*/  HADD2.F32 R145, -RZ, R145.H0_H0 ;  /* 0x20000091ff917230 */ /* 0x000fe20000004100 */
[----:B------:R-:W-:Y:S02]  /*0f00*/  SHF.R.U64 R144, R148, 0x10, R149 ;  /* 0x0000001094907819 */ /* 0x000fe40000001295 */
[----:B------:R-:W-:Y:S02]  /*0f10*/  MOV R142, R147 ;  /* 0x00000093008e7202 */ /* 0x000fe40000000f00 */
[----:B------:R-:W-:Y:S01]  /*0f20*/  FMUL.FTZ R187, R164, R145 ;  /* 0x00000091a4bb7220 */ /* 0x000fe20000410000 */
[----:B------:R-:W-:Y:S01]  /*0f30*/  HADD2.F32 R144, -RZ, R144.H0_H0 ;  /* 0x20000090ff907230 */ /* 0x000fe20000004100 */
[----:B------:R-:W-:Y:S01]  /*0f40*/  MOV R0, R148 ;  /* 0x0000009400007202 */ /* 0x000fe20000000f00 */
[----:B------:R-:W-:Y:S01]  /*0f50*/  HADD2.F32 R143, -RZ, R141.H0_H0 ;  /* 0x2000008dff8f7230 */ /* 0x000fe20000004100 */
[----:B------:R-:W-:Y:S02]  /*0f60*/  MOV R140, R149 ;  /* 0x00000095008c7202 */ /* 0x000fe40000000f00 */
[----:B------:R-:W-:Y:S01]  /*0f70*/  SHF.R.U32.HI R146, RZ, 0x10, R147 ;  /* 0x00000010ff927819 */ /* 0x000fe20000011693 */
[----:B------:R-:W-:Y:S01]  /*0f80*/  FADD.FTZ R93, R93, R144 ;  /* 0x000000905d5d7221 */ /* 0x000fe20000010000 */
[-C--:B------:R-:W-:Y:S01]  /*0f90*/  FFMA.FTZ R187, R168, R144.reuse, R187 ;  /* 0x00000090a8bb7223 */ /* 0x080fe200000100bb */
[----:B------:R-:W-:Y:S01]  /*0fa0*/  FFMA.FTZ R113, R184, R144, R113 ;  /* 0x00000090b8717223 */ /* 0x000fe20000010071 */
[----:B------:R-:W-:-:S02]  /*0fb0*/  HADD2.F32 R144, -RZ, R142.H0_H0 ;  /* 0x2000008eff907230 */ /* 0x000fc40000004100 */
[----:B------:R-:W-:Y:S02]  /*0fc0*/  HADD2.F32 R141, -RZ, R0.H0_H0 ;  /* 0x20000000ff8d7230 */ /* 0x000fe40000004100 */
[----:B------:R-:W-:Y:S01]  /*0fd0*/  FMUL.FTZ R0, R165, R143 ;  /* 0x0000008fa5007220 */ /* 0x000fe20000410000 */
[----:B------:R-:W-:Y:S01]  /*0fe0*/  SHF.R.U32.HI R148, RZ, 0x10, R149 ;  /* 0x00000010ff947819 */ /* 0x000fe20000011695 */
[----:B------:R-:W-:Y:S02]  /*0ff0*/  HADD2.F32 R140, -RZ, R140.H0_H0 ;  /* 0x2000008cff8c7230 */ /* 0x000fe40000004100 */
[----:B------:R-:W-:Y:S01]  /*1000*/  FMUL.FTZ R189, R9, R188 ;  /* 0x000000bc09bd7220 */ /* 0x000fe20000410000 */
[----:B------:R-:W-:Y:S02]  /*1010*/  HADD2.F32 R146, -RZ, R146.H0_H0 ;  /* 0x20000092ff927230 */ /* 0x000fe40000004100 */
[----:B------:R-:W-:Y:S01]  /*1020*/  FMUL.FTZ R188, R163, R144 ;  /* 0x00000090a3bc7220 */ /* 0x000fe20000410000 */
[-C--:B------:R-:W-:Y:S01]  /*1030*/  FFMA.FTZ R0, R169, R141.reuse, R0 ;  /* 0x0000008da9007223 */ /* 0x080fe20000010000 */
[----:B------:R-:W-:Y:S01]  /*1040*/  FADD.FTZ R92, R92, R141 ;  /* 0x0000008d5c5c7221 */ /* 0x000fe20000010000 */
[----:B------:R-:W-:Y:S01]  /*1050*/  FFMA.FTZ R112, R185, R141, R112 ;  /* 0x0000008db9707223 */ /* 0x000fe20000010070 */
[----:B------:R-:W-:-:S02]  /*1060*/  HADD2.F32 R141, -RZ, R148.H0_H0 ;  /* 0x20000094ff8d7230 */ /* 0x000fc40000004100 */
        /* <DEDUP_REMOVED lines=25> */
.L_x_2548:
[----:B------:R-:W-:Y:S05]  /*1200*/  BSYNC B0 ;  /* 0x0000000000007941 */ /* 0x000fea0003800000 */
.L_x_2547:
        /* <DEDUP_REMOVED lines=9> */
[----:B------:R-:W2:Y:S05]  /*12a0*/  LDG.E.128 R140, desc[UR4][R140.64] ;  /* 0x000000048c8c7981 */ /* 0x000eaa000c1e1d00 */
[----:B------:R-:W3:Y:S01]  /*12b0*/  @P0 LDC.64 R144, c[0x0][0x248] ;  /* 0x00009200ff900b82 */ /* 0x000ee20000000a00 */
[C---:B------:R-:W-:Y:S01]  /*12c0*/  SHF.L.U64.HI R152, R194.reuse, 0x2, RZ ;  /* 0x00000002c2987819 */ /* 0x040fe200000102ff */
[----:B0-----:R-:W-:Y:S01]  /*12d0*/  IMAD.WIDE.U32 R146, R194, 0x8, R146 ;  /* 0x00000008c2927825 */ /* 0x001fe200078e0092 */
[----:B------:R-:W-:-:S05]  /*12e0*/  IADD3 R150, P1, R153, UR12, RZ ;  /* 0x0000000c99967c10 */ /* 0x000fca000ff3e0ff */
[----:B------:R-:W4:Y:S01]  /*12f0*/  LDG.E.64 R146, desc[UR4][R146.64] ;  /* 0x0000000492927981 */ /* 0x000f22000c1e1b00 */
[----:B-1----:R-:W-:Y:S01]  /*1300*/  IMAD.WIDE.U32 R148, R194, 0x8, R148 ;  /* 0x00000008c2947825 */ /* 0x002fe200078e0094 */
[----:B------:R-:W-:-:S05]  /*1310*/  IADD3.X R151, R152, UR13, RZ, P1, !PT ;  /* 0x0000000d98977c10 */ /* 0x000fca0008ffe4ff */
[----:B------:R-:W4:Y:S01]  /*1320*/  LDG.E.64 R148, desc[UR4][R148.64] ;  /* 0x0000000494947981 */ /* 0x000f22000c1e1b00 */
[----:B---3--:R-:W-:-:S03]  /*1330*/  @P0 IADD3 R144, P1, R153, R144, RZ ;  /* 0x0000009099900210 */ /* 0x008fc60007f3e0ff */
        /* <DEDUP_REMOVED lines=17> */
[----:B----4-:R-:W-:Y:S02]  /*1450*/  MOV R142, R146 ;  /* 0x00000092008e7202 */ /* 0x010fe40000000f00 */
[--C-:B0-----:R-:W-:Y:S02]  /*1460*/  SHF.R.U64 R145, R146, 0x10, R147.reuse ;  /* 0x0000001092917819 */ /* 0x101fe40000001293 */
[----:B------:R-:W-:Y:S01]  /*1470*/  SHF.R.U32.HI R146, RZ, 0x10, R147 ;  /* 0x00000010ff927819 */ /* 0x000fe20000011693 */
[----:B------:R-:W-:-:S02]  /*1480*/  HADD2.F32 R142, -RZ, R142.H0_H0 ;  /* 0x2000008eff8e7230 */ /* 0x000fc40000004100 */
[----:B------:R-:W-:Y:S01]  /*1490*/  HADD2.F32 R145, -RZ, R145.H0_H0 ;  /* 0x20000091ff917230 */ /* 0x000fe20000004100 */
[--C-:B------:R-:W-:Y:S01]  /*14a0*/  SHF.R.U64 R144, R148, 0x10, R149.reuse ;  /* 0x0000001094907819 */ /* 0x100fe20000001295 */
[----:B------:R-:W-:Y:S01]  /*14b0*/  IMAD.MOV.U32 R140, RZ, RZ, R148 ;  /* 0x000000ffff8c7224 */ /* 0x000fe200078e0094 */
[----:B------:R-:W-:Y:S01]  /*14c0*/  SHF.R.U32.HI R148, RZ, 0x10, R149 ;  /* 0x00000010ff947819 */ /* 0x000fe20000011695 */
[----:B------:R-:W-:Y:S01]  /*14d0*/  FMUL.FTZ R192, R157, R142 ;  /* 0x0000008e9dc07220 */ /* 0x000fe20000410000 */
[----:B------:R-:W-:Y:S01]  /*14e0*/  MOV R143, R147 ;  /* 0x00000093008f7202 */ /* 0x000fe20000000f00 */
[----:B------:R-:W-:Y:S02]  /*14f0*/  HADD2.F32 R144, -RZ, R144.H0_H0 ;  /* 0x20000090ff907230 */ /* 0x000fe40000004100 */
[----:B------:R-:W-:Y:S01]  /*1500*/  FMUL.FTZ R197, R156, R145 ;  /* 0x000000919cc57220 */ /* 0x000fe20000410000 */
[----:B------:R-:W-:Y:S02]  /*1510*/  HADD2.F32 R140, -RZ, R140.H0_H0 ;  /* 0x2000008cff8c7230 */ /* 0x000fe40000004100 */
[----:B------:R-:W-:Y:S01]  /*1520*/  HADD2.F32 R146, -RZ, R146.H0_H0 ;  /* 0x20000092ff927230 */ /* 0x000fe20000004100 */
[----:B------:R-:W-:Y:S01]  /*1530*/  MOV R141, R149 ;  /* 0x00000095008d7202 */ /* 0x000fe20000000f00 */
[----:B------:R-:W-:Y:S01]  /*1540*/  FADD.FTZ R89, R89, R144 ;  /* 0x0000009059597221 */ /* 0x000fe20000010000 */
[----:B------:R-:W-:Y:S01]  /*1550*/  FADD.FTZ R88, R88, R140 ;  /* 0x0000008c58587221 */ /* 0x000fe20000010000 */
[-C--:B------:R-:W-:Y:S01]  /*1560*/  FFMA.FTZ R192, R161, R140.reuse, R192 ;  /* 0x0000008ca1c07223 */ /* 0x080fe200000100c0 */
[----:B------:R-:W-:Y:S01]  /*1570*/  FFMA.FTZ R108, R193, R140, R108 ;  /* 0x0000008cc16c7223 */ /* 0x000fe2000001006c */
        /* <DEDUP_REMOVED lines=31> */
.L_x_2550:
[----:B------:R-:W-:Y:S05]  /*1770*/  BSYNC B0 ;  /* 0x0000000000007941 */ /* 0x000fea0003800000 */
.L_x_2549:
        /* <DEDUP_REMOVED lines=41> */
[----:B------:R-:W-:Y:S02]  /*1a10*/  MOV R140, R148 ;  /* 0x00000094008c7202 */ /* 0x000fe40000000f00 */
[--C-:B------:R-:W-:Y:S01]  /*1a20*/  SHF.R.U64 R144, R148, 0x10, R149.reuse ;  /* 0x0000001094907819 */ /* 0x100fe20000001295 */
[----:B------:R-:W-:Y:S01]  /*1a30*/  FMUL.FTZ R202, R29, R142 ;  /* 0x0000008e1dca7220 */ /* 0x000fe20000410000 */
[----:B------:R-:W-:Y:S01]  /*1a40*/  SHF.R.U32.HI R148, RZ, 0x10, R149 ;  /* 0x00000010ff947819 */ /* 0x000fe20000011695 */
[----:B------:R-:W-:Y:S01]  /*1a50*/  HADD2.F32 R140, -RZ, R140.H0_H0 ;  /* 0x2000008cff8c7230 */ /* 0x000fe20000004100 */
[----:B------:R-:W-:Y:S01]  /*1a60*/  MOV R143, R147 ;  /* 0x00000093008f7202 */ /* 0x000fe20000000f00 */
[----:B------:R-:W-:Y:S02]  /*1a70*/  HADD2.F32 R144, -RZ, R144.H0_H0 ;  /* 0x20000090ff907230 */ /* 0x000fe40000004100 */
[----:B------:R-:W-:Y:S01]  /*1a80*/  FMUL.FTZ R205, R28, R145 ;  /* 0x000000911ccd7220 */ /* 0x000fe20000410000 */
[----:B------:R-:W-:-:S02]  /*1a90*/  HADD2.F32 R146, -RZ, R146.H0_H0 ;  /* 0x20000092ff927230 */ /* 0x000fc40000004100 */
[----:B------:R-:W-:Y:S01]  /*1aa0*/  FADD.FTZ R84, R84, R140 ;  /* 0x0000008c54547221 */ /* 0x000fe20000010000 */
[----:B------:R-:W-:Y:S02]  /*1ab0*/  IMAD.MOV.U32 R141, RZ, RZ, R149 ;  /* 0x000000ffff8d7224 */ /* 0x000fe400078e0095 */
[-C--:B------:R-:W-:Y:S01]  /*1ac0*/  FFMA.FTZ R202, R33, R140.reuse, R202 ;  /* 0x0000008c21ca7223 */ /* 0x080fe200000100ca */
[----:B------:R-:W-:Y:S01]  /*1ad0*/  FFMA.FTZ R104, R203, R140, R104 ;  /* 0x0000008ccb687223 */ /* 0x000fe20000010068 */
[----:B------:R-:W-:Y:S01]  /*1ae0*/  FADD.FTZ R85, R85, R144 ;  /* 0x0000009055557221 */ /* 0x000fe20000010000 */
[-C--:B------:R-:W-:Y:S01]  /*1af0*/  FFMA.FTZ R205, R32, R144.reuse, R205 ;  /* 0x0000009020cd7223 */ /* 0x080fe200000100cd */
[----:B------:R-:W-:Y:S01]  /*1b00*/  FFMA.FTZ R105, R200, R144, R105 ;  /* 0x00000090c8697223 */ /* 0x000fe20000010069 */
[----:B------:R-:W-:Y:S02]  /*1b10*/  HADD2.F32 R144, -RZ, R143.H0_H0 ;  /* 0x2000008fff907230 */ /* 0x000fe40000004100 */
[----:B------:R-:W-:Y:S01]  /*1b20*/  FMUL.FTZ R204, R9, R224 ;  /* 0x000000e009cc7220 */ /* 0x000fe20000410000 */
[----:B------:R-:W-:-:S02]  /*1b30*/  HADD2.F32 R140, -RZ, R148.H0_H0 ;  /* 0x20000094ff8c7230 */ /* 0x000fc40000004100 */
        /* <DEDUP_REMOVED lines=26> */
.L_x_2552:
[----:B------:R-:W-:Y:S05]  /*1ce0*/  BSYNC B0 ;  /* 0x0000000000007941 */ /* 0x000fea0003800000 */
.L_x_2551:
        /* <DEDUP_REMOVED lines=38> */
[----:B------:R-:W-:-:S02]  /*1f50*/  SHF.R.U32.HI R146, RZ, 0x10, R147 ;  /* 0x00000010ff927819 */ /* 0x000fc40000011693 */
[----:B------:R-:W-:Y:S02]  /*1f60*/  HADD2.F32 R142, -RZ, R142.H0_H0 ;  /* 0x2000008eff8e7230 */ /* 0x000fe40000004100 */
[----:B------:R-:W-:Y:S01]  /*1f70*/  HADD2.F32 R145, -RZ, R145.H0_H0 ;  /* 0x20000091ff917230 */ /* 0x000fe20000004100 */
[----:B------:R-:W-:Y:S02]  /*1f80*/  MOV R140, R148 ;  /* 0x00000094008c7202 */ /* 0x000fe40000000f00 */
[--C-:B------:R-:W-:Y:S01]  /*1f90*/  SHF.R.U64 R144, R148, 0x10, R149.reuse ;  /* 0x0000001094907819 */ /* 0x100fe20000001295 */
[----:B------:R-:W-:Y:S01]  /*1fa0*/  FMUL.FTZ R210, R21, R142 ;  /* 0x0000008e15d27220 */ /* 0x000fe20000410000 */
[----:B------:R-:W-:Y:S01]  /*1fb0*/  SHF.R.U32.HI R148, RZ, 0x10, R149 ;  /* 0x00000010ff947819 */ /* 0x000fe20000011695 */
[----:B------:R-:W-:Y:S01]  /*1fc0*/  HADD2.F32 R140, -RZ, R140.H0_H0 ;  /* 0x2000008cff8c7230 */ /* 0x000fe20000004100 */
[----:B------:R-:W-:Y:S01]  /*1fd0*/  MOV R143, R147 ;  /* 0x00000093008f7202 */ /* 0x000fe20000000f00 */
[----:B------:R-:W-:-:S02]  /*1fe0*/  HADD2.F32 R144, -RZ, R144.H0_H0 ;  /* 0x20000090ff907230 */ /* 0x000fc40000004100 */
[----:B------:R-:W-:Y:S01]  /*1ff0*/  FMUL.FTZ R213, R20, R145 ;  /* 0x0000009114d57220 */ /* 0x000fe20000410000 */
[----:B------:R-:W-:Y:S01]  /*2000*/  HADD2.F32 R146, -RZ, R146.H0_H0 ;  /* 0x20000092ff927230 */ /* 0x000fe20000004100 */
[----:B------:R-:W-:Y:S01]  /*2010*/  MOV R141, R149 ;  /* 0x00000095008d7202 */ /* 0x000fe20000000f00 */
        /* <DEDUP_REMOVED lines=35> */
.L_x_2554:
[----:B------:R-:W-:Y:S05]  /*2250*/  BSYNC B0 ;  /* 0x0000000000007941 */ /* 0x000fea0003800000 */
.L_x_2553:
        /* <DEDUP_REMOVED lines=11> */
[----:B------:R-:W0:Y:S04]  /*2310*/  @P0 LDC.64 R140, c[0x0][0x248] ;  /* 0x00009200ff8c0b82 */ /* 0x000e280000000a00 */
        /* <DEDUP_REMOVED lines=17> */
[----:B-----5:R-:W-:Y:S02]  /*2430*/  FSEL R222, R155, RZ, !P0 ;  /* 0x000000ff9bde7208 */ /* 0x020fe40004000000 */
[----:B---3--:R-:W-:Y:S02]  /*2440*/  MOV R194, R148 ;  /* 0x0000009400c27202 */ /* 0x008fe40000000f00 */
[----:B------:R-:W-:Y:S01]  /*2450*/  SHF.R.U64 R221, R148, 0x10, R149 ;  /* 0x0000001094dd7819 */ /* 0x000fe20000001295 */
[----:B--2---:R-:W-:Y:S01]  /*2460*/  FADD.FTZ R140, -R222, R140 ;  /* 0x0000008cde8c7221 */ /* 0x004fe20000010100 */
[----:B----4-:R-:W-:Y:S01]  /*2470*/  SHF.R.U64 R155, R146, 0x10, R147 ;  /* 0x00000010929b7819 */ /* 0x010fe20000001293 */
[C---:B-1----:R-:W-:Y:S01]  /*2480*/  FADD.FTZ R144, -R222.reuse, R142 ;  /* 0x0000008ede907221 */ /* 0x042fe20000010100 */
[----:B------:R-:W-:Y:S01]  /*2490*/  MOV R148, R146 ;  /* 0x0000009200947202 */ /* 0x000fe20000000f00 */
[----:B------:R-:W-:Y:S01]  /*24a0*/  FADD.FTZ R218, -R222, R141 ;  /* 0x0000008ddeda7221 */ /* 0x000fe20000010100 */
[----:B------:R-:W-:Y:S01]  /*24b0*/  MOV R220, R149 ;  /* 0x0000009500dc7202 */ /* 0x000fe20000000f00 */
[----:B------:R-:W-:Y:S01]  /*24c0*/  HADD2.F32 R142, -RZ, R155.H0_H0 ;  /* 0x2000009bff8e7230 */ /* 0x000fe20000004100 */
[----:B------:R-:W-:-:S02]  /*24d0*/  SHF.R.U32.HI R224, RZ, 0x10, R149 ;  /* 0x00000010ffe07819 */ /* 0x000fc40000011695 */
[----:B------:R-:W-:Y:S01]  /*24e0*/  MOV R149, R147 ;  /* 0x0000009300957202 */ /* 0x000fe20000000f00 */
[----:B------:R-:W-:Y:S02]  /*24f0*/  HADD2.F32 R145, -RZ, R148.H0_H0 ;  /* 0x20000094ff917230 */ /* 0x000fe40000004100 */
[C---:B------:R-:W-:Y:S01]  /*2500*/  FMUL.FTZ R219, R9.reuse, R140 ;  /* 0x0000008c09db7220 */ /* 0x040fe20000410000 */
[----:B------:R-:W-:Y:S02]  /*2510*/  HADD2.F32 R140, -RZ, R221.H0_H0 ;  /* 0x200000ddff8c7230 */ /* 0x000fe40000004100 */
[----:B------:R-:W-:Y:S01]  /*2520*/  FMUL.FTZ R221, R12, R142 ;  /* 0x0000008e0cdd7220 */ /* 0x000fe20000410000 */
[----:B------:R-:W-:Y:S01]  /*2530*/  FMUL.FTZ R218, R9, R218 ;  /* 0x000000da09da7220 */ /* 0x000fe20000410000 */
[----:B------:R-:W-:Y:S02]  /*2540*/  HADD2.F32 R149, -RZ, R149.H0_H0 ;  /* 0x20000095ff957230 */ /* 0x000fe40000004100 */
[----:B------:R-:W-:Y:S01]  /*2550*/  FMUL.FTZ R216, R13, R145 ;  /* 0x000000910dd87220 */ /* 0x000fe20000410000 */
[----:B------:R-:W-:-:S02]  /*2560*/  HADD2.F32 R194, -RZ, R194.H0_H0 ;  /* 0x200000c2ffc27230 */ /* 0x000fc40000004100 */
[----:B------:R-:W-:Y:S01]  /*2570*/  FADD.FTZ R77, R77, R140 ;  /* 0x0000008c4d4d7221 */ /* 0x000fe20000010000 */
[-C--:B------:R-:W-:Y:S01]  /*2580*/  FFMA.FTZ R221, R16, R140.reuse, R221 ;  /* 0x0000008c10dd7223 */ /* 0x080fe200000100dd */
[----:B------:R-:W-:Y:S01]  /*2590*/  FFMA.FTZ R97, R218, R140, R97 ;  /* 0x0000008cda617223 */ /* 0x000fe20000010061 */
[----:B------:R-:W-:Y:S01]  /*25a0*/  SHF.R.U32.HI R146, RZ, 0x10, R147 ;  /* 0x00000010ff927819 */ /* 0x000fe20000011693 */
[----:B------:R-:W-:Y:S02]  /*25b0*/  HADD2.F32 R140, -RZ, R220.H0_H0 ;  /* 0x200000dcff8c7230 */ /* 0x000fe40000004100 */
[----:B------:R-:W-:Y:S01]  /*25c0*/  FMUL.FTZ R220, R11, R149 ;  /* 0x000000950bdc7220 */ /* 0x000fe20000410000 */
[----:B------:R-:W-:Y:S01]  /*25d0*/  FMUL.FTZ R223, R9, R144 ;  /* 0x0000009009df7220 */ /* 0x000fe20000410000 */
[----:B------:R-:W-:Y:S01]  /*25e0*/  FFMA.FTZ R216, R17, R194, R216 ;  /* 0x000000c211d87223 */ /* 0x000fe200000100d8 */
[----:B------:R-:W-:Y:S01]  /*25f0*/  FADD.FTZ R222, -R222, R143 ;  /* 0x0000008fdede7221 */ /* 0x000fe20000010100 */
[----:B------:R-:W-:-:S02]  /*2600*/  HADD2.F32 R143, -RZ, R146.H0_H0 ;  /* 0x20000092ff8f7230 */ /* 0x000fc40000004100 */
[----:B------:R-:W-:Y:S01]  /*2610*/  FADD.FTZ R78, R78, R140 ;  /* 0x0000008c4e4e7221 */ /* 0x000fe20000010000 */
[-C--:B------:R-:W-:Y:S01]  /*2620*/  FFMA.FTZ R220, R15, R140.reuse, R220 ;  /* 0x0000008c0fdc7223 */ /* 0x080fe200000100dc */
[----:B------:R-:W-:Y:S01]  /*2630*/  FFMA.FTZ R98, R223, R140, R98 ;  /* 0x0000008cdf627223 */ /* 0x000fe20000010062 */
        /* <DEDUP_REMOVED lines=24> */
.L_x_2556:
[----:B------:R-:W-:Y:S05]  /*27c0*/  BSYNC B0 ;  /* 0x0000000000007941 */ /* 0x000fea0003800000 */
.L_x_2555:
        /* <DEDUP_REMOVED lines=25> */
.L_x_2591:
        /* <DEDUP_REMOVED lines=68> */
[----:B------:R-:W-:Y:S02]  /*2da0*/  F2F.F16.F32 R195, R146 ;  /* 0x0000009200c37304 */ /* 0x000fe40000200800 */
        /* <DEDUP_REMOVED lines=9> */
[----:B------:R-:W-:Y:S02]  /*2e40*/  @P0 F2FP.F16.F32.PACK_AB R147, RZ, R147 ;  /* 0x00000093ff93023e */ /* 0x000fe400000000ff */
[----:B------:R-:W-:-:S02]  /*2e50*/  FSEL R148, R142, RZ, P6 ;  /* 0x000000ff8e947208 */ /* 0x000fc40003000000 */
[----:B------:R-:W-:Y:S02]  /*2e60*/  @P0 LOP3.LUT P6, RZ, R7, 0xff00, RZ, 0xc0, !PT ;  /* 0x0000ff0007ff0812 */ /* 0x000fe400078cc0ff */
[----:B------:R-:W-:Y:S02]  /*2e70*/  @P0 PRMT R175, R147, 0x7610, R175 ;  /* 0x0000761093af0816 */ /* 0x000fe400000000af */
[----:B------:R-:W-:Y:S02]  /*2e80*/  @P0 FSEL R149, R142, RZ, P6 ;  /* 0x000000ff8e950208 */ /* 0x000fe40003000000 */
[----:B------:R-:W-:Y:S01]  /*2e90*/  LOP3.LUT P6, RZ, R183, 0xff0000, RZ, 0xc0, !PT ;  /* 0x00ff0000b7ff7812 */ /* 0x000fe200078cc0ff */
[----:B------:R-:W1:Y:S01]  /*2ea0*/  F2F.F16.F32 R142, R148 ;  /* 0x00000094008e7304 */ /* 0x000e620000200800 */
[----:B------:R-:W-:Y:S02]  /*2eb0*/  @P0 F2FP.F16.F32.PACK_AB R149, RZ, R149 ;  /* 0x00000095ff95023e */ /* 0x000fe400000000ff */
[----:B------:R-:W-:-:S02]  /*2ec0*/  FSEL R150, R151, RZ, P6 ;  /* 0x000000ff97967208 */ /* 0x000fc40003000000 */
[----:B------:R-:W-:Y:S01]  /*2ed0*/  @P0 LOP3.LUT P6, RZ, R7, 0xff0000, RZ, 0xc0, !PT ;  /* 0x00ff000007ff0812 */ /* 0x000fe200078cc0ff */
[----:B0-----:R-:W-:Y:S01]  /*2ee0*/  IMAD.WIDE.U32 R140, R8, 0x8, R140 ;  /* 0x00000008088c7825 */ /* 0x001fe200078e008c */
[----:B------:R-:W-:Y:S02]  /*2ef0*/  @P0 PRMT R176, R149, 0x7610, R176 ;  /* 0x0000761095b00816 */ /* 0x000fe400000000b0 */
[----:B------:R-:W-:Y:S01]  /*2f00*/  @P0 FSEL R151, R151, RZ, P6 ;  /* 0x000000ff97970208 */ /* 0x000fe20003000000 */
[----:B------:R-:W-:Y:S01]  /*2f10*/  F2F.F16.F32 R150, R150 ;  /* 0x0000009600967304 */ /* 0x000fe20000200800 */
[----:B------:R-:W-:Y:S02]  /*2f20*/  LOP3.LUT P6, RZ, R183, 0xff000000, RZ, 0xc0, !PT ;  /* 0xff000000b7ff7812 */ /* 0x000fe400078cc0ff */
[----:B------:R-:W-:Y:S02]  /*2f30*/  @P0 F2FP.F16.F32.PACK_AB R151, RZ, R151 ;  /* 0x00000097ff97023e */ /* 0x000fe400000000ff */
[----:B------:R-:W-:Y:S01]  /*2f40*/  FSEL R152, R153, RZ, P6 ;  /* 0x000000ff99987208 */ /* 0x000fe20003000000 */
[----:B-1----:R-:W-:Y:S01]  /*2f50*/  IMAD.WIDE.U32 R142, R142, 0x10000, RZ ;  /* 0x000100008e8e7825 */ /* 0x002fe200078e00ff */
[----:B------:R-:W-:-:S02]  /*2f60*/  @P0 LOP3.LUT P6, RZ, R7, 0xff000000, RZ, 0xc0, !PT ;  /* 0xff00000007ff0812 */ /* 0x000fc400078cc0ff */
[----:B------:R-:W-:Y:S02]  /*2f70*/  @P0 PRMT R177, R151, 0x7610, R177 ;  /* 0x0000761097b10816 */ /* 0x000fe400000000b1 */
[----:B------:R-:W0:Y:S01]  /*2f80*/  F2F.F16.F32 R152, R152 ;  /* 0x0000009800987304 */ /* 0x000e220000200800 */
[----:B------:R-:W-:Y:S02]  /*2f90*/  LOP3.LUT R142, R142, R195, RZ, 0xfc, !PT ;  /* 0x000000c38e8e7212 */ /* 0x000fe400078efcff */
[----:B------:R-:W-:-:S04]  /*2fa0*/  @P0 FSEL R153, R153, RZ, P6 ;  /* 0x000000ff99990208 */ /* 0x000fc80003000000 */
[----:B------:R-:W-:-:S04]  /*2fb0*/  @P0 F2FP.F16.F32.PACK_AB R153, RZ, R153 ;  /* 0x00000099ff99023e */ /* 0x000fc800000000ff */
        /* <DEDUP_REMOVED lines=13> */
.L_x_2560:
[----:B------:R-:W-:-:S07]  /*3090*/  IADD3 R8, R8, 0x100, RZ ;  /* 0x0000010008087810 */ /* 0x000fce0007ffe0ff */
.L_x_2559:
[----:B------:R-:W-:Y:S05]  /*30a0*/  BSYNC B0 ;  /* 0x0000000000007941 */ /* 0x000fea0003800000 */
.L_x_2558:
        /* <DEDUP_REMOVED lines=79> */
.L_x_2563:
[----:B------:R-:W-:-:S07]  /*35a0*/  IADD3 R8, R8, 0x100, RZ ;  /* 0x0000010008087810 */ /* 0x000fce0007ffe0ff */
.L_x_2562:
[----:B------:R-:W-:Y:S05]  /*35b0*/  BSYNC B0 ;  /* 0x0000000000007941 */ /* 0x000fea0003800000 */
.L_x_2561:
        /* <DEDUP_REMOVED lines=79> */
.L_x_2566:
[----:B------:R-:W-:-:S07]  /*3ab0*/  VIADD R8, R8, 0x100 ;  /* 0x0000010008087836 */ /* 0x000fce0000000000 */
.L_x_2565:
[----:B------:R-:W-:Y:S05]  /*3ac0*/  BSYNC B0 ;  /* 0x0000000000007941 */ /* 0x000fea0003800000 */
.L_x_2564:
        /* <DEDUP_REMOVED lines=79> */
.L_x_2569:
[----:B------:R-:W-:-:S07]  /*3fc0*/  IADD3 R8, R8, 0x100, RZ ;  /* 0x0000010008087810 */ /* 0x000fce0007ffe0ff */
.L_x_2568:
[----:B------:R-:W-:Y:S05]  /*3fd0*/  BSYNC B0 ;  /* 0x0000000000007941 */ /* 0x000fea0003800000 */
.L_x_2567:
        /* <DEDUP_REMOVED lines=31> */
[----:B------:R-:W-:Y:S01]  /*41d0*/  F2F.F16.F32 R153, R146 ;  /* 0x0000009200997304 */ /* 0x000fe20000200800 */
        /* <DEDUP_REMOVED lines=48> */
.L_x_2571:
[----:B------:R-:W-:Y:S05]  /*44e0*/  BSYNC B0 ;  /* 0x0000000000007941 */ /* 0x000fea0003800000 */
.L_x_2570:
[----:B------:R-:W-:Y:S02]  /*44f0*/  IADD3 R171, R171, UR18, RZ ;  /* 0x00000012abab7c10 */ /* 0x000fe4000fffe0ff */
[----:B------:R-:W-:Y:S02]  /*4500*/  SEL R154, RZ, 0x1, P1 ;  /* 0x00000001ff9a7807 */ /* 0x000fe40000800000 */
[----:B------:R-:W-:-:S13]  /*4510*/  ISETP.GE.AND P0, PT, R171, UR19, PT ;  /* 0x00000013ab007c0c */ /* 0x000fda000bf06270 */
[----:B------:R-:W-:Y:S05]  /*4520*/  @!P0 BRA `(.L_x_2572) ;  /* 0xffffffc400a48947 */ /* 0x000fea000383ffff */
.L_x_2546:
        /* <DEDUP_REMOVED lines=21> */
.L_x_2574:
[----:B------:R-:W-:Y:S05]  /*4680*/  BSYNC B0 ;  /* 0x0000000000007941 */ /* 0x000fea0003800000 */
.L_x_2573:
        /* <DEDUP_REMOVED lines=15> */
.L_x_2576:
[----:B------:R-:W-:Y:S05]  /*4780*/  BSYNC B0 ;  /* 0x0000000000007941 */ /* 0x000fea0003800000 */
.L_x_2575:
        /* <DEDUP_REMOVED lines=15> */
.L_x_2578:
[----:B------:R-:W-:Y:S05]  /*4880*/  BSYNC B0 ;  /* 0x0000000000007941 */ /* 0x000fea0003800000 */
.L_x_2577:
        /* <DEDUP_REMOVED lines=15> */
.L_x_2580:
[----:B------:R-:W-:Y:S05]  /*4980*/  BSYNC B0 ;  /* 0x0000000000007941 */ /* 0x000fea0003800000 */
.L_x_2579:
        /* <DEDUP_REMOVED lines=15> */
.L_x_2557:
[----:B------:R-:W-:Y:S01]  /*4a80*/  HFMA2.MMA R152, -RZ, RZ, 0, 9.5367431640625e-07 ;  /* 0x00000010ff987435 */ /* 0x000fe200000001ff */
[----:B------:R-:W-:Y:S01]  /*4a90*/  IMAD.MOV.U32 R153, RZ, RZ, R195 ;  /* 0x000000ffff997224 */ /* 0x000fe200078e00c3 */
[----:B-----5:R-:W-:Y:S02]  /*4aa0*/  MOV R155, 0x1f ;  /* 0x0000001f009b7802 */ /* 0x020fe40000000f00 */
[----:B------:R-:W-:-:S07]  /*4ab0*/  MOV R150, 0xffffffff ;  /* 0xffffffff00967802 */ /* 0x000fce0000000f00 */
[----:B------:R-:W-:Y:S05]  /*4ac0*/  WARPSYNC.COLLECTIVE R150, `(.L_x_2581) ;  /* 0x0000000096087348 */ /* 0x000fea0003c00000 */
[----:B------:R0:W1:Y:S02]  /*4ad0*/  SHFL.DOWN P6, R151, R153, R152, R155 ;  /* 0x0800009899977389 */ /* 0x00006400000c009b */
[----:B01----:R-:W-:Y:S01]  /*4ae0*/  ENDCOLLECTIVE ;  /* 0x000000000000791b */ /* 0x003fe20003800000 */
.L_x_2581:
[----:B------:R-:W-:Y:S02]  /*4af0*/  MOV R153, R227 ;  /* 0x000000e300997202 */ /* 0x000fe40000000f00 */
[----:B------:R-:W-:-:S07]  /*4b00*/  MOV R142, R151 ;  /* 0x00000097008e7202 */ /* 0x000fce0000000f00 */
[----:B------:R-:W-:Y:S05]  /*4b10*/  WARPSYNC.COLLECTIVE R150, `(.L_x_2582) ;  /* 0x0000000096087348 */ /* 0x000fea0003c00000 */
[----:B------:R0:W1:Y:S02]  /*4b20*/  SHFL.DOWN P6, R151, R153, R152, R155 ;  /* 0x0800009899977389 */ /* 0x00006400000c009b */
[----:B01----:R-:W-:Y:S01]  /*4b30*/  ENDCOLLECTIVE ;  /* 0x000000000000791b */ /* 0x003fe20003800000 */
.L_x_2582:
[----:B------:R-:W-:Y:S01]  /*4b40*/  FADD.FTZ R142, R142, R195 ;  /* 0x000000c38e8e7221 */ /* 0x000fe20000010000 */
[----:B------:R-:W-:-:S04]  /*4b50*/  HFMA2.MMA R152, -RZ, RZ, 0, 4.76837158203125e-07 ;  /* 0x00000008ff987435 */ /* 0x000fc800000001ff */
[----:B------:R-:W-:Y:S02]  /*4b60*/  MOV R153, R142 ;  /* 0x0000008e00997202 */ /* 0x000fe40000000f00 */
[----:B------:R-:W-:-:S07]  /*4b70*/  MOV R144, R151 ;  /* 0x0000009700907202 */ /* 0x000fce0000000f00 */
[----:B------:R-:W-:Y:S05]  /*4b80*/  WARPSYNC.COLLECTIVE R150, `(.L_x_2583) ;  /* 0x0000000096087348 */ /* 0x000fea0003c00000 */
[----:B------:R0:W1:Y:S02]  /*4b90*/  SHFL.DOWN P6, R151, R153, R152, R155 ;  /* 0x0800009899977389 */ /* 0x00006400000c009b */
[----:B01----:R-:W-:Y:S01]  /*4ba0*/  ENDCOLLECTIVE ;  /* 0x000000000000791b */ /* 0x003fe20003800000 */
.L_x_2583:
[----:B------:R-:W-:-:S05]  /*4bb0*/  FADD.FTZ R144, R144, R227 ;  /* 0x000000e390907221 */ /* 0x000fca0000010000 */
[----:B------:R-:W-:Y:S01]  /*4bc0*/  MOV R153, R144 ;  /* 0x0000009000997202 */ /* 0x000fe20000000f00 */
[----:B------:R-:W-:-:S07]  /*4bd0*/  IMAD.MOV.U32 R143, RZ, RZ, R151 ;  /* 0x000000ffff8f7224 */ /* 0x000fce00078e0097 */
[----:B------:R-:W-:Y:S05]  /*4be0*/  WARPSYNC.COLLECTIVE R150, `(.L_x_2584) ;  /* 0x0000000096087348 */ /* 0x000fea0003c00000 */
[----:B------:R0:W1:Y:S02]  /*4bf0*/  SHFL.DOWN P6, R151, R153, R152, R155 ;  /* 0x0800009899977389 */ /* 0x00006400000c009b */
[----:B01----:R-:W-:Y:S01]  /*4c00*/  ENDCOLLECTIVE ;  /* 0x000000000000791b */ /* 0x003fe20003800000 */
.L_x_2584:
[----:B------:R-:W-:Y:S01]  /*4c10*/  FADD.FTZ R143, R142, R143 ;  /* 0x0000008f8e8f7221 */ /* 0x000fe20000010000 */
[----:B------:R-:W-:-:S04]  /*4c20*/  HFMA2.MMA R152, -RZ, RZ, 0, 2.384185791015625e-07 ;  /* 0x00000004ff987435 */ /* 0x000fc800000001ff */
[----:B------:R-:W-:Y:S02]  /*4c30*/  MOV R153, R143 ;  /* 0x0000008f00997202 */ /* 0x000fe40000000f00 */
[----:B------:R-:W-:-:S07]  /*4c40*/  MOV R145, R151 ;  /* 0x0000009700917202 */ /* 0x000fce0000000f00 */
[----:B------:R-:W-:Y:S05]  /*4c50*/  WARPSYNC.COLLECTIVE R150, `(.L_x_2585) ;  /* 0x0000000096087348 */ /* 0x000fea0003c00000 */
[----:B------:R0:W1:Y:S02]  /*4c60*/  SHFL.DOWN P6, R151, R153, R152, R155 ;  /* 0x0800009899977389 */ /* 0x00006400000c009b */
[----:B01----:R-:W-:Y:S01]  /*4c70*/  ENDCOLLECTIVE ;  /* 0x000000000000791b */ /* 0x003fe20003800000 */
.L_x_2585:
[----:B------:R-:W-:-:S05]  /*4c80*/  FADD.FTZ R145, R144, R145 ;  /* 0x0000009190917221 */ /* 0x000fca0000010000 */
[----:B------:R-:W-:Y:S02]  /*4c90*/  MOV R153, R145 ;  /* 0x0000009100997202 */ /* 0x000fe40000000f00 */
[----:B------:R-:W-:-:S07]  /*4ca0*/  MOV R146, R151 ;  /* 0x0000009700927202 */ /* 0x000fce0000000f00 */
[----:B------:R-:W-:Y:S05]  /*4cb0*/  WARPSYNC.COLLECTIVE R150, `(.L_x_2586) ;  /* 0x0000000096087348 */ /* 0x000fea0003c00000 */
[----:B------:R0:W1:Y:S02]  /*4cc0*/  SHFL.DOWN P6, R151, R153, R152, R155 ;  /* 0x0800009899977389 */ /* 0x00006400000c009b */
[----:B01----:R-:W-:Y:S01]  /*4cd0*/  ENDCOLLECTIVE ;  /* 0x000000000000791b */ /* 0x003fe20003800000 */
.L_x_2586:
[----:B------:R-:W-:-:S05]  /*4ce0*/  FADD.FTZ R146, R143, R146 ;  /* 0x000000928f927221 */ /* 0x000fca0000010000 */
[----:B------:R-:W-:Y:S01]  /*4cf0*/  MOV R153, R146 ;  /* 0x0000009200997202 */ /* 0x000fe20000000f00 */
[----:B------:R-:W-:Y:S01]  /*4d00*/  IMAD.MOV.U32 R152, RZ, RZ, 0x2 ;  /* 0x00000002ff987424 */ /* 0x000fe200078e00ff */
[----:B------:R-:W-:-:S07]  /*4d10*/  MOV R148, R151 ;  /* 0x0000009700947202 */ /* 0x000fce0000000f00 */
[----:B------:R-:W-:Y:S05]  /*4d20*/  WARPSYNC.COLLECTIVE R150, `(.L_x_2587) ;  /* 0x0000000096087348 */ /* 0x000fea0003c00000 */
[----:B------:R0:W1:Y:S02]  /*4d30*/  SHFL.DOWN P6, R151, R153, R152, R155 ;  /* 0x0800009899977389 */ /* 0x00006400000c009b */
[----:B01----:R-:W-:Y:S01]  /*4d40*/  ENDCOLLECTIVE ;  /* 0x000000000000791b */ /* 0x003fe20003800000 */
.L_x_2587:
[----:B------:R-:W-:-:S05]  /*4d50*/  FADD.FTZ R148, R145, R148 ;  /* 0x0000009491947221 */ /* 0x000fca0000010000 */
[----:B------:R-:W-:Y:S02]  /*4d60*/  MOV R153, R148 ;  /* 0x0000009400997202 */ /* 0x000fe40000000f00 */
[----:B------:R-:W-:-:S07]  /*4d70*/  MOV R147, R151 ;  /* 0x0000009700937202 */ /* 0x000fce0000000f00 */
[----:B------:R-:W-:Y:S05]  /*4d80*/  WARPSYNC.COLLECTIVE R150, `(.L_x_2588) ;  /* 0x0000000096087348 */ /* 0x000fea0003c00000 */
[----:B------:R0:W1:Y:S02]  /*4d90*/  SHFL.DOWN P6, R151, R153, R152, R155 ;  /* 0x0800009899977389 */ /* 0x00006400000c009b */
[----:B01----:R-:W-:Y:S01]  /*4da0*/  ENDCOLLECTIVE ;  /* 0x000000000000791b */ /* 0x003fe20003800000 */
.L_x_2588:
[----:B------:R-:W-:Y:S01]  /*4db0*/  FADD.FTZ R147, R146, R147 ;  /* 0x0000009392937221 */ /* 0x000fe20000010000 */
[----:B------:R-:W-:-:S04]  /*4dc0*/  HFMA2.MMA R152, -RZ, RZ, 0, 5.9604644775390625e-08 ;  /* 0x00000001ff987435 */ /* 0x000fc800000001ff */
[----:B------:R-:W-:Y:S02]  /*4dd0*/  MOV R153, R147 ;  /* 0x0000009300997202 */ /* 0x000fe40000000f00 */
[----:B------:R-:W-:-:S07]  /*4de0*/  MOV R149, R151 ;  /* 0x0000009700957202 */ /* 0x000fce0000000f00 */
[----:B------:R-:W-:Y:S05]  /*4df0*/  WARPSYNC.COLLECTIVE R150, `(.L_x_2589) ;  /* 0x0000000096087348 */ /* 0x000fea0003c00000 */
[----:B------:R0:W1:Y:S02]  /*4e00*/  SHFL.DOWN P6, R151, R153, R152, R155 ;  /* 0x0800009899977389 */ /* 0x00006400000c009b */
[----:B01----:R-:W-:Y:S01]  /*4e10*/  ENDCOLLECTIVE ;  /* 0x000000000000791b */ /* 0x003fe20003800000 */
.L_x_2589:
[----:B------:R-:W-:-:S05]  /*4e20*/  FADD.FTZ R149, R148, R149 ;  /* 0x0000009594957221 */ /* 0x000fca0000010000 */
[----:B------:R-:W-:Y:S02]  /*4e30*/  MOV R153, R149 ;  /* 0x0000009500997202 */ /* 0x000fe40000000f00 */
[----:B------:R-:W-:-:S07]  /*4e40*/  MOV R194, R151 ;  /* 0x0000009700c27202 */ /* 0x000fce0000000f00 */
[----:B------:R-:W-:Y:S05]  /*4e50*/  WARPSYNC.COLLECTIVE R150, `(.L_x_2590) ;  /* 0x0000000096087348 */ /* 0x000fea0003c00000 */
[----:B------:R0:W1:Y:S02]  /*4e60*/  SHFL.DOWN P6, R151, R153, R152, R155 ;  /* 0x0800009899977389 */ /* 0x00006400000c009b */
[----:B01----:R-:W-:Y:S01]  /*4e70*/  ENDCOLLECTIVE ;  /* 0x000000000000791b */ /* 0x003fe20003800000 */
.L_x_2590:
[----:B------:R-:W-:Y:S01]  /*4e80*/  MOV R142, R151 ;  /* 0x00000097008e7202 */ /* 0x000fe20000000f00 */
[----:B------:R-:W-:Y:S06]  /*4e90*/  BRA `(.L_x_2591) ;  /* 0xffffffd800b07947 */ /* 0x000fec000383ffff */
.L_x_2592:
        /* <DEDUP_REMOVED lines=14> */
.L_x_3953:


//--------------------- .text._ZN10layer_norm31ln_parallel_residual_bwd_kernelINS_13Kernel_traitsI6__halfS2_fS2_fjLj5120ELj1ELj1ELj8ELj8ENS_18Kernel_traits_baseILj5120ES2_S2_fS2_fjLj256EEEEELb1ELb0ELb1EEEvNS_9BwdParamsE --------------------------
	.section	.text._ZN10layer_norm31ln_parallel_residual_bwd_kernelINS_13Kernel_traitsI6__halfS2_fS2_fjLj5120ELj1ELj1ELj8ELj8ENS_18Kernel_traits_baseILj5120ES2_S2_fS2_fjLj256EEEEELb1ELb0ELb1EEEvNS_9BwdParamsE,"ax",@progbits
	.align	128
        .global         _ZN10layer_norm31ln_parallel_residual_bwd_kernelINS_13Kernel_traitsI6__halfS2_fS2_fjLj5120ELj1ELj1ELj8ELj8ENS_18Kernel_traits_baseILj5120ES2_S2_fS2_fjLj256EEEEELb1ELb0ELb1EEEvNS_9BwdParamsE
        .type           _ZN10layer_norm31ln_parallel_residual_bwd_kernelINS_13Kernel_traitsI6__halfS2_fS2_fjLj5120ELj1ELj1ELj8ELj8ENS_18Kernel_traits_baseILj5120ES2_S2_fS2_fjLj256EEEEELb1ELb0ELb1EEEvNS_9BwdParamsE,@function
        .size           _ZN10layer_norm31ln_parallel_residual_bwd_kernelINS_13Kernel_traitsI6__halfS2_fS2_fjLj5120ELj1ELj1ELj8ELj8ENS_18Kernel_traits_baseILj5120ES2_S2_fS2_fjLj256EEEEELb1ELb0ELb1EEEvNS_9BwdParamsE,(.L_x_3954 - _ZN10layer_norm31ln_parallel_residual_bwd_kernelINS_13Kernel_traitsI6__halfS2_fS2_fjLj5120ELj1ELj1ELj8ELj8ENS_18Kernel_traits_baseILj5120ES2_S2_fS2_fjLj256EEEEELb1ELb0ELb1EEEvNS_9BwdParamsE)
        .other          _ZN10layer_norm31ln_parallel_residual_bwd_kernelINS_13Kernel_traitsI6__halfS2_fS2_fjLj5120ELj1ELj1ELj8ELj8ENS_18Kernel_traits_baseILj5120ES2_S2_fS2_fjLj256EEEEELb1ELb0ELb1EEEvNS_9BwdParamsE,@"STO_CUDA_ENTRY STV_DEFAULT"
_ZN10layer_norm31ln_parallel_residual_bwd_kernelINS_13Kernel_traitsI6__halfS2_fS2_fjLj5120ELj1ELj1ELj8ELj8ENS_18Kernel_traits_baseILj5120ES2_S2_fS2_fjLj256EEEEELb1ELb0ELb1EEEvNS_9BwdParamsE:
.text._ZN10layer_norm31ln_parallel_residual_bwd_kernelINS_13Kernel_traitsI6__halfS2_fS2_fjLj5120ELj1ELj1ELj8ELj8ENS_18Kernel_traits_baseILj5120ES2_S2_fS2_fjLj256EEEEELb1ELb0ELb1EEEvNS_9BwdParamsE:
        /* <DEDUP_REMOVED lines=58> */
.L_x_2593:
        /* <DEDUP_REMOVED lines=50> */
[----:B0-----:R-:W-:Y:S02]  /*06c0*/  CS2R R4, SRZ ;  /* 0x0000000000047805 */ /* 0x001fe4000001ff00 */
[----:B------:R-:W-:Y:S02]  /*06d0*/  CS2R R2, SRZ ;  /* 0x0000000000027805 */ /* 0x000fe4000001ff00 */
[----:B------:R-:W-:Y:S01]  /*06e0*/  MOV R0, RZ ;  /* 0x000000ff00007202 */ /* 0x000fe20000000f00 */
[----:B------:R-:W-:Y:S01]  /*06f0*/  IMAD.MOV.U32 R185, RZ, RZ, RZ ;  /* 0x000000ffffb97224 */ /* 0x000fe200078e00ff */
[----:B------:R-:W-:-:S02]  /*0700*/  LOP3.LUT R187, R49, 0xff, RZ, 0xc0, !PT ;  /* 0x000000ff31bb7812 */ /* 0x000fc400078ec0ff */
        /* <DEDUP_REMOVED lines=70> */
.L_x_2601:
        /* <DEDUP_REMOVED lines=16> */
[C---:B--2---:R-:W-:Y:S01]  /*0c70*/  IMAD.WIDE.U32 R132, R219.reuse, 0x8, R148 ;  /* 0x00000008db847825 */ /* 0x044fe200078e0094 */
[----:B------:R-:W-:Y:S01]  /*0c80*/  IADD3 R218, R219, 0x100, RZ ;  /* 0x00000100dbda7810 */ /* 0x000fe20007ffe0ff */
[----:B------:R-:W1:Y:S04]  /*0c90*/  LDC.64 R130, c[0x0][0x2c8] ;  /* 0x0000b200ff827b82 */ /* 0x000e680000000a00 */
[----:B------:R-:W2:Y:S01]  /*0ca0*/  LDG.E.64 R132, desc[UR4][R132.64] ;  /* 0x0000000484847981 */ /* 0x000ea2000c1e1b00 */
[----:B---3--:R-:W-:Y:S01]  /*0cb0*/  IMAD.WIDE R220, R186, 0x4, R80 ;  /* 0x00000004badc7825 */ /* 0x008fe200078e0250 */
[----:B------:R-:W-:-:S03]  /*0cc0*/  LEA R80, P0, R218, UR12, 0x4 ;  /* 0x0000000cda507c11 */ /* 0x000fc6000f8020ff */
[C---:B------:R-:W-:Y:S02]  /*0cd0*/  IMAD.WIDE.U32 R138, R218.reuse, 0x8, R150 ;  /* 0x00000008da8a7825 */ /* 0x040fe400078e0096 */
[----:B------:R-:W3:Y:S02]  /*0ce0*/  LDG.E R220, desc[UR4][R220.64] ;  /* 0x00000004dcdc7981 */ /* 0x000ee4000c1e1900 */
[C---:B------:R-:W-:Y:S01]  /*0cf0*/  IMAD.WIDE.U32 R136, R218.reuse, 0x8, R148 ;  /* 0x00000008da887825 */ /* 0x040fe200078e0094 */
[----:B------:R-:W-:Y:S01]  /*0d00*/  LEA.HI.X R81, R218, UR13, RZ, 0x4, P0 ;  /* 0x0000000dda517c11 */ /* 0x000fe200080f24ff */
[----:B------:R-:W3:Y:S04]  /*0d10*/  LDG.E.64 R138, desc[UR4][R138.64] ;  /* 0x000000048a8a7981 */ /* 0x000ee8000c1e1b00 */
[----:B------:R-:W3:Y:S01]  /*0d20*/  LDG.E.64 R136, desc[UR4][R136.64] ;  /* 0x0000000488887981 */ /* 0x000ee2000c1e1b00 */
[----:B------:R-:W-:-:S03]  /*0d30*/  VIADD R217, R219, 0x200 ;  /* 0x00000200dbd97836 */ /* 0x000fc60000000000 */
[----:B------:R-:W3:Y:S01]  /*0d40*/  LDG.E.128 R80, desc[UR4][R80.64] ;  /* 0x0000000450507981 */ /* 0x000ee2000c1e1d00 */
        /* <DEDUP_REMOVED lines=25> */
[----:B------:R-:W-:Y:S02]  /*0ee0*/  SHF.L.U32 R229, R219, 0x2, RZ ;  /* 0x00000002dbe57819 */ /* 0x000fe400000006ff */
[----:B------:R-:W-:-:S09]  /*0ef0*/  SHF.R.U32.HI R228, RZ, 0x1e, R219 ;  /* 0x0000001effe47819 */ /* 0x000fd200000116db */
[----:B------:R-:W0:Y:S01]  /*0f00*/  @P3 LDC.64 R152, c[0x0][0x248] ;  /* 0x00009200ff983b82 */ /* 0x000e220000000a00 */
[----:B------:R-:W-:Y:S02]  /*0f10*/  IADD3 R164, P0, R229, UR14, RZ ;  /* 0x0000000ee5a47c10 */ /* 0x000fe4000ff1e0ff */
[----:B------:R-:W-:-:S05]  /*0f20*/  SHF.L.U32 R233, R218, 0x2, RZ ;  /* 0x00000002dae97819 */ /* 0x000fca00000006ff */
[----:B------:R-:W1:Y:S01]  /*0f30*/  @P3 LDC.64 R154, c[0x0][0x248] ;  /* 0x00009200ff9a3b82 */ /* 0x000e620000000a00 */
[----:B------:R-:W-:Y:S02]  /*0f40*/  IADD3.X R165, R228, UR15, RZ, P0, !PT ;  /* 0x0000000fe4a57c10 */ /* 0x000fe400087fe4ff */
[----:B------:R-:W-:Y:S02]  /*0f50*/  SHF.R.U32.HI R232, RZ, 0x1e, R218 ;  /* 0x0000001effe87819 */ /* 0x000fe400000116da */
[----:B------:R-:W-:Y:S01]  /*0f60*/  IADD3 R226, P0, R233, UR14, RZ ;  /* 0x0000000ee9e27c10 */ /* 0x000fe2000ff1e0ff */
[----:B------:R-:W-:Y:S01]  /*0f70*/  IMAD.SHL.U32 R235, R217, 0x4, RZ ;  /* 0x00000004d9eb7824 */ /* 0x000fe200078e00ff */
[----:B------:R-:W-:Y:S01]  /*0f80*/  SHF.L.U32 R237, R208, 0x2, RZ ;  /* 0x00000002d0ed7819 */ /* 0x000fe200000006ff */
[----:B------:R-:W1:Y:S01]  /*0f90*/  @P3 LDC.64 R158, c[0x0][0x248] ;  /* 0x00009200ff9e3b82 */ /* 0x000e620000000a00 */
[----:B------:R-:W-:Y:S01]  /*0fa0*/  IADD3.X R227, R232, UR15, RZ, P0, !PT ;  /* 0x0000000fe8e37c10 */ /* 0x000fe200087fe4ff */
[----:B------:R1:W5:Y:S06]  /*0fb0*/  LDG.E R221, desc[UR4][R164.64] ;  /* 0x00000004a4dd7981 */ /* 0x00036c000c1e1900 */
[----:B------:R-:W1:Y:S01]  /*0fc0*/  @P3 LDC.64 R156, c[0x0][0x248] ;  /* 0x00009200ff9c3b82 */ /* 0x000e620000000a00 */
[----:B------:R-:W-:Y:S01]  /*0fd0*/  SHF.R.U32.HI R236, RZ, 0x1e, R208 ;  /* 0x0000001effec7819 */ /* 0x000fe200000116d0 */
[----:B------:R-:W5:Y:S01]  /*0fe0*/  LDG.E R222, desc[UR4][R226.64] ;  /* 0x00000004e2de7981 */ /* 0x000f62000c1e1900 */
[----:B------:R-:W-:-:S05]  /*0ff0*/  IADD3 R162, P0, R237, UR14, RZ ;  /* 0x0000000eeda27c10 */ /* 0x000fca000ff1e0ff */
[----:B------:R-:W1:Y:S01]  /*1000*/  @P3 LDC.64 R160, c[0x0][0x248] ;  /* 0x00009200ffa03b82 */ /* 0x000e620000000a00 */
[----:B------:R-:W-:Y:S02]  /*1010*/  IADD3.X R163, R236, UR15, RZ, P0, !PT ;  /* 0x0000000feca37c10 */ /* 0x000fe400087fe4ff */
[----:B0-----:R-:W-:Y:S02]  /*1020*/  @P3 IADD3 R152, P0, R229, R152, RZ ;  /* 0x00000098e5983210 */ /* 0x001fe40007f1e0ff */
[----:B------:R-:W-:Y:S02]  /*1030*/  SHF.R.U32.HI R234, RZ, 0x1e, R217 ;  /* 0x0000001effea7819 */ /* 0x000fe400000116d9 */
[----:B------:R-:W-:Y:S02]  /*1040*/  IADD3 R224, P1, R235, UR14, RZ ;  /* 0x0000000eebe07c10 */ /* 0x000fe4000ff3e0ff */
[----:B------:R-:W-:Y:S01]  /*1050*/  SHF.L.U32 R239, R209, 0x2, RZ ;  /* 0x00000002d1ef7819 */ /* 0x000fe200000006ff */
[----:B------:R-:W-:Y:S01]  /*1060*/  @P3 IMAD.X R153, R228, 0x1, R153, P0 ;  /* 0x00000001e4993824 */ /* 0x000fe200000e0699 */
[----:B------:R-:W-:-:S02]  /*1070*/  IADD3.X R225, R234, UR15, RZ, P1, !PT ;  /* 0x0000000feae17c10 */ /* 0x000fc40008ffe4ff */
[----:B-1----:R-:W-:Y:S02]  /*1080*/  @P3 IADD3 R154, P0, R233, R154, RZ ;  /* 0x0000009ae99a3210 */ /* 0x002fe40007f1e0ff */
[----:B------:R-:W-:Y:S01]  /*1090*/  SHF.R.U32.HI R238, RZ, 0x1e, R209 ;  /* 0x0000001effee7819 */ /* 0x000fe200000116d1 */
[----:B------:R-:W5:Y:S01]  /*10a0*/  LDG.E R223, desc[UR4][R224.64] ;  /* 0x00000004e0df7981 */ /* 0x000f62000c1e1900 */
[----:B------:R-:W-:Y:S02]  /*10b0*/  IADD3 R164, P1, R239, UR14, RZ ;  /* 0x0000000eefa47c10 */ /* 0x000fe4000ff3e0ff */
[----:B------:R-:W-:Y:S01]  /*10c0*/  @P3 IADD3.X R155, R232, R155, RZ, P0, !PT ;  /* 0x0000009be89b3210 */ /* 0x000fe200007fe4ff */
[----:B------:R0:W5:Y:S01]  /*10d0*/  @P3 LDG.E R125, desc[UR4][R152.64] ;  /* 0x00000004987d3981 */ /* 0x000162000c1e1900 */
[----:B------:R-:W-:Y:S02]  /*10e0*/  IADD3.X R165, R238, UR15, RZ, P1, !PT ;  /* 0x0000000feea57c10 */ /* 0x000fe40008ffe4ff */
[----:B------:R-:W-:Y:S01]  /*10f0*/  @P3 IADD3 R158, P0, R237, R158, RZ ;  /* 0x0000009eed9e3210 */ /* 0x000fe20007f1e0ff */
[----:B------:R-:W5:Y:S01]  /*1100*/  @P3 LDG.E R210, desc[UR4][R154.64] ;  /* 0x000000049ad23981 */ /* 0x000f62000c1e1900 */
[----:B------:R-:W-:-:S03]  /*1110*/  @P3 IADD3 R156, P1, R235, R156, RZ ;  /* 0x0000009ceb9c3210 */ /* 0x000fc60007f3e0ff */
[----:B------:R1:W5:Y:S01]  /*1120*/  LDG.E R224, desc[UR4][R162.64] ;  /* 0x00000004a2e07981 */ /* 0x000362000c1e1900 */
[----:B------:R-:W-:Y:S01]  /*1130*/  @P3 IADD3.X R157, R234, R157, RZ, P1, !PT ;  /* 0x0000009dea9d3210 */ /* 0x000fe20000ffe4ff */
[----:B------:R-:W-:Y:S01]  /*1140*/  @P3 IMAD.X R159, R236, 0x1, R159, P0 ;  /* 0x00000001ec9f3824 */ /* 0x000fe200000e069f */
[----:B------:R-:W-:Y:S01]  /*1150*/  @P3 IADD3 R160, P1, R239, R160, RZ ;  /* 0x000000a0efa03210 */ /* 0x000fe20007f3e0ff */
[----:B------:R-:W5:Y:S01]  /*1160*/  LDG.E R164, desc[UR4][R164.64] ;  /* 0x00000004a4a47981 */ /* 0x000f62000c1e1900 */
[----:B0-----:R-:W-:-:S03]  /*1170*/  @P4 LEA R152, P2, R208, R130, 0x4 ;  /* 0x00000082d0984211 */ /* 0x001fc600078420ff */
[----:B------:R-:W5:Y:S01]  /*1180*/  @P3 LDG.E R211, desc[UR4][R156.64] ;  /* 0x000000049cd33981 */ /* 0x000f62000c1e1900 */
[CC--:B-1----:R-:W-:Y:S02]  /*1190*/  @P4 LEA R162, P0, R219.reuse, R130.reuse, 0x4 ;  /* 0x00000082dba24211 */ /* 0x0c2fe400078020ff */
[----:B------:R-:W-:Y:S01]  /*11a0*/  @P3 IADD3.X R161, R238, R161, RZ, P1, !PT ;  /* 0x000000a1eea13210 */ /* 0x000fe20000ffe4ff */
[----:B------:R-:W5:Y:S01]  /*11b0*/  @P3 LDG.E R212, desc[UR4][R158.64] ;  /* 0x000000049ed43981 */ /* 0x000f62000c1e1900 */
[-C--:B------:R-:W-:Y:S02]  /*11c0*/  @P4 LEA.HI.X R163, R219, R131.reuse, RZ, 0x4, P0 ;  /* 0x00000083dba34211 */ /* 0x080fe400000f24ff */
[CC--:B------:R-:W-:Y:S01]  /*11d0*/  @P4 LEA R228, P0, R218.reuse, R130.reuse, 0x4 ;  /* 0x00000082dae44211 */ /* 0x0c0fe200078020ff */
[----:B------:R0:W5:Y:S01]  /*11e0*/  @P3 LDG.E R213, desc[UR4][R160.64] ;  /* 0x00000004a0d53981 */ /* 0x000162000c1e1900 */
[C---:B------:R-:W-:Y:S02]  /*11f0*/  @P4 LEA R226, P1, R217.reuse, R130, 0x4 ;  /* 0x00000082d9e24211 */ /* 0x040fe400078220ff */
[-C--:B------:R-:W-:Y:S01]  /*1200*/  @P4 LEA.HI.X R229, R218, R131.reuse, RZ, 0x4, P0 ;  /* 0x00000083dae54211 */ /* 0x080fe200000f24ff */
[----:B------:R-:W5:Y:S01]  /*1210*/  @P4 LDG.E.128 R52, desc[UR4][R162.64] ;  /* 0x00000004a2344981 */ /* 0x000f62000c1e1d00 */
[----:B------:R-:W-:-:S02]  /*1220*/  @P4 LEA.HI.X R227, R217, R131, RZ, 0x4, P1 ;  /* 0x00000083d9e34211 */ /* 0x000fc400008f24ff */
[C---:B------:R-:W-:Y:S01]  /*1230*/  @P4 LEA R154, P0, R209.reuse, R130, 0x4 ;  /* 0x00000082d19a4211 */ /* 0x040fe200078020ff */
[----:B------:R-:W5:Y:S01]  /*1240*/  @P4 LDG.E.128 R56, desc[UR4][R228.64] ;  /* 0x00000004e4384981 */ /* 0x000f62000c1e1d00 */
[----:B------:R-:W-:Y:S02]  /*1250*/  ISETP.NE.AND P1, PT, RZ, UR9, PT ;  /* 0x00000009ff007c0c */ /* 0x000fe4000bf25270 */
[-C--:B------:R-:W-:Y:S01]  /*1260*/  @P4 LEA.HI.X R155, R209, R131.reuse, RZ, 0x4, P0 ;  /* 0x00000083d19b4211 */ /* 0x080fe200000f24ff */
[----:B------:R-:W5:Y:S01]  /*1270*/  @P4 LDG.E.128 R60, desc[UR4][R226.64] ;  /* 0x00000004e23c4981 */ /* 0x000f62000c1e1d00 */
[----:B------:R-:W-:-:S03]  /*1280*/  @P4 LEA.HI.X R153, R208, R131, RZ, 0x4, P2 ;  /* 0x00000083d0994211 */ /* 0x000fc600010f24ff */
[----:B------:R1:W5:Y:S04]  /*1290*/  @P4 LDG.E.128 R68, desc[UR4][R154.64] ;  /* 0x000000049a444981 */ /* 0x000368000c1e1d00 */
[----:B------:R2:W5:Y:S01]  /*12a0*/  @P4 LDG.E.128 R64, desc[UR4][R152.64] ;  /* 0x0000000498404981 */ /* 0x000562000c1e1d00 */
[----:B----4-:R-:W-:-:S05]  /*12b0*/  FSEL R231, R231, RZ, !P1 ;  /* 0x000000ffe7e77208 */ /* 0x010fca0004800000 */
[--C-:B0-----:R-:W-:Y:S01]  /*12c0*/  FADD.FTZ R161, R78, -R231.reuse ;  /* 0x800000e74ea17221 */ /* 0x101fe20000010000 */
[----:B------:R-:W-:Y:S01]  /*12d0*/  FADD.FTZ R157, R76, -R231 ;  /* 0x800000e74c9d7221 */ /* 0x000fe20000010000 */
[----:B------:R-:W-:Y:S01]  /*12e0*/  IMAD.MOV.U32 R78, RZ, RZ, R134 ;  /* 0x000000ffff4e7224 */ /* 0x000fe200078e0086 */
[----:B-1----:R-:W-:Y:S01]  /*12f0*/  SHF.R.U64 R155, R134, 0x10, R135 ;  /* 0x00000010869b7819 */ /* 0x002fe20000001287 */
[--C-:B------:R-:W-:Y:S01]  /*1300*/  FADD.FTZ R163, R79, -R231.reuse ;  /* 0x800000e74fa37221 */ /* 0x100fe20000010000 */
[----:B------:R-:W-:Y:S01]  /*1310*/  FADD.FTZ R159, R77, -R231 ;  /* 0x800000e74d9f7221 */ /* 0x000fe20000010000 */
[----:B------:R-:W-:Y:S02]  /*1320*/  MOV R79, R135 ;  /* 0x00000087004f7202 */ /* 0x000fe40000000f00 */
[----:B--2---:R-:W-:Y:S02]  /*1330*/  MOV R76, R132 ;  /* 0x00000084004c7202 */ /* 0x004fe40000000f00 */
[----:B------:R-:W-:Y:S01]  /*1340*/  SHF.R.U64 R132, R132, 0x10, R133 ;  /* 0x0000001084847819 */ /* 0x000fe20000001285 */
[----:B------:R-:W-:Y:S01]  /*1350*/  HADD2.F32 R78, -RZ, R78.H0_H0 ;  /* 0x2000004eff4e7230 */ /* 0x000fe20000004100 */
[----:B------:R-:W-:Y:S01]  /*1360*/  SHF.R.U32.HI R152, RZ, 0x10, R135 ;  /* 0x00000010ff987819 */ /* 0x000fe20000011687 */
[----:B------:R-:W-:Y:S01]  /*1370*/  HADD2.F32 R155, -RZ, R155.H0_H0 ;  /* 0x2000009bff9b7230 */ /* 0x000fe20000004100 */
[----:B------:R-:W-:Y:S01]  /*1380*/  MOV R77, R133 ;  /* 0x00000085004d7202 */ /* 0x000fe20000000f00 */
[----:B------:R-:W-:Y:S01]  /*1390*/  HADD2.F32 R135, -RZ, R132.H0_H0 ;  /* 0x20000084ff877230 */ /* 0x000fe20000004100 */
[----:B------:R-:W-:Y:S01]  /*13a0*/  SHF.R.U32.HI R154, RZ, 0x10, R133 ;  /* 0x00000010ff9a7819 */ /* 0x000fe20000011685 */
[----:B------:R-:W-:-:S02]  /*13b0*/  HADD2.F32 R76, -RZ, R76.H0_H0 ;  /* 0x2000004cff4c7230 */ /* 0x000fc40000004100 */
[C---:B---3--:R-:W-:Y:S01]  /*13c0*/  FMUL.FTZ R156, R220.reuse, R159 ;  /* 0x0000009fdc9c7220 */ /* 0x048fe20000410000 */
[----:B------:R-:W-:Y:S01]  /*13d0*/  FMUL.FTZ R132, R220, R157 ;  /* 0x0000009ddc847220 */ /* 0x000fe20000410000 */
[----:B------:R-:W-:Y:S01]  /*13e0*/  FMUL.FTZ R134, R175, R78 ;  /* 0x0000004eaf867220 */ /* 0x000fe20000410000 */
[----:B------:R-:W-:Y:S01]  /*13f0*/  FMUL.FTZ R133, R198, R155 ;  /* 0x0000009bc6857220 */ /* 0x000fe20000410000 */
[----:B------:R-:W-:Y:S02]  /*1400*/  HADD2.F32 R79, -RZ, R79.H0_H0 ;  /* 0x2000004fff4f7230 */ /* 0x000fe40000004100 */
[----:B------:R-:W-:Y:S02]  /*1410*/  HADD2.F32 R157, -RZ, R152.H0_H0 ;  /* 0x20000098ff9d7230 */ /* 0x000fe40000004100 */
[----:B------:R-:W-:Y:S01]  /*1420*/  FADD.FTZ R120, R135, R120 ;  /* 0x0000007887787221 */ /* 0x000fe20000010000 */
[----:B------:R-:W-:Y:S01]  /*1430*/  FFMA.FTZ R121, R156, R135, R121 ;  /* 0x000000879c797223 */ /* 0x000fe20000010079 */
[----:B------:R-:W-:Y:S01]  /*1440*/  FADD.FTZ R124, R76, R124 ;  /* 0x0000007c4c7c7221 */ /* 0x000fe20000010000 */
[-C--:B------:R-:W-:Y:S01]  /*1450*/  FFMA.FTZ R185, R132, R76.reuse, R185 ;  /* 0x0000004c84b97223 */ /* 0x080fe200000100b9 */
[----:B------:R-:W-:Y:S01]  /*1460*/  FFMA.FTZ R153, R127, R76, R134 ;  /* 0x0000004c7f997223 */ /* 0x000fe20000010086 */
[----:B------:R-:W-:-:S02]  /*1470*/  HADD2.F32 R77, -RZ, R77.H0_H0 ;  /* 0x2000004dff4d7230 */ /* 0x000fc40000004100 */
[----:B------:R-:W-:Y:S01]  /*1480*/  FFMA.FTZ R135, R188, R135, R133 ;  /* 0x00000087bc877223 */ /* 0x000fe20000010085 */
[----:B------:R-:W-:Y:S02]  /*1490*/  HADD2.F32 R76, -RZ, R154.H0_H0 ;  /* 0x2000009aff4c7230 */ /* 0x000fe40000004100 */
[----:B------:R-:W-:Y:S01]  /*14a0*/  FMUL.FTZ R133, R176, R79 ;  /* 0x0000004fb0857220 */ /* 0x000fe20000410000 */
[----:B------:R-:W-:Y:S01]  /*14b0*/  FMUL.FTZ R158, R199, R157 ;  /* 0x0000009dc79e7220 */ /* 0x000fe20000410000 */
[----:B------:R-:W-:Y:S01]  /*14c0*/  FMUL.FTZ R152, R220, R163 ;  /* 0x000000a3dc987220 */ /* 0x000fe20000410000 */
[----:B------:R-:W-:Y:S01]  /*14d0*/  FADD.FTZ R122, R78, R122 ;  /* 0x0000007a4e7a7221 */ /* 0x000fe20000010000 */
[----:B------:R-:W-:Y:S01]  /*14e0*/  FFMA.FTZ R123, R132, R78, R123 ;  /* 0x0000004e847b7223 */ /* 0x000fe2000001007b */
[----:B------:R-:W-:Y:S01]  /*14f0*/  MOV R78, R138 ;  /* 0x0000008a004e7202 */ /* 0x000fe20000000f00 */
[----:B------:R-:W-:Y:S01]  /*1500*/  FFMA.FTZ R134, R166, R77, R133 ;  /* 0x0000004da6867223 */ /* 0x000fe20000010085 */
[----:B------:R-:W-:Y:S01]  /*1510*/  FADD.FTZ R112, R76, R112 ;  /* 0x000000704c707221 */ /* 0x000fe20000010000 */
[-C--:B------:R-:W-:Y:S01]  /*1520*/  FFMA.FTZ R113, R152, R76.reuse, R113 ;  /* 0x0000004c98717223 */ /* 0x080fe20000010071 */
[----:B------:R-:W-:Y:S01]  /*1530*/  FFMA.FTZ R133, R189, R76, R158 ;  /* 0x0000004cbd857223 */ /* 0x000fe2000001009e */
[----:B------:R-:W-:-:S02]  /*1540*/  IMAD.MOV.U32 R76, RZ, RZ, R136 ;  /* 0x000000ffff4c7224 */ /* 0x000fc400078e0088 */
[----:B------:R-:W-:Y:S01]  /*1550*/  FADD.FTZ R118, R155, R118 ;  /* 0x000000769b767221 */ /* 0x000fe20000010000 */
[----:B------:R-:W-:Y:S01]  /*1560*/  FFMA.FTZ R119, R156, R155, R119 ;  /* 0x0000009b9c777223 */ /* 0x000fe20000010077 */
[----:B------:R-:W-:Y:S02]  /*1570*/  HADD2.F32 R78, -RZ, R78.H0_H0 ;  /* 0x2000004eff4e7230 */ /* 0x000fe40000004100 */
[C---:B------:R-:W-:Y:S01]  /*1580*/  FADD.FTZ R155, -R231.reuse, R80 ;  /* 0x00000050e79b7221 */ /* 0x040fe20000010100 */
[C---:B------:R-:W-:Y:S01]  /*1590*/  FMUL.FTZ R154, R220.reuse, R161 ;  /* 0x000000a1dc9a7220 */ /* 0x040fe20000410000 */
[----:B------:R-:W-:Y:S01]  /*15a0*/  FADD.FTZ R159, -R231, R82 ;  /* 0x00000052e79f7221 */ /* 0x000fe20000010100 */
[----:B------:R-:W-:Y:S01]  /*15b0*/  HADD2.F32 R76, -RZ, R76.H0_H0 ;  /* 0x2000004cff4c7230 */ /* 0x000fe20000004100 */
[----:B------:R-:W-:Y:S01]  /*15c0*/  SHF.R.U32.HI R82, RZ, 0x10, R139 ;  /* 0x00000010ff527819 */ /* 0x000fe2000001168b */
[----:B------:R-:W-:Y:S01]  /*15d0*/  FMUL.FTZ R158, R220, R155 ;  /* 0x0000009bdc9e7220 */ /* 0x000fe20000410000 */
[----:B------:R-:W-:Y:S01]  /*15e0*/  FMUL.FTZ R80, R177, R78 ;  /* 0x0000004eb1507220 */ /* 0x000fe20000410000 */
[----:B------:R-:W-:Y:S01]  /*15f0*/  FADD.FTZ R114, R79, R114 ;  /* 0x000000724f727221 */ /* 0x000fe20000010000 */
[----:B------:R-:W-:Y:S01]  /*1600*/  FFMA.FTZ R115, R154, R79, R115 ;  /* 0x0000004f9a737223 */ /* 0x000fe20000010073 */
[----:B------:R-:W-:Y:S01]  /*1610*/  FADD.FTZ R110, R157, R110 ;  /* 0x0000006e9d6e7221 */ /* 0x000fe20000010000 */
[----:B------:R-:W-:Y:S01]  /*1620*/  FFMA.FTZ R111, R152, R157, R111 ;  /* 0x0000009d986f7223 */ /* 0x000fe2000001006f */
[----:B------:R-:W-:Y:S01]  /*1630*/  FADD.FTZ R161, -R231, R83 ;  /* 0x00000053e7a17221 */ /* 0x000fe20000010100 */
[--C-:B------:R-:W-:Y:S01]  /*1640*/  SHF.R.U64 R157, R138, 0x10, R139.reuse ;  /* 0x000000108a9d7819 */ /* 0x100fe2000000128b */
[----:B------:R-:W-:Y:S01]  /*1650*/  IMAD.MOV.U32 R79, RZ, RZ, R139 ;  /* 0x000000ffff4f7224 */ /* 0x000fe200078e008b */
[----:B------:R-:W-:Y:S01]  /*1660*/  SHF.R.U64 R83, R136, 0x10, R137 ;  /* 0x0000001088537819 */ /* 0x000fe20000001289 */
[----:B------:R-:W-:Y:S01]  /*1670*/  FADD.FTZ R108, R76, R108 ;  /* 0x0000006c4c6c7221 */ /* 0x000fe20000010000 */
[-C--:B------:R-:W-:Y:S01]  /*1680*/  FFMA.FTZ R109, R158, R76.reuse, R109 ;  /* 0x0000004c9e6d7223 */ /* 0x080fe2000001006d */
[----:B------:R-:W-:Y:S01]  /*1690*/  FFMA.FTZ R139, R167, R76, R80 ;  /* 0x0000004ca78b7223 */ /* 0x000fe20000010050 */
[----:B------:R-:W-:Y:S01]  /*16a0*/  SHF.R.U32.HI R136, RZ, 0x10, R137 ;  /* 0x00000010ff887819 */ /* 0x000fe20000011689 */
[----:B------:R-:W-:-:S02]  /*16b0*/  HADD2.F32 R76, -RZ, R82.H0_H0 ;  /* 0x20000052ff4c7230 */ /* 0x000fc40000004100 */
[----:B------:R-:W-:Y:S01]  /*16c0*/  FMUL.FTZ R138, R220, R161 ;  /* 0x000000a1dc8a7220 */ /* 0x000fe20000410000 */
[----:B------:R-:W-:Y:S01]  /*16d0*/  FADD.FTZ R106, R78, R106 ;  /* 0x0000006a4e6a7221 */ /* 0x000fe20000010000 */
[----:B------:R-:W-:Y:S01]  /*16e0*/  FFMA.FTZ R107, R158, R78, R107 ;  /* 0x0000004e9e6b7223 */ /* 0x000fe2000001006b */
[----:B------:R-:W-:Y:S01]  /*16f0*/  MOV R78, R142 ;  /* 0x0000008e004e7202 */ /* 0x000fe20000000f00 */
[----:B------:R-:W-:Y:S02]  /*1700*/  HADD2.F32 R136, -RZ, R136.H0_H0 ;  /* 0x20000088ff887230 */ /* 0x000fe40000004100 */
[-C--:B------:R-:W-:Y:S01]  /*1710*/  FMUL.FTZ R80, R201, R76.reuse ;  /* 0x0000004cc9507220 */ /* 0x080fe20000410000 */
[----:B------:R-:W-:Y:S01]  /*1720*/  FADD.FTZ R50, R76, R50 ;  /* 0x000000324c327221 */ /* 0x000fe20000010000 */
[----:B------:R-:W-:Y:S01]  /*1730*/  FFMA.FTZ R51, R138, R76, R51 ;  /* 0x0000004c8a337223 */ /* 0x000fe20000010033 */
[----:B------:R-:W-:Y:S01]  /*1740*/  MOV R76, R140 ;  /* 0x0000008c004c7202 */ /* 0x000fe20000000f00 */
[----:B------:R-:W-:-:S02]  /*1750*/  HADD2.F32 R78, -RZ, R78.H0_H0 ;  /* 0x2000004eff4e7230 */ /* 0x000fc40000004100 */
[C---:B------:R-:W-:Y:S01]  /*1760*/  FADD.FTZ R161, -R231.reuse, R84 ;  /* 0x00000054e7a17221 */ /* 0x040fe20000010100 */
[----:B------:R-:W-:Y:S02]  /*1770*/  HADD2.F32 R79, -RZ, R79.H0_H0 ;  /* 0x2000004fff4f7230 */ /* 0x000fe40000004100 */
[----:B------:R-:W-:Y:S01]  /*1780*/  FADD.FTZ R81, -R231, R81 ;  /* 0x00000051e7517221 */ /* 0x000fe20000010100 */
[----:B------:R-:W-:Y:S01]  /*1790*/  FMUL.FTZ R160, R220, R159 ;  /* 0x0000009fdca07220 */ /* 0x000fe20000410000 */
[----:B------:R-:W-:Y:S01]  /*17a0*/  FADD.FTZ R96, R136, R96 ;  /* 0x0000006088607221 */ /* 0x000fe20000010000 */
[-C--:B------:R-:W-:Y:S01]  /*17b0*/  FFMA.FTZ R97, R138, R136.reuse, R97 ;  /* 0x000000888a617223 */ /* 0x080fe20000010061 */
[----:B------:R-:W-:Y:S01]  /*17c0*/  FFMA.FTZ R136, R191, R136, R80 ;  /* 0x00000088bf887223 */ /* 0x000fe20000010050 */
[----:B------:R-:W-:Y:S02]  /*17d0*/  HADD2.F32 R76, -RZ, R76.H0_H0 ;  /* 0x2000004cff4c7230 */ /* 0x000fe40000004100 */
[----:B------:R-:W-:Y:S01]  /*17e0*/  FADD.FTZ R116, R77, R116 ;  /* 0x000000744d747221 */ /* 0x000fe20000010000 */
[----:B------:R-:W-:Y:S01]  /*17f0*/  FFMA.FTZ R117, R154, R77, R117 ;  /* 0x0000004d9a757223 */ /* 0x000fe20000010075 */
[----:B------:R-:W-:Y:S01]  /*1800*/  SHF.R.U32.HI R82, RZ, 0x10, R143 ;  /* 0x00000010ff527819 */ /* 0x000fe2000001168f */
[C---:B------:R-:W-:Y:S01]  /*1810*/  FMUL.FTZ R161, R220.reuse, R161 ;  /* 0x000000a1dca17220 */ /* 0x040fe20000410000 */
[----:B------:R-:W-:Y:S01]  /*1820*/  FMUL.FTZ R80, R179, R78 ;  /* 0x0000004eb3507220 */ /* 0x000fe20000410000 */
[----:B------:R-:W-:Y:S01]  /*1830*/  MOV R77, R137 ;  /* 0x00000089004d7202 */ /* 0x000fe20000000f00 */
[----:B------:R-:W-:Y:S01]  /*1840*/  FMUL.FTZ R162, R220, R81 ;  /* 0x00000051dca27220 */ /* 0x000fe20000410000 */
[-C--:B------:R-:W-:Y:S01]  /*1850*/  FMUL.FTZ R137, R178, R79.reuse ;  /* 0x0000004fb2897220 */ /* 0x080fe20000410000 */
[----:B------:R-:W-:Y:S01]  /*1860*/  FADD.FTZ R98, R79, R98 ;  /* 0x000000624f627221 */ /* 0x000fe20000010000 */
[----:B------:R-:W-:Y:S01]  /*1870*/  FFMA.FTZ R99, R160, R79, R99 ;  /* 0x0000004fa0637223 */ /* 0x000fe20000010063 */
[----:B------:R-:W-:Y:S01]  /*1880*/  FADD.FTZ R87, -R231, R87 ;  /* 0x00000057e7577221 */ /* 0x000fe20000010100 */
[----:B------:R-:W-:Y:S01]  /*1890*/  SHF.R.U64 R81, R142, 0x10, R143 ;  /* 0x000000108e517819 */ /* 0x000fe2000000128f */
[----:B------:R-:W-:Y:S01]  /*18a0*/  FADD.FTZ R14, R76, R14 ;  /* 0x0000000e4c0e7221 */ /* 0x000fe20000010000 */
[----:B------:R-:W-:Y:S01]  /*18b0*/  MOV R79, R143 ;  /* 0x0000008f004f7202 */ /* 0x000fe20000000f00 */
[-C--:B------:R-:W-:Y:S01]  /*18c0*/  FFMA.FTZ R2, R161, R76.reuse, R2 ;  /* 0x0000004ca1027223 */ /* 0x080fe20000010002 */
[--C-:B------:R-:W-:Y:S01]  /*18d0*/  SHF.R.U64 R159, R140, 0x10, R141.reuse ;  /* 0x000000108c9f7819 */ /* 0x100fe2000000128d */
[----:B------:R-:W-:Y:S01]  /*18e0*/  FFMA.FTZ R143, R169, R76, R80 ;  /* 0x0000004ca98f7223 */ /* 0x000fe20000010050 */
[----:B------:R-:W-:Y:S01]  /*18f0*/  SHF.R.U32.HI R140, RZ, 0x10, R141 ;  /* 0x00000010ff8c7819 */ /* 0x000fe2000001168d */
[----:B------:R-:W-:-:S02]  /*1900*/  HADD2.F32 R76, -RZ, R82.H0_H0 ;  /* 0x20000052ff4c7230 */ /* 0x000fc40000004100 */
[----:B------:R-:W-:Y:S01]  /*1910*/  FMUL.FTZ R142, R220, R87 ;  /* 0x00000057dc8e7220 */ /* 0x000fe20000410000 */
[----:B------:R-:W-:Y:S02]  /*1920*/  HADD2.F32 R157, -RZ, R157.H0_H0 ;  /* 0x2000009dff9d7230 */ /* 0x000fe40000004100 */
[----:B------:R-:W-:Y:S01]  /*1930*/  FADD.FTZ R42, R78, R42 ;  /* 0x0000002a4e2a7221 */ /* 0x000fe20000010000 */
[----:B------:R-:W-:Y:S01]  /*1940*/  FFMA.FTZ R26, R161, R78, R26 ;  /* 0x0000004ea11a7223 */ /* 0x000fe2000001001a */
[----:B------:R-:W-:Y:S02]  /*1950*/  IMAD.MOV.U32 R78, RZ, RZ, R146 ;  /* 0x000000ffff4e7224 */ /* 0x000fe400078e0092 */
[----:B------:R-:W-:Y:S01]  /*1960*/  FADD.FTZ R85, -R231, R85 ;  /* 0x00000055e7557221 */ /* 0x000fe20000010100 */
[----:B------:R-:W-:Y:S02]  /*1970*/  HADD2.F32 R83, -RZ, R83.H0_H0 ;  /* 0x20000053ff537230 */ /* 0x000fe40000004100 */
[----:B------:R-:W-:Y:S01]  /*1980*/  FMUL.FTZ R80, R203, R76 ;  /* 0x0000004ccb507220 */ /* 0x000fe20000410000 */
[----:B------:R-:W-:-:S02]  /*1990*/  HADD2.F32 R140, -RZ, R140.H0_H0 ;  /* 0x2000008cff8c7230 */ /* 0x000fc40000004100 */
[----:B------:R-:W-:Y:S01]  /*19a0*/  FADD.FTZ R41, R76, R41 ;  /* 0x000000294c297221 */ /* 0x000fe20000010000 */
[----:B------:R-:W-:Y:S01]  /*19b0*/  FFMA.FTZ R27, R142, R76, R27 ;  /* 0x0000004c8e1b7223 */ /* 0x000fe2000001001b */
[----:B------:R-:W-:Y:S01]  /*19c0*/  FMUL.FTZ R155, R200, R157 ;  /* 0x0000009dc89b7220 */ /* 0x000fe20000410000 */
[----:B------:R-:W-:Y:S01]  /*19d0*/  HADD2.F32 R81, -RZ, R81.H0_H0 ;  /* 0x20000051ff517230 */ /* 0x000fe20000004100 */
[----:B------:R-:W-:Y:S01]  /*19e0*/  MOV R76, R144 ;  /* 0x00000090004c7202 */ /* 0x000fe20000000f00 */
[----:B------:R-:W-:Y:S01]  /*19f0*/  FMUL.FTZ R226, R220, R85 ;  /* 0x00000055dce27220 */ /* 0x000fe20000410000 */
[----:B------:R-:W-:Y:S02]  /*1a00*/  HADD2.F32 R78, -RZ, R78.H0_H0 ;  /* 0x2000004eff4e7230 */ /* 0x000fe40000004100 */
[----:B------:R-:W-:Y:S01]  /*1a10*/  FADD.FTZ R225, -R231, R88 ;  /* 0x00000058e7e17221 */ /* 0x000fe20000010100 */
[----:B------:R-:W-:Y:S01]  /*1a20*/  FADD.FTZ R104, R83, R104 ;  /* 0x0000006853687221 */ /* 0x000fe20000010000 */
[-C--:B------:R-:W-:Y:S01]  /*1a30*/  FFMA.FTZ R105, R162, R83.reuse, R105 ;  /* 0x00000053a2697223 */ /* 0x080fe20000010069 */
[----:B------:R-:W-:Y:S01]  /*1a40*/  FFMA.FTZ R155, R190, R83, R155 ;  /* 0x00000053be9b7223 */ /* 0x000fe2000001009b */
[----:B------:R-:W-:Y:S01]  /*1a50*/  FADD.FTZ R15, R140, R15 ;  /* 0x0000000f8c0f7221 */ /* 0x000fe20000010000 */
[-C--:B------:R-:W-:Y:S01]  /*1a60*/  FFMA.FTZ R3, R142, R140.reuse, R3 ;  /* 0x0000008c8e037223 */ /* 0x080fe20000010003 */
[-C--:B------:R-:W-:Y:S01]  /*1a70*/  FMUL.FTZ R83, R202, R81.reuse ;  /* 0x00000051ca537220 */ /* 0x080fe20000410000 */
[----:B------:R-:W-:Y:S01]  /*1a80*/  FFMA.FTZ R140, R193, R140, R80 ;  /* 0x0000008cc18c7223 */ /* 0x000fe20000010050 */
[----:B------:R-:W-:Y:S01]  /*1a90*/  FADD.FTZ R43, R81, R43 ;  /* 0x0000002b512b7221 */ /* 0x000fe20000010000 */
[----:B------:R-:W-:Y:S01]  /*1aa0*/  FFMA.FTZ R25, R226, R81, R25 ;  /* 0x00000051e2197223 */ /* 0x000fe20000010019 */
[----:B------:R-:W-:Y:S01]  /*1ab0*/  HADD2.F32 R76, -RZ, R76.H0_H0 ;  /* 0x2000004cff4c7230 */ /* 0x000fe20000004100 */
[--C-:B------:R-:W-:Y:S01]  /*1ac0*/  SHF.R.U64 R81, R146, 0x10, R147.reuse ;  /* 0x0000001092517819 */ /* 0x100fe20000001293 */
[----:B------:R-:W-:Y:S01]  /*1ad0*/  FMUL.FTZ R225, R220, R225 ;  /* 0x000000e1dce17220 */ /* 0x000fe20000410000 */
[----:B------:R-:W-:Y:S01]  /*1ae0*/  SHF.R.U32.HI R82, RZ, 0x10, R147 ;  /* 0x00000010ff527819 */ /* 0x000fe20000011693 */
[----:B------:R-:W-:Y:S01]  /*1af0*/  FMUL.FTZ R80, R181, R78 ;  /* 0x0000004eb5507220 */ /* 0x000fe20000410000 */
[----:B------:R-:W-:Y:S01]  /*1b00*/  FADD.FTZ R89, -R231, R89 ;  /* 0x00000059e7597221 */ /* 0x000fe20000010100 */
[--C-:B------:R-:W-:Y:S01]  /*1b10*/  SHF.R.U64 R163, R144, 0x10, R145.reuse ;  /* 0x0000001090a37819 */ /* 0x100fe20000001291 */
[----:B------:R-:W-:Y:S01]  /*1b20*/  HADD2.F32 R159, -RZ, R159.H0_H0 ;  /* 0x2000009fff9f7230 */ /* 0x000fe20000004100 */
[----:B------:R-:W-:Y:S01]  /*1b30*/  SHF.R.U32.HI R144, RZ, 0x10, R145 ;  /* 0x00000010ff907819 */ /* 0x000fe20000011691 */
[----:B------:R-:W-:Y:S01]  /*1b40*/  FADD.FTZ R18, R76, R18 ;  /* 0x000000124c127221 */ /* 0x000fe20000010000 */
[-C--:B------:R-:W-:Y:S01]  /*1b50*/  FFMA.FTZ R6, R225, R76.reuse, R6 ;  /* 0x0000004ce1067223 */ /* 0x080fe20000010006 */
[----:B------:R-:W-:Y:S01]  /*1b60*/  FFMA.FTZ R165, R171, R76, R80 ;  /* 0x0000004caba57223 */ /* 0x000fe20000010050 */
[----:B------:R-:W-:Y:S01]  /*1b70*/  FADD.FTZ R91, -R231, R91 ;  /* 0x0000005be75b7221 */ /* 0x000fe20000010100 */
[----:B------:R-:W-:-:S02]  /*1b80*/  HADD2.F32 R81, -RZ, R81.H0_H0 ;  /* 0x20000051ff517230 */ /* 0x000fc40000004100 */
[----:B------:R-:W-:Y:S01]  /*1b90*/  FMUL.FTZ R228, R220, R89 ;  /* 0x00000059dce47220 */ /* 0x000fe20000410000 */
[----:B------:R-:W-:Y:S02]  /*1ba0*/  HADD2.F32 R76, -RZ, R82.H0_H0 ;  /* 0x20000052ff4c7230 */ /* 0x000fe40000004100 */
[----:B------:R-:W-:Y:S01]  /*1bb0*/  FADD.FTZ R102, R157, R102 ;  /* 0x000000669d667221 */ /* 0x000fe20000010000 */
[----:B------:R-:W-:Y:S01]  /*1bc0*/  FFMA.FTZ R103, R162, R157, R103 ;  /* 0x0000009da2677223 */ /* 0x000fe20000010067 */
[----:B------:R-:W-:Y:S01]  /*1bd0*/  FADD.FTZ R157, -R231, R86 ;  /* 0x00000056e79d7221 */ /* 0x000fe20000010100 */
[----:B------:R-:W-:Y:S01]  /*1be0*/  FADD.FTZ R13, R159, R13 ;  /* 0x0000000d9f0d7221 */ /* 0x000fe20000010000 */
[-C--:B------:R-:W-:Y:S01]  /*1bf0*/  FFMA.FTZ R0, R226, R159.reuse, R0 ;  /* 0x0000009fe2007223 */ /* 0x080fe20000010000 */
[----:B------:R-:W-:Y:S02]  /*1c00*/  HADD2.F32 R144, -RZ, R144.H0_H0 ;  /* 0x20000090ff907230 */ /* 0x000fe40000004100 */
[----:B------:R-:W-:Y:S01]  /*1c10*/  FFMA.FTZ R159, R192, R159, R83 ;  /* 0x0000009fc09f7223 */ /* 0x000fe20000010053 */
[----:B------:R-:W-:-:S02]  /*1c20*/  HADD2.F32 R77, -RZ, R77.H0_H0 ;  /* 0x2000004dff4d7230 */ /* 0x000fc40000004100 */
[----:B------:R-:W-:Y:S01]  /*1c30*/  FMUL.FTZ R146, R220, R91 ;  /* 0x0000005bdc927220 */ /* 0x000fe20000410000 */
[----:B------:R-:W-:Y:S02]  /*1c40*/  HADD2.F32 R163, -RZ, R163.H0_H0 ;  /* 0x200000a3ffa37230 */ /* 0x000fe40000004100 */
[-C--:B------:R-:W-:Y:S01]  /*1c50*/  FMUL.FTZ R83, R204, R81.reuse ;  /* 0x00000051cc537220 */ /* 0x080fe20000410000 */
[----:B------:R-:W-:Y:S01]  /*1c60*/  FMUL.FTZ R80, R205, R76 ;  /* 0x0000004ccd507220 */ /* 0x000fe20000410000 */
[----:B------:R-:W-:Y:S01]  /*1c70*/  FADD.FTZ R39, R81, R39 ;  /* 0x0000002751277221 */ /* 0x000fe20000010000 */
[----:B------:R-:W-:Y:S01]  /*1c80*/  FFMA.FTZ R29, R228, R81, R29 ;  /* 0x00000051e41d7223 */ /* 0x000fe2000001001d */
[----:B------:R-:W-:Y:S01]  /*1c90*/  HADD2.F32 R79, -RZ, R79.H0_H0 ;  /* 0x2000004fff4f7230 */ /* 0x000fe20000004100 */
[----:B------:R-:W-:Y:S01]  /*1ca0*/  MOV R81, R150 ;  /* 0x0000009600517202 */ /* 0x000fe20000000f00 */
[----:B------:R-:W-:Y:S01]  /*1cb0*/  FMUL.FTZ R157, R220, R157 ;  /* 0x0000009ddc9d7220 */ /* 0x000fe20000410000 */
[----:B------:R-:W-:Y:S01]  /*1cc0*/  FADD.FTZ R19, R144, R19 ;  /* 0x0000001390137221 */ /* 0x000fe20000010000 */
[-C--:B------:R-:W-:Y:S01]  /*1cd0*/  FFMA.FTZ R7, R146, R144.reuse, R7 ;  /* 0x0000009092077223 */ /* 0x080fe20000010007 */
[----:B------:R-:W-:Y:S01]  /*1ce0*/  FADD.FTZ R100, R77, R100 ;  /* 0x000000644d647221 */ /* 0x000fe20000010000 */
[-C--:B------:R-:W-:Y:S01]  /*1cf0*/  FFMA.FTZ R101, R160, R77.reuse, R101 ;  /* 0x0000004da0657223 */ /* 0x080fe20000010065 */
[----:B------:R-:W-:Y:S01]  /*1d00*/  FFMA.FTZ R137, R168, R77, R137 ;  /* 0x0000004da8897223 */ /* 0x000fe20000010089 */
[----:B------:R-:W-:Y:S01]  /*1d10*/  FADD.FTZ R85, -R231, R90 ;  /* 0x0000005ae7557221 */ /* 0x000fe20000010100 */
[----:B------:R-:W-:Y:S01]  /*1d20*/  FFMA.FTZ R144, R195, R144, R80 ;  /* 0x00000090c3907223 */ /* 0x000fe20000010050 */
[----:B------:R-:W-:-:S02]  /*1d30*/  IMAD.MOV.U32 R77, RZ, RZ, R141 ;  /* 0x000000ffff4d7224 */ /* 0x000fc400078e008d */
[----:B------:R-:W-:Y:S01]  /*1d40*/  FADD.FTZ R17, R163, R17 ;  /* 0x00000011a3117221 */ /* 0x000fe20000010000 */
[----:B------:R-:W-:Y:S01]  /*1d50*/  FFMA.FTZ R5, R228, R163, R5 ;  /* 0x000000a3e4057223 */ /* 0x000fe20000010005 */
[----:B------:R-:W-:Y:S02]  /*1d60*/  IMAD.MOV.U32 R80, RZ, RZ, R148 ;  /* 0x000000ffff507224 */ /* 0x000fe400078e0094 */
[-C--:B------:R-:W-:Y:S01]  /*1d70*/  FMUL.FTZ R141, R180, R79.reuse ;  /* 0x0000004fb48d7220 */ /* 0x080fe20000410000 */
[----:B------:R-:W-:Y:S01]  /*1d80*/  FADD.FTZ R40, R79, R40 ;  /* 0x000000284f287221 */ /* 0x000fe20000010000 */
[----:B------:R-:W-:Y:S01]  /*1d90*/  FFMA.FTZ R28, R157, R79, R28 ;  /* 0x0000004f9d1c7223 */ /* 0x000fe2000001001c */
[----:B------:R-:W-:Y:S01]  /*1da0*/  FFMA.FTZ R163, R194, R163, R83 ;  /* 0x000000a3c2a37223 */ /* 0x000fe20000010053 */
[----:B------:R-:W-:Y:S01]  /*1db0*/  HADD2.F32 R82, -RZ, R81.H0_H0 ;  /* 0x20000051ff527230 */ /* 0x000fe20000004100 */
[----:B------:R-:W-:Y:S01]  /*1dc0*/  MOV R79, R147 ;  /* 0x00000093004f7202 */ /* 0x000fe20000000f00 */
[----:B------:R-:W-:Y:S01]  /*1dd0*/  FADD.FTZ R83, -R231, R92 ;  /* 0x0000005ce7537221 */ /* 0x000fe20000010100 */
[----:B------:R-:W-:Y:S01]  /*1de0*/  FMUL.FTZ R147, R220, R85 ;  /* 0x00000055dc937220 */ /* 0x000fe20000410000 */
[----:B------:R-:W-:Y:S01]  /*1df0*/  FADD.FTZ R38, R78, R38 ;  /* 0x000000264e267221 */ /* 0x000fe20000010000 */
[----:B------:R-:W-:Y:S01]  /*1e00*/  FFMA.FTZ R30, R225, R78, R30 ;  /* 0x0000004ee11e7223 */ /* 0x000fe2000001001e */
[----:B------:R-:W-:Y:S01]  /*1e10*/  FADD.FTZ R37, R76, R37 ;  /* 0x000000254c257221 */ /* 0x000fe20000010000 */
[----:B------:R-:W-:Y:S01]  /*1e20*/  FFMA.FTZ R31, R146, R76, R31 ;  /* 0x0000004c921f7223 */ /* 0x000fe2000001001f */
[----:B------:R-:W-:Y:S01]  /*1e30*/  FADD.FTZ R86, RZ, R153 ;  /* 0x00000099ff567221 */ /* 0x000fe20000010000 */
[--C-:B------:R-:W-:Y:S01]  /*1e40*/  SHF.R.U64 R85, R150, 0x10, R151.reuse ;  /* 0x0000001096557819 */ /* 0x100fe20000001297 */
[--C-:B------:R-:W-:Y:S01]  /*1e50*/  IMAD.MOV.U32 R76, RZ, RZ, R151.reuse ;  /* 0x000000ffff4c7224 */ /* 0x100fe200078e0097 */
[----:B------:R-:W-:Y:S01]  /*1e60*/  SHF.R.U32.HI R78, RZ, 0x10, R151 ;  /* 0x00000010ff4e7819 */ /* 0x000fe20000011697 */
[----:B------:R-:W-:Y:S01]  /*1e70*/  FFMA.FTZ R81, R132, R153, RZ ;  /* 0x0000009984517223 */ /* 0x000fe200000100ff */
[----:B------:R-:W-:-:S02]  /*1e80*/  HADD2.F32 R80, -RZ, R80.H0_H0 ;  /* 0x20000050ff507230 */ /* 0x000fc40000004100 */
[C---:B------:R-:W-:Y:S01]  /*1e90*/  FADD.FTZ R93, -R231.reuse, R93 ;  /* 0x0000005de75d7221 */ /* 0x040fe20000010100 */
[C---:B------:R-:W-:Y:S01]  /*1ea0*/  FADD.FTZ R151, -R231.reuse, R94 ;  /* 0x0000005ee7977221 */ /* 0x040fe20000010100 */
        /* <DEDUP_REMOVED lines=10> */
[----:B------:R-:W-:-:S02]  /*1f50*/  HADD2.F32 R77, -RZ, R77.H0_H0 ;  /* 0x2000004dff4d7230 */ /* 0x000fc40000004100 */
[----:B------:R-:W-:Y:S01]  /*1f60*/  FADD.FTZ R80, R133, R80 ;  /* 0x0000005085507221 */ /* 0x000fe20000010000 */
[----:B------:R-:W-:Y:S02]  /*1f70*/  FFMA.FTZ R81, R152, R133, R81 ;  /* 0x0000008598517223 */ /* 0x000fe40000010051 */
[----:B------:R-:W-:Y:S01]  /*1f80*/  FADD.FTZ R16, R77, R16 ;  /* 0x000000104d107221 */ /* 0x000fe20000010000 */
[-C--:B------:R-:W-:Y:S01]  /*1f90*/  FFMA.FTZ R4, R157, R77.reuse, R4 ;  /* 0x0000004d9d047223 */ /* 0x080fe20000010004 */
[----:B------:R-:W-:Y:S01]  /*1fa0*/  FFMA.FTZ R141, R170, R77, R141 ;  /* 0x0000004daa8d7223 */ /* 0x000fe2000001008d */
[----:B------:R-:W-:Y:S01]  /*1fb0*/  MOV R77, R145 ;  /* 0x00000091004d7202 */ /* 0x000fe20000000f00 */
[----:B------:R-:W-:Y:S01]  /*1fc0*/  FADD.FTZ R80, R139, R80 ;  /* 0x000000508b507221 */ /* 0x000fe20000010000 */
[----:B------:R-:W-:Y:S02]  /*1fd0*/  HADD2.F32 R79, -RZ, R79.H0_H0 ;  /* 0x2000004fff4f7230 */ /* 0x000fe40000004100 */
[----:B------:R-:W-:Y:S01]  /*1fe0*/  FFMA.FTZ R81, R158, R139, R81 ;  /* 0x0000008b9e517223 */ /* 0x000fe20000010051 */
[----:B------:R-:W-:Y:S01]  /*1ff0*/  SHF.R.U64 R87, R148, 0x10, R149 ;  /* 0x0000001094577819 */ /* 0x000fe20000001295 */
[----:B------:R-:W-:-:S02]  /*2000*/  HADD2.F32 R85, -RZ, R85.H0_H0 ;  /* 0x20000055ff557230 */ /* 0x000fc40000004100 */
[----:B------:R-:W-:Y:S01]  /*2010*/  FADD.FTZ R80, R155, R80 ;  /* 0x000000509b507221 */ /* 0x000fe20000010000 */
[----:B------:R-:W-:Y:S02]  /*2020*/  HADD2.F32 R77, -RZ, R77.H0_H0 ;  /* 0x2000004dff4d7230 */ /* 0x000fe40000004100 */
[----:B------:R-:W-:Y:S01]  /*2030*/  FFMA.FTZ R81, R162, R155, R81 ;  /* 0x0000009ba2517223 */ /* 0x000fe20000010051 */
[----:B------:R-:W-:Y:S01]  /*2040*/  FMUL.FTZ R145, R182, R79 ;  /* 0x0000004fb6917220 */ /* 0x000fe20000410000 */
[----:B------:R-:W-:Y:S01]  /*2050*/  LOP3.LUT P2, RZ, R230, 0xff, RZ, 0xc0, !PT ;  /* 0x000000ffe6ff7812 */ /* 0x000fe2000784c0ff */
        /* <DEDUP_REMOVED lines=8> */
[----:B------:R-:W-:Y:S01]  /*20e0*/  MOV R77, R149 ;  /* 0x00000095004d7202 */ /* 0x000fe20000000f00 */
[----:B------:R-:W-:Y:S01]  /*20f0*/  FADD.FTZ R21, R84, R21 ;  /* 0x0000001554157221 */ /* 0x000fe20000010000 */
[-C--:B------:R-:W-:Y:S01]  /*2100*/  FFMA.FTZ R227, R196, R84.reuse, R227 ;  /* 0x00000054c4e37223 */ /* 0x080fe200000100e3 */
[----:B------:R-:W-:Y:S01]  /*2110*/  FFMA.FTZ R9, R230, R84, R9 ;  /* 0x00000054e6097223 */ /* 0x000fe20000010009 */
[----:B------:R-:W-:Y:S01]  /*2120*/  FADD.FTZ R80, R136, R83 ;  /* 0x0000005388507221 */ /* 0x000fe20000010000 */
[----:B------:R-:W-:Y:S01]  /*2130*/  FFMA.FTZ R84, R138, R136, R81 ;  /* 0x000000888a547223 */ /* 0x000fe20000010051 */
[----:B------:R-:W-:-:S02]  /*2140*/  HADD2.F32 R81, -RZ, R77.H0_H0 ;  /* 0x2000004dff517230 */ /* 0x000fc40000004100 */
[----:B------:R-:W-:Y:S01]  /*2150*/  FADD.FTZ R36, R79, R36 ;  /* 0x000000244f247221 */ /* 0x000fe20000010000 */
[----:B------:R-:W-:Y:S01]  /*2160*/  FADD.FTZ R80, R143, R80 ;  /* 0x000000508f507221 */ /* 0x000fe20000010000 */
[----:B------:R-:W-:Y:S01]  /*2170*/  FFMA.FTZ R48, R147, R79, R48 ;  /* 0x0000004f93307223 */ /* 0x000fe20000010030 */
[----:B------:R-:W-:Y:S01]  /*2180*/  FFMA.FTZ R77, R161, R143, R84 ;  /* 0x0000008fa14d7223 */ /* 0x000fe20000010054 */
[----:B------:R-:W-:Y:S01]  /*2190*/  SHF.R.U32.HI R79, RZ, 0x10, R149 ;  /* 0x00000010ff4f7819 */ /* 0x000fe20000011695 */
[----:B------:R-:W-:Y:S02]  /*21a0*/  HADD2.F32 R83, -RZ, R76.H0_H0 ;  /* 0x2000004cff537230 */ /* 0x000fe40000004100 */
[----:B------:R-:W-:Y:S01]  /*21b0*/  FADD.FTZ R80, R159, R80 ;  /* 0x000000509f507221 */ /* 0x000fe20000010000 */
        /* <DEDUP_REMOVED lines=8> */
[----:B------:R-:W-:-:S03]  /*2240*/  FFMA.FTZ R78, R142, R140, R77 ;  /* 0x0000008c8e4e7223 */ /* 0x000fc6000001004d */
        /* <DEDUP_REMOVED lines=11> */
[----:B------:R-:W-:Y:S01]  /*2300*/  FMUL.FTZ R151, R220, R151 ;  /* 0x00000097dc977220 */ /* 0x000fe20000410000 */
[----:B------:R-:W-:Y:S01]  /*2310*/  FFMA.FTZ R149, R174, R81, R149 ;  /* 0x00000051ae957223 */ /* 0x000fe20000010095 */
[----:B------:R-:W-:Y:S01]  /*2320*/  FMUL.FTZ R148, R207, R84 ;  /* 0x00000054cf947220 */ /* 0x000fe20000410000 */
[----:B------:R-:W-:Y:S01]  /*2330*/  SHF.R.U32.HI R77, RZ, 0x5, R49 ;  /* 0x00000005ff4d7819 */ /* 0x000fe20000011631 */
[----:B------:R-:W-:Y:S01]  /*2340*/  FADD.FTZ R78, R78, R227 ;  /* 0x000000e34e4e7221 */ /* 0x000fe20000010000 */
[----:B------:R-:W-:Y:S01]  /*2350*/  IADD3 R186, R186, UR10, RZ ;  /* 0x0000000ababa7c10 */ /* 0x000fe2000fffe0ff */
[----:B------:R-:W-:Y:S01]  /*2360*/  FFMA.FTZ R80, R230, R227, R79 ;  /* 0x000000e3e6507223 */ /* 0x000fe2000001004f */
[----:B------:R-:W-:Y:S01]  /*2370*/  FADD.FTZ R24, R81, R24 ;  /* 0x0000001851187221 */ /* 0x000fe20000010000 */
[----:B------:R-:W-:Y:S01]  /*2380*/  FFMA.FTZ R12, R151, R81, R12 ;  /* 0x00000051970c7223 */ /* 0x000fe2000001000c */
[----:B------:R-:W-:Y:S01]  /*2390*/  UMOV UR6, 0xffffffff ;  /* 0xffffffff00067882 */ /* 0x000fe20000000000 */
[----:B------:R-:W-:Y:S01]  /*23a0*/  FMUL.FTZ R150, R220, R95 ;  /* 0x0000005fdc967220 */ /* 0x000fe20000410000 */
[-C--:B------:R-:W-:Y:S01]  /*23b0*/  FFMA.FTZ R148, R197, R82.reuse, R148 ;  /* 0x00000052c5947223 */ /* 0x080fe20000010094 */
[----:B------:R-:W-:Y:S01]  /*23c0*/  LOP3.LUT R76, R77, 0x7fffff8, RZ, 0xc0, !PT ;  /* 0x07fffff84d4c7812 */ /* 0x000fe200078ec0ff */
[----:B------:R-:W-:Y:S01]  /*23d0*/  FADD.FTZ R79, R78, R149 ;  /* 0x000000954e4f7221 */ /* 0x000fe20000010000 */
[----:B------:R-:W-:Y:S01]  /*23e0*/  ISETP.GE.AND P5, PT, R186, UR11, PT ;  /* 0x0000000bba007c0c */ /* 0x000fe2000bfa6270 */
        /* <DEDUP_REMOVED lines=11> */
[----:B------:R-:W-:Y:S01]  /*24a0*/  @!P2 IADD3 R76, R76, 0x8, RZ ;  /* 0x000000084c4ca810 */ /* 0x000fe20007ffe0ff */
        /* <DEDUP_REMOVED lines=21> */
.L_x_2612:
[----:B------:R-:W3:Y:S01]  /*2600*/  S2R R83, SR_CgaCtaId ;  /* 0x0000000000537919 */ /* 0x000ee20000008800 */
[----:B------:R-:W-:Y:S01]  /*2610*/  @!P0 LOP3.LUT R77, R77, 0x7, RZ, 0xc0, !PT ;  /* 0x000000074d4d8812 */ /* 0x000fe200078ec0ff */
[----:B--2---:R-:W-:Y:S01]  /*2620*/  FADD.FTZ R93, R81, R78 ;  /* 0x0000004e515d7221 */ /* 0x004fe20000010000 */
[----:B------:R-:W-:Y:S01]  /*2630*/  MOV R80, 0x400 ;  /* 0x0000040000507802 */ /* 0x000fe20000000f00 */
[----:B-1----:R-:W-:Y:S01]  /*2640*/  FADD.FTZ R92, R79, R92 ;  /* 0x0000005c4f5c7221 */ /* 0x002fe20000010000 */
[----:B------:R-:W-:Y:S05]  /*2650*/  WARPSYNC.ALL ;  /* 0x0000000000007948 */ /* 0x000fea0003800000 */
[----:B------:R-:W-:Y:S01]  /*2660*/  @!P0 IMAD.IADD R77, R76, 0x1, R77 ;  /* 0x000000014c4d8824 */ /* 0x000fe200078e024d */
[----:B-----5:R-:W-:-:S02]  /*2670*/  LOP3.LUT P5, RZ, R221, 0xff, RZ, 0xc0, !PT ;  /* 0x000000ffddff7812 */ /* 0x020fc400078ac0ff */
[----:B---3--:R-:W-:-:S04]  /*2680*/  LEA R80, R83, R80, 0x18 ;  /* 0x0000005053507211 */ /* 0x008fc800078ec0ff */
[-C--:B------:R-:W-:Y:S02]  /*2690*/  @!P0 LEA R95, R77, R80.reuse, 0x3 ;  /* 0x000000504d5f8211 */ /* 0x080fe400078e18ff */
[----:B------:R-:W-:-:S03]  /*26a0*/  LEA R232, R76, R80, 0x3 ;  /* 0x000000504ce87211 */ /* 0x000fc600078e18ff */
        /* <DEDUP_REMOVED lines=101> */
[C---:B------:R-:W-:Y:S01]  /*2d00*/  FSEL R137, R133.reuse, RZ, P5 ;  /* 0x000000ff85897208 */ /* 0x040fe20002800000 */
[----:B------:R0:W1:Y:S01]  /*2d10*/  F2F.F16.F32 R162, R95 ;  /* 0x0000005f00a27304 */ /* 0x0000620000200800 */
        /* <DEDUP_REMOVED lines=21> */
[----:B------:R-:W0:Y:S01]  /*2e70*/  F2F.F16.F32 R226, R76 ;  /* 0x0000004c00e27304 */ /* 0x000e220000200800 */
        /* <DEDUP_REMOVED lines=22> */
[----:B------:R2:W3:Y:S01]  /*2fe0*/  F2F.F16.F32 R228, R158 ;  /* 0x0000009e00e47304 */ /* 0x0004e20000200800 */
[----:B------:R-:W-:Y:S01]  /*2ff0*/  FADD.FTZ R227, R227, -R230 ;  /* 0x800000e6e3e37221 */ /* 0x000fe20000010000 */
[----:B------:R-:W-:-:S02]  /*3000*/  FSEL R160, R157, RZ, P5 ;  /* 0x000000ff9da07208 */ /* 0x000fc40002800000 */
[C---:B------:R-:W-:Y:S02]  /*3010*/  LOP3.LUT P5, RZ, R223.reuse, 0xff0000, RZ, 0xc0, !PT ;  /* 0x00ff0000dfff7812 */ /* 0x040fe400078ac0ff */
[----:B------:R-:W-:Y:S02]  /*3020*/  @P3 F2FP.F16.F32.PACK_AB R87, RZ, R87 ;  /* 0x00000057ff57323e */ /* 0x000fe400000000ff */
[----:B------:R-:W-:Y:S01]  /*3030*/  FSEL R232, R154, RZ, P5 ;  /* 0x000000ff9ae87208 */ /* 0x000fe20002800000 */
[C---:B--2---:R-:W-:Y:S01]  /*3040*/  FMUL.FTZ R158, R220.reuse, R147 ;  /* 0x00000093dc9e7220 */ /* 0x044fe20000410000 */
[----:B------:R-:W-:Y:S01]  /*3050*/  LOP3.LUT P5, RZ, R223, 0xff, RZ, 0xc0, !PT ;  /* 0x000000ffdfff7812 */ /* 0x000fe200078ac0ff */
[----:B------:R2:W-:Y:S01]  /*3060*/  F2F.F16.F32 R222, R137 ;  /* 0x0000008900de7304 */ /* 0x0005e20000200800 */
[----:B------:R-:W-:Y:S01]  /*3070*/  FADD.FTZ R147, R149, -R144 ;  /* 0x8000009095937221 */ /* 0x000fe20000010000 */
[----:B------:R-:W-:Y:S01]  /*3080*/  @P0 FADD.FTZ R158, R67, R158 ;  /* 0x0000009e439e0221 */ /* 0x000fe20000010000 */
[----:B------:R-:W-:Y:S01]  /*3090*/  FSEL R76, R143, RZ, P5 ;  /* 0x000000ff8f4c7208 */ /* 0x000fe20002800000 */
[----:B------:R-:W-:Y:S01]  /*30a0*/  FMUL.FTZ R144, R220, R227 ;  /* 0x000000e3dc907220 */ /* 0x000fe20000410000 */
[----:B------:R-:W-:Y:S01]  /*30b0*/  LOP3.LUT P5, RZ, R223, 0xff000000, RZ, 0xc0, !PT ;  /* 0xff000000dfff7812 */ /* 0x000fe200078ac0ff */
[----:B------:R-:W-:Y:S01]  /*30c0*/  FMUL.FTZ R146, R158, UR17 ;  /* 0x000000119e927c20 */ /* 0x000fe20008410000 */
[----:B------:R-:W-:Y:S01]  /*30d0*/  FMUL.FTZ R147, R220, R147 ;  /* 0x00000093dc937220 */ /* 0x000fe20000410000 */
[----:B------:R-:W-:Y:S01]  /*30e0*/  F2F.F16.F32 R223, R160 ;  /* 0x000000a000df7304 */ /* 0x000fe20000200800 */
[----:B------:R-:W-:Y:S01]  /*30f0*/  FSEL R225, R159, RZ, P5 ;  /* 0x000000ff9fe17208 */ /* 0x000fe20002800000 */
[----:B--2---:R-:W-:Y:S01]  /*3100*/  FMUL.FTZ R137, R139, UR17 ;  /* 0x000000118b897c20 */ /* 0x004fe20008410000 */
[----:B------:R-:W-:Y:S01]  /*3110*/  LOP3.LUT P5, RZ, R224, 0xff00, RZ, 0xc0, !PT ;  /* 0x0000ff00e0ff7812 */ /* 0x000fe200078ac0ff */
[----:B------:R-:W-:Y:S01]  /*3120*/  @P0 FADD.FTZ R144, R69, R144 ;  /* 0x0000009045900221 */ /* 0x000fe20000010000 */
[----:B------:R-:W-:Y:S01]  /*3130*/  @P0 FADD.FTZ R147, R70, R147 ;  /* 0x0000009346930221 */ /* 0x000fe20000010000 */
[----:B------:R-:W-:-:S02]  /*3140*/  @P3 F2FP.F16.F32.PACK_AB R86, RZ, R86 ;  /* 0x00000056ff56323e */ /* 0x000fc400000000ff */
[----:B------:R-:W-:Y:S01]  /*3150*/  FSEL R234, R145, RZ, P5 ;  /* 0x000000ff91ea7208 */ /* 0x000fe20002800000 */
[----:B------:R2:W-:Y:S01]  /*3160*/  F2F.F16.F32 R163, R76 ;  /* 0x0000004c00a37304 */ /* 0x0005e20000200800 */
[----:B------:R-:W-:Y:S01]  /*3170*/  LOP3.LUT P5, RZ, R224, 0xff0000, RZ, 0xc0, !PT ;  /* 0x00ff0000e0ff7812 */ /* 0x000fe200078ac0ff */
[----:B------:R-:W-:Y:S01]  /*3180*/  FMUL.FTZ R149, R144, UR17 ;  /* 0x0000001190957c20 */ /* 0x000fe20008410000 */
[----:B------:R-:W-:Y:S02]  /*3190*/  @P3 PRMT R216, R87, 0x7610, R216 ;  /* 0x0000761057d83816 */ /* 0x000fe400000000d8 */
[----:B------:R-:W-:Y:S02]  /*31a0*/  FSEL R235, R142, RZ, P5 ;  /* 0x000000ff8eeb7208 */ /* 0x000fe40002800000 */
[----:B------:R-:W-:Y:S01]  /*31b0*/  LOP3.LUT P5, RZ, R224, 0xff, RZ, 0xc0, !PT ;  /* 0x000000ffe0ff7812 */ /* 0x000fe200078ac0ff */
[----:B------:R-:W-:Y:S01]  /*31c0*/  F2F.F16.F32 R93, R93 ;  /* 0x0000005d005d7304 */ /* 0x000fe20000200800 */
[-CC-:B--2---:R-:W-:Y:S01]  /*31d0*/  FFMA.FTZ R76, R231, R79.reuse, R89.reuse ;  /* 0x0000004fe74c7223 */ /* 0x184fe20000010059 */
[----:B------:R-:W-:Y:S01]  /*31e0*/  FFMA.FTZ R79, R150, R79, R89 ;  /* 0x0000004f964f7223 */ /* 0x000fe20000010059 */
[----:B------:R-:W-:-:S02]  /*31f0*/  FSEL R160, R137, RZ, P5 ;  /* 0x000000ff89a07208 */ /* 0x000fc40002800000 */
        /* <DEDUP_REMOVED lines=8> */
[----:B------:R-:W-:Y:S01]  /*3280*/  F2F.F16.F32 R233, R233 ;  /* 0x000000e900e97304 */ /* 0x000fe20000200800 */
[----:B------:R-:W-:Y:S01]  /*3290*/  @P0 FADD.FTZ R151, R68, R151 ;  /* 0x0000009744970221 */ /* 0x000fe20000010000 */
[----:B------:R-:W-:Y:S01]  /*32a0*/  FSEL R89, R149, RZ, P5 ;  /* 0x000000ff95597208 */ /* 0x000fe20002800000 */
[----:B------:R-:W-:Y:S01]  /*32b0*/  @P0 FADD.FTZ R220, R71, R220 ;  /* 0x000000dc47dc0221 */ /* 0x000fe20000010000 */
[----:B------:R-:W-:-:S02]  /*32c0*/  LOP3.LUT P5, RZ, R164, 0xff0000, RZ, 0xc0, !PT ;  /* 0x00ff0000a4ff7812 */ /* 0x000fc400078ac0ff */
[----:B------:R-:W-:Y:S01]  /*32d0*/  @P3 PRMT R215, R86, 0x7610, R215 ;  /* 0x0000761056d73816 */ /* 0x000fe200000000d7 */
[----:B-1----:R-:W-:Y:S01]  /*32e0*/  IMAD.WIDE.U32 R86, R162, 0x10000, RZ ;  /* 0x00010000a2567825 */ /* 0x002fe200078e00ff */
[----:B------:R-:W-:-:S03]  /*32f0*/  FSEL R231, R148, RZ, P5 ;  /* 0x000000ff94e77208 */ /* 0x000fc60002800000 */
[----:B------:R-:W-:Y:S01]  /*3300*/  FMUL.FTZ R150, R220, UR17 ;  /* 0x00000011dc967c20 */ /* 0x000fe20008410000 */
[----:B------:R-:W-:Y:S01]  /*3310*/  ISETP.NE.U32.AND P5, PT, RZ, UR18, PT ;  /* 0x00000012ff007c0c */ /* 0x000fe2000bfa5070 */
[----:B------:R-:W-:Y:S01]  /*3320*/  F2F.F16.F32 R221, R221 ;  /* 0x000000dd00dd7304 */ /* 0x000fe20000200800 */
[----:B0-----:R-:W-:Y:S02]  /*3330*/  SHF.L.U32 R226, R226, 0x10, RZ ;  /* 0x00000010e2e27819 */ /* 0x001fe400000006ff */
[----:B------:R-:W-:Y:S02]  /*3340*/  ISETP.NE.AND.EX P0, PT, RZ, UR19, PT, P5 ;  /* 0x00000013ff007c0c */ /* 0x000fe4000bf05350 */
[----:B------:R-:W-:Y:S02]  /*3350*/  LOP3.LUT P5, RZ, R164, 0xff000000, RZ, 0xc0, !PT ;  /* 0xff000000a4ff7812 */ /* 0x000fe400078ac0ff */
[----:B------:R-:W-:Y:S01]  /*3360*/  SEL R76, R77, R72, P0 ;  /* 0x000000484d4c7207 */ /* 0x000fe20000000000 */
[----:B------:R-:W0:Y:S01]  /*3370*/  F2F.F16.F32 R230, R225 ;  /* 0x000000e100e67304 */ /* 0x000e220000200800 */
[----:B------:R-:W-:-:S02]  /*3380*/  SEL R77, R78, R73, P0 ;  /* 0x000000494e4d7207 */ /* 0x000fc40000000000 */
[----:B------:R-:W-:Y:S02]  /*3390*/  SEL R78, R91, R74, P0 ;  /* 0x0000004a5b4e7207 */ /* 0x000fe40000000000 */
[----:B------:R-:W-:Y:S02]  /*33a0*/  SEL R79, R90, R75, P0 ;  /* 0x0000004b5a4f7207 */ /* 0x000fe40000000000 */
[----:B---3--:R-:W-:Y:S01]  /*33b0*/  SHF.L.U32 R228, R228, 0x10, RZ ;  /* 0x00000010e4e47819 */ /* 0x008fe200000006ff */
[----:B------:R1:W-:Y:S01]  /*33c0*/  F2F.F16.F32 R165, R232 ;  /* 0x000000e800a57304 */ /* 0x0003e20000200800 */
[----:B------:R-:W-:Y:S01]  /*33d0*/  @P3 F2FP.F16.F32.PACK_AB R88, RZ, R88 ;  /* 0x00000058ff58323e */ /* 0x000fe200000000ff */
[----:B------:R2:W-:Y:S01]  /*33e0*/  @P1 STG.E.128 desc[UR4][R82.64], R76 ;  /* 0x0000004c52001986 */ /* 0x0005e2000c101d04 */
[----:B------:R-:W-:Y:S02]  /*33f0*/  @P3 F2FP.F16.F32.PACK_AB R92, RZ, R92 ;  /* 0x0000005cff5c323e */ /* 0x000fe400000000ff */
[----:B------:R-:W-:-:S02]  /*3400*/  @P3 PRMT R214, R88, 0x7610, R214 ;  /* 0x0000761058d63816 */ /* 0x000fc400000000d6 */
[----:B0-----:R-:W-:Y:S01]  /*3410*/  SHF.L.U32 R230, R230, 0x10, RZ ;  /* 0x00000010e6e67819 */ /* 0x001fe200000006ff */
[----:B------:R0:W-:Y:S01]  /*3420*/  F2F.F16.F32 R225, R160 ;  /* 0x000000a000e17304 */ /* 0x0001e20000200800 */
[----:B-1----:R-:W-:Y:S02]  /*3430*/  FSEL R232, R150, RZ, P5 ;  /* 0x000000ff96e87208 */ /* 0x002fe40002800000 */
[----:B------:R-:W-:Y:S02]  /*3440*/  LOP3.LUT P5, RZ, R164, 0xff, RZ, 0xc0, !PT ;  /* 0x000000ffa4ff7812 */ /* 0x000fe400078ac0ff */
[----:B------:R-:W-:-:S03]  /*3450*/  @P3 PRMT R126, R92, 0x7610, R126 ;  /* 0x000076105c7e3816 */ /* 0x000fc6000000007e */
[----:B------:R-:W1:Y:S01]  /*3460*/  F2F.F16.F32 R219, R219 ;  /* 0x000000db00db7304 */ /* 0x000e620000200800 */
[----:B0-----:R-:W-:Y:S01]  /*3470*/  FMUL.FTZ R160, R151, UR17 ;  /* 0x0000001197a07c20 */ /* 0x001fe20008410000 */
[----:B--2---:R-:W-:Y:S01]  /*3480*/  LOP3.LUT R77, R87, R226, R233, 0xfe, !PT ;  /* 0x000000e2574d7212 */ /* 0x004fe200078efee9 */
[----:B------:R-:W-:Y:S01]  /*3490*/  IMAD.WIDE.U32 R82, R222, 0x10000, RZ ;  /* 0x00010000de527825 */ /* 0x000fe200078e00ff */
[----:B------:R-:W-:-:S04]  /*34a0*/  LOP3.LUT R76, R86, R93, RZ, 0xfc, !PT ;  /* 0x0000005d564c7212 */ /* 0x000fc800078efcff */
[----:B------:R-:W0:Y:S01]  /*34b0*/  F2F.F16.F32 R224, R234 ;  /* 0x000000ea00e07304 */ /* 0x000e220000200800 */
[----:B------:R-:W-:Y:S01]  /*34c0*/  FSEL R86, R160, RZ, P5 ;  /* 0x000000ffa0567208 */ /* 0x000fe20002800000 */
[----:B------:R-:W-:Y:S01]  /*34d0*/  IMAD.WIDE.U32 R78, R223, 0x10000, RZ ;  /* 0x00010000df4e7825 */ /* 0x000fe200078e00ff */
[----:B------:R2:W-:Y:S01]  /*34e0*/  STG.E.64 desc[UR4][R84.64], R76 ;  /* 0x0000004c54007986 */ /* 0x0005e2000c101b04 */
[----:B------:R-:W-:Y:S02]  /*34f0*/  LOP3.LUT R91, R83, R228, R221, 0xfe, !PT ;  /* 0x000000e4535b7212 */ /* 0x000fe400078efedd */
[----:B------:R-:W-:Y:S01]  /*3500*/  @P3 LOP3.LUT P5, RZ, R210, 0xff000000, RZ, 0xc0, !PT ;  /* 0xff000000d2ff3812 */ /* 0x000fe200078ac0ff */
[----:B------:R-:W-:Y:S01]  /*3510*/  IMAD.SHL.U32 R221, R218, 0x8, RZ ;  /* 0x00000008dadd7824 */ /* 0x000fe200078e00ff */
[----:B------:R-:W3:Y:S01]  /*3520*/  F2F.F16.F32 R229, R229 ;  /* 0x000000e500e57304 */ /* 0x000ee20000200800 */
[----:B-1----:R-:W-:Y:S02]  /*3530*/  LOP3.LUT R90, R82, R219, RZ, 0xfc, !PT ;  /* 0x000000db525a7212 */ /* 0x002fe400078efcff */
[----:B------:R-:W-:-:S02]  /*3540*/  @P3 FSEL R161, R161, RZ, P5 ;  /* 0x000000ffa1a13208 */ /* 0x000fc40002800000 */
[----:B------:R-:W-:Y:S01]  /*3550*/  LOP3.LUT R88, R78, R163, RZ, 0xfc, !PT ;  /* 0x000000a34e587212 */ /* 0x000fe200078efcff */
[----:B0-----:R-:W-:Y:S02]  /*3560*/  IMAD.WIDE.U32 R82, R224, 0x10000, RZ ;  /* 0x00010000e0527825 */ /* 0x001fe400078e00ff */
[----:B------:R0:W1:Y:S01]  /*3570*/  F2F.F16.F32 R164, R89 ;  /* 0x0000005900a47304 */ /* 0x0000620000200800 */
[----:B------:R-:W-:Y:S02]  /*3580*/  SHF.R.U32.HI R218, RZ, 0x1d, R218 ;  /* 0x0000001dffda7819 */ /* 0x000fe400000116da */
[----:B------:R-:W-:Y:S02]  /*3590*/  IADD3 R92, P5, R221, UR20, RZ ;  /* 0x00000014dd5c7c10 */ /* 0x000fe4000ffbe0ff */
[----:B---3--:R-:W-:-:S03]  /*35a0*/  SHF.L.U32 R229, R229, 0x10, RZ ;  /* 0x00000010e5e57819 */ /* 0x008fc600000006ff */
[----:B------:R-:W3:Y:S01]  /*35b0*/  F2F.F16.F32 R162, R232 ;  /* 0x000000e800a27304 */ /* 0x000ee20000200800 */
[----:B0-----:R-:W-:Y:S02]  /*35c0*/  LOP3.LUT R89, R79, R230, R165, 0xfe, !PT ;  /* 0x000000e64f597212 */ /* 0x001fe400078efea5 */
[----:B------:R-:W-:Y:S02]  /*35d0*/  IADD3.X R93, R218, UR21, RZ, P5, !PT ;  /* 0x00000015da5d7c10 */ /* 0x000fe4000affe4ff */
[----:B------:R-:W-:Y:S01]  /*35e0*/  @P3 LOP3.LUT P5, RZ, R211, 0xff00, RZ, 0xc0, !PT ;  /* 0x0000ff00d3ff3812 */ /* 0x000fe200078ac0ff */
[----:B-1----:R-:W-:Y:S02]  /*35f0*/  IMAD.WIDE.U32 R78, R164, 0x10000, RZ ;  /* 0x00010000a44e7825 */ /* 0x002fe400078e00ff */
[----:B------:R-:W0:Y:S02]  /*3600*/  F2F.F16.F32 R227, R235 ;  /* 0x000000eb00e37304 */ /* 0x000e240000200800 */
[----:B---3--:R-:W-:-:S06]  /*3610*/  IMAD.U32 R162, R162, 0x10000, RZ ;  /* 0x00010000a2a27824 */ /* 0x008fcc00078e00ff */
[----:B------:R-:W1:Y:S01]  /*3620*/  F2F.F16.F32 R231, R231 ;  /* 0x000000e700e77304 */ /* 0x000e620000200800 */
[----:B0-----:R-:W-:-:S07]  /*3630*/  LOP3.LUT R87, R83, R229, R227, 0xfe, !PT ;  /* 0x000000e553577212 */ /* 0x001fce00078efee3 */
[----:B------:R0:W3:Y:S01]  /*3640*/  F2F.F16.F32 R233, R86 ;  /* 0x0000005600e97304 */ /* 0x0000e20000200800 */
[----:B-1----:R-:W-:Y:S02]  /*3650*/  LOP3.LUT R83, R79, R162, R231, 0xfe, !PT ;  /* 0x000000a24f537212 */ /* 0x002fe400078efee7 */
[----:B0-----:R-:W-:Y:S02]  /*3660*/  LOP3.LUT R86, R82, R225, RZ, 0xfc, !PT ;  /* 0x000000e152567212 */ /* 0x001fe400078efcff */
[----:B---3--:R-:W-:Y:S01]  /*3670*/  LOP3.LUT R82, R78, R233, RZ, 0xfc, !PT ;  /* 0x000000e94e527212 */ /* 0x008fe200078efcff */
        /* <DEDUP_REMOVED lines=9> */
.L_x_2596:
[----:B0-----:R-:W-:Y:S02]  /*3710*/  SEL R77, R130, R73, P0 ;  /* 0x00000049824d7207 */ /* 0x001fe40000000000 */
[----:B------:R-:W-:Y:S02]  /*3720*/  SEL R78, R135, R74, P0 ;  /* 0x0000004a874e7207 */ /* 0x000fe40000000000 */
[----:B------:R-:W-:Y:S02]  /*3730*/  SEL R79, R156, R75, P0 ;  /* 0x0000004b9c4f7207 */ /* 0x000fe40000000000 */
[----:B------:R-:W-:Y:S02]  /*3740*/  SEL R76, R155, R72, P0 ;  /* 0x000000489b4c7207 */ /* 0x000fe40000000000 */
[----:B------:R-:W-:Y:S02]  /*3750*/  @P3 FSEL R157, R157, RZ, P5 ;  /* 0x000000ff9d9d3208 */ /* 0x000fe40002800000 */
[----:B------:R-:W-:Y:S01]  /*3760*/  @P3 LOP3.LUT P5, RZ, R211, 0xff0000, RZ, 0xc0, !PT ;  /* 0x00ff0000d3ff3812 */ /* 0x000fe200078ac0ff */
[----:B------:R0:W-:Y:S01]  /*3770*/  @P1 STG.E.128 desc[UR4][R80.64], R76 ;  /* 0x0000004c50001986 */ /* 0x0001e2000c101d04 */
[----:B------:R-:W-:-:S02]  /*3780*/  @P3 F2FP.F16.F32.PACK_AB R133, RZ, R133 ;  /* 0x00000085ff85323e */ /* 0x000fc400000000ff */
[----:B------:R-:W-:Y:S01]  /*3790*/  @P3 FSEL R154, R154, RZ, P5 ;  /* 0x000000ff9a9a3208 */ /* 0x000fe20002800000 */
[----:B------:R0:W-:Y:S01]  /*37a0*/  STG.E.64 desc[UR4][R92.64], R90 ;  /* 0x0000005a5c007986 */ /* 0x0001e2000c101b04 */
[C---:B------:R-:W-:Y:S02]  /*37b0*/  @P1 LEA R84, P5, R217.reuse, UR18, 0x4 ;  /* 0x00000012d9541c11 */ /* 0x040fe4000f8a20ff */
[----:B------:R-:W-:Y:S02]  /*37c0*/  @P3 F2FP.F16.F32.PACK_AB R136, RZ, R136 ;  /* 0x00000088ff88323e */ /* 0x000fe400000000ff */
[----:B------:R-:W-:Y:S02]  /*37d0*/  @P1 LEA.HI.X R85, R217, UR19, RZ, 0x4, P5 ;  /* 0x00000013d9551c11 */ /* 0x000fe4000a8f24ff */
[----:B------:R-:W-:Y:S02]  /*37e0*/  @P3 LOP3.LUT P5, RZ, R211, 0xff, RZ, 0xc0, !PT ;  /* 0x000000ffd3ff3812 */ /* 0x000fe400078ac0ff */
[----:B------:R-:W-:-:S02]  /*37f0*/  @P3 F2FP.F16.F32.PACK_AB R138, RZ, R138 ;  /* 0x0000008aff8a323e */ /* 0x000fc400000000ff */
[----:B------:R-:W-:Y:S02]  /*3800*/  @P3 F2FP.F16.F32.PACK_AB R161, RZ, R161 ;  /* 0x000000a1ffa1323e */ /* 0x000fe400000000ff */
[----:B------:R-:W-:Y:S02]  /*3810*/  @P3 PRMT R216, R133, 0x7610, R216 ;  /* 0x0000761085d83816 */ /* 0x000fe400000000d8 */
[----:B------:R-:W-:Y:S02]  /*3820*/  @P3 FSEL R143, R143, RZ, P5 ;  /* 0x000000ff8f8f3208 */ /* 0x000fe40002800000 */
        /* <DEDUP_REMOVED lines=14> */
.L_x_2597:
        /* <DEDUP_REMOVED lines=10> */
[----:B------:R-:W-:Y:S02]  /*39b0*/  @P3 F2FP.F16.F32.PACK_AB R157, RZ, R157 ;  /* 0x0000009dff9d323e */ /* 0x000fe400000000ff */
[----:B------:R-:W-:Y:S01]  /*39c0*/  @P3 FSEL R145, R145, RZ, P5 ;  /* 0x000000ff91913208 */ /* 0x000fe20002800000 */
[----:B------:R1:W-:Y:S01]  /*39d0*/  STG.E.64 desc[UR4][R80.64], R88 ;  /* 0x0000005850007986 */ /* 0x0003e2000c101b04 */
[----:B------:R-:W-:-:S02]  /*39e0*/  @P3 LOP3.LUT P5, RZ, R212, 0xff0000, RZ, 0xc0, !PT ;  /* 0x00ff0000d4ff3812 */ /* 0x000fc400078ac0ff */
[----:B------:R-:W-:Y:S02]  /*39f0*/  @P3 F2FP.F16.F32.PACK_AB R154, RZ, R154 ;  /* 0x0000009aff9a323e */ /* 0x000fe400000000ff */
[----:B------:R-:W-:Y:S02]  /*3a00*/  @P3 FSEL R142, R142, RZ, P5 ;  /* 0x000000ff8e8e3208 */ /* 0x000fe40002800000 */
[C---:B------:R-:W-:Y:S02]  /*3a10*/  @P1 LEA R90, P5, R208.reuse, UR18, 0x4 ;  /* 0x00000012d05a1c11 */ /* 0x040fe4000f8a20ff */
[----:B------:R-:W-:Y:S02]  /*3a20*/  @P3 F2FP.F16.F32.PACK_AB R143, RZ, R143 ;  /* 0x0000008fff8f323e */ /* 0x000fe400000000ff */
[----:B------:R-:W-:Y:S02]  /*3a30*/  @P3 F2FP.F16.F32.PACK_AB R159, RZ, R159 ;  /* 0x0000009fff9f323e */ /* 0x000fe400000000ff */
        /* <DEDUP_REMOVED lines=19> */
.L_x_2598:
        /* <DEDUP_REMOVED lines=11> */
[----:B------:R-:W-:Y:S02]  /*3c20*/  @P3 F2FP.F16.F32.PACK_AB R145, RZ, R145 ;  /* 0x00000091ff91323e */ /* 0x000fe400000000ff */
[----:B-1----:R-:W-:Y:S02]  /*3c30*/  IADD3 R76, P5, R85, UR20, RZ ;  /* 0x00000014554c7c10 */ /* 0x002fe4000ffbe0ff */
[----:B------:R-:W-:-:S02]  /*3c40*/  @P3 F2FP.F16.F32.PACK_AB R142, RZ, R142 ;  /* 0x0000008eff8e323e */ /* 0x000fc400000000ff */
[----:B------:R-:W-:Y:S02]  /*3c50*/  IADD3.X R77, R208, UR21, RZ, P5, !PT ;  /* 0x00000015d04d7c10 */ /* 0x000fe4000affe4ff */
[----:B------:R-:W-:Y:S02]  /*3c60*/  @P3 F2FP.F16.F32.PACK_AB R137, RZ, R137 ;  /* 0x00000089ff89323e */ /* 0x000fe400000000ff */
[----:B------:R-:W-:Y:S01]  /*3c70*/  @P3 F2FP.F16.F32.PACK_AB R146, RZ, R146 ;  /* 0x00000092ff92323e */ /* 0x000fe200000000ff */
        /* <DEDUP_REMOVED lines=19> */
.L_x_2599:
        /* <DEDUP_REMOVED lines=10> */
[----:B------:R-:W-:Y:S02]  /*3e50*/  @P3 F2FP.F16.F32.PACK_AB R149, RZ, R149 ;  /* 0x00000095ff95323e */ /* 0x000fe400000000ff */
[----:B------:R-:W-:Y:S02]  /*3e60*/  @P3 F2FP.F16.F32.PACK_AB R148, RZ, R148 ;  /* 0x00000094ff94323e */ /* 0x000fe400000000ff */
[----:B------:R-:W-:Y:S02]  /*3e70*/  @P3 F2FP.F16.F32.PACK_AB R160, RZ, R160 ;  /* 0x000000a0ffa0323e */ /* 0x000fe400000000ff */
[----:B------:R-:W-:-:S02]  /*3e80*/  @P3 F2FP.F16.F32.PACK_AB R150, RZ, R150 ;  /* 0x00000096ff96323e */ /* 0x000fc400000000ff */
        /* <DEDUP_REMOVED lines=13> */
.L_x_2600:
        /* <DEDUP_REMOVED lines=21> */
[----:B01----:R-:W-:Y:S01]  /*40b0*/  MOV R76, R106 ;  /* 0x0000006a004c7202 */ /* 0x003fe20000000f00 */
        /* <DEDUP_REMOVED lines=53> */
.L_x_2594:
        /* <DEDUP_REMOVED lines=35> */
.L_x_2595:
[----:B------:R-:W-:Y:S01]  /*4640*/  HFMA2.MMA R88, -RZ, RZ, 0, 9.5367431640625e-07 ;  /* 0x00000010ff587435 */ /* 0x000fe200000001ff */
[----:B------:R-:W-:Y:S01]  /*4650*/  IMAD.MOV.U32 R89, RZ, RZ, R79 ;  /* 0x000000ffff597224 */ /* 0x000fe200078e004f */
[----:B------:R-:W-:Y:S01]  /*4660*/  MOV R91, 0x1f ;  /* 0x0000001f005b7802 */ /* 0x000fe20000000f00 */
[----:B------:R-:W-:-:S08]  /*4670*/  IMAD.MOV.U32 R86, RZ, RZ, -0x1 ;  /* 0xffffffffff567424 */ /* 0x000fd000078e00ff */
[----:B-----5:R-:W-:Y:S05]  /*4680*/  WARPSYNC.COLLECTIVE R86, `(.L_x_2602) ;  /* 0x0000000056087348 */ /* 0x020fea0003c00000 */
[----:B------:R0:W1:Y:S02]  /*4690*/  SHFL.DOWN P5, R87, R89, R88, R91 ;  /* 0x0800005859577389 */ /* 0x00006400000a005b */
[----:B01---5:R-:W-:Y:S01]  /*46a0*/  ENDCOLLECTIVE ;  /* 0x000000000000791b */ /* 0x023fe20003800000 */
.L_x_2602:
[----:B------:R-:W-:Y:S02]  /*46b0*/  MOV R89, R81 ;  /* 0x0000005100597202 */ /* 0x000fe40000000f00 */
[----:B------:R-:W-:-:S07]  /*46c0*/  MOV R78, R87 ;  /* 0x00000057004e7202 */ /* 0x000fce0000000f00 */
[----:B------:R-:W-:Y:S05]  /*46d0*/  WARPSYNC.COLLECTIVE R86, `(.L_x_2603) ;  /* 0x0000000056087348 */ /* 0x000fea0003c00000 */
[----:B------:R0:W1:Y:S02]  /*46e0*/  SHFL.DOWN P5, R87, R89, R88, R91 ;  /* 0x0800005859577389 */ /* 0x00006400000a005b */
[----:B01----:R-:W-:Y:S01]  /*46f0*/  ENDCOLLECTIVE ;  /* 0x000000000000791b */ /* 0x003fe20003800000 */
.L_x_2603:
[----:B------:R-:W-:Y:S01]  /*4700*/  FADD.FTZ R78, R79, R78 ;  /* 0x0000004e4f4e7221 */ /* 0x000fe20000010000 */
[----:B------:R-:W-:-:S04]  /*4710*/  HFMA2.MMA R88, -RZ, RZ, 0, 4.76837158203125e-07 ;  /* 0x00000008ff587435 */ /* 0x000fc800000001ff */
[----:B------:R-:W-:Y:S01]  /*4720*/  MOV R89, R78 ;  /* 0x0000004e00597202 */ /* 0x000fe20000000f00 */
[----:B------:R-:W-:-:S07]  /*4730*/  IMAD.MOV.U32 R80, RZ, RZ, R87 ;  /* 0x000000ffff507224 */ /* 0x000fce00078e0057 */
[----:B------:R-:W-:Y:S05]  /*4740*/  WARPSYNC.COLLECTIVE R86, `(.L_x_2604) ;  /* 0x0000000056087348 */ /* 0x000fea0003c00000 */
[----:B------:R0:W1:Y:S02]  /*4750*/  SHFL.DOWN P5, R87, R89, R88, R91 ;  /* 0x0800005859577389 */ /* 0x00006400000a005b */
[----:B01----:R-:W-:Y:S01]  /*4760*/  ENDCOLLECTIVE ;  /* 0x000000000000791b */ /* 0x003fe20003800000 */
.L_x_2604:
[----:B------:R-:W-:-:S05]  /*4770*/  FADD.FTZ R80, R81, R80 ;  /* 0x0000005051507221 */ /* 0x000fca0000010000 */
[----:B------:R-:W-:Y:S01]  /*4780*/  MOV R89, R80 ;  /* 0x0000005000597202 */ /* 0x000fe20000000f00 */
[----:B------:R-:W-:-:S07]  /*4790*/  IMAD.MOV.U32 R83, RZ, RZ, R87 ;  /* 0x000000ffff537224 */ /* 0x000fce00078e0057 */
[----:B------:R-:W-:Y:S05]  /*47a0*/  WARPSYNC.COLLECTIVE R86, `(.L_x_2605) ;  /* 0x0000000056087348 */ /* 0x000fea0003c00000 */
[----:B------:R0:W1:Y:S02]  /*47b0*/  SHFL.DOWN P5, R87, R89, R88, R91 ;  /* 0x0800005859577389 */ /* 0x00006400000a005b */
[----:B01----:R-:W-:Y:S01]  /*47c0*/  ENDCOLLECTIVE ;  /* 0x000000000000791b */ /* 0x003fe20003800000 */
.L_x_2605:
[----:B------:R-:W-:Y:S01]  /*47d0*/  FADD.FTZ R83, R78, R83 ;  /* 0x000000534e537221 */ /* 0x000fe20000010000 */
[----:B------:R-:W-:-:S03]  /*47e0*/  HFMA2.MMA R88, -RZ, RZ, 0, 2.384185791015625e-07 ;  /* 0x00000004ff587435 */ /* 0x000fc600000001ff */
[----:B------:R-:W-:Y:S01]  /*47f0*/  IMAD.MOV.U32 R89, RZ, RZ, R83 ;  /* 0x000000ffff597224 */ /* 0x000fe200078e0053 */
[----:B------:R-:W-:-:S07]  /*4800*/  MOV R85, R87 ;  /* 0x0000005700557202 */ /* 0x000fce0000000f00 */
[----:B------:R-:W-:Y:S05]  /*4810*/  WARPSYNC.COLLECTIVE R86, `(.L_x_2606) ;  /* 0x0000000056087348 */ /* 0x000fea0003c00000 */
[----:B------:R0:W1:Y:S02]  /*4820*/  SHFL.DOWN P5, R87, R89, R88, R91 ;  /* 0x0800005859577389 */ /* 0x00006400000a005b */
[----:B01----:R-:W-:Y:S01]  /*4830*/  ENDCOLLECTIVE ;  /* 0x000000000000791b */ /* 0x003fe20003800000 */
.L_x_2606:
[----:B------:R-:W-:-:S04]  /*4840*/  FADD.FTZ R85, R80, R85 ;  /* 0x0000005550557221 */ /* 0x000fc80000010000 */
[----:B------:R-:W-:Y:S01]  /*4850*/  IMAD.MOV.U32 R89, RZ, RZ, R85 ;  /* 0x000000ffff597224 */ /* 0x000fe200078e0055 */
[----:B------:R-:W-:-:S07]  /*4860*/  MOV R82, R87 ;  /* 0x0000005700527202 */ /* 0x000fce0000000f00 */
[----:B------:R-:W-:Y:S05]  /*4870*/  WARPSYNC.COLLECTIVE R86, `(.L_x_2607) ;  /* 0x0000000056087348 */ /* 0x000fea0003c00000 */
[----:B------:R0:W1:Y:S02]  /*4880*/  SHFL.DOWN P5, R87, R89, R88, R91 ;  /* 0x0800005859577389 */ /* 0x00006400000a005b */
[----:B01----:R-:W-:Y:S01]  /*4890*/  ENDCOLLECTIVE ;  /* 0x000000000000791b */ /* 0x003fe20003800000 */
.L_x_2607:
[----:B------:R-:W-:-:S05]  /*48a0*/  FADD.FTZ R82, R83, R82 ;  /* 0x0000005253527221 */ /* 0x000fca0000010000 */
[----:B------:R-:W-:Y:S01]  /*48b0*/  MOV R89, R82 ;  /* 0x0000005200597202 */ /* 0x000fe20000000f00 */
[----:B------:R-:W-:Y:S01]  /*48c0*/  IMAD.MOV.U32 R88, RZ, RZ, 0x2 ;  /* 0x00000002ff587424 */ /* 0x000fe200078e00ff */
[----:B------:R-:W-:-:S07]  /*48d0*/  MOV R84, R87 ;  /* 0x0000005700547202 */ /* 0x000fce0000000f00 */
[----:B------:R-:W-:Y:S05]  /*48e0*/  WARPSYNC.COLLECTIVE R86, `(.L_x_2608) ;  /* 0x0000000056087348 */ /* 0x000fea0003c00000 */
[----:B------:R0:W1:Y:S02]  /*48f0*/  SHFL.DOWN P5, R87, R89, R88, R91 ;  /* 0x0800005859577389 */ /* 0x00006400000a005b */
[----:B01----:R-:W-:Y:S01]  /*4900*/  ENDCOLLECTIVE ;  /* 0x000000000000791b */ /* 0x003fe20003800000 */
.L_x_2608:
[----:B------:R-:W-:-:S05]  /*4910*/  FADD.FTZ R84, R85, R84 ;  /* 0x0000005455547221 */ /* 0x000fca0000010000 */
[----:B------:R-:W-:Y:S02]  /*4920*/  MOV R89, R84 ;  /* 0x0000005400597202 */ /* 0x000fe40000000f00 */
[----:B------:R-:W-:-:S07]  /*4930*/  MOV R79, R87 ;  /* 0x00000057004f7202 */ /* 0x000fce0000000f00 */
[----:B------:R-:W-:Y:S05]  /*4940*/  WARPSYNC.COLLECTIVE R86, `(.L_x_2609) ;  /* 0x0000000056087348 */ /* 0x000fea0003c00000 */
[----:B------:R0:W1:Y:S02]  /*4950*/  SHFL.DOWN P5, R87, R89, R88, R91 ;  /* 0x0800005859577389 */ /* 0x00006400000a005b */
[----:B01----:R-:W-:Y:S01]  /*4960*/  ENDCOLLECTIVE ;  /* 0x000000000000791b */ /* 0x003fe20003800000 */
.L_x_2609:
[----:B------:R-:W-:Y:S01]  /*4970*/  FADD.FTZ R79, R82, R79 ;  /* 0x0000004f524f7221 */ /* 0x000fe20000010000 */
[----:B------:R-:W-:-:S04]  /*4980*/  HFMA2.MMA R88, -RZ, RZ, 0, 5.9604644775390625e-08 ;  /* 0x00000001ff587435 */ /* 0x000fc800000001ff */
[----:B------:R-:W-:Y:S01]  /*4990*/  MOV R89, R79 ;  /* 0x0000004f00597202 */ /* 0x000fe20000000f00 */
[----:B------:R-:W-:-:S07]  /*49a0*/  IMAD.MOV.U32 R81, RZ, RZ, R87 ;  /* 0x000000ffff517224 */ /* 0x000fce00078e0057 */
[----:B------:R-:W-:Y:S05]  /*49b0*/  WARPSYNC.COLLECTIVE R86, `(.L_x_2610) ;  /* 0x0000000056087348 */ /* 0x000fea0003c00000 */
[----:B------:R0:W1:Y:S02]  /*49c0*/  SHFL.DOWN P5, R87, R89, R88, R91 ;  /* 0x0800005859577389 */ /* 0x00006400000a005b */
[----:B01----:R-:W-:Y:S01]  /*49d0*/  ENDCOLLECTIVE ;  /* 0x000000000000791b */ /* 0x003fe20003800000 */
.L_x_2610:
[----:B------:R-:W-:-:S05]  /*49e0*/  FADD.FTZ R81, R84, R81 ;  /* 0x0000005154517221 */ /* 0x000fca0000010000 */
[----:B------:R-:W-:Y:S01]  /*49f0*/  MOV R89, R81 ;  /* 0x0000005100597202 */ /* 0x000fe20000000f00 */
[----:B------:R-:W-:-:S07]  /*4a00*/  IMAD.MOV.U32 R92, RZ, RZ, R87 ;  /* 0x000000ffff5c7224 */ /* 0x000fce00078e0057 */
[----:B------:R-:W-:Y:S05]  /*4a10*/  WARPSYNC.COLLECTIVE R86, `(.L_x_2611) ;  /* 0x0000000056087348 */ /* 0x000fea0003c00000 */
[----:B------:R0:W1:Y:S02]  /*4a20*/  SHFL.DOWN P5, R87, R89, R88, R91 ;  /* 0x0800005859577389 */ /* 0x00006400000a005b */
[----:B01----:R-:W-:Y:S01]  /*4a30*/  ENDCOLLECTIVE ;  /* 0x000000000000791b */ /* 0x003fe20003800000 */
.L_x_2611:
[----:B------:R-:W-:Y:S01]  /*4a40*/  MOV R78, R87 ;  /* 0x00000057004e7202 */ /* 0x000fe20000000f00 */
[----:B------:R-:W-:Y:S06]  /*4a50*/  BRA `(.L_x_2612) ;  /* 0xffffffd800e87947 */ /* 0x000fec000383ffff */
.L_x_2613:
        /* <DEDUP_REMOVED lines=10> */
.L_x_3954:


//--------------------- .text._ZN10layer_norm22ln_bwd_finalize_kernelINS_22Kernel_traits_finalizeILj5120E6__halfS2_fS2_fjLb0ELj1024ELj4ENS_18Kernel_traits_baseILj5120ES2_S2_fS2_fjLj1024EEEEELb0ELb0EEEvNS_9BwdParamsE --------------------------
	.section	.text._ZN10layer_norm22ln_bwd_finalize_kernelINS_22Kernel_traits_finalizeILj5120E6__halfS2_fS2_fjLb0ELj1024ELj4ENS_18Kernel_traits_baseILj5120ES2_S2_fS2_fjLj1024EEEEELb0ELb0EEEvNS_9BwdParamsE,"ax",@progbits
	.align	128
        .global         _ZN10layer_norm22ln_bwd_finalize_kernelINS_22Kernel_traits_finalizeILj5120E6__halfS2_fS2_fjLb0ELj1024ELj4ENS_18Kernel_traits_baseILj5120ES2_S2_fS2_fjLj1024EEEEELb0ELb0EEEvNS_9BwdParamsE
        .type           _ZN10layer_norm22ln_bwd_finalize_kernelINS_22Kernel_traits_finalizeILj5120E6__halfS2_fS2_fjLb0ELj1024ELj4ENS_18Kernel_traits_baseILj5120ES2_S2_fS2_fjLj1024EEEEELb0ELb0EEEvNS_9BwdParamsE,@function
        .size           _ZN10layer_norm22ln_bwd_finalize_kernelINS_22Kernel_traits_finalizeILj5120E6__halfS2_fS2_fjLb0ELj1024ELj4ENS_18Kernel_traits_baseILj5120ES2_S2_fS2_fjLj1024EEEEELb0ELb0EEEvNS_9BwdParamsE,(.L_x_3955 - _ZN10layer_norm22ln_bwd_finalize_kernelINS_22Kernel_traits_finalizeILj5120E6__halfS2_fS2_fjLb0ELj1024ELj4ENS_18Kernel_traits_baseILj5120ES2_S2_fS2_fjLj1024EEEEELb0ELb0EEEvNS_9BwdParamsE)
        .other          _ZN10layer_norm22ln_bwd_finalize_kernelINS_22Kernel_traits_finalizeILj5120E6__halfS2_fS2_fjLb0ELj1024ELj4ENS_18Kernel_traits_baseILj5120ES2_S2_fS2_fjLj1024EEEEELb0ELb0EEEvNS_9BwdParamsE,@"STO_CUDA_ENTRY STV_DEFAULT"
_ZN10layer_norm22ln_bwd_finalize_kernelINS_22Kernel_traits_finalizeILj5120E6__halfS2_fS2_fjLb0ELj1024ELj4ENS_18Kernel_traits_baseILj5120ES2_S2_fS2_fjLj1024EEEEELb0ELb0EEEvNS_9BwdParamsE:
.text._ZN10layer_norm22ln_bwd_finalize_kernelINS_22Kernel_traits_finalizeILj5120E6__halfS2_fS2_fjLb0ELj1024ELj4ENS_18Kernel_traits_baseILj5120ES2_S2_fS2_fjLj1024EEEEELb0ELb0EEEvNS_9BwdParamsE:
        /* <DEDUP_REMOVED lines=25> */
.L_x_2626:
        /* <DEDUP_REMOVED lines=30> */
.L_x_2618:
        /* <DEDUP_REMOVED lines=36> */
.L_x_2617:
[----:B------:R-:W-:Y:S05]  /*05b0*/  BSYNC B1 ;  /* 0x0000000000017941 */ /* 0x000fea0003800000 */
.L_x_2616:
        /* <DEDUP_REMOVED lines=24> */
.L_x_2620:
[----:B------:R-:W-:Y:S05]  /*0740*/  BSYNC B1 ;  /* 0x0000000000017941 */ /* 0x000fea0003800000 */
.L_x_2619:
        /* <DEDUP_REMOVED lines=12> */
.L_x_2621:
[----:B------:R-:W-:Y:S05]  /*0810*/  BSYNC B1 ;  /* 0x0000000000017941 */ /* 0x000fea0003800000 */
.L_x_2615:
[----:B------:R-:W-:Y:S05]  /*0820*/  BSYNC B0 ;  /* 0x0000000000007941 */ /* 0x000fea0003800000 */
.L_x_2614:
        /* <DEDUP_REMOVED lines=29> */
.L_x_2637:
[----:B---3--:R-:W-:Y:S01]  /*0a00*/  FADD.FTZ R9, R18, R9 ;  /* 0x0000000912097221 */ /* 0x008fe20000010000 */
[----:B--2---:R-:W-:-:S04]  /*0a10*/  FADD.FTZ R11, R10, R11 ;  /* 0x0000000b0a0b7221 */ /* 0x004fc80000010000 */
[----:B------:R2:W-:Y:S04]  /*0a20*/  @!P1 STS [R6+0x2000], R9 ;  /* 0x0020000906009388 */ /* 0x0005e80000000800 */
[----:B------:R2:W-:Y:S02]  /*0a30*/  @!P1 STS [R6+0x2080], R11 ;  /* 0x0020800b06009388 */ /* 0x0005e40000000800 */
.L_x_2622:
        /* <DEDUP_REMOVED lines=18> */
.L_x_2625:
[----:B------:R-:W-:Y:S05]  /*0b60*/  BSYNC B0 ;  /* 0x0000000000007941 */ /* 0x000fea0003800000 */
.L_x_2624:
[C---:B------:R-:W-:Y:S01]  /*0b70*/  ISETP.GT.U32.AND P1, PT, R3.reuse, -0x1401, PT ;  /* 0xffffebff0300780c */ /* 0x040fe20003f24070 */
[----:B------:R-:W-:Y:S01]  /*0b80*/  VIADD R4, R4, 0xa00 ;  /* 0x00000a0004047836 */ /* 0x000fe20000000000 */
[----:B------:R-:W-:-:S11]  /*0b90*/  IADD3 R3, R3, 0x1400, RZ ;  /* 0x0000140003037810 */ /* 0x000fd60007ffe0ff */
[----:B------:R-:W-:Y:S05]  /*0ba0*/  @P1 BRA `(.L_x_2626) ;  /* 0xfffffff400781947 */ /* 0x000fea000383ffff */
[----:B------:R-:W-:Y:S05]  /*0bb0*/  EXIT ;  /* 0x000000000000794d */ /* 0x000fea0003800000 */
.L_x_2623:
[----:B------:R-:W-:Y:S01]  /*0bc0*/  HFMA2.MMA R21, -RZ, RZ, 0, 5.9604644775390625e-08 ;  /* 0x00000001ff157435 */ /* 0x000fe200000001ff */
[----:B0--3--:R-:W-:Y:S01]  /*0bd0*/  MOV R22, R10 ;  /* 0x0000000a00167202 */ /* 0x009fe20000000f00 */
[----:B------:R-:W-:Y:S01]  /*0be0*/  IMAD.MOV.U32 R19, RZ, RZ, -0x1 ;  /* 0xffffffffff137424 */ /* 0x000fe200078e00ff */
[----:B------:R-:W-:-:S08]  /*0bf0*/  MOV R24, 0x1f ;  /* 0x0000001f00187802 */ /* 0x000fd00000000f00 */
[----:B-12---:R-:W-:Y:S05]  /*0c00*/  WARPSYNC.COLLECTIVE R19, `(.L_x_2627) ;  /* 0x0000000013087348 */ /* 0x006fea0003c00000 */
[----:B------:R0:W3:Y:S02]  /*0c10*/  SHFL.BFLY P2, R20, R22, R21, R24 ;  /* 0x0c00001516147389 */ /* 0x0000e40000040018 */
[----:B0123--:R-:W-:Y:S01]  /*0c20*/  ENDCOLLECTIVE ;  /* 0x000000000000791b */ /* 0x00ffe20003800000 */
.L_x_2627:
[----:B------:R-:W-:Y:S01]  /*0c30*/  HFMA2.MMA R21, -RZ, RZ, 0, 1.1920928955078125e-07 ;  /* 0x00000002ff157435 */ /* 0x000fe200000001ff */
[----:B------:R-:W-:-:S05]  /*0c40*/  MOV R11, R20 ;  /* 0x00000014000b7202 */ /* 0x000fca0000000f00 */
[----:B------:R-:W-:-:S05]  /*0c50*/  FADD.FTZ R11, R10, R11 ;  /* 0x0000000b0a0b7221 */ /* 0x000fca0000010000 */
[----:B------:R-:W-:-:S07]  /*0c60*/  MOV R22, R11 ;  /* 0x0000000b00167202 */ /* 0x000fce0000000f00 */
[----:B------:R-:W-:Y:S05]  /*0c70*/  WARPSYNC.COLLECTIVE R19, `(.L_x_2628) ;  /* 0x0000000013087348 */ /* 0x000fea0003c00000 */
[----:B------:R0:W1:Y:S02]  /*0c80*/  SHFL.BFLY P2, R20, R22, R21, R24 ;  /* 0x0c00001516147389 */ /* 0x0000640000040018 */
[----:B01----:R-:W-:Y:S01]  /*0c90*/  ENDCOLLECTIVE ;  /* 0x000000000000791b */ /* 0x003fe20003800000 */
.L_x_2628:
[----:B------:R-:W-:Y:S01]  /*0ca0*/  HFMA2.MMA R21, -RZ, RZ, 0, 2.384185791015625e-07 ;  /* 0x00000004ff157435 */ /* 0x000fe200000001ff */
[----:B------:R-:W-:-:S04]  /*0cb0*/  IMAD.MOV.U32 R14, RZ, RZ, R20 ;  /* 0x000000ffff0e7224 */ /* 0x000fc800078e0014 */
[----:B------:R-:W-:-:S05]  /*0cc0*/  FADD.FTZ R14, R11, R14 ;  /* 0x0000000e0b0e7221 */ /* 0x000fca0000010000 */
[----:B------:R-:W-:-:S07]  /*0cd0*/  MOV R22, R14 ;  /* 0x0000000e00167202 */ /* 0x000fce0000000f00 */
[----:B------:R-:W-:Y:S05]  /*0ce0*/  WARPSYNC.COLLECTIVE R19, `(.L_x_2629) ;  /* 0x0000000013087348 */ /* 0x000fea0003c00000 */
[----:B------:R0:W1:Y:S02]  /*0cf0*/  SHFL.BFLY P2, R20, R22, R21, R24 ;  /* 0x0c00001516147389 */ /* 0x0000640000040018 */
[----:B01----:R-:W-:Y:S01]  /*0d00*/  ENDCOLLECTIVE ;  /* 0x000000000000791b */ /* 0x003fe20003800000 */
.L_x_2629:
[----:B------:R-:W-:Y:S01]  /*0d10*/  HFMA2.MMA R21, -RZ, RZ, 0, 4.76837158203125e-07 ;  /* 0x00000008ff157435 */ /* 0x000fe200000001ff */
[----:B------:R-:W-:-:S05]  /*0d20*/  MOV R13, R20 ;  /* 0x00000014000d7202 */ /* 0x000fca0000000f00 */
[----:B------:R-:W-:-:S04]  /*0d30*/  FADD.FTZ R13, R14, R13 ;  /* 0x0000000d0e0d7221 */ /* 0x000fc80000010000 */
[----:B------:R-:W-:-:S07]  /*0d40*/  IMAD.MOV.U32 R22, RZ, RZ, R13 ;  /* 0x000000ffff167224 */ /* 0x000fce00078e000d */
[----:B------:R-:W-:Y:S05]  /*0d50*/  WARPSYNC.COLLECTIVE R19, `(.L_x_2630) ;  /* 0x0000000013087348 */ /* 0x000fea0003c00000 */
[----:B------:R0:W1:Y:S02]  /*0d60*/  SHFL.BFLY P2, R20, R22, R21, R24 ;  /* 0x0c00001516147389 */ /* 0x0000640000040018 */
[----:B01----:R-:W-:Y:S01]  /*0d70*/  ENDCOLLECTIVE ;  /* 0x000000000000791b */ /* 0x003fe20003800000 */
.L_x_2630:
[----:B------:R-:W-:Y:S01]  /*0d80*/  IMAD.MOV.U32 R21, RZ, RZ, 0x10 ;  /* 0x00000010ff157424 */ /* 0x000fe200078e00ff */
[----:B------:R-:W-:-:S05]  /*0d90*/  MOV R10, R20 ;  /* 0x00000014000a7202 */ /* 0x000fca0000000f00 */
[----:B------:R-:W-:-:S05]  /*0da0*/  FADD.FTZ R10, R13, R10 ;  /* 0x0000000a0d0a7221 */ /* 0x000fca0000010000 */
[----:B------:R-:W-:-:S07]  /*0db0*/  MOV R22, R10 ;  /* 0x0000000a00167202 */ /* 0x000fce0000000f00 */
[----:B------:R-:W-:Y:S05]  /*0dc0*/  WARPSYNC.COLLECTIVE R19, `(.L_x_2631) ;  /* 0x0000000013087348 */ /* 0x000fea0003c00000 */
[----:B------:R0:W1:Y:S02]  /*0dd0*/  SHFL.BFLY P2, R20, R22, R21, R24 ;  /* 0x0c00001516147389 */ /* 0x0000640000040018 */
[----:B01----:R-:W-:Y:S01]  /*0de0*/  ENDCOLLECTIVE ;  /* 0x000000000000791b */ /* 0x003fe20003800000 */
.L_x_2631:
[----:B------:R-:W-:Y:S01]  /*0df0*/  HFMA2.MMA R21, -RZ, RZ, 0, 5.9604644775390625e-08 ;  /* 0x00000001ff157435 */ /* 0x000fe200000001ff */
[----:B------:R-:W-:Y:S02]  /*0e00*/  MOV R22, R9 ;  /* 0x0000000900167202 */ /* 0x000fe40000000f00 */
[----:B------:R-:W-:-:S08]  /*0e10*/  MOV R11, R20 ;  /* 0x00000014000b7202 */ /* 0x000fd00000000f00 */
[----:B------:R-:W-:Y:S05]  /*0e20*/  WARPSYNC.COLLECTIVE R19, `(.L_x_2632) ;  /* 0x0000000013087348 */ /* 0x000fea0003c00000 */
[----:B------:R0:W1:Y:S02]  /*0e30*/  SHFL.BFLY P2, R20, R22, R21, R24 ;  /* 0x0c00001516147389 */ /* 0x0000640000040018 */
[----:B01----:R-:W-:Y:S01]  /*0e40*/  ENDCOLLECTIVE ;  /* 0x000000000000791b */ /* 0x003fe20003800000 */
.L_x_2632:
[----:B------:R-:W-:Y:S01]  /*0e50*/  HFMA2.MMA R21, -RZ, RZ, 0, 1.1920928955078125e-07 ;  /* 0x00000002ff157435 */ /* 0x000fe200000001ff */
[----:B------:R-:W-:-:S04]  /*0e60*/  IMAD.MOV.U32 R14, RZ, RZ, R20 ;  /* 0x000000ffff0e7224 */ /* 0x000fc800078e0014 */
[----:B------:R-:W-:-:S05]  /*0e70*/  FADD.FTZ R15, R9, R14 ;  /* 0x0000000e090f7221 */ /* 0x000fca0000010000 */
[----:B------:R-:W-:-:S07]  /*0e80*/  MOV R22, R15 ;  /* 0x0000000f00167202 */ /* 0x000fce0000000f00 */
[----:B------:R-:W-:Y:S05]  /*0e90*/  WARPSYNC.COLLECTIVE R19, `(.L_x_2633) ;  /* 0x0000000013087348 */ /* 0x000fea0003c00000 */
[----:B------:R0:W1:Y:S02]  /*0ea0*/  SHFL.BFLY P2, R20, R22, R21, R24 ;  /* 0x0c00001516147389 */ /* 0x0000640000040018 */
[----:B01----:R-:W-:Y:S01]  /*0eb0*/  ENDCOLLECTIVE ;  /* 0x000000000000791b */ /* 0x003fe20003800000 */
.L_x_2633:
[----:B------:R-:W-:Y:S01]  /*0ec0*/  HFMA2.MMA R21, -RZ, RZ, 0, 2.384185791015625e-07 ;  /* 0x00000004ff157435 */ /* 0x000fe200000001ff */
[----:B------:R-:W-:-:S05]  /*0ed0*/  MOV R16, R20 ;  /* 0x0000001400107202 */ /* 0x000fca0000000f00 */
[----:B------:R-:W-:-:S04]  /*0ee0*/  FADD.FTZ R16, R15, R16 ;  /* 0x000000100f107221 */ /* 0x000fc80000010000 */
[----:B------:R-:W-:-:S07]  /*0ef0*/  IMAD.MOV.U32 R22, RZ, RZ, R16 ;  /* 0x000000ffff167224 */ /* 0x000fce00078e0010 */
[----:B------:R-:W-:Y:S05]  /*0f00*/  WARPSYNC.COLLECTIVE R19, `(.L_x_2634) ;  /* 0x0000000013087348 */ /* 0x000fea0003c00000 */
[----:B------:R0:W1:Y:S02]  /*0f10*/  SHFL.BFLY P2, R20, R22, R21, R24 ;  /* 0x0c00001516147389 */ /* 0x0000640000040018 */
[----:B01----:R-:W-:Y:S01]  /*0f20*/  ENDCOLLECTIVE ;  /* 0x000000000000791b */ /* 0x003fe20003800000 */
.L_x_2634:
[----:B------:R-:W-:Y:S01]  /*0f30*/  IMAD.MOV.U32 R21, RZ, RZ, 0x8 ;  /* 0x00000008ff157424 */ /* 0x000fe200078e00ff */
[----:B------:R-:W-:-:S05]  /*0f40*/  MOV R17, R20 ;  /* 0x0000001400117202 */ /* 0x000fca0000000f00 */
[----:B------:R-:W-:-:S05]  /*0f50*/  FADD.FTZ R17, R16, R17 ;  /* 0x0000001110117221 */ /* 0x000fca0000010000 */
[----:B------:R-:W-:-:S07]  /*0f60*/  MOV R22, R17 ;  /* 0x0000001100167202 */ /* 0x000fce0000000f00 */
[----:B------:R-:W-:Y:S05]  /*0f70*/  WARPSYNC.COLLECTIVE R19, `(.L_x_2635) ;  /* 0x0000000013087348 */ /* 0x000fea0003c00000 */
[----:B------:R0:W1:Y:S02]  /*0f80*/  SHFL.BFLY P2, R20, R22, R21, R24 ;  /* 0x0c00001516147389 */ /* 0x0000640000040018 */
[----:B01----:R-:W-:Y:S01]  /*0f90*/  ENDCOLLECTIVE ;  /* 0x000000000000791b */ /* 0x003fe20003800000 */
.L_x_2635:
[----:B------:R-:W-:Y:S01]  /*0fa0*/  HFMA2.MMA R21, -RZ, RZ, 0, 9.5367431640625e-07 ;  /* 0x00000010ff157435 */ /* 0x000fe200000001ff */
[----:B------:R-:W-:-:S05]  /*0fb0*/  MOV R18, R20 ;  /* 0x0000001400127202 */ /* 0x000fca0000000f00 */
[----:B------:R-:W-:-:S05]  /*0fc0*/  FADD.FTZ R18, R17, R18 ;  /* 0x0000001211127221 */ /* 0x000fca0000010000 */
[----:B------:R-:W-:-:S07]  /*0fd0*/  MOV R22, R18 ;  /* 0x0000001200167202 */ /* 0x000fce0000000f00 */
[----:B------:R-:W-:Y:S05]  /*0fe0*/  WARPSYNC.COLLECTIVE R19, `(.L_x_2636) ;  /* 0x0000000013087348 */ /* 0x000fea0003c00000 */
[----:B------:R0:W1:Y:S02]  /*0ff0*/  SHFL.BFLY P2, R20, R22, R21, R24 ;  /* 0x0c00001516147389 */ /* 0x0000640000040018 */
[----:B01----:R-:W-:Y:S01]  /*1000*/  ENDCOLLECTIVE ;  /* 0x000000000000791b */ /* 0x003fe20003800000 */
.L_x_2636:
[----:B------:R-:W-:Y:S01]  /*1010*/  MOV R9, R20 ;  /* 0x0000001400097202 */ /* 0x000fe20000000f00 */
[----:B------:R-:W-:Y:S06]  /*1020*/  BRA `(.L_x_2637) ;  /* 0xfffffff800747947 */ /* 0x000fec000383ffff */
.L_x_2638:
        /* <DEDUP_REMOVED lines=13> */
.L_x_3955:


//--------------------- .text._ZN10layer_norm40ln_parallel_residual_bwd_finalize_kernelINS_22Kernel_traits_finalizeILj5120E6__halfS2_fS2_fjLb0ELj1024ELj4ENS_18Kernel_traits_baseILj5120ES2_S2_fS2_fjLj1024EEEEELb0EEEvNS_9BwdParamsE --------------------------
	.section	.text._ZN10layer_norm40ln_parallel_residual_bwd_finalize_kernelINS_22Kernel_traits_finalizeILj5120E6__halfS2_fS2_fjLb0ELj1024ELj4ENS_18Kernel_traits_baseILj5120ES2_S2_fS2_fjLj1024EEEEELb0EEEvNS_9BwdParamsE,"ax",@progbits
	.align	128
        .global         _ZN10layer_norm40ln_parallel_residual_bwd_finalize_kernelINS_22Kernel_traits_finalizeILj5120E6__halfS2_fS2_fjLb0ELj1024ELj4ENS_18Kernel_traits_baseILj5120ES2_S2_fS2_fjLj1024EEEEELb0EEEvNS_9BwdParamsE
        .type           _ZN10layer_norm40ln_parallel_residual_bwd_finalize_kernelINS_22Kernel_traits_finalizeILj5120E6__halfS2_fS2_fjLb0ELj1024ELj4ENS_18Kernel_traits_baseILj5120ES2_S2_fS2_fjLj1024EEEEELb0EEEvNS_9BwdParamsE,@function
        .size           _ZN10layer_norm40ln_parallel_residual_bwd_finalize_kernelINS_22Kernel_traits_finalizeILj5120E6__halfS2_fS2_fjLb0ELj1024ELj4ENS_18Kernel_traits_baseILj5120ES2_S2_fS2_fjLj1024EEEEELb0EEEvNS_9BwdParamsE,(.L_x_3956 - _ZN10layer_norm40ln_parallel_residual_bwd_finalize_kernelINS_22Kernel_traits_finalizeILj5120E6__halfS2_fS2_fjLb0ELj1024ELj4ENS_18Kernel_traits_baseILj5120ES2_S2_fS2_fjLj1024EEEEELb0EEEvNS_9BwdParamsE)
        .other          _ZN10layer_norm40ln_parallel_residual_bwd_finalize_kernelINS_22Kernel_traits_finalizeILj5120E6__halfS2_fS2_fjLb0ELj1024ELj4ENS_18Kernel_traits_baseILj5120ES2_S2_fS2_fjLj1024EEEEELb0EEEvNS_9BwdParamsE,@"STO_CUDA_ENTRY STV_DEFAULT"
_ZN10layer_norm40ln_parallel_residual_bwd_finalize_kernelINS_22Kernel_traits_finalizeILj5120E6__halfS2_fS2_fjLb0ELj1024ELj4ENS_18Kernel_traits_baseILj5120ES2_S2_fS2_fjLj1024EEEEELb0EEEvNS_9BwdParamsE:
.text._ZN10layer_norm40ln_parallel_residual_bwd_finalize_kernelINS_22Kernel_traits_finalizeILj5120E6__halfS2_fS2_fjLb0ELj1024ELj4ENS_18Kernel_traits_baseILj5120ES2_S2_fS2_fjLj1024EEEEELb0EEEvNS_9BwdParamsE:
        /* <DEDUP_REMOVED lines=22> */
.L_x_2651:
        /* <DEDUP_REMOVED lines=42> */
.L_x_2643:
        /* <DEDUP_REMOVED lines=62> */
.L_x_2642:
[----:B------:R-:W-:Y:S05]  /*07e0*/  BSYNC B1 ;  /* 0x0000000000017941 */ /* 0x000fea0003800000 */
.L_x_2641:
        /* <DEDUP_REMOVED lines=38> */
.L_x_2645:
[----:B------:R-:W-:Y:S05]  /*0a50*/  BSYNC B1 ;  /* 0x0000000000017941 */ /* 0x000fea0003800000 */
.L_x_2644:
        /* <DEDUP_REMOVED lines=20> */
.L_x_2646:
[----:B------:R-:W-:Y:S05]  /*0ba0*/  BSYNC B1 ;  /* 0x0000000000017941 */ /* 0x000fea0003800000 */
.L_x_2640:
[----:B------:R-:W-:Y:S05]  /*0bb0*/  BSYNC B0 ;  /* 0x0000000000007941 */ /* 0x000fea0003800000 */
.L_x_2639:
        /* <DEDUP_REMOVED lines=54> */
.L_x_2672:
        /* <DEDUP_REMOVED lines=10> */
.L_x_2647:
        /* <DEDUP_REMOVED lines=28> */
.L_x_2650:
[----:B------:R-:W-:Y:S05]  /*1180*/  BSYNC B0 ;  /* 0x0000000000007941 */ /* 0x000fea0003800000 */
.L_x_2649:
[C---:B------:R-:W-:Y:S02]  /*1190*/  ISETP.GT.U32.AND P1, PT, R4.reuse, -0x1401, PT ;  /* 0xffffebff0400780c */ /* 0x040fe40003f24070 */
[----:B------:R-:W-:Y:S02]  /*11a0*/  IADD3 R4, R4, 0x1400, RZ ;  /* 0x0000140004047810 */ /* 0x000fe40007ffe0ff */
[----:B------:R-:W-:-:S09]  /*11b0*/  IADD3 R5, R5, 0xa00, RZ ;  /* 0x00000a0005057810 */ /* 0x000fd20007ffe0ff */
[----:B------:R-:W-:Y:S05]  /*11c0*/  @P1 BRA `(.L_x_2651) ;  /* 0xffffffec00e41947 */ /* 0x000fea000383ffff */
[----:B------:R-:W-:Y:S05]  /*11d0*/  EXIT ;  /* 0x000000000000794d */ /* 0x000fea0003800000 */
.L_x_2648:
[----:B------:R-:W-:Y:S01]  /*11e0*/  HFMA2.MMA R14, -RZ, RZ, 0, 5.9604644775390625e-08 ;  /* 0x00000001ff0e7435 */ /* 0x000fe200000001ff */
[----:B----4-:R-:W-:Y:S02]  /*11f0*/  MOV R27, R10 ;  /* 0x0000000a001b7202 */ /* 0x010fe40000000f00 */
[----:B------:R-:W-:Y:S02]  /*1200*/  MOV R13, 0x1f ;  /* 0x0000001f000d7802 */ /* 0x000fe40000000f00 */
[----:B------:R-:W-:-:S07]  /*1210*/  MOV R12, 0xffffffff ;  /* 0xffffffff000c7802 */ /* 0x000fce0000000f00 */
[----:B0123--:R-:W-:Y:S05]  /*1220*/  WARPSYNC.COLLECTIVE R12, `(.L_x_2652) ;  /* 0x000000000c087348 */ /* 0x00ffea0003c00000 */
[----:B------:R4:W0:Y:S02]  /*1230*/  SHFL.BFLY P2, R17, R27, R14, R13 ;  /* 0x0c00000e1b117389 */ /* 0x000824000004000d */
[----:B01234-:R-:W-:Y:S01]  /*1240*/  ENDCOLLECTIVE ;  /* 0x000000000000791b */ /* 0x01ffe20003800000 */
.L_x_2652:
[----:B------:R-:W-:Y:S01]  /*1250*/  HFMA2.MMA R14, -RZ, RZ, 0, 1.1920928955078125e-07 ;  /* 0x00000002ff0e7435 */ /* 0x000fe200000001ff */
[----:B------:R-:W-:-:S05]  /*1260*/  FADD.FTZ R11, R10, R17 ;  /* 0x000000110a0b7221 */ /* 0x000fca0000010000 */
[----:B------:R-:W-:-:S07]  /*1270*/  MOV R27, R11 ;  /* 0x0000000b001b7202 */ /* 0x000fce0000000f00 */
[----:B------:R-:W-:Y:S05]  /*1280*/  WARPSYNC.COLLECTIVE R12, `(.L_x_2653) ;  /* 0x000000000c087348 */ /* 0x000fea0003c00000 */
[----:B------:R0:W1:Y:S02]  /*1290*/  SHFL.BFLY P2, R17, R27, R14, R13 ;  /* 0x0c00000e1b117389 */ /* 0x000064000004000d */
[----:B01----:R-:W-:Y:S01]  /*12a0*/  ENDCOLLECTIVE ;  /* 0x000000000000791b */ /* 0x003fe20003800000 */
.L_x_2653:
[----:B------:R-:W-:Y:S01]  /*12b0*/  HFMA2.MMA R14, -RZ, RZ, 0, 2.384185791015625e-07 ;  /* 0x00000004ff0e7435 */ /* 0x000fe200000001ff */
[----:B------:R-:W-:-:S05]  /*12c0*/  FADD.FTZ R10, R11, R17 ;  /* 0x000000110b0a7221 */ /* 0x000fca0000010000 */
[----:B------:R-:W-:-:S07]  /*12d0*/  MOV R27, R10 ;  /* 0x0000000a001b7202 */ /* 0x000fce0000000f00 */
[----:B------:R-:W-:Y:S05]  /*12e0*/  WARPSYNC.COLLECTIVE R12, `(.L_x_2654) ;  /* 0x000000000c087348 */ /* 0x000fea0003c00000 */
[----:B------:R0:W1:Y:S02]  /*12f0*/  SHFL.BFLY P2, R17, R27, R14, R13 ;  /* 0x0c00000e1b117389 */ /* 0x000064000004000d */
[----:B01----:R-:W-:Y:S01]  /*1300*/  ENDCOLLECTIVE ;  /* 0x000000000000791b */ /* 0x003fe20003800000 */
.L_x_2654:
[----:B------:R-:W-:Y:S01]  /*1310*/  MOV R14, 0x8 ;  /* 0x00000008000e7802 */ /* 0x000fe20000000f00 */
[----:B------:R-:W-:-:S04]  /*1320*/  FADD.FTZ R19, R10, R17 ;  /* 0x000000110a137221 */ /* 0x000fc80000010000 */
[----:B------:R-:W-:-:S07]  /*1330*/  IMAD.MOV.U32 R27, RZ, RZ, R19 ;  /* 0x000000ffff1b7224 */ /* 0x000fce00078e0013 */
[----:B------:R-:W-:Y:S05]  /*1340*/  WARPSYNC.COLLECTIVE R12, `(.L_x_2655) ;  /* 0x000000000c087348 */ /* 0x000fea0003c00000 */
[----:B------:R0:W1:Y:S02]  /*1350*/  SHFL.BFLY P2, R17, R27, R14, R13 ;  /* 0x0c00000e1b117389 */ /* 0x000064000004000d */
[----:B01----:R-:W-:Y:S01]  /*1360*/  ENDCOLLECTIVE ;  /* 0x000000000000791b */ /* 0x003fe20003800000 */
.L_x_2655:
[----:B------:R-:W-:Y:S01]  /*1370*/  HFMA2.MMA R14, -RZ, RZ, 0, 9.5367431640625e-07 ;  /* 0x00000010ff0e7435 */ /* 0x000fe200000001ff */
[----:B------:R-:W-:-:S05]  /*1380*/  FADD.FTZ R11, R19, R17 ;  /* 0x00000011130b7221 */ /* 0x000fca0000010000 */
[----:B------:R-:W-:-:S07]  /*1390*/  MOV R27, R11 ;  /* 0x0000000b001b7202 */ /* 0x000fce0000000f00 */
[----:B------:R-:W-:Y:S05]  /*13a0*/  WARPSYNC.COLLECTIVE R12, `(.L_x_2656) ;  /* 0x000000000c087348 */ /* 0x000fea0003c00000 */
[----:B------:R0:W1:Y:S02]  /*13b0*/  SHFL.BFLY P2, R17, R27, R14, R13 ;  /* 0x0c00000e1b117389 */ /* 0x000064000004000d */
[----:B01----:R-:W-:Y:S01]  /*13c0*/  ENDCOLLECTIVE ;  /* 0x000000000000791b */ /* 0x003fe20003800000 */
.L_x_2656:
[----:B------:R-:W-:Y:S01]  /*13d0*/  HFMA2.MMA R14, -RZ, RZ, 0, 5.9604644775390625e-08 ;  /* 0x00000001ff0e7435 */ /* 0x000fe200000001ff */
[----:B------:R-:W-:Y:S02]  /*13e0*/  MOV R27, R15 ;  /* 0x0000000f001b7202 */ /* 0x000fe40000000f00 */
[----:B------:R-:W-:-:S08]  /*13f0*/  MOV R10, R17 ;  /* 0x00000011000a7202 */ /* 0x000fd00000000f00 */
[----:B------:R-:W-:Y:S05]  /*1400*/  WARPSYNC.COLLECTIVE R12, `(.L_x_2657) ;  /* 0x000000000c087348 */ /* 0x000fea0003c00000 */
[----:B------:R0:W1:Y:S02]  /*1410*/  SHFL.BFLY P2, R17, R27, R14, R13 ;  /* 0x0c00000e1b117389 */ /* 0x000064000004000d */
[----:B01----:R-:W-:Y:S01]  /*1420*/  ENDCOLLECTIVE ;  /* 0x000000000000791b */ /* 0x003fe20003800000 */
.L_x_2657:
[----:B------:R-:W-:Y:S01]  /*1430*/  HFMA2.MMA R14, -RZ, RZ, 0, 1.1920928955078125e-07 ;  /* 0x00000002ff0e7435 */ /* 0x000fe200000001ff */
[----:B------:R-:W-:-:S05]  /*1440*/  MOV R16, R17 ;  /* 0x0000001100107202 */ /* 0x000fca0000000f00 */
[----:B------:R-:W-:-:S05]  /*1450*/  FADD.FTZ R16, R15, R16 ;  /* 0x000000100f107221 */ /* 0x000fca0000010000 */
[----:B------:R-:W-:-:S07]  /*1460*/  MOV R27, R16 ;  /* 0x00000010001b7202 */ /* 0x000fce0000000f00 */
[----:B------:R-:W-:Y:S05]  /*1470*/  WARPSYNC.COLLECTIVE R12, `(.L_x_2658) ;  /* 0x000000000c087348 */ /* 0x000fea0003c00000 */
[----:B------:R0:W1:Y:S02]  /*1480*/  SHFL.BFLY P2, R17, R27, R14, R13 ;  /* 0x0c00000e1b117389 */ /* 0x000064000004000d */
[----:B01----:R-:W-:Y:S01]  /*1490*/  ENDCOLLECTIVE ;  /* 0x000000000000791b */ /* 0x003fe20003800000 */
.L_x_2658:
[----:B------:R-:W-:Y:S01]  /*14a0*/  HFMA2.MMA R14, -RZ, RZ, 0, 2.384185791015625e-07 ;  /* 0x00000004ff0e7435 */ /* 0x000fe200000001ff */
[----:B------:R-:W-:-:S05]  /*14b0*/  MOV R19, R17 ;  /* 0x0000001100137202 */ /* 0x000fca0000000f00 */
[----:B------:R-:W-:-:S05]  /*14c0*/  FADD.FTZ R15, R16, R19 ;  /* 0x00000013100f7221 */ /* 0x000fca0000010000 */
[----:B------:R-:W-:-:S07]  /*14d0*/  MOV R27, R15 ;  /* 0x0000000f001b7202 */ /* 0x000fce0000000f00 */
[----:B------:R-:W-:Y:S05]  /*14e0*/  WARPSYNC.COLLECTIVE R12, `(.L_x_2659) ;  /* 0x000000000c087348 */ /* 0x000fea0003c00000 */
[----:B------:R0:W1:Y:S02]  /*14f0*/  SHFL.BFLY P2, R17, R27, R14, R13 ;  /* 0x0c00000e1b117389 */ /* 0x000064000004000d */
[----:B01----:R-:W-:Y:S01]  /*1500*/  ENDCOLLECTIVE ;  /* 0x000000000000791b */ /* 0x003fe20003800000 */
.L_x_2659:
[----:B------:R-:W-:Y:S01]  /*1510*/  HFMA2.MMA R14, -RZ, RZ, 0, 4.76837158203125e-07 ;  /* 0x00000008ff0e7435 */ /* 0x000fe200000001ff */
[----:B------:R-:W-:-:S05]  /*1520*/  MOV R18, R17 ;  /* 0x0000001100127202 */ /* 0x000fca0000000f00 */
[----:B------:R-:W-:-:S05]  /*1530*/  FADD.FTZ R20, R15, R18 ;  /* 0x000000120f147221 */ /* 0x000fca0000010000 */
[----:B------:R-:W-:-:S07]  /*1540*/  MOV R27, R20 ;  /* 0x00000014001b7202 */ /* 0x000fce0000000f00 */
[----:B------:R-:W-:Y:S05]  /*1550*/  WARPSYNC.COLLECTIVE R12, `(.L_x_2660) ;  /* 0x000000000c087348 */ /* 0x000fea0003c00000 */
[----:B------:R0:W1:Y:S02]  /*1560*/  SHFL.BFLY P2, R17, R27, R14, R13 ;  /* 0x0c00000e1b117389 */ /* 0x000064000004000d */
[----:B01----:R-:W-:Y:S01]  /*1570*/  ENDCOLLECTIVE ;  /* 0x000000000000791b */ /* 0x003fe20003800000 */
.L_x_2660:
[----:B------:R-:W-:Y:S01]  /*1580*/  HFMA2.MMA R14, -RZ, RZ, 0, 9.5367431640625e-07 ;  /* 0x00000010ff0e7435 */ /* 0x000fe200000001ff */
[----:B------:R-:W-:-:S04]  /*1590*/  IMAD.MOV.U32 R21, RZ, RZ, R17 ;  /* 0x000000ffff157224 */ /* 0x000fc800078e0011 */
[----:B------:R-:W-:-:S05]  /*15a0*/  FADD.FTZ R16, R20, R21 ;  /* 0x0000001514107221 */ /* 0x000fca0000010000 */
[----:B------:R-:W-:-:S07]  /*15b0*/  MOV R27, R16 ;  /* 0x00000010001b7202 */ /* 0x000fce0000000f00 */
[----:B------:R-:W-:Y:S05]  /*15c0*/  WARPSYNC.COLLECTIVE R12, `(.L_x_2661) ;  /* 0x000000000c087348 */ /* 0x000fea0003c00000 */
[----:B------:R0:W1:Y:S02]  /*15d0*/  SHFL.BFLY P2, R17, R27, R14, R13 ;  /* 0x0c00000e1b117389 */ /* 0x000064000004000d */
[----:B01----:R-:W-:Y:S01]  /*15e0*/  ENDCOLLECTIVE ;  /* 0x000000000000791b */ /* 0x003fe20003800000 */
.L_x_2661:
[----:B------:R-:W-:Y:S01]  /*15f0*/  HFMA2.MMA R14, -RZ, RZ, 0, 5.9604644775390625e-08 ;  /* 0x00000001ff0e7435 */ /* 0x000fe200000001ff */
[----:B------:R-:W-:Y:S02]  /*1600*/  MOV R27, R9 ;  /* 0x00000009001b7202 */ /* 0x000fe40000000f00 */
[----:B------:R-:W-:-:S08]  /*1610*/  MOV R15, R17 ;  /* 0x00000011000f7202 */ /* 0x000fd00000000f00 */
[----:B------:R-:W-:Y:S05]  /*1620*/  WARPSYNC.COLLECTIVE R12, `(.L_x_2662) ;  /* 0x000000000c087348 */ /* 0x000fea0003c00000 */
[----:B------:R0:W1:Y:S02]  /*1630*/  SHFL.BFLY P2, R17, R27, R14, R13 ;  /* 0x0c00000e1b117389 */ /* 0x000064000004000d */
[----:B01----:R-:W-:Y:S01]  /*1640*/  ENDCOLLECTIVE ;  /* 0x000000000000791b */ /* 0x003fe20003800000 */
.L_x_2662:
[----:B------:R-:W-:Y:S01]  /*1650*/  HFMA2.MMA R14, -RZ, RZ, 0, 1.1920928955078125e-07 ;  /* 0x00000002ff0e7435 */ /* 0x000fe200000001ff */
[----:B------:R-:W-:-:S05]  /*1660*/  MOV R18, R17 ;  /* 0x0000001100127202 */ /* 0x000fca0000000f00 */
[----:B------:R-:W-:-:S05]  /*1670*/  FADD.FTZ R20, R9, R18 ;  /* 0x0000001209147221 */ /* 0x000fca0000010000 */
[----:B------:R-:W-:-:S07]  /*1680*/  MOV R27, R20 ;  /* 0x00000014001b7202 */ /* 0x000fce0000000f00 */
[----:B------:R-:W-:Y:S05]  /*1690*/  WARPSYNC.COLLECTIVE R12, `(.L_x_2663) ;  /* 0x000000000c087348 */ /* 0x000fea0003c00000 */
[----:B------:R0:W1:Y:S02]  /*16a0*/  SHFL.BFLY P2, R17, R27, R14, R13 ;  /* 0x0c00000e1b117389 */ /* 0x000064000004000d */
[----:B01----:R-:W-:Y:S01]  /*16b0*/  ENDCOLLECTIVE ;  /* 0x000000000000791b */ /* 0x003fe20003800000 */
.L_x_2663:
[----:B------:R-:W-:Y:S01]  /*16c0*/  HFMA2.MMA R14, -RZ, RZ, 0, 2.384185791015625e-07 ;  /* 0x00000004ff0e7435 */ /* 0x000fe200000001ff */
[----:B------:R-:W-:-:S05]  /*16d0*/  MOV R21, R17 ;  /* 0x0000001100157202 */ /* 0x000fca0000000f00 */
[----:B------:R-:W-:-:S05]  /*16e0*/  FADD.FTZ R9, R20, R21 ;  /* 0x0000001514097221 */ /* 0x000fca0000010000 */
[----:B------:R-:W-:-:S07]  /*16f0*/  MOV R27, R9 ;  /* 0x00000009001b7202 */ /* 0x000fce0000000f00 */
[----:B------:R-:W-:Y:S05]  /*1700*/  WARPSYNC.COLLECTIVE R12, `(.L_x_2664) ;  /* 0x000000000c087348 */ /* 0x000fea0003c00000 */
[----:B------:R0:W1:Y:S02]  /*1710*/  SHFL.BFLY P2, R17, R27, R14, R13 ;  /* 0x0c00000e1b117389 */ /* 0x000064000004000d */
[----:B01----:R-:W-:Y:S01]  /*1720*/  ENDCOLLECTIVE ;  /* 0x000000000000791b */ /* 0x003fe20003800000 */
.L_x_2664:
[----:B------:R-:W-:Y:S01]  /*1730*/  HFMA2.MMA R14, -RZ, RZ, 0, 4.76837158203125e-07 ;  /* 0x00000008ff0e7435 */ /* 0x000fe200000001ff */
[----:B------:R-:W-:-:S05]  /*1740*/  MOV R22, R17 ;  /* 0x0000001100167202 */ /* 0x000fca0000000f00 */
[----:B------:R-:W-:-:S05]  /*1750*/  FADD.FTZ R22, R9, R22 ;  /* 0x0000001609167221 */ /* 0x000fca0000010000 */
[----:B------:R-:W-:-:S07]  /*1760*/  MOV R27, R22 ;  /* 0x00000016001b7202 */ /* 0x000fce0000000f00 */
[----:B------:R-:W-:Y:S05]  /*1770*/  WARPSYNC.COLLECTIVE R12, `(.L_x_2665) ;  /* 0x000000000c087348 */ /* 0x000fea0003c00000 */
[----:B------:R0:W1:Y:S02]  /*1780*/  SHFL.BFLY P2, R17, R27, R14, R13 ;  /* 0x0c00000e1b117389 */ /* 0x000064000004000d */
[----:B01----:R-:W-:Y:S01]  /*1790*/  ENDCOLLECTIVE ;  /* 0x000000000000791b */ /* 0x003fe20003800000 */
.L_x_2665:
[----:B------:R-:W-:Y:S01]  /*17a0*/  HFMA2.MMA R14, -RZ, RZ, 0, 9.5367431640625e-07 ;  /* 0x00000010ff0e7435 */ /* 0x000fe200000001ff */
[----:B------:R-:W-:-:S05]  /*17b0*/  MOV R23, R17 ;  /* 0x0000001100177202 */ /* 0x000fca0000000f00 */
[----:B------:R-:W-:-:S04]  /*17c0*/  FADD.FTZ R18, R22, R23 ;  /* 0x0000001716127221 */ /* 0x000fc80000010000 */
[----:B------:R-:W-:-:S07]  /*17d0*/  IMAD.MOV.U32 R27, RZ, RZ, R18 ;  /* 0x000000ffff1b7224 */ /* 0x000fce00078e0012 */
[----:B------:R-:W-:Y:S05]  /*17e0*/  WARPSYNC.COLLECTIVE R12, `(.L_x_2666) ;  /* 0x000000000c087348 */ /* 0x000fea0003c00000 */
[----:B------:R0:W1:Y:S02]  /*17f0*/  SHFL.BFLY P2, R17, R27, R14, R13 ;  /* 0x0c00000e1b117389 */ /* 0x000064000004000d */
[----:B01----:R-:W-:Y:S01]  /*1800*/  ENDCOLLECTIVE ;  /* 0x000000000000791b */ /* 0x003fe20003800000 */
.L_x_2666:
[----:B------:R-:W-:Y:S01]  /*1810*/  HFMA2.MMA R14, -RZ, RZ, 0, 5.9604644775390625e-08 ;  /* 0x00000001ff0e7435 */ /* 0x000fe200000001ff */
[----:B------:R-:W-:Y:S02]  /*1820*/  MOV R27, R8 ;  /* 0x00000008001b7202 */ /* 0x000fe40000000f00 */
[----:B------:R-:W-:-:S08]  /*1830*/  MOV R9, R17 ;  /* 0x0000001100097202 */ /* 0x000fd00000000f00 */
[----:B------:R-:W-:Y:S05]  /*1840*/  WARPSYNC.COLLECTIVE R12, `(.L_x_2667) ;  /* 0x000000000c087348 */ /* 0x000fea0003c00000 */
[----:B------:R0:W1:Y:S02]  /*1850*/  SHFL.BFLY P2, R17, R27, R14, R13 ;  /* 0x0c00000e1b117389 */ /* 0x000064000004000d */
[----:B01----:R-:W-:Y:S01]  /*1860*/  ENDCOLLECTIVE ;  /* 0x000000000000791b */ /* 0x003fe20003800000 */
.L_x_2667:
[----:B------:R-:W-:Y:S01]  /*1870*/  HFMA2.MMA R14, -RZ, RZ, 0, 1.1920928955078125e-07 ;  /* 0x00000002ff0e7435 */ /* 0x000fe200000001ff */
[----:B------:R-:W-:-:S05]  /*1880*/  MOV R19, R17 ;  /* 0x0000001100137202 */ /* 0x000fca0000000f00 */
[----:B------:R-:W-:-:S05]  /*1890*/  FADD.FTZ R23, R8, R19 ;  /* 0x0000001308177221 */ /* 0x000fca0000010000 */
[----:B------:R-:W-:-:S07]  /*18a0*/  MOV R27, R23 ;  /* 0x00000017001b7202 */ /* 0x000fce0000000f00 */
[----:B------:R-:W-:Y:S05]  /*18b0*/  WARPSYNC.COLLECTIVE R12, `(.L_x_2668) ;  /* 0x000000000c087348 */ /* 0x000fea0003c00000 */
[----:B------:R0:W1:Y:S02]  /*18c0*/  SHFL.BFLY P2, R17, R27, R14, R13 ;  /* 0x0c00000e1b117389 */ /* 0x000064000004000d */
[----:B01----:R-:W-:Y:S01]  /*18d0*/  ENDCOLLECTIVE ;  /* 0x000000000000791b */ /* 0x003fe20003800000 */
.L_x_2668:
[----:B------:R-:W-:Y:S01]  /*18e0*/  HFMA2.MMA R14, -RZ, RZ, 0, 2.384185791015625e-07 ;  /* 0x00000004ff0e7435 */ /* 0x000fe200000001ff */
[----:B------:R-:W-:-:S05]  /*18f0*/  MOV R22, R17 ;  /* 0x0000001100167202 */ /* 0x000fca0000000f00 */
[----:B------:R-:W-:-:S05]  /*1900*/  FADD.FTZ R8, R23, R22 ;  /* 0x0000001617087221 */ /* 0x000fca0000010000 */
[----:B------:R-:W-:-:S07]  /*1910*/  MOV R27, R8 ;  /* 0x00000008001b7202 */ /* 0x000fce0000000f00 */
[----:B------:R-:W-:Y:S05]  /*1920*/  WARPSYNC.COLLECTIVE R12, `(.L_x_2669) ;  /* 0x000000000c087348 */ /* 0x000fea0003c00000 */
[----:B------:R0:W1:Y:S02]  /*1930*/  SHFL.BFLY P2, R17, R27, R14, R13 ;  /* 0x0c00000e1b117389 */ /* 0x000064000004000d */
[----:B01----:R-:W-:Y:S01]  /*1940*/  ENDCOLLECTIVE ;  /* 0x000000000000791b */ /* 0x003fe20003800000 */
.L_x_2669:
[----:B------:R-:W-:Y:S01]  /*1950*/  HFMA2.MMA R14, -RZ, RZ, 0, 4.76837158203125e-07 ;  /* 0x00000008ff0e7435 */ /* 0x000fe200000001ff */
[----:B------:R-:W-:-:S05]  /*1960*/  MOV R21, R17 ;  /* 0x0000001100157202 */ /* 0x000fca0000000f00 */
[----:B------:R-:W-:-:S05]  /*1970*/  FADD.FTZ R24, R8, R21 ;  /* 0x0000001508187221 */ /* 0x000fca0000010000 */
[----:B------:R-:W-:-:S07]  /*1980*/  MOV R27, R24 ;  /* 0x00000018001b7202 */ /* 0x000fce0000000f00 */
[----:B------:R-:W-:Y:S05]  /*1990*/  WARPSYNC.COLLECTIVE R12, `(.L_x_2670) ;  /* 0x000000000c087348 */ /* 0x000fea0003c00000 */
[----:B------:R0:W1:Y:S02]  /*19a0*/  SHFL.BFLY P2, R17, R27, R14, R13 ;  /* 0x0c00000e1b117389 */ /* 0x000064000004000d */
[----:B01----:R-:W-:Y:S01]  /*19b0*/  ENDCOLLECTIVE ;  /* 0x000000000000791b */ /* 0x003fe20003800000 */
.L_x_2670:
[----:B------:R-:W-:Y:S01]  /*19c0*/  HFMA2.MMA R14, -RZ, RZ, 0, 9.5367431640625e-07 ;  /* 0x00000010ff0e7435 */ /* 0x000fe200000001ff */
[----:B------:R-:W-:-:S05]  /*19d0*/  MOV R25, R17 ;  /* 0x0000001100197202 */ /* 0x000fca0000000f00 */
[----:B------:R-:W-:-:S05]  /*19e0*/  FADD.FTZ R25, R24, R25 ;  /* 0x0000001918197221 */ /* 0x000fca0000010000 */
[----:B------:R-:W-:-:S07]  /*19f0*/  MOV R27, R25 ;  /* 0x00000019001b7202 */ /* 0x000fce0000000f00 */
[----:B------:R-:W-:Y:S05]  /*1a00*/  WARPSYNC.COLLECTIVE R12, `(.L_x_2671) ;  /* 0x000000000c087348 */ /* 0x000fea0003c00000 */
[----:B------:R0:W1:Y:S02]  /*1a10*/  SHFL.BFLY P2, R17, R27, R14, R13 ;  /* 0x0c00000e1b117389 */ /* 0x000064000004000d */
[----:B01----:R-:W-:Y:S01]  /*1a20*/  ENDCOLLECTIVE ;  /* 0x000000000000791b */ /* 0x003fe20003800000 */
.L_x_2671:
[----:B------:R-:W-:Y:S05]  /*1a30*/  BRA `(.L_x_2672) ;  /* 0xfffffff400387947 */ /* 0x000fea000383ffff */
.L_x_2673:
        /* <DEDUP_REMOVED lines=12> */
.L_x_3956:


//--------------------- .text._ZN10layer_norm31ln_parallel_residual_bwd_kernelINS_13Kernel_traitsI6__halfS2_fS2_fjLj5120ELj1ELj1ELj8ELj8ENS_18Kernel_traits_baseILj5120ES2_S2_fS2_fjLj256EEEEELb1ELb1ELb0EEEvNS_9BwdParamsE --------------------------
	.section	.text._ZN10layer_norm31ln_parallel_residual_bwd_kernelINS_13Kernel_traitsI6__halfS2_fS2_fjLj5120ELj1ELj1ELj8ELj8ENS_18Kernel_traits_baseILj5120ES2_S2_fS2_fjLj256EEEEELb1ELb1ELb0EEEvNS_9BwdParamsE,"ax",@progbits
	.align	128
        .global         _ZN10layer_norm31ln_parallel_residual_bwd_kernelINS_13Kernel_traitsI6__halfS2_fS2_fjLj5120ELj1ELj1ELj8ELj8ENS_18Kernel_traits_baseILj5120ES2_S2_fS2_fjLj256EEEEELb1ELb1ELb0EEEvNS_9BwdParamsE
        .type           _ZN10layer_norm31ln_parallel_residual_bwd_kernelINS_13Kernel_traitsI6__halfS2_fS2_fjLj5120ELj1ELj1ELj8ELj8ENS_18Kernel_traits_baseILj5120ES2_S2_fS2_fjLj256EEEEELb1ELb1ELb0EEEvNS_9BwdParamsE,@function
        .size           _ZN10layer_norm31ln_parallel_residual_bwd_kernelINS_13Kernel_traitsI6__halfS2_fS2_fjLj5120ELj1ELj1ELj8ELj8ENS_18Kernel_traits_baseILj5120ES2_S2_fS2_fjLj256EEEEELb1ELb1ELb0EEEvNS_9BwdParamsE,(.L_x_3957 - _ZN10layer_norm31ln_parallel_residual_bwd_kernelINS_13Kernel_traitsI6__halfS2_fS2_fjLj5120ELj1ELj1ELj8ELj8ENS_18Kernel_traits_baseILj5120ES2_S2_fS2_fjLj256EEEEELb1ELb1ELb0EEEvNS_9BwdParamsE)
        .other          _ZN10layer_norm31ln_parallel_residual_bwd_kernelINS_13Kernel_traitsI6__halfS2_fS2_fjLj5120ELj1ELj1ELj8ELj8ENS_18Kernel_traits_baseILj5120ES2_S2_fS2_fjLj256EEEEELb1ELb1ELb0EEEvNS_9BwdParamsE,@"STO_CUDA_ENTRY STV_DEFAULT"
_ZN10layer_norm31ln_parallel_residual_bwd_kernelINS_13Kernel_traitsI6__halfS2_fS2_fjLj5120ELj1ELj1ELj8ELj8ENS_18Kernel_traits_baseILj5120ES2_S2_fS2_fjLj256EEEEELb1ELb1ELb0EEEvNS_9BwdParamsE:
.text._ZN10layer_norm31ln_parallel_residual_bwd_kernelINS_13Kernel_traitsI6__halfS2_fS2_fjLj5120ELj1ELj1ELj8ELj8ENS_18Kernel_traits_baseILj5120ES2_S2_fS2_fjLj256EEEEELb1ELb1ELb0EEEvNS_9BwdParamsE:
        /* <DEDUP_REMOVED lines=42> */
[C---:B---3--:R-:W-:Y:S01]  /*02a0*/  @P5 IMAD.WIDE.U32 R22, R3.reuse, 0x8, R22 ;  /* 0x0000000803165825 */ /* 0x048fe200078e0016 */
[----:B------:R-:W-:-:S04]  /*02b0*/  @P5 IADD3 R3, R3, 0x100, RZ ;  /* 0x0000010003035810 */ /* 0x000fc80007ffe0ff */
        /* <DEDUP_REMOVED lines=37> */
[----:B------:R-:W-:Y:S01]  /*0510*/  HFMA2.MMA R61, -RZ, RZ, 0, 0 ;  /* 0x00000000ff3d7435 */ /* 0x000fe200000001ff */
[----:B------:R-:W-:Y:S01]  /*0520*/  SHF.R.U32.HI R93, RZ, 0x10, R9 ;  /* 0x00000010ff5d7819 */ /* 0x000fe20000011609 */
[----:B------:R-:W-:Y:S01]  /*0530*/  IMAD.MOV.U32 R72, RZ, RZ, 0x1 ;  /* 0x00000001ff487424 */ /* 0x000fe200078e00ff */
        /* <DEDUP_REMOVED lines=28> */
[----:B0-----:R-:W-:-:S07]  /*0700*/  HADD2.F32 R105, -RZ, R105.H0_H0 ;  /* 0x20000069ff697230 */ /* 0x001fce0000004100 */
.L_x_2700:
[----:B--23--:R-:W0:Y:S08]  /*0710*/  LDC.64 R68, c[0x0][0x250] ;  /* 0x00009400ff447b82 */ /* 0x00ce300000000a00 */
        /* <DEDUP_REMOVED lines=15> */
[----:B------:R-:W0:Y:S01]  /*0810*/  LDC.64 R74, c[0x0][0x2b8] ;  /* 0x0000ae00ff4a7b82 */ /* 0x000e220000000a00 */
[C---:B------:R-:W-:Y:S02]  /*0820*/  LEA R68, P1, R116.reuse, UR10, 0x4 ;  /* 0x0000000a74447c11 */ /* 0x040fe4000f8220ff */
[----:B------:R-:W-:Y:S02]  /*0830*/  ISETP.NE.U32.AND P0, PT, RZ, UR14, PT ;  /* 0x0000000eff007c0c */ /* 0x000fe4000bf05070 */
[----:B------:R-:W-:Y:S02]  /*0840*/  LEA.HI.X R69, R116, UR11, RZ, 0x4, P1 ;  /* 0x0000000b74457c11 */ /* 0x000fe400088f24ff */
[----:B------:R-:W-:-:S04]  /*0850*/  ISETP.NE.AND.EX P0, PT, RZ, UR15, PT, P0 ;  /* 0x0000000fff007c0c */ /* 0x000fc8000bf05300 */
[----:B------:R-:W2:Y:S09]  /*0860*/  LDG.E.128 R68, desc[UR4][R68.64] ;  /* 0x0000000444447981 */ /* 0x000eb2000c1e1d00 */
[----:B------:R-:W1:Y:S01]  /*0870*/  @P0 LDC.64 R78, c[0x0][0x248] ;  /* 0x00009200ff4e0b82 */ /* 0x000e620000000a00 */
[----:B0-----:R-:W-:-:S05]  /*0880*/  IMAD.WIDE.U32 R74, R116, 0x8, R74 ;  /* 0x00000008744a7825 */ /* 0x001fca00078e004a */
[----:B------:R0:W3:Y:S01]  /*0890*/  LDG.E.64 R80, desc[UR4][R74.64] ;  /* 0x000000044a507981 */ /* 0x0000e2000c1e1b00 */
[C---:B------:R-:W-:Y:S01]  /*08a0*/  IMAD.SHL.U32 R3, R116.reuse, 0x4, RZ ;  /* 0x0000000474037824 */ /* 0x040fe200078e00ff */
[----:B------:R-:W-:-:S04]  /*08b0*/  SHF.L.U64.HI R82, R116, 0x2, RZ ;  /* 0x0000000274527819 */ /* 0x000fc800000102ff */
[----:B------:R-:W-:-:S04]  /*08c0*/  IADD3 R76, P1, R3, UR12, RZ ;  /* 0x0000000c034c7c10 */ /* 0x000fc8000ff3e0ff */
[----:B------:R-:W-:Y:S02]  /*08d0*/  IADD3.X R77, R82, UR13, RZ, P1, !PT ;  /* 0x0000000d524d7c10 */ /* 0x000fe40008ffe4ff */
[----:B-1----:R-:W-:-:S03]  /*08e0*/  @P0 IADD3 R78, P1, R3, R78, RZ ;  /* 0x0000004e034e0210 */ /* 0x002fc60007f3e0ff */
[----:B------:R-:W5:Y:S01]  /*08f0*/  LDG.E R125, desc[UR4][R76.64] ;  /* 0x000000044c7d7981 */ /* 0x000f62000c1e1900 */
[----:B------:R-:W-:Y:S02]  /*0900*/  @P0 IADD3.X R79, R82, R79, RZ, P1, !PT ;  /* 0x0000004f524f0210 */ /* 0x000fe40000ffe4ff */
[----:B------:R-:W-:-:S03]  /*0910*/  ISETP.NE.U32.AND P1, PT, RZ, UR8, PT ;  /* 0x00000008ff007c0c */ /* 0x000fc6000bf25070 */
[----:B------:R2:W5:Y:S01]  /*0920*/  @P0 LDG.E R106, desc[UR4][R78.64] ;  /* 0x000000044e6a0981 */ /* 0x000562000c1e1900 */
[----:B------:R-:W-:-:S13]  /*0930*/  ISETP.NE.AND.EX P1, PT, RZ, UR9, PT, P1 ;  /* 0x00000009ff007c0c */ /* 0x000fda000bf25310 */
[----:B0-----:R-:W-:-:S04]  /*0940*/  @P1 LEA R74, P0, R116, UR8, 0x4 ;  /* 0x00000008744a1c11 */ /* 0x001fc8000f8020ff */
[----:B------:R-:W-:Y:S02]  /*0950*/  @P1 LEA.HI.X R75, R116, UR9, RZ, 0x4, P0 ;  /* 0x00000009744b1c11 */ /* 0x000fe400080f24ff */
[----:B------:R-:W-:-:S03]  /*0960*/  ISETP.NE.AND P0, PT, R162, RZ, PT ;  /* 0x000000ffa200720c */ /* 0x000fc60003f05270 */
[----:B------:R0:W5:Y:S02]  /*0970*/  @P1 LDG.E.128 R20, desc[UR4][R74.64] ;  /* 0x000000044a141981 */ /* 0x000164000c1e1d00 */
[----:B-----5:R-:W-:-:S05]  /*0980*/  FSEL R83, R73, RZ, !P0 ;  /* 0x000000ff49537208 */ /* 0x020fca0004000000 */
[--C-:B--2---:R-:W-:Y:S01]  /*0990*/  FADD.FTZ R79, R68, -R83.reuse ;  /* 0x80000053444f7221 */ /* 0x104fe20000010000 */
[----:B------:R-:W-:-:S04]  /*09a0*/  FADD.FTZ R147, R70, -R83 ;  /* 0x8000005346937221 */ /* 0x000fc80000010000 */
[----:B------:R-:W-:Y:S01]  /*09b0*/  FMUL.FTZ R147, R128, R147 ;  /* 0x0000009380937220 */ /* 0x000fe20000410000 */
[----:B---3--:R-:W-:Y:S01]  /*09c0*/  IMAD.MOV.U32 R3, RZ, RZ, R80 ;  /* 0x000000ffff037224 */ /* 0x008fe200078e0050 */
[--C-:B------:R-:W-:Y:S02]  /*09d0*/  SHF.R.U64 R145, R80, 0x10, R81.reuse ;  /* 0x0000001050917819 */ /* 0x100fe40000001251 */
[----:B------:R-:W-:Y:S02]  /*09e0*/  MOV R82, R81 ;  /* 0x0000005100527202 */ /* 0x000fe40000000f00 */
[----:B------:R-:W-:Y:S01]  /*09f0*/  SHF.R.U32.HI R80, RZ, 0x10, R81 ;  /* 0x00000010ff507819 */ /* 0x000fe20000011651 */
[----:B------:R-:W-:Y:S01]  /*0a00*/  FADD.FTZ R81, R69, -R83 ;  /* 0x8000005345517221 */ /* 0x000fe20000010000 */
[----:B------:R-:W-:Y:S02]  /*0a10*/  HADD2.F32 R69, -RZ, R3.H0_H0 ;  /* 0x20000003ff457230 */ /* 0x000fe40000004100 */
[----:B------:R-:W-:-:S02]  /*0a20*/  HADD2.F32 R68, -RZ, R145.H0_H0 ;  /* 0x20000091ff447230 */ /* 0x000fc40000004100 */
[C---:B------:R-:W-:Y:S01]  /*0a30*/  FMUL.FTZ R146, R128.reuse, R81 ;  /* 0x0000005180927220 */ /* 0x040fe20000410000 */
[----:B------:R-:W-:Y:S01]  /*0a40*/  FMUL.FTZ R3, R128, R79 ;  /* 0x0000004f80037220 */ /* 0x000fe20000410000 */
[-C--:B------:R-:W-:Y:S01]  /*0a50*/  FMUL.FTZ R148, R86, R69.reuse ;  /* 0x0000004556947220 */ /* 0x080fe20000410000 */
[----:B------:R-:W-:Y:S01]  /*0a60*/  FADD.FTZ R83, R71, -R83 ;  /* 0x8000005347537221 */ /* 0x000fe20000010000 */
[----:B------:R-:W-:Y:S02]  /*0a70*/  HADD2.F32 R71, -RZ, R82.H0_H0 ;  /* 0x20000052ff477230 */ /* 0x000fe40000004100 */
        /* <DEDUP_REMOVED lines=10> */
[----:B0-----:R-:W-:-:S02]  /*0b20*/  HADD2.F32 R74, -RZ, R80.H0_H0 ;  /* 0x20000050ff4a7230 */ /* 0x001fc40000004100 */
[----:B------:R-:W-:Y:S01]  /*0b30*/  FADD.FTZ R71, R68, R145 ;  /* 0x0000009144477221 */ /* 0x000fe20000010000 */
[----:B------:R-:W-:Y:S01]  /*0b40*/  FFMA.FTZ R68, R146, R145, R69 ;  /* 0x0000009192447223 */ /* 0x000fe20000010045 */
[----:B------:R-:W-:Y:S02]  /*0b50*/  FMUL.FTZ R152, R128, R83 ;  /* 0x0000005380987220 */ /* 0x000fe40000410000 */
        /* <DEDUP_REMOVED lines=8> */
.L_x_2676:
[----:B------:R-:W-:Y:S05]  /*0be0*/  BSYNC B0 ;  /* 0x0000000000007941 */ /* 0x000fea0003800000 */
.L_x_2675:
[----:B------:R-:W-:Y:S04]  /*0bf0*/  BSSY B0, `(.L_x_2677) ;  /* 0x000003f000007945 */ /* 0x000fe80003800000 */
[----:B------:R-:W-:Y:S05]  /*0c00*/  @!P3 BRA `(.L_x_2678) ;  /* 0x0000000000f4b947 */ /* 0x000fea0003800000 */
[----:B------:R-:W0:Y:S01]  /*0c10*/  LDC.64 R78, c[0x0][0x2b8] ;  /* 0x0000ae00ff4e7b82 */ /* 0x000e220000000a00 */
[C---:B------:R-:W-:Y:S02]  /*0c20*/  LEA R68, P1, R74.reuse, UR10, 0x4 ;  /* 0x0000000a4a447c11 */ /* 0x040fe4000f8220ff */
[----:B------:R-:W-:Y:S02]  /*0c30*/  ISETP.NE.U32.AND P0, PT, RZ, UR14, PT ;  /* 0x0000000eff007c0c */ /* 0x000fe4000bf05070 */
[C---:B------:R-:W-:Y:S02]  /*0c40*/  LEA.HI.X R69, R74.reuse, UR11, RZ, 0x4, P1 ;  /* 0x0000000b4a457c11 */ /* 0x040fe400088f24ff */
[C---:B------:R-:W-:Y:S02]  /*0c50*/  SHF.L.U32 R83, R74.reuse, 0x2, RZ ;  /* 0x000000024a537819 */ /* 0x040fe400000006ff */
[C---:B------:R-:W-:Y:S02]  /*0c60*/  SHF.L.U64.HI R156, R74.reuse, 0x2, RZ ;  /* 0x000000024a9c7819 */ /* 0x040fe400000102ff */
[----:B------:R-:W2:Y:S01]  /*0c70*/  LDG.E.128 R68, desc[UR4][R68.64] ;  /* 0x0000000444447981 */ /* 0x000ea2000c1e1d00 */
[----:B0-----:R-:W-:Y:S01]  /*0c80*/  IMAD.WIDE.U32 R78, R74, 0x8, R78 ;  /* 0x000000084a4e7825 */ /* 0x001fe200078e004e */
[----:B------:R-:W-:-:S04]  /*0c90*/  ISETP.NE.AND.EX P0, PT, RZ, UR15, PT, P0 ;  /* 0x0000000fff007c0c */ /* 0x000fc8000bf05300 */
[----:B------:R0:W3:Y:S01]  /*0ca0*/  LDG.E.64 R154, desc[UR4][R78.64] ;  /* 0x000000044e9a7981 */ /* 0x0000e2000c1e1b00 */
[----:B------:R-:W-:-:S04]  /*0cb0*/  IADD3 R80, P1, R83, UR12, RZ ;  /* 0x0000000c53507c10 */ /* 0x000fc8000ff3e0ff */
[----:B------:R-:W-:-:S04]  /*0cc0*/  IADD3.X R81, R156, UR13, RZ, P1, !PT ;  /* 0x0000000d9c517c10 */ /* 0x000fc80008ffe4ff */
[----:B------:R-:W1:Y:S01]  /*0cd0*/  @P0 LDC.64 R164, c[0x0][0x248] ;  /* 0x00009200ffa40b82 */ /* 0x000e620000000a00 */
[----:B------:R-:W5:Y:S01]  /*0ce0*/  LDG.E R127, desc[UR4][R80.64] ;  /* 0x00000004507f7981 */ /* 0x000f62000c1e1900 */
[----:B-1----:R-:W-:-:S05]  /*0cf0*/  @P0 IADD3 R82, P1, R83, R164, RZ ;  /* 0x000000a453520210 */ /* 0x002fca0007f3e0ff */
[----:B------:R-:W-:Y:S01]  /*0d00*/  @P0 IMAD.X R83, R156, 0x1, R165, P1 ;  /* 0x000000019c530824 */ /* 0x000fe200008e06a5 */
[----:B------:R-:W-:-:S04]  /*0d10*/  ISETP.NE.U32.AND P1, PT, RZ, UR8, PT ;  /* 0x00000008ff007c0c */ /* 0x000fc8000bf25070 */
[----:B------:R-:W-:Y:S01]  /*0d20*/  ISETP.NE.AND.EX P1, PT, RZ, UR9, PT, P1 ;  /* 0x00000009ff007c0c */ /* 0x000fe2000bf25310 */
[----:B------:R1:W5:-:S12]  /*0d30*/  @P0 LDG.E R108, desc[UR4][R82.64] ;  /* 0x00000004526c0981 */ /* 0x000358000c1e1900 */
[----:B0-----:R-:W-:-:S04]  /*0d40*/  @P1 LEA R78, P0, R74, UR8, 0x4 ;  /* 0x000000084a4e1c11 */ /* 0x001fc8000f8020ff */
[----:B------:R-:W-:Y:S02]  /*0d50*/  @P1 LEA.HI.X R79, R74, UR9, RZ, 0x4, P0 ;  /* 0x000000094a4f1c11 */ /* 0x000fe400080f24ff */
[----:B------:R-:W-:-:S03]  /*0d60*/  ISETP.NE.AND P0, PT, R162, RZ, PT ;  /* 0x000000ffa200720c */ /* 0x000fc60003f05270 */
[----:B------:R0:W5:Y:S01]  /*0d70*/  @P1 LDG.E.128 R16, desc[UR4][R78.64] ;  /* 0x000000044e101981 */ /* 0x000162000c1e1d00 */
[----:B------:R-:W-:Y:S02]  /*0d80*/  IADD3 R74, R74, 0x100, RZ ;  /* 0x000001004a4a7810 */ /* 0x000fe40007ffe0ff */
[----:B---3--:R-:W-:Y:S01]  /*0d90*/  MOV R77, R154 ;  /* 0x0000009a004d7202 */ /* 0x008fe20000000f00 */
[--C-:B------:R-:W-:Y:S01]  /*0da0*/  IMAD.MOV.U32 R151, RZ, RZ, R155.reuse ;  /* 0x000000ffff977224 */ /* 0x100fe200078e009b */
[--C-:B------:R-:W-:Y:S02]  /*0db0*/  SHF.R.U64 R156, R154, 0x10, R155.reuse ;  /* 0x000000109a9c7819 */ /* 0x100fe4000000129b */
[----:B------:R-:W-:Y:S02]  /*0dc0*/  SHF.R.U32.HI R154, RZ, 0x10, R155 ;  /* 0x00000010ff9a7819 */ /* 0x000fe4000001169b */
[----:B-----5:R-:W-:Y:S01]  /*0dd0*/  FSEL R155, R73, RZ, !P0 ;  /* 0x000000ff499b7208 */ /* 0x020fe20004000000 */
[----:B------:R-:W-:-:S04]  /*0de0*/  HADD2.F32 R77, -RZ, R77.H0_H0 ;  /* 0x2000004dff4d7230 */ /* 0x000fc80000004100 */
[C---:B--2---:R-:W-:Y:S01]  /*0df0*/  FADD.FTZ R69, -R155.reuse, R69 ;  /* 0x000000459b457221 */ /* 0x044fe20000010100 */
[C---:B-1----:R-:W-:Y:S01]  /*0e00*/  FADD.FTZ R83, -R155.reuse, R68 ;  /* 0x000000449b537221 */ /* 0x042fe20000010100 */
[C---:B------:R-:W-:Y:S01]  /*0e10*/  FADD.FTZ R153, -R155.reuse, R70 ;  /* 0x000000469b997221 */ /* 0x040fe20000010100 */
[----:B------:R-:W-:Y:S02]  /*0e20*/  HADD2.F32 R68, -RZ, R156.H0_H0 ;  /* 0x2000009cff447230 */ /* 0x000fe40000004100 */
[----:B0-----:R-:W-:Y:S01]  /*0e30*/  FADD.FTZ R79, -R155, R71 ;  /* 0x000000479b4f7221 */ /* 0x001fe20000010100 */
[----:B------:R-:W-:Y:S02]  /*0e40*/  HADD2.F32 R70, -RZ, R154.H0_H0 ;  /* 0x2000009aff467230 */ /* 0x000fe40000004100 */
[----:B------:R-:W-:Y:S01]  /*0e50*/  FMUL.FTZ R154, R128, R69 ;  /* 0x00000045809a7220 */ /* 0x000fe20000410000 */
[----:B------:R-:W-:Y:S02]  /*0e60*/  HADD2.F32 R71, -RZ, R151.H0_H0 ;  /* 0x20000097ff477230 */ /* 0x000fe40000004100 */
        /* <DEDUP_REMOVED lines=23> */
.L_x_2678:
[----:B------:R-:W-:Y:S05]  /*0fe0*/  BSYNC B0 ;  /* 0x0000000000007941 */ /* 0x000fea0003800000 */
.L_x_2677:
[----:B------:R-:W-:Y:S04]  /*0ff0*/  BSSY B0, `(.L_x_2679) ;  /* 0x000003f000007945 */ /* 0x000fe80003800000 */
[----:B------:R-:W-:Y:S05]  /*1000*/  @!P4 BRA `(.L_x_2680) ;  /* 0x0000000000f4c947 */ /* 0x000fea0003800000 */
[----:B------:R-:W0:Y:S01]  /*1010*/  LDC.64 R68, c[0x0][0x2b8] ;  /* 0x0000ae00ff447b82 */ /* 0x000e220000000a00 */
[----:B------:R-:W-:-:S04]  /*1020*/  ISETP.NE.U32.AND P0, PT, RZ, UR14, PT ;  /* 0x0000000eff007c0c */ /* 0x000fc8000bf05070 */
[----:B------:R-:W-:-:S13]  /*1030*/  ISETP.NE.AND.EX P0, PT, RZ, UR15, PT, P0 ;  /* 0x0000000fff007c0c */ /* 0x000fda000bf05300 */
[----:B------:R-:W1:Y:S01]  /*1040*/  @P0 LDC.64 R132, c[0x0][0x248] ;  /* 0x00009200ff840b82 */ /* 0x000e620000000a00 */
[C---:B0-----:R-:W-:Y:S01]  /*1050*/  IMAD.WIDE.U32 R78, R74.reuse, 0x8, R68 ;  /* 0x000000084a4e7825 */ /* 0x041fe200078e0044 */
[----:B------:R-:W-:-:S04]  /*1060*/  LEA R68, P1, R74, UR10, 0x4 ;  /* 0x0000000a4a447c11 */ /* 0x000fc8000f8220ff */
[C---:B------:R-:W-:Y:S01]  /*1070*/  LEA.HI.X R69, R74.reuse, UR11, RZ, 0x4, P1 ;  /* 0x0000000b4a457c11 */ /* 0x040fe200088f24ff */
[----:B------:R0:W2:Y:S01]  /*1080*/  LDG.E.64 R130, desc[UR4][R78.64] ;  /* 0x000000044e827981 */ /* 0x0000a2000c1e1b00 */
[C---:B------:R-:W-:Y:S01]  /*1090*/  IMAD.SHL.U32 R83, R74.reuse, 0x4, RZ ;  /* 0x000000044a537824 */ /* 0x040fe200078e00ff */
[----:B------:R-:W-:-:S03]  /*10a0*/  SHF.L.U64.HI R126, R74, 0x2, RZ ;  /* 0x000000024a7e7819 */ /* 0x000fc600000102ff */
[----:B------:R-:W3:Y:S01]  /*10b0*/  LDG.E.128 R68, desc[UR4][R68.64] ;  /* 0x0000000444447981 */ /* 0x000ee2000c1e1d00 */
[----:B------:R-:W-:-:S04]  /*10c0*/  IADD3 R80, P1, R83, UR12, RZ ;  /* 0x0000000c53507c10 */ /* 0x000fc8000ff3e0ff */
[----:B------:R-:W-:Y:S02]  /*10d0*/  IADD3.X R81, R126, UR13, RZ, P1, !PT ;  /* 0x0000000d7e517c10 */ /* 0x000fe40008ffe4ff */
[----:B-1----:R-:W-:-:S04]  /*10e0*/  @P0 IADD3 R82, P1, R83, R132, RZ ;  /* 0x0000008453520210 */ /* 0x002fc80007f3e0ff */
[----:B------:R-:W-:Y:S02]  /*10f0*/  @P0 IADD3.X R83, R126, R133, RZ, P1, !PT ;  /* 0x000000857e530210 */ /* 0x000fe40000ffe4ff */
[----:B------:R-:W5:Y:S01]  /*1100*/  LDG.E R126, desc[UR4][R80.64] ;  /* 0x00000004507e7981 */ /* 0x000f62000c1e1900 */
[----:B------:R-:W-:-:S03]  /*1110*/  ISETP.NE.U32.AND P1, PT, RZ, UR8, PT ;  /* 0x00000008ff007c0c */ /* 0x000fc6000bf25070 */
[----:B------:R1:W5:Y:S01]  /*1120*/  @P0 LDG.E R109, desc[UR4][R82.64] ;  /* 0x00000004526d0981 */ /* 0x000362000c1e1900 */
[----:B------:R-:W-:-:S13]  /*1130*/  ISETP.NE.AND.EX P1, PT, RZ, UR9, PT, P1 ;  /* 0x00000009ff007c0c */ /* 0x000fda000bf25310 */
[----:B0-----:R-:W-:-:S04]  /*1140*/  @P1 LEA R78, P0, R74, UR8, 0x4 ;  /* 0x000000084a4e1c11 */ /* 0x001fc8000f8020ff */
[----:B------:R-:W-:Y:S02]  /*1150*/  @P1 LEA.HI.X R79, R74, UR9, RZ, 0x4, P0 ;  /* 0x000000094a4f1c11 */ /* 0x000fe400080f24ff */
[----:B------:R-:W-:-:S03]  /*1160*/  ISETP.NE.AND P0, PT, R162, RZ, PT ;  /* 0x000000ffa200720c */ /* 0x000fc60003f05270 */
[----:B------:R0:W5:Y:S02]  /*1170*/  @P1 LDG.E.128 R12, desc[UR4][R78.64] ;  /* 0x000000044e0c1981 */ /* 0x000164000c1e1d00 */
[----:B-----5:R-:W-:Y:S01]  /*1180*/  FSEL R133, R73, RZ, !P0 ;  /* 0x000000ff49857208 */ /* 0x020fe20004000000 */
[----:B------:R-:W-:Y:S02]  /*1190*/  VIADD R74, R74, 0x100 ;  /* 0x000001004a4a7836 */ /* 0x000fe40000000000 */
[----:B--2---:R-:W-:Y:S01]  /*11a0*/  IMAD.MOV.U32 R77, RZ, RZ, R130 ;  /* 0x000000ffff4d7224 */ /* 0x004fe200078e0082 */
[--C-:B------:R-:W-:Y:S02]  /*11b0*/  SHF.R.U64 R132, R130, 0x10, R131.reuse ;  /* 0x0000001082847819 */ /* 0x100fe40000001283 */
[----:B------:R-:W-:Y:S02]  /*11c0*/  SHF.R.U32.HI R130, RZ, 0x10, R131 ;  /* 0x00000010ff827819 */ /* 0x000fe40000011683 */
[----:B------:R-:W-:Y:S01]  /*11d0*/  MOV R129, R131 ;  /* 0x0000008300817202 */ /* 0x000fe20000000f00 */
[----:B---3--:R-:W-:Y:S01]  /*11e0*/  FADD.FTZ R69, -R133, R69 ;  /* 0x0000004585457221 */ /* 0x008fe20000010100 */
[----:B------:R-:W-:-:S02]  /*11f0*/  HADD2.F32 R77, -RZ, R77.H0_H0 ;  /* 0x2000004dff4d7230 */ /* 0x000fc40000004100 */
        /* <DEDUP_REMOVED lines=30> */
.L_x_2680:
[----:B------:R-:W-:Y:S05]  /*13e0*/  BSYNC B0 ;  /* 0x0000000000007941 */ /* 0x000fea0003800000 */
.L_x_2679:
[----:B------:R-:W-:Y:S04]  /*13f0*/  BSSY B0, `(.L_x_2681) ;  /* 0x000003f000007945 */ /* 0x000fe80003800000 */
[----:B------:R-:W-:Y:S05]  /*1400*/  @!P5 BRA `(.L_x_2682) ;  /* 0x0000000000f4d947 */ /* 0x000fea0003800000 */
[----:B------:R-:W0:Y:S01]  /*1410*/  LDC.64 R68, c[0x0][0x2b8] ;  /* 0x0000ae00ff447b82 */ /* 0x000e220000000a00 */
[----:B------:R-:W-:Y:S02]  /*1420*/  ISETP.NE.U32.AND P0, PT, RZ, UR14, PT ;  /* 0x0000000eff007c0c */ /* 0x000fe4000bf05070 */
[C---:B------:R-:W-:Y:S02]  /*1430*/  SHF.L.U32 R83, R74.reuse, 0x2, RZ ;  /* 0x000000024a537819 */ /* 0x040fe400000006ff */
[----:B------:R-:W-:Y:S02]  /*1440*/  SHF.L.U64.HI R140, R74, 0x2, RZ ;  /* 0x000000024a8c7819 */ /* 0x000fe400000102ff */
[----:B------:R-:W-:-:S13]  /*1450*/  ISETP.NE.AND.EX P0, PT, RZ, UR15, PT, P0 ;  /* 0x0000000fff007c0c */ /* 0x000fda000bf05300 */
[----:B------:R-:W1:Y:S01]  /*1460*/  @P0 LDC.64 R142, c[0x0][0x248] ;  /* 0x00009200ff8e0b82 */ /* 0x000e620000000a00 */
[C---:B0-----:R-:W-:Y:S01]  /*1470*/  IMAD.WIDE.U32 R78, R74.reuse, 0x8, R68 ;  /* 0x000000084a4e7825 */ /* 0x041fe200078e0044 */
[----:B------:R-:W-:-:S04]  /*1480*/  LEA R68, P1, R74, UR10, 0x4 ;  /* 0x0000000a4a447c11 */ /* 0x000fc8000f8220ff */
[----:B------:R-:W-:Y:S01]  /*1490*/  LEA.HI.X R69, R74, UR11, RZ, 0x4, P1 ;  /* 0x0000000b4a457c11 */ /* 0x000fe200088f24ff */
[----:B------:R0:W2:Y:S01]  /*14a0*/  LDG.E.64 R138, desc[UR4][R78.64] ;  /* 0x000000044e8a7981 */ /* 0x0000a2000c1e1b00 */
[----:B------:R-:W-:-:S04]  /*14b0*/  IADD3 R80, P1, R83, UR12, RZ ;  /* 0x0000000c53507c10 */ /* 0x000fc8000ff3e0ff */
[----:B------:R-:W3:Y:S01]  /*14c0*/  LDG.E.128 R68, desc[UR4][R68.64] ;  /* 0x0000000444447981 */ /* 0x000ee2000c1e1d00 */
[----:B------:R-:W-:-:S05]  /*14d0*/  IADD3.X R81, R140, UR13, RZ, P1, !PT ;  /* 0x0000000d8c517c10 */ /* 0x000fca0008ffe4ff */
        /* <DEDUP_REMOVED lines=9> */
[----:B------:R0:W5:Y:S02]  /*1570*/  @P1 LDG.E.128 R8, desc[UR4][R78.64] ;  /* 0x000000044e081981 */ /* 0x000164000c1e1d00 */
[----:B-----5:R-:W-:Y:S02]  /*1580*/  FSEL R141, R73, RZ, !P0 ;  /* 0x000000ff498d7208 */ /* 0x020fe40004000000 */
[----:B------:R-:W-:Y:S02]  /*1590*/  IADD3 R74, R74, 0x100, RZ ;  /* 0x000001004a4a7810 */ /* 0x000fe40007ffe0ff */
[----:B--2---:R-:W-:Y:S02]  /*15a0*/  MOV R77, R138 ;  /* 0x0000008a004d7202 */ /* 0x004fe40000000f00 */
[--C-:B------:R-:W-:Y:S02]  /*15b0*/  SHF.R.U64 R140, R138, 0x10, R139.reuse ;  /* 0x000000108a8c7819 */ /* 0x100fe4000000128b */
[--C-:B------:R-:W-:Y:S01]  /*15c0*/  SHF.R.U32.HI R138, RZ, 0x10, R139.reuse ;  /* 0x00000010ff8a7819 */ /* 0x100fe2000001168b */
[----:B------:R-:W-:-:S02]  /*15d0*/  IMAD.MOV.U32 R137, RZ, RZ, R139 ;  /* 0x000000ffff897224 */ /* 0x000fc400078e008b */
[C---:B---3--:R-:W-:Y:S01]  /*15e0*/  FADD.FTZ R69, -R141.reuse, R69 ;  /* 0x000000458d457221 */ /* 0x048fe20000010100 */
[----:B------:R-:W-:Y:S02]  /*15f0*/  HADD2.F32 R77, -RZ, R77.H0_H0 ;  /* 0x2000004dff4d7230 */ /* 0x000fe40000004100 */
[C---:B-1----:R-:W-:Y:S01]  /*1600*/  FADD.FTZ R83, -R141.reuse, R68 ;  /* 0x000000448d537221 */ /* 0x042fe20000010100 */
[C---:B------:R-:W-:Y:S01]  /*1610*/  FADD.FTZ R139, -R141.reuse, R70 ;  /* 0x000000468d8b7221 */ /* 0x040fe20000010100 */
[----:B------:R-:W-:Y:S02]  /*1620*/  HADD2.F32 R68, -RZ, R140.H0_H0 ;  /* 0x2000008cff447230 */ /* 0x000fe40000004100 */
[----:B0-----:R-:W-:Y:S01]  /*1630*/  FADD.FTZ R79, -R141, R71 ;  /* 0x000000478d4f7221 */ /* 0x001fe20000010100 */
[----:B------:R-:W-:Y:S02]  /*1640*/  HADD2.F32 R70, -RZ, R138.H0_H0 ;  /* 0x2000008aff467230 */ /* 0x000fe40000004100 */
[----:B------:R-:W-:Y:S01]  /*1650*/  FMUL.FTZ R138, R128, R69 ;  /* 0x00000045808a7220 */ /* 0x000fe20000410000 */
[----:B------:R-:W-:-:S02]  /*1660*/  HADD2.F32 R71, -RZ, R137.H0_H0 ;  /* 0x20000089ff477230 */ /* 0x000fc40000004100 */
        /* <DEDUP_REMOVED lines=23> */
.L_x_2682:
[----:B------:R-:W-:Y:S05]  /*17e0*/  BSYNC B0 ;  /* 0x0000000000007941 */ /* 0x000fea0003800000 */
.L_x_2681:
        /* <DEDUP_REMOVED lines=16> */
[----:B------:R-:W-:Y:S01]  /*18f0*/  ISETP.NE.U32.AND P1, PT, RZ, UR8, PT ;  /* 0x00000008ff007c0c */ /* 0x000fe2000bf25070 */
[----:B------:R-:W2:Y:S03]  /*1900*/  LDG.E.128 R68, desc[UR4][R68.64] ;  /* 0x0000000444447981 */ /* 0x000ea6000c1e1d00 */
[----:B------:R-:W-:Y:S01]  /*1910*/  ISETP.NE.AND.EX P1, PT, RZ, UR9, PT, P1 ;  /* 0x00000009ff007c0c */ /* 0x000fe2000bf25310 */
[----:B------:R1:W5:-:S12]  /*1920*/  @P0 LDG.E R114, desc[UR4][R118.64] ;  /* 0x0000000476720981 */ /* 0x000358000c1e1900 */
[----:B------:R-:W-:-:S04]  /*1930*/  @P1 LEA R80, P6, R74, UR8, 0x4 ;  /* 0x000000084a501c11 */ /* 0x000fc8000f8c20ff */
[C---:B------:R-:W-:Y:S01]  /*1940*/  @P1 LEA.HI.X R81, R74.reuse, UR9, RZ, 0x4, P6 ;  /* 0x000000094a511c11 */ /* 0x040fe2000b0f24ff */
[----:B0-----:R-:W-:-:S04]  /*1950*/  IMAD.WIDE.U32 R78, R74, 0x8, R78 ;  /* 0x000000084a4e7825 */ /* 0x001fc800078e004e */
[----:B------:R0:W5:Y:S04]  /*1960*/  @P1 LDG.E.128 R4, desc[UR4][R80.64] ;  /* 0x0000000450041981 */ /* 0x000168000c1e1d00 */
[----:B------:R-:W3:Y:S01]  /*1970*/  LDG.E.64 R78, desc[UR4][R78.64] ;  /* 0x000000044e4e7981 */ /* 0x000ee2000c1e1b00 */
[----:B------:R-:W-:-:S04]  /*1980*/  ISETP.NE.AND P0, PT, R162, RZ, PT ;  /* 0x000000ffa200720c */ /* 0x000fc80003f05270 */
[----:B-----5:R-:W-:-:S05]  /*1990*/  FSEL R77, R73, RZ, !P0 ;  /* 0x000000ff494d7208 */ /* 0x020fca0004000000 */
[C---:B--2---:R-:W-:Y:S01]  /*19a0*/  FADD.FTZ R69, -R77.reuse, R69 ;  /* 0x000000454d457221 */ /* 0x044fe20000010100 */
[C---:B------:R-:W-:Y:S01]  /*19b0*/  FADD.FTZ R117, -R77.reuse, R68 ;  /* 0x000000444d757221 */ /* 0x040fe20000010100 */
[C---:B------:R-:W-:Y:S01]  /*19c0*/  FADD.FTZ R121, -R77.reuse, R70 ;  /* 0x000000464d797221 */ /* 0x040fe20000010100 */
[----:B------:R-:W-:Y:S01]  /*19d0*/  FADD.FTZ R77, -R77, R71 ;  /* 0x000000474d4d7221 */ /* 0x000fe20000010100 */
[C---:B-1----:R-:W-:Y:S01]  /*19e0*/  FMUL.FTZ R118, R128.reuse, R69 ;  /* 0x0000004580767220 */ /* 0x042fe20000410000 */
[C---:B------:R-:W-:Y:S01]  /*19f0*/  FMUL.FTZ R117, R128.reuse, R117 ;  /* 0x0000007580757220 */ /* 0x040fe20000410000 */
[----:B------:R-:W-:Y:S01]  /*1a00*/  FMUL.FTZ R121, R128, R121 ;  /* 0x0000007980797220 */ /* 0x000fe20000410000 */
[----:B---3--:R-:W-:Y:S01]  /*1a10*/  IMAD.MOV.U32 R73, RZ, RZ, R78 ;  /* 0x000000ffff497224 */ /* 0x008fe200078e004e */
[----:B------:R-:W-:Y:S02]  /*1a20*/  SHF.R.U64 R122, R78, 0x10, R79 ;  /* 0x000000104e7a7819 */ /* 0x000fe4000000124f */
[----:B------:R-:W-:-:S02]  /*1a30*/  MOV R74, R79 ;  /* 0x0000004f004a7202 */ /* 0x000fc40000000f00 */
[----:B------:R-:W-:Y:S01]  /*1a40*/  SHF.R.U32.HI R120, RZ, 0x10, R79 ;  /* 0x00000010ff787819 */ /* 0x000fe2000001164f */
[----:B------:R-:W-:Y:S02]  /*1a50*/  HADD2.F32 R73, -RZ, R73.H0_H0 ;  /* 0x20000049ff497230 */ /* 0x000fe40000004100 */
[----:B------:R-:W-:Y:S02]  /*1a60*/  HADD2.F32 R68, -RZ, R122.H0_H0 ;  /* 0x2000007aff447230 */ /* 0x000fe40000004100 */
[----:B------:R-:W-:Y:S02]  /*1a70*/  HADD2.F32 R71, -RZ, R74.H0_H0 ;  /* 0x2000004aff477230 */ /* 0x000fe40000004100 */
        /* <DEDUP_REMOVED lines=22> */
.L_x_2684:
[----:B------:R-:W-:Y:S05]  /*1be0*/  BSYNC B0 ;  /* 0x0000000000007941 */ /* 0x000fea0003800000 */
.L_x_2683:
        /* <DEDUP_REMOVED lines=11> */
[----:B-----5:R-:W0:Y:S04]  /*1ca0*/  SHFL.DOWN PT, R73, R70, 0x8, 0x1f ;  /* 0x09001f0046497f89 */ /* 0x020e2800000e0000 */
        /* <DEDUP_REMOVED lines=13> */
.L_x_2711:
[----:B------:R-:W3:Y:S01]  /*1d80*/  S2R R73, SR_CgaCtaId ;  /* 0x0000000000497919 */ /* 0x000ee20000008800 */
[----:B------:R-:W-:Y:S01]  /*1d90*/  @!P0 LOP3.LUT R68, R68, 0x7, RZ, 0xc0, !PT ;  /* 0x0000000744448812 */ /* 0x000fe200078ec0ff */
[----:B-1----:R-:W-:Y:S01]  /*1da0*/  FADD.FTZ R166, R75, R70 ;  /* 0x000000464ba67221 */ /* 0x002fe20000010000 */
[----:B------:R-:W-:Y:S01]  /*1db0*/  MOV R72, 0x400 ;  /* 0x0000040000487802 */ /* 0x000fe20000000f00 */
[----:B--2---:R-:W-:Y:S01]  /*1dc0*/  FADD.FTZ R167, R76, R71 ;  /* 0x000000474ca77221 */ /* 0x004fe20000010000 */
[----:B------:R-:W-:Y:S01]  /*1dd0*/  @!P0 IADD3 R68, R69, R68, RZ ;  /* 0x0000004445448210 */ /* 0x000fe20007ffe0ff */
[----:B------:R-:W-:Y:S05]  /*1de0*/  WARPSYNC.ALL ;  /* 0x0000000000007948 */ /* 0x000fea0003800000 */
        /* <DEDUP_REMOVED lines=8> */
[----:B0-----:R-:W-:Y:S04]  /*1e70*/  LDS.128 R76, [R164+0x5020] ;  /* 0x00502000a44c7984 */ /* 0x001fe80000000c00 */
[----:B------:R-:W-:Y:S01]  /*1e80*/  LDS.128 R80, [R164+0x5030] ;  /* 0x00503000a4507984 */ /* 0x000fe20000000c00 */
[----:B-1----:R-:W-:Y:S01]  /*1e90*/  FADD.FTZ R73, RZ, R68 ;  /* 0x00000044ff497221 */ /* 0x002fe20000010000 */
        /* <DEDUP_REMOVED lines=84> */
[----:B------:R-:W-:Y:S01]  /*23e0*/  @P0 PRMT R107, R81, 0x7610, R107 ;  /* 0x00007610516b0816 */ /* 0x000fe2000000006b */
[----:B0-----:R-:W-:-:S05]  /*23f0*/  IMAD.U32 R83, R80, 0x10000, RZ ;  /* 0x0001000050537824 */ /* 0x001fca00078e00ff */
        /* <DEDUP_REMOVED lines=11> */
.L_x_2688:
[----:B------:R-:W-:-:S07]  /*24b0*/  IADD3 R116, R116, 0x100, RZ ;  /* 0x0000010074747810 */ /* 0x000fce0007ffe0ff */
.L_x_2687:
[----:B------:R-:W-:Y:S05]  /*24c0*/  BSYNC B0 ;  /* 0x0000000000007941 */ /* 0x000fea0003800000 */
.L_x_2686:
        /* <DEDUP_REMOVED lines=79> */
.L_x_2691:
[----:B------:R-:W-:-:S07]  /*29c0*/  IADD3 R116, R116, 0x100, RZ ;  /* 0x0000010074747810 */ /* 0x000fce0007ffe0ff */
.L_x_2690:
[----:B------:R-:W-:Y:S05]  /*29d0*/  BSYNC B0 ;  /* 0x0000000000007941 */ /* 0x000fea0003800000 */
.L_x_2689:
        /* <DEDUP_REMOVED lines=79> */
.L_x_2694:
[----:B------:R-:W-:-:S07]  /*2ed0*/  IADD3 R116, R116, 0x100, RZ ;  /* 0x0000010074747810 */ /* 0x000fce0007ffe0ff */
.L_x_2693:
[----:B------:R-:W-:Y:S05]  /*2ee0*/  BSYNC B0 ;  /* 0x0000000000007941 */ /* 0x000fea0003800000 */
.L_x_2692:
        /* <DEDUP_REMOVED lines=79> */
.L_x_2697:
[----:B------:R-:W-:-:S07]  /*33e0*/  IADD3 R116, R116, 0x100, RZ ;  /* 0x0000010074747810 */ /* 0x000fce0007ffe0ff */
.L_x_2696:
[----:B------:R-:W-:Y:S05]  /*33f0*/  BSYNC B0 ;  /* 0x0000000000007941 */ /* 0x000fea0003800000 */
.L_x_2695:
        /* <DEDUP_REMOVED lines=80> */
.L_x_2699:
[----:B------:R-:W-:Y:S05]  /*3900*/  BSYNC B0 ;  /* 0x0000000000007941 */ /* 0x000fea0003800000 */
.L_x_2698:
[----:B------:R-:W-:Y:S02]  /*3910*/  IADD3 R85, R85, UR18, RZ ;  /* 0x0000001255557c10 */ /* 0x000fe4000fffe0ff */
[----:B01----:R-:W-:Y:S02]  /*3920*/  SEL R72, RZ, 0x1, P1 ;  /* 0x00000001ff487807 */ /* 0x003fe40000800000 */
[----:B------:R-:W-:-:S13]  /*3930*/  ISETP.GE.AND P0, PT, R85, UR19, PT ;  /* 0x0000001355007c0c */ /* 0x000fda000bf06270 */
[----:B------:R-:W-:Y:S05]  /*3940*/  @!P0 BRA `(.L_x_2700) ;  /* 0xffffffcc00708947 */ /* 0x000fea000383ffff */
.L_x_2674:
        /* <DEDUP_REMOVED lines=15> */
[----:B------:R4:W-:Y:S03]  /*3a40*/  @P2 STG.E.128 desc[UR4][R2.64], R40 ;  /* 0x0000002802002986 */ /* 0x0009e6000c101d04 */
[----:B------:R-:W-:Y:S01]  /*3a50*/  @P2 VIADD R21, R21, 0x100 ;  /* 0x0000010015152836 */ /* 0x000fe20000000000 */
[----:B------:R4:W-:Y:S01]  /*3a60*/  @P2 STG.E.128 desc[UR4][R4.64], R60 ;  /* 0x0000003c04002986 */ /* 0x0009e2000c101d04 */
[----:B------:R-:W4:Y:S02]  /*3a70*/  @P5 LDC.64 R16, c[0x0][0x2d0] ;  /* 0x0000b400ff105b82 */ /* 0x000f240000000a00 */
[----:B--2---:R-:W-:-:S04]  /*3a80*/  @P3 IMAD.WIDE.U32 R8, R21, 0x10, R8 ;  /* 0x0000001015083825 */ /* 0x004fc800078e0008 */
[C---:B0-----:R-:W-:Y:S01]  /*3a90*/  @P3 IMAD.WIDE.U32 R10, R21.reuse, 0x10, R10 ;  /* 0x00000010150a3825 */ /* 0x041fe200078e000a */
[----:B------:R-:W-:Y:S01]  /*3aa0*/  @P3 IADD3 R21, R21, 0x100, RZ ;  /* 0x0000010015153810 */ /* 0x000fe20007ffe0ff */
[----:B------:R-:W0:Y:S01]  /*3ab0*/  @P5 LDC.64 R18, c[0x0][0x2d8] ;  /* 0x0000b600ff125b82 */ /* 0x000e220000000a00 */
[----:B------:R2:W-:Y:S03]  /*3ac0*/  @P3 STG.E.128 desc[UR4][R8.64], R36 ;  /* 0x0000002408003986 */ /* 0x0005e6000c101d04 */
[C---:B---3--:R-:W-:Y:S01]  /*3ad0*/  @P4 IMAD.WIDE.U32 R12, R21.reuse, 0x10, R12 ;  /* 0x00000010150c4825 */ /* 0x048fe200078e000c */
[----:B------:R2:W-:Y:S03]  /*3ae0*/  @P3 STG.E.128 desc[UR4][R10.64], R56 ;  /* 0x000000380a003986 */ /* 0x0005e6000c101d04 */
[C---:B-1----:R-:W-:Y:S01]  /*3af0*/  @P4 IMAD.WIDE.U32 R14, R21.reuse, 0x10, R14 ;  /* 0x00000010150e4825 */ /* 0x042fe200078e000e */
[----:B------:R2:W-:Y:S03]  /*3b00*/  @P4 STG.E.128 desc[UR4][R12.64], R32 ;  /* 0x000000200c004986 */ /* 0x0005e6000c101d04 */
[----:B------:R-:W-:Y:S01]  /*3b10*/  @P4 VIADD R21, R21, 0x100 ;  /* 0x0000010015154836 */ /* 0x000fe20000000000 */
[----:B------:R2:W-:Y:S03]  /*3b20*/  @P4 STG.E.128 desc[UR4][R14.64], R52 ;  /* 0x000000340e004986 */ /* 0x0005e6000c101d04 */
[----:B----4-:R-:W-:-:S05]  /*3b30*/  @P5 IMAD.WIDE.U32 R16, R21, 0x10, R16 ;  /* 0x0000001015105825 */ /* 0x010fca00078e0010 */
[----:B------:R2:W-:Y:S01]  /*3b40*/  @P5 STG.E.128 desc[UR4][R16.64], R28 ;  /* 0x0000001c10005986 */ /* 0x0005e2000c101d04 */
[----:B0-----:R-:W-:-:S05]  /*3b50*/  @P5 IMAD.WIDE.U32 R18, R21, 0x10, R18 ;  /* 0x0000001015125825 */ /* 0x001fca00078e0012 */
[----:B------:R2:W-:Y:S01]  /*3b60*/  @P5 STG.E.128 desc[UR4][R18.64], R48 ;  /* 0x0000003012005986 */ /* 0x0005e2000c101d04 */
[----:B------:R-:W-:Y:S05]  /*3b70*/  @!P0 EXIT ;  /* 0x000000000000894d */ /* 0x000fea0003800000 */
[----:B------:R-:W0:Y:S01]  /*3b80*/  LDC.64 R2, c[0x0][0x2d0] ;  /* 0x0000b400ff027b82 */ /* 0x000e220000000a00 */
[----:B------:R-:W-:-:S07]  /*3b90*/  @P5 IADD3 R21, R21, 0x100, RZ ;  /* 0x0000010015155810 */ /* 0x000fce0007ffe0ff */
[----:B------:R-:W1:Y:S01]  /*3ba0*/  LDC.64 R4, c[0x0][0x2d8] ;  /* 0x0000b600ff047b82 */ /* 0x000e620000000a00 */
[----:B0-----:R-:W-:-:S05]  /*3bb0*/  IMAD.WIDE.U32 R2, R21, 0x10, R2 ;  /* 0x0000001015027825 */ /* 0x001fca00078e0002 */
[----:B------:R-:W-:Y:S01]  /*3bc0*/  STG.E.128 desc[UR4][R2.64], R24 ;  /* 0x0000001802007986 */ /* 0x000fe2000c101d04 */
[----:B-1----:R-:W-:-:S05]  /*3bd0*/  IMAD.WIDE.U32 R4, R21, 0x10, R4 ;  /* 0x0000001015047825 */ /* 0x002fca00078e0004 */
[----:B------:R-:W-:Y:S01]  /*3be0*/  STG.E.128 desc[UR4][R4.64], R44 ;  /* 0x0000002c04007986 */ /* 0x000fe2000c101d04 */
[----:B------:R-:W-:Y:S05]  /*3bf0*/  EXIT ;  /* 0x000000000000794d */ /* 0x000fea0003800000 */
.L_x_2685:
[----:B------:R-:W-:Y:S01]  /*3c00*/  HFMA2.MMA R80, -RZ, RZ, 0, 9.5367431640625e-07 ;  /* 0x00000010ff507435 */ /* 0x000fe200000001ff */
[----:B------:R-:W-:Y:S01]  /*3c10*/  IMAD.MOV.U32 R81, RZ, RZ, R75 ;  /* 0x000000ffff517224 */ /* 0x000fe200078e004b */
[----:B------:R-:W-:Y:S01]  /*3c20*/  MOV R78, 0xffffffff ;  /* 0xffffffff004e7802 */ /* 0x000fe20000000f00 */
[----:B------:R-:W-:-:S08]  /*3c30*/  IMAD.MOV.U32 R83, RZ, RZ, 0x1f ;  /* 0x0000001fff537424 */ /* 0x000fd000078e00ff */
[----:B-----5:R-:W-:Y:S05]  /*3c40*/  WARPSYNC.COLLECTIVE R78, `(.L_x_2701) ;  /* 0x000000004e087348 */ /* 0x020fea0003c00000 */
[----:B------:R0:W1:Y:S02]  /*3c50*/  SHFL.DOWN P6, R79, R81, R80, R83 ;  /* 0x08000050514f7389 */ /* 0x00006400000c0053 */
[----:B01---5:R-:W-:Y:S01]  /*3c60*/  ENDCOLLECTIVE ;  /* 0x000000000000791b */ /* 0x023fe20003800000 */
.L_x_2701:
[----:B------:R-:W-:Y:S01]  /*3c70*/  MOV R81, R76 ;  /* 0x0000004c00517202 */ /* 0x000fe20000000f00 */
[----:B------:R-:W-:-:S07]  /*3c80*/  IMAD.MOV.U32 R70, RZ, RZ, R79 ;  /* 0x000000ffff467224 */ /* 0x000fce00078e004f */
[----:B------:R-:W-:Y:S05]  /*3c90*/  WARPSYNC.COLLECTIVE R78, `(.L_x_2702) ;  /* 0x000000004e087348 */ /* 0x000fea0003c00000 */
[----:B------:R0:W1:Y:S02]  /*3ca0*/  SHFL.DOWN P6, R79, R81, R80, R83 ;  /* 0x08000050514f7389 */ /* 0x00006400000c0053 */
[----:B01----:R-:W-:Y:S01]  /*3cb0*/  ENDCOLLECTIVE ;  /* 0x000000000000791b */ /* 0x003fe20003800000 */
.L_x_2702:
[----:B------:R-:W-:-:S05]  /*3cc0*/  FADD.FTZ R70, R70, R75 ;  /* 0x0000004b46467221 */ /* 0x000fca0000010000 */
[----:B------:R-:W-:Y:S01]  /*3cd0*/  MOV R81, R70 ;  /* 0x0000004600517202 */ /* 0x000fe20000000f00 */
[----:B------:R-:W-:Y:S02]  /*3ce0*/  IMAD.MOV.U32 R80, RZ, RZ, 0x8 ;  /* 0x00000008ff507424 */ /* 0x000fe400078e00ff */
[----:B------:R-:W-:-:S07]  /*3cf0*/  IMAD.MOV.U32 R71, RZ, RZ, R79 ;  /* 0x000000ffff477224 */ /* 0x000fce00078e004f */
[----:B------:R-:W-:Y:S05]  /*3d00*/  WARPSYNC.COLLECTIVE R78, `(.L_x_2703) ;  /* 0x000000004e087348 */ /* 0x000fea0003c00000 */
[----:B------:R0:W1:Y:S02]  /*3d10*/  SHFL.DOWN P6, R79, R81, R80, R83 ;  /* 0x08000050514f7389 */ /* 0x00006400000c0053 */
[----:B01----:R-:W-:Y:S01]  /*3d20*/  ENDCOLLECTIVE ;  /* 0x000000000000791b */ /* 0x003fe20003800000 */
.L_x_2703:
[----:B------:R-:W-:-:S04]  /*3d30*/  FADD.FTZ R71, R71, R76 ;  /* 0x0000004c47477221 */ /* 0x000fc80000010000 */
[----:B------:R-:W-:Y:S01]  /*3d40*/  IMAD.MOV.U32 R81, RZ, RZ, R71 ;  /* 0x000000ffff517224 */ /* 0x000fe200078e0047 */
[----:B------:R-:W-:-:S07]  /*3d50*/  MOV R73, R79 ;  /* 0x0000004f00497202 */ /* 0x000fce0000000f00 */
[----:B------:R-:W-:Y:S05]  /*3d60*/  WARPSYNC.COLLECTIVE R78, `(.L_x_2704) ;  /* 0x000000004e087348 */ /* 0x000fea0003c00000 */
[----:B------:R0:W1:Y:S02]  /*3d70*/  SHFL.DOWN P6, R79, R81, R80, R83 ;  /* 0x08000050514f7389 */ /* 0x00006400000c0053 */
[----:B01----:R-:W-:Y:S01]  /*3d80*/  ENDCOLLECTIVE ;  /* 0x000000000000791b */ /* 0x003fe20003800000 */
.L_x_2704:
[----:B------:R-:W-:Y:S01]  /*3d90*/  FADD.FTZ R73, R70, R73 ;  /* 0x0000004946497221 */ /* 0x000fe20000010000 */
[----:B------:R-:W-:-:S03]  /*3da0*/  HFMA2.MMA R80, -RZ, RZ, 0, 2.384185791015625e-07 ;  /* 0x00000004ff507435 */ /* 0x000fc600000001ff */
[----:B------:R-:W-:Y:S01]  /*3db0*/  IMAD.MOV.U32 R81, RZ, RZ, R73 ;  /* 0x000000ffff517224 */ /* 0x000fe200078e0049 */
[----:B------:R-:W-:-:S07]  /*3dc0*/  MOV R72, R79 ;  /* 0x0000004f00487202 */ /* 0x000fce0000000f00 */
[----:B------:R-:W-:Y:S05]  /*3dd0*/  WARPSYNC.COLLECTIVE R78, `(.L_x_2705) ;  /* 0x000000004e087348 */ /* 0x000fea0003c00000 */
[----:B------:R0:W1:Y:S02]  /*3de0*/  SHFL.DOWN P6, R79, R81, R80, R83 ;  /* 0x08000050514f7389 */ /* 0x00006400000c0053 */
[----:B01----:R-:W-:Y:S01]  /*3df0*/  ENDCOLLECTIVE ;  /* 0x000000000000791b */ /* 0x003fe20003800000 */
.L_x_2705:
[----:B------:R-:W-:-:S04]  /*3e00*/  FADD.FTZ R72, R71, R72 ;  /* 0x0000004847487221 */ /* 0x000fc80000010000 */
[----:B------:R-:W-:Y:S01]  /*3e10*/  IMAD.MOV.U32 R81, RZ, RZ, R72 ;  /* 0x000000ffff517224 */ /* 0x000fe200078e0048 */
[----:B------:R-:W-:-:S07]  /*3e20*/  MOV R74, R79 ;  /* 0x0000004f004a7202 */ /* 0x000fce0000000f00 */
[----:B------:R-:W-:Y:S05]  /*3e30*/  WARPSYNC.COLLECTIVE R78, `(.L_x_2706) ;  /* 0x000000004e087348 */ /* 0x000fea0003c00000 */
[----:B------:R0:W1:Y:S02]  /*3e40*/  SHFL.DOWN P6, R79, R81, R80, R83 ;  /* 0x08000050514f7389 */ /* 0x00006400000c0053 */
[----:B01----:R-:W-:Y:S01]  /*3e50*/  ENDCOLLECTIVE ;  /* 0x000000000000791b */ /* 0x003fe20003800000 */
.L_x_2706:
[----:B------:R-:W-:-:S05]  /*3e60*/  FADD.FTZ R74, R73, R74 ;  /* 0x0000004a494a7221 */ /* 0x000fca0000010000 */
[----:B------:R-:W-:Y:S01]  /*3e70*/  MOV R81, R74 ;  /* 0x0000004a00517202 */ /* 0x000fe20000000f00 */
[----:B------:R-:W-:Y:S01]  /*3e80*/  IMAD.MOV.U32 R80, RZ, RZ, 0x2 ;  /* 0x00000002ff507424 */ /* 0x000fe200078e00ff */
[----:B------:R-:W-:-:S07]  /*3e90*/  MOV R77, R79 ;  /* 0x0000004f004d7202 */ /* 0x000fce0000000f00 */
[----:B------:R-:W-:Y:S05]  /*3ea0*/  WARPSYNC.COLLECTIVE R78, `(.L_x_2707) ;  /* 0x000000004e087348 */ /* 0x000fea0003c00000 */
[----:B------:R0:W1:Y:S02]  /*3eb0*/  SHFL.DOWN P6, R79, R81, R80, R83 ;  /* 0x08000050514f7389 */ /* 0x00006400000c0053 */
[----:B01----:R-:W-:Y:S01]  /*3ec0*/  ENDCOLLECTIVE ;  /* 0x000000000000791b */ /* 0x003fe20003800000 */
.L_x_2707:
[----:B------:R-:W-:-:S05]  /*3ed0*/  FADD.FTZ R77, R72, R77 ;  /* 0x0000004d484d7221 */ /* 0x000fca0000010000 */
[----:B------:R-:W-:Y:S02]  /*3ee0*/  MOV R81, R77 ;  /* 0x0000004d00517202 */ /* 0x000fe40000000f00 */
[----:B------:R-:W-:-:S07]  /*3ef0*/  MOV R75, R79 ;  /* 0x0000004f004b7202 */ /* 0x000fce0000000f00 */
[----:B------:R-:W-:Y:S05]  /*3f00*/  WARPSYNC.COLLECTIVE R78, `(.L_x_2708) ;  /* 0x000000004e087348 */ /* 0x000fea0003c00000 */
[----:B------:R0:W1:Y:S02]  /*3f10*/  SHFL.DOWN P6, R79, R81, R80, R83 ;  /* 0x08000050514f7389 */ /* 0x00006400000c0053 */
[----:B01----:R-:W-:Y:S01]  /*3f20*/  ENDCOLLECTIVE ;  /* 0x000000000000791b */ /* 0x003fe20003800000 */
.L_x_2708:
[----:B------:R-:W-:Y:S01]  /*3f30*/  FADD.FTZ R75, R74, R75 ;  /* 0x0000004b4a4b7221 */ /* 0x000fe20000010000 */
[----:B------:R-:W-:-:S04]  /*3f40*/  HFMA2.MMA R80, -RZ, RZ, 0, 5.9604644775390625e-08 ;  /* 0x00000001ff507435 */ /* 0x000fc800000001ff */
[----:B------:R-:W-:Y:S01]  /*3f50*/  MOV R81, R75 ;  /* 0x0000004b00517202 */ /* 0x000fe20000000f00 */
[----:B------:R-:W-:-:S07]  /*3f60*/  IMAD.MOV.U32 R76, RZ, RZ, R79 ;  /* 0x000000ffff4c7224 */ /* 0x000fce00078e004f */
[----:B------:R-:W-:Y:S05]  /*3f70*/  WARPSYNC.COLLECTIVE R78, `(.L_x_2709) ;  /* 0x000000004e087348 */ /* 0x000fea0003c00000 */
[----:B------:R0:W1:Y:S02]  /*3f80*/  SHFL.DOWN P6, R79, R81, R80, R83 ;  /* 0x08000050514f7389 */ /* 0x00006400000c0053 */
[----:B01----:R-:W-:Y:S01]  /*3f90*/  ENDCOLLECTIVE ;  /* 0x000000000000791b */ /* 0x003fe20003800000 */
.L_x_2709:
[----:B------:R-:W-:-:S05]  /*3fa0*/  FADD.FTZ R76, R77, R76 ;  /* 0x0000004c4d4c7221 */ /* 0x000fca0000010000 */
[----:B------:R-:W-:Y:S01]  /*3fb0*/  MOV R81, R76 ;  /* 0x0000004c00517202 */ /* 0x000fe20000000f00 */
[----:B------:R-:W-:-:S07]  /*3fc0*/  IMAD.MOV.U32 R70, RZ, RZ, R79 ;  /* 0x000000ffff467224 */ /* 0x000fce00078e004f */
[----:B------:R-:W-:Y:S05]  /*3fd0*/  WARPSYNC.COLLECTIVE R78, `(.L_x_2710) ;  /* 0x000000004e087348 */ /* 0x000fea0003c00000 */
[----:B------:R0:W1:Y:S02]  /*3fe0*/  SHFL.DOWN P6, R79, R81, R80, R83 ;  /* 0x08000050514f7389 */ /* 0x00006400000c0053 */
[----:B01----:R-:W-:Y:S01]  /*3ff0*/  ENDCOLLECTIVE ;  /* 0x000000000000791b */ /* 0x003fe20003800000 */
.L_x_2710:
[----:B------:R-:W-:Y:S01]  /*4000*/  MOV R71, R79 ;  /* 0x0000004f00477202 */ /* 0x000fe20000000f00 */
[----:B------:R-:W-:Y:S06]  /*4010*/  BRA `(.L_x_2711) ;  /* 0xffffffdc00587947 */ /* 0x000fec000383ffff */
.L_x_2712:
        /* <DEDUP_REMOVED lines=14> */
.L_x_3957:


//--------------------- .text._ZN10layer_norm22ln_bwd_finalize_kernelINS_22Kernel_traits_finalizeILj5120E6__halfS2_fS2_fjLb0ELj1024ELj4ENS_18Kernel_traits_baseILj5120ES2_S2_fS2_fjLj1024EEEEELb0ELb1EEEvNS_9BwdParamsE --------------------------
	.section	.text._ZN10layer_norm22ln_bwd_finalize_kernelINS_22Kernel_traits_finalizeILj5120E6__halfS2_fS2_fjLb0ELj1024ELj4ENS_18Kernel_traits_baseILj5120ES2_S2_fS2_fjLj1024EEEEELb0ELb1EEEvNS_9BwdParamsE,"ax",@progbits
	.align	128
        .global         _ZN10layer_norm22ln_bwd_finalize_kernelINS_22Kernel_traits_finalizeILj5120E6__halfS2_fS2_fjLb0ELj1024ELj4ENS_18Kernel_traits_baseILj5120ES2_S2_fS2_fjLj1024EEEEELb0ELb1EEEvNS_9BwdParamsE
        .type           _ZN10layer_norm22ln_bwd_finalize_kernelINS_22Kernel_traits_finalizeILj5120E6__halfS2_fS2_fjLb0ELj1024ELj4ENS_18Kernel_traits_baseILj5120ES2_S2_fS2_fjLj1024EEEEELb0ELb1EEEvNS_9BwdParamsE,@function
        .size           _ZN10layer_norm22ln_bwd_finalize_kernelINS_22Kernel_traits_finalizeILj5120E6__halfS2_fS2_fjLb0ELj1024ELj4ENS_18Kernel_traits_baseILj5120ES2_S2_fS2_fjLj1024EEEEELb0ELb1EEEvNS_9BwdParamsE,(.L_x_3958 - _ZN10layer_norm22ln_bwd_finalize_kernelINS_22Kernel_traits_finalizeILj5120E6__halfS2_fS2_fjLb0ELj1024ELj4ENS_18Kernel_traits_baseILj5120ES2_S2_fS2_fjLj1024EEEEELb0ELb1EEEvNS_9BwdParamsE)
        .other          _ZN10layer_norm22ln_bwd_finalize_kernelINS_22Kernel_traits_finalizeILj5120E6__halfS2_fS2_fjLb0ELj1024ELj4ENS_18Kernel_traits_baseILj5120ES2_S2_fS2_fjLj1024EEEEELb0ELb1EEEvNS_9BwdParamsE,@"STO_CUDA_ENTRY STV_DEFAULT"
_ZN10layer_norm22ln_bwd_finalize_kernelINS_22Kernel_traits_finalizeILj5120E6__halfS2_fS2_fjLb0ELj1024ELj4ENS_18Kernel_traits_baseILj5120ES2_S2_fS2_fjLj1024EEEEELb0ELb1EEEvNS_9BwdParamsE:
.text._ZN10layer_norm22ln_bwd_finalize_kernelINS_22Kernel_traits_finalizeILj5120E6__halfS2_fS2_fjLb0ELj1024ELj4ENS_18Kernel_traits_baseILj5120ES2_S2_fS2_fjLj1024EEEEELb0ELb1EEEvNS_9BwdParamsE:
        /* <DEDUP_REMOVED lines=26> */
.L_x_2724:
        /* <DEDUP_REMOVED lines=31> */
.L_x_2717:
        /* <DEDUP_REMOVED lines=34> */
.L_x_2716:
[----:B------:R-:W-:Y:S05]  /*05b0*/  BSYNC B1 ;  /* 0x0000000000017941 */ /* 0x000fea0003800000 */
.L_x_2715:
        /* <DEDUP_REMOVED lines=25> */
.L_x_2719:
[----:B------:R-:W-:Y:S05]  /*0750*/  BSYNC B1 ;  /* 0x0000000000017941 */ /* 0x000fea0003800000 */
.L_x_2718:
        /* <DEDUP_REMOVED lines=12> */
.L_x_2714:
[----:B------:R-:W-:Y:S05]  /*0820*/  BSYNC B0 ;  /* 0x0000000000007941 */ /* 0x000fea0003800000 */
.L_x_2713:
        /* <DEDUP_REMOVED lines=29> */
.L_x_2735:
[----:B------:R-:W-:Y:S01]  /*0a00*/  @!P1 SHF.R.U32.HI R12, RZ, 0x3, R0 ;  /* 0x00000003ff0c9819 */ /* 0x000fe20000011600 */
[----:B----4-:R-:W-:Y:S01]  /*0a10*/  FADD.FTZ R14, R9, R14 ;  /* 0x0000000e090e7221 */ /* 0x010fe20000010000 */
[----:B---3--:R-:W-:Y:S02]  /*0a20*/  FADD.FTZ R11, R10, R11 ;  /* 0x0000000b0a0b7221 */ /* 0x008fe40000010000 */
[----:B------:R-:W-:-:S05]  /*0a30*/  @!P1 LOP3.LUT R12, R12, 0x1ffffffc, RZ, 0xc0, !PT ;  /* 0x1ffffffc0c0c9812 */ /* 0x000fca00078ec0ff */
[----:B------:R3:W-:Y:S04]  /*0a40*/  @!P1 STS [R12+UR4+0x2000], R14 ;  /* 0x0020000e0c009988 */ /* 0x0007e80008000804 */
[----:B------:R3:W-:Y:S02]  /*0a50*/  @!P1 STS [R12+UR4+0x2080], R11 ;  /* 0x0020800b0c009988 */ /* 0x0007e40008000804 */
.L_x_2720:
        /* <DEDUP_REMOVED lines=14> */
.L_x_2723:
[----:B------:R-:W-:Y:S05]  /*0b40*/  BSYNC B0 ;  /* 0x0000000000007941 */ /* 0x000fea0003800000 */
.L_x_2722:
[C---:B------:R-:W-:Y:S02]  /*0b50*/  ISETP.GT.U32.AND P1, PT, R3.reuse, -0x1401, PT ;  /* 0xffffebff0300780c */ /* 0x040fe40003f24070 */
[----:B------:R-:W-:Y:S02]  /*0b60*/  IADD3 R3, R3, 0x1400, RZ ;  /* 0x0000140003037810 */ /* 0x000fe40007ffe0ff */
[----:B------:R-:W-:-:S09]  /*0b70*/  IADD3 R4, R4, 0xa00, RZ ;  /* 0x00000a0004047810 */ /* 0x000fd20007ffe0ff */
[----:B------:R-:W-:Y:S05]  /*0b80*/  @P1 BRA `(.L_x_2724) ;  /* 0xfffffff400841947 */ /* 0x000fea000383ffff */
[----:B------:R-:W-:Y:S05]  /*0b90*/  EXIT ;  /* 0x000000000000794d */ /* 0x000fea0003800000 */
.L_x_2721:
[----:B------:R-:W-:Y:S01]  /*0ba0*/  HFMA2.MMA R22, -RZ, RZ, 0, 1.847743988037109375e-06 ;  /* 0x0000001fff167435 */ /* 0x000fe200000001ff */
[----:B0--3--:R-:W-:Y:S01]  /*0bb0*/  MOV R20, R10 ;  /* 0x0000000a00147202 */ /* 0x009fe20000000f00 */
[----:B------:R-:W-:Y:S01]  /*0bc0*/  IMAD.MOV.U32 R19, RZ, RZ, 0x1 ;  /* 0x00000001ff137424 */ /* 0x000fe200078e00ff */
[----:B------:R-:W-:-:S08]  /*0bd0*/  MOV R17, 0xffffffff ;  /* 0xffffffff00117802 */ /* 0x000fd00000000f00 */
[----:B-12---:R-:W-:Y:S05]  /*0be0*/  WARPSYNC.COLLECTIVE R17, `(.L_x_2725) ;  /* 0x0000000011087348 */ /* 0x006fea0003c00000 */
[----:B------:R0:W3:Y:S02]  /*0bf0*/  SHFL.BFLY P2, R18, R20, R19, R22 ;  /* 0x0c00001314127389 */ /* 0x0000e40000040016 */
[----:B0123--:R-:W-:Y:S01]  /*0c00*/  ENDCOLLECTIVE ;  /* 0x000000000000791b */ /* 0x00ffe20003800000 */
.L_x_2725:
[----:B------:R-:W-:Y:S01]  /*0c10*/  HFMA2.MMA R19, -RZ, RZ, 0, 1.1920928955078125e-07 ;  /* 0x00000002ff137435 */ /* 0x000fe200000001ff */
[----:B------:R-:W-:-:S05]  /*0c20*/  MOV R11, R18 ;  /* 0x00000012000b7202 */ /* 0x000fca0000000f00 */
[----:B------:R-:W-:-:S04]  /*0c30*/  FADD.FTZ R11, R10, R11 ;  /* 0x0000000b0a0b7221 */ /* 0x000fc80000010000 */
[----:B------:R-:W-:-:S07]  /*0c40*/  IMAD.MOV.U32 R20, RZ, RZ, R11 ;  /* 0x000000ffff147224 */ /* 0x000fce00078e000b */
[----:B------:R-:W-:Y:S05]  /*0c50*/  WARPSYNC.COLLECTIVE R17, `(.L_x_2726) ;  /* 0x0000000011087348 */ /* 0x000fea0003c00000 */
[----:B------:R0:W1:Y:S02]  /*0c60*/  SHFL.BFLY P2, R18, R20, R19, R22 ;  /* 0x0c00001314127389 */ /* 0x0000640000040016 */
[----:B01----:R-:W-:Y:S01]  /*0c70*/  ENDCOLLECTIVE ;  /* 0x000000000000791b */ /* 0x003fe20003800000 */
.L_x_2726:
[----:B------:R-:W-:Y:S01]  /*0c80*/  IMAD.MOV.U32 R19, RZ, RZ, 0x4 ;  /* 0x00000004ff137424 */ /* 0x000fe200078e00ff */
[----:B------:R-:W-:-:S05]  /*0c90*/  MOV R12, R18 ;  /* 0x00000012000c7202 */ /* 0x000fca0000000f00 */
[----:B------:R-:W-:-:S05]  /*0ca0*/  FADD.FTZ R12, R11, R12 ;  /* 0x0000000c0b0c7221 */ /* 0x000fca0000010000 */
[----:B------:R-:W-:-:S07]  /*0cb0*/  MOV R20, R12 ;  /* 0x0000000c00147202 */ /* 0x000fce0000000f00 */
[----:B------:R-:W-:Y:S05]  /*0cc0*/  WARPSYNC.COLLECTIVE R17, `(.L_x_2727) ;  /* 0x0000000011087348 */ /* 0x000fea0003c00000 */
[----:B------:R0:W1:Y:S02]  /*0cd0*/  SHFL.BFLY P2, R18, R20, R19, R22 ;  /* 0x0c00001314127389 */ /* 0x0000640000040016 */
[----:B01----:R-:W-:Y:S01]  /*0ce0*/  ENDCOLLECTIVE ;  /* 0x000000000000791b */ /* 0x003fe20003800000 */
.L_x_2727:
[----:B------:R-:W-:Y:S01]  /*0cf0*/  HFMA2.MMA R19, -RZ, RZ, 0, 4.76837158203125e-07 ;  /* 0x00000008ff137435 */ /* 0x000fe200000001ff */
[----:B------:R-:W-:-:S05]  /*0d00*/  MOV R13, R18 ;  /* 0x00000012000d7202 */ /* 0x000fca0000000f00 */
[----:B------:R-:W-:-:S05]  /*0d10*/  FADD.FTZ R13, R12, R13 ;  /* 0x0000000d0c0d7221 */ /* 0x000fca0000010000 */
[----:B------:R-:W-:-:S07]  /*0d20*/  MOV R20, R13 ;  /* 0x0000000d00147202 */ /* 0x000fce0000000f00 */
[----:B------:R-:W-:Y:S05]  /*0d30*/  WARPSYNC.COLLECTIVE R17, `(.L_x_2728) ;  /* 0x0000000011087348 */ /* 0x000fea0003c00000 */
[----:B------:R0:W1:Y:S02]  /*0d40*/  SHFL.BFLY P2, R18, R20, R19, R22 ;  /* 0x0c00001314127389 */ /* 0x0000640000040016 */
[----:B01----:R-:W-:Y:S01]  /*0d50*/  ENDCOLLECTIVE ;  /* 0x000000000000791b */ /* 0x003fe20003800000 */
.L_x_2728:
[----:B------:R-:W-:Y:S01]  /*0d60*/  HFMA2.MMA R19, -RZ, RZ, 0, 9.5367431640625e-07 ;  /* 0x00000010ff137435 */ /* 0x000fe200000001ff */
[----:B------:R-:W-:-:S04]  /*0d70*/  IMAD.MOV.U32 R10, RZ, RZ, R18 ;  /* 0x000000ffff0a7224 */ /* 0x000fc800078e0012 */
[----:B------:R-:W-:-:S05]  /*0d80*/  FADD.FTZ R10, R13, R10 ;  /* 0x0000000a0d0a7221 */ /* 0x000fca0000010000 */
[----:B------:R-:W-:-:S07]  /*0d90*/  MOV R20, R10 ;  /* 0x0000000a00147202 */ /* 0x000fce0000000f00 */
[----:B------:R-:W-:Y:S05]  /*0da0*/  WARPSYNC.COLLECTIVE R17, `(.L_x_2729) ;  /* 0x0000000011087348 */ /* 0x000fea0003c00000 */
[----:B------:R0:W1:Y:S02]  /*0db0*/  SHFL.BFLY P2, R18, R20, R19, R22 ;  /* 0x0c00001314127389 */ /* 0x0000640000040016 */
[----:B01----:R-:W-:Y:S01]  /*0dc0*/  ENDCOLLECTIVE ;  /* 0x000000000000791b */ /* 0x003fe20003800000 */
.L_x_2729:
[----:B------:R-:W-:Y:S01]  /*0dd0*/  HFMA2.MMA R19, -RZ, RZ, 0, 5.9604644775390625e-08 ;  /* 0x00000001ff137435 */ /* 0x000fe200000001ff */
[----:B------:R-:W-:Y:S01]  /*0de0*/  IMAD.MOV.U32 R20, RZ, RZ, R9 ;  /* 0x000000ffff147224 */ /* 0x000fe200078e0009 */
[----:B------:R-:W-:-:S09]  /*0df0*/  MOV R11, R18 ;  /* 0x00000012000b7202 */ /* 0x000fd20000000f00 */
[----:B------:R-:W-:Y:S05]  /*0e00*/  WARPSYNC.COLLECTIVE R17, `(.L_x_2730) ;  /* 0x0000000011087348 */ /* 0x000fea0003c00000 */
[----:B------:R0:W1:Y:S02]  /*0e10*/  SHFL.BFLY P2, R18, R20, R19, R22 ;  /* 0x0c00001314127389 */ /* 0x0000640000040016 */
[----:B01----:R-:W-:Y:S01]  /*0e20*/  ENDCOLLECTIVE ;  /* 0x000000000000791b */ /* 0x003fe20003800000 */
.L_x_2730:
[----:B------:R-:W-:Y:S01]  /*0e30*/  HFMA2.MMA R19, -RZ, RZ, 0, 1.1920928955078125e-07 ;  /* 0x00000002ff137435 */ /* 0x000fe200000001ff */
[----:B------:R-:W-:-:S05]  /*0e40*/  MOV R12, R18 ;  /* 0x00000012000c7202 */ /* 0x000fca0000000f00 */
[----:B------:R-:W-:-:S05]  /*0e50*/  FADD.FTZ R14, R9, R12 ;  /* 0x0000000c090e7221 */ /* 0x000fca0000010000 */
[----:B------:R-:W-:-:S07]  /*0e60*/  MOV R20, R14 ;  /* 0x0000000e00147202 */ /* 0x000fce0000000f00 */
[----:B------:R-:W-:Y:S05]  /*0e70*/  WARPSYNC.COLLECTIVE R17, `(.L_x_2731) ;  /* 0x0000000011087348 */ /* 0x000fea0003c00000 */
[----:B------:R0:W1:Y:S02]  /*0e80*/  SHFL.BFLY P2, R18, R20, R19, R22 ;  /* 0x0c00001314127389 */ /* 0x0000640000040016 */
[----:B01----:R-:W-:Y:S01]  /*0e90*/  ENDCOLLECTIVE ;  /* 0x000000000000791b */ /* 0x003fe20003800000 */
.L_x_2731:
[----:B------:R-:W-:Y:S01]  /*0ea0*/  HFMA2.MMA R19, -RZ, RZ, 0, 2.384185791015625e-07 ;  /* 0x00000004ff137435 */ /* 0x000fe200000001ff */
[----:B------:R-:W-:-:S04]  /*0eb0*/  IMAD.MOV.U32 R13, RZ, RZ, R18 ;  /* 0x000000ffff0d7224 */ /* 0x000fc800078e0012 */
[----:B------:R-:W-:-:S05]  /*0ec0*/  FADD.FTZ R15, R14, R13 ;  /* 0x0000000d0e0f7221 */ /* 0x000fca0000010000 */
[----:B------:R-:W-:-:S07]  /*0ed0*/  MOV R20, R15 ;  /* 0x0000000f00147202 */ /* 0x000fce0000000f00 */
[----:B------:R-:W-:Y:S05]  /*0ee0*/  WARPSYNC.COLLECTIVE R17, `(.L_x_2732) ;  /* 0x0000000011087348 */ /* 0x000fea0003c00000 */
[----:B------:R0:W1:Y:S02]  /*0ef0*/  SHFL.BFLY P2, R18, R20, R19, R22 ;  /* 0x0c00001314127389 */ /* 0x0000640000040016 */
[----:B01----:R-:W-:Y:S01]  /*0f00*/  ENDCOLLECTIVE ;  /* 0x000000000000791b */ /* 0x003fe20003800000 */
.L_x_2732:
[----:B------:R-:W-:Y:S01]  /*0f10*/  IMAD.MOV.U32 R19, RZ, RZ, 0x8 ;  /* 0x00000008ff137424 */ /* 0x000fe200078e00ff */
[----:B------:R-:W-:-:S05]  /*0f20*/  MOV R16, R18 ;  /* 0x0000001200107202 */ /* 0x000fca0000000f00 */
[----:B------:R-:W-:-:S05]  /*0f30*/  FADD.FTZ R16, R15, R16 ;  /* 0x000000100f107221 */ /* 0x000fca0000010000 */
[----:B------:R-:W-:-:S07]  /*0f40*/  MOV R20, R16 ;  /* 0x0000001000147202 */ /* 0x000fce0000000f00 */
[----:B------:R-:W-:Y:S05]  /*0f50*/  WARPSYNC.COLLECTIVE R17, `(.L_x_2733) ;  /* 0x0000000011087348 */ /* 0x000fea0003c00000 */
[----:B------:R0:W1:Y:S02]  /*0f60*/  SHFL.BFLY P2, R18, R20, R19, R22 ;  /* 0x0c00001314127389 */ /* 0x0000640000040016 */
[----:B01----:R-:W-:Y:S01]  /*0f70*/  ENDCOLLECTIVE ;  /* 0x000000000000791b */ /* 0x003fe20003800000 */
.L_x_2733:
[----:B------:R-:W-:Y:S01]  /*0f80*/  HFMA2.MMA R19, -RZ, RZ, 0, 9.5367431640625e-07 ;  /* 0x00000010ff137435 */ /* 0x000fe200000001ff */
[----:B------:R-:W-:-:S05]  /*0f90*/  MOV R9, R18 ;  /* 0x0000001200097202 */ /* 0x000fca0000000f00 */
[----:B------:R-:W-:-:S05]  /*0fa0*/  FADD.FTZ R9, R16, R9 ;  /* 0x0000000910097221 */ /* 0x000fca0000010000 */
[----:B------:R-:W-:-:S07]  /*0fb0*/  MOV R20, R9 ;  /* 0x0000000900147202 */ /* 0x000fce0000000f00 */
[----:B------:R-:W-:Y:S05]  /*0fc0*/  WARPSYNC.COLLECTIVE R17, `(.L_x_2734) ;  /* 0x0000000011087348 */ /* 0x000fea0003c00000 */
[----:B------:R0:W1:Y:S02]  /*0fd0*/  SHFL.BFLY P2, R18, R20, R19, R22 ;  /* 0x0c00001314127389 */ /* 0x0000640000040016 */
[----:B01----:R-:W-:Y:S01]  /*0fe0*/  ENDCOLLECTIVE ;  /* 0x000000000000791b */ /* 0x003fe20003800000 */
.L_x_2734:
[----:B------:R-:W-:Y:S01]  /*0ff0*/  MOV R14, R18 ;  /* 0x00000012000e7202 */ /* 0x000fe20000000f00 */
[----:B------:R-:W-:Y:S06]  /*1000*/  BRA `(.L_x_2735) ;  /* 0xfffffff8007c7947 */ /* 0x000fec000383ffff */
.L_x_2736:
        /* <DEDUP_REMOVED lines=15> */
.L_x_3958:


//--------------------- .text._ZN10layer_norm40ln_parallel_residual_bwd_finalize_kernelINS_22Kernel_traits_finalizeILj5120E6__halfS2_fS2_fjLb0ELj1024ELj4ENS_18Kernel_traits_baseILj5120ES2_S2_fS2_fjLj1024EEEEELb1EEEvNS_9BwdParamsE --------------------------
	.section	.text._ZN10layer_norm40ln_parallel_residual_bwd_finalize_kernelINS_22Kernel_traits_finalizeILj5120E6__halfS2_fS2_fjLb0ELj1024ELj4ENS_18Kernel_traits_baseILj5120ES2_S2_fS2_fjLj1024EEEEELb1EEEvNS_9BwdParamsE,"ax",@progbits
	.align	128
        .global         _ZN10layer_norm40ln_parallel_residual_bwd_finalize_kernelINS_22Kernel_traits_finalizeILj5120E6__halfS2_fS2_fjLb0ELj1024ELj4ENS_18Kernel_traits_baseILj5120ES2_S2_fS2_fjLj1024EEEEELb1EEEvNS_9BwdParamsE
        .type           _ZN10layer_norm40ln_parallel_residual_bwd_finalize_kernelINS_22Kernel_traits_finalizeILj5120E6__halfS2_fS2_fjLb0ELj1024ELj4ENS_18Kernel_traits_baseILj5120ES2_S2_fS2_fjLj1024EEEEELb1EEEvNS_9BwdParamsE,@function
        .size           _ZN10layer_norm40ln_parallel_residual_bwd_finalize_kernelINS_22Kernel_traits_finalizeILj5120E6__halfS2_fS2_fjLb0ELj1024ELj4ENS_18Kernel_traits_baseILj5120ES2_S2_fS2_fjLj1024EEEEELb1EEEvNS_9BwdParamsE,(.L_x_3959 - _ZN10layer_norm40ln_parallel_residual_bwd_finalize_kernelINS_22Kernel_traits_finalizeILj5120E6__halfS2_fS2_fjLb0ELj1024ELj4ENS_18Kernel_traits_baseILj5120ES2_S2_fS2_fjLj1024EEEEELb1EEEvNS_9BwdParamsE)
        .other          _ZN10layer_norm40ln_parallel_residual_bwd_finalize_kernelINS_22Kernel_traits_finalizeILj5120E6__halfS2_fS2_fjLb0ELj1024ELj4ENS_18Kernel_traits_baseILj5120ES2_S2_fS2_fjLj1024EEEEELb1EEEvNS_9BwdParamsE,@"STO_CUDA_ENTRY STV_DEFAULT"
_ZN10layer_norm40ln_parallel_residual_bwd_finalize_kernelINS_22Kernel_traits_finalizeILj5120E6__halfS2_fS2_fjLb0ELj1024ELj4ENS_18Kernel_traits_baseILj5120ES2_S2_fS2_fjLj1024EEEEELb1EEEvNS_9BwdParamsE:
.text._ZN10layer_norm40ln_parallel_residual_bwd_finalize_kernelINS_22Kernel_traits_finalizeILj5120E6__halfS2_fS2_fjLb0ELj1024ELj4ENS_18Kernel_traits_baseILj5120ES2_S2_fS2_fjLj1024EEEEELb1EEEvNS_9BwdParamsE:
        /* <DEDUP_REMOVED lines=23> */
.L_x_2748:
        /* <DEDUP_REMOVED lines=41> */
.L_x_2741:
        /* <DEDUP_REMOVED lines=62> */
.L_x_2740:
[----:B------:R-:W-:Y:S05]  /*07e0*/  BSYNC B1 ;  /* 0x0000000000017941 */ /* 0x000fea0003800000 */
.L_x_2739:
        /* <DEDUP_REMOVED lines=39> */
.L_x_2743:
[----:B------:R-:W-:Y:S05]  /*0a60*/  BSYNC B1 ;  /* 0x0000000000017941 */ /* 0x000fea0003800000 */
.L_x_2742:
        /* <DEDUP_REMOVED lines=20> */
.L_x_2738:
[----:B------:R-:W-:Y:S05]  /*0bb0*/  BSYNC B0 ;  /* 0x0000000000007941 */ /* 0x000fea0003800000 */
.L_x_2737:
        /* <DEDUP_REMOVED lines=54> */
.L_x_2769:
        /* <DEDUP_REMOVED lines=10> */
.L_x_2744:
        /* <DEDUP_REMOVED lines=26> */
.L_x_2747:
[----:B------:R-:W-:Y:S05]  /*1160*/  BSYNC B0 ;  /* 0x0000000000007941 */ /* 0x000fea0003800000 */
.L_x_2746:
[C---:B------:R-:W-:Y:S02]  /*1170*/  ISETP.GT.U32.AND P1, PT, R4.reuse, -0x1401, PT ;  /* 0xffffebff0400780c */ /* 0x040fe40003f24070 */
[----:B------:R-:W-:Y:S02]  /*1180*/  IADD3 R4, R4, 0x1400, RZ ;  /* 0x0000140004047810 */ /* 0x000fe40007ffe0ff */
[----:B------:R-:W-:-:S09]  /*1190*/  IADD3 R5, R5, 0xa00, RZ ;  /* 0x00000a0005057810 */ /* 0x000fd20007ffe0ff */
[----:B------:R-:W-:Y:S05]  /*11a0*/  @P1 BRA `(.L_x_2748) ;  /* 0xffffffec00f01947 */ /* 0x000fea000383ffff */
[----:B------:R-:W-:Y:S05]  /*11b0*/  EXIT ;  /* 0x000000000000794d */ /* 0x000fea0003800000 */
.L_x_2745:
[----:B------:R-:W-:Y:S01]  /*11c0*/  HFMA2.MMA R13, -RZ, RZ, 0, 5.9604644775390625e-08 ;  /* 0x00000001ff0d7435 */ /* 0x000fe200000001ff */
[----:B0-----:R-:W-:Y:S02]  /*11d0*/  MOV R26, R9 ;  /* 0x00000009001a7202 */ /* 0x001fe40000000f00 */
[----:B------:R-:W-:Y:S02]  /*11e0*/  MOV R12, 0x1f ;  /* 0x0000001f000c7802 */ /* 0x000fe40000000f00 */
[----:B------:R-:W-:-:S07]  /*11f0*/  MOV R11, 0xffffffff ;  /* 0xffffffff000b7802 */ /* 0x000fce0000000f00 */
[----:B-1234-:R-:W-:Y:S05]  /*1200*/  WARPSYNC.COLLECTIVE R11, `(.L_x_2749) ;  /* 0x000000000b087348 */ /* 0x01efea0003c00000 */
[----:B------:R0:W0:Y:S02]  /*1210*/  SHFL.BFLY P2, R16, R26, R13, R12 ;  /* 0x0c00000d1a107389 */ /* 0x000024000004000c */
[----:B01234-:R-:W-:Y:S01]  /*1220*/  ENDCOLLECTIVE ;  /* 0x000000000000791b */ /* 0x01ffe20003800000 */
.L_x_2749:
[----:B------:R-:W-:Y:S01]  /*1230*/  HFMA2.MMA R13, -RZ, RZ, 0, 1.1920928955078125e-07 ;  /* 0x00000002ff0d7435 */ /* 0x000fe200000001ff */
[----:B------:R-:W-:-:S05]  /*1240*/  FADD.FTZ R10, R9, R16 ;  /* 0x00000010090a7221 */ /* 0x000fca0000010000 */
[----:B------:R-:W-:-:S07]  /*1250*/  MOV R26, R10 ;  /* 0x0000000a001a7202 */ /* 0x000fce0000000f00 */
[----:B------:R-:W-:Y:S05]  /*1260*/  WARPSYNC.COLLECTIVE R11, `(.L_x_2750) ;  /* 0x000000000b087348 */ /* 0x000fea0003c00000 */
[----:B------:R0:W1:Y:S02]  /*1270*/  SHFL.BFLY P2, R16, R26, R13, R12 ;  /* 0x0c00000d1a107389 */ /* 0x000064000004000c */
[----:B01----:R-:W-:Y:S01]  /*1280*/  ENDCOLLECTIVE ;  /* 0x000000000000791b */ /* 0x003fe20003800000 */
.L_x_2750:
[----:B------:R-:W-:Y:S01]  /*1290*/  HFMA2.MMA R13, -RZ, RZ, 0, 2.384185791015625e-07 ;  /* 0x00000004ff0d7435 */ /* 0x000fe200000001ff */
[----:B------:R-:W-:-:S05]  /*12a0*/  FADD.FTZ R9, R10, R16 ;  /* 0x000000100a097221 */ /* 0x000fca0000010000 */
[----:B------:R-:W-:-:S07]  /*12b0*/  MOV R26, R9 ;  /* 0x00000009001a7202 */ /* 0x000fce0000000f00 */
[----:B------:R-:W-:Y:S05]  /*12c0*/  WARPSYNC.COLLECTIVE R11, `(.L_x_2751) ;  /* 0x000000000b087348 */ /* 0x000fea0003c00000 */
[----:B------:R0:W1:Y:S02]  /*12d0*/  SHFL.BFLY P2, R16, R26, R13, R12 ;  /* 0x0c00000d1a107389 */ /* 0x000064000004000c */
[----:B01----:R-:W-:Y:S01]  /*12e0*/  ENDCOLLECTIVE ;  /* 0x000000000000791b */ /* 0x003fe20003800000 */
.L_x_2751:
[----:B------:R-:W-:Y:S01]  /*12f0*/  HFMA2.MMA R13, -RZ, RZ, 0, 4.76837158203125e-07 ;  /* 0x00000008ff0d7435 */ /* 0x000fe200000001ff */
[----:B------:R-:W-:-:S05]  /*1300*/  FADD.FTZ R18, R9, R16 ;  /* 0x0000001009127221 */ /* 0x000fca0000010000 */
[----:B------:R-:W-:-:S07]  /*1310*/  MOV R26, R18 ;  /* 0x00000012001a7202 */ /* 0x000fce0000000f00 */
[----:B------:R-:W-:Y:S05]  /*1320*/  WARPSYNC.COLLECTIVE R11, `(.L_x_2752) ;  /* 0x000000000b087348 */ /* 0x000fea0003c00000 */
[----:B------:R0:W1:Y:S02]  /*1330*/  SHFL.BFLY P2, R16, R26, R13, R12 ;  /* 0x0c00000d1a107389 */ /* 0x000064000004000c */
[----:B01----:R-:W-:Y:S01]  /*1340*/  ENDCOLLECTIVE ;  /* 0x000000000000791b */ /* 0x003fe20003800000 */
.L_x_2752:
[----:B------:R-:W-:Y:S01]  /*1350*/  HFMA2.MMA R13, -RZ, RZ, 0, 9.5367431640625e-07 ;  /* 0x00000010ff0d7435 */ /* 0x000fe200000001ff */
[----:B------:R-:W-:-:S05]  /*1360*/  FADD.FTZ R10, R18, R16 ;  /* 0x00000010120a7221 */ /* 0x000fca0000010000 */
[----:B------:R-:W-:-:S07]  /*1370*/  MOV R26, R10 ;  /* 0x0000000a001a7202 */ /* 0x000fce0000000f00 */
[----:B------:R-:W-:Y:S05]  /*1380*/  WARPSYNC.COLLECTIVE R11, `(.L_x_2753) ;  /* 0x000000000b087348 */ /* 0x000fea0003c00000 */
[----:B------:R0:W1:Y:S02]  /*1390*/  SHFL.BFLY P2, R16, R26, R13, R12 ;  /* 0x0c00000d1a107389 */ /* 0x000064000004000c */
[----:B01----:R-:W-:Y:S01]  /*13a0*/  ENDCOLLECTIVE ;  /* 0x000000000000791b */ /* 0x003fe20003800000 */
.L_x_2753:
[----:B------:R-:W-:Y:S01]  /*13b0*/  MOV R26, R14 ;  /* 0x0000000e001a7202 */ /* 0x000fe20000000f00 */
[----:B------:R-:W-:Y:S01]  /*13c0*/  IMAD.MOV.U32 R13, RZ, RZ, 0x1 ;  /* 0x00000001ff0d7424 */ /* 0x000fe200078e00ff */
[----:B------:R-:W-:-:S07]  /*13d0*/  MOV R9, R16 ;  /* 0x0000001000097202 */ /* 0x000fce0000000f00 */
[----:B------:R-:W-:Y:S05]  /*13e0*/  WARPSYNC.COLLECTIVE R11, `(.L_x_2754) ;  /* 0x000000000b087348 */ /* 0x000fea0003c00000 */
[----:B------:R0:W1:Y:S02]  /*13f0*/  SHFL.BFLY P2, R16, R26, R13, R12 ;  /* 0x0c00000d1a107389 */ /* 0x000064000004000c */
[----:B01----:R-:W-:Y:S01]  /*1400*/  ENDCOLLECTIVE ;  /* 0x000000000000791b */ /* 0x003fe20003800000 */
.L_x_2754:
[----:B------:R-:W-:Y:S01]  /*1410*/  HFMA2.MMA R13, -RZ, RZ, 0, 1.1920928955078125e-07 ;  /* 0x00000002ff0d7435 */ /* 0x000fe200000001ff */
[----:B------:R-:W-:-:S05]  /*1420*/  MOV R15, R16 ;  /* 0x00000010000f7202 */ /* 0x000fca0000000f00 */
[----:B------:R-:W-:-:S05]  /*1430*/  FADD.FTZ R15, R14, R15 ;  /* 0x0000000f0e0f7221 */ /* 0x000fca0000010000 */
[----:B------:R-:W-:-:S07]  /*1440*/  MOV R26, R15 ;  /* 0x0000000f001a7202 */ /* 0x000fce0000000f00 */
[----:B------:R-:W-:Y:S05]  /*1450*/  WARPSYNC.COLLECTIVE R11, `(.L_x_2755) ;  /* 0x000000000b087348 */ /* 0x000fea0003c00000 */
[----:B------:R0:W1:Y:S02]  /*1460*/  SHFL.BFLY P2, R16, R26, R13, R12 ;  /* 0x0c00000d1a107389 */ /* 0x000064000004000c */
[----:B01----:R-:W-:Y:S01]  /*1470*/  ENDCOLLECTIVE ;  /* 0x000000000000791b */ /* 0x003fe20003800000 */
.L_x_2755:
[----:B------:R-:W-:Y:S01]  /*1480*/  HFMA2.MMA R13, -RZ, RZ, 0, 2.384185791015625e-07 ;  /* 0x00000004ff0d7435 */ /* 0x000fe200000001ff */
[----:B------:R-:W-:-:S05]  /*1490*/  MOV R18, R16 ;  /* 0x0000001000127202 */ /* 0x000fca0000000f00 */
[----:B------:R-:W-:-:S05]  /*14a0*/  FADD.FTZ R14, R15, R18 ;  /* 0x000000120f0e7221 */ /* 0x000fca0000010000 */
[----:B------:R-:W-:-:S07]  /*14b0*/  MOV R26, R14 ;  /* 0x0000000e001a7202 */ /* 0x000fce0000000f00 */
[----:B------:R-:W-:Y:S05]  /*14c0*/  WARPSYNC.COLLECTIVE R11, `(.L_x_2756) ;  /* 0x000000000b087348 */ /* 0x000fea0003c00000 */
[----:B------:R0:W1:Y:S02]  /*14d0*/  SHFL.BFLY P2, R16, R26, R13, R12 ;  /* 0x0c00000d1a107389 */ /* 0x000064000004000c */
[----:B01----:R-:W-:Y:S01]  /*14e0*/  ENDCOLLECTIVE ;  /* 0x000000000000791b */ /* 0x003fe20003800000 */
.L_x_2756:
[----:B------:R-:W-:Y:S01]  /*14f0*/  HFMA2.MMA R13, -RZ, RZ, 0, 4.76837158203125e-07 ;  /* 0x00000008ff0d7435 */ /* 0x000fe200000001ff */
[----:B------:R-:W-:-:S05]  /*1500*/  MOV R17, R16 ;  /* 0x0000001000117202 */ /* 0x000fca0000000f00 */
[----:B------:R-:W-:-:S05]  /*1510*/  FADD.FTZ R19, R14, R17 ;  /* 0x000000110e137221 */ /* 0x000fca0000010000 */
[----:B------:R-:W-:-:S07]  /*1520*/  MOV R26, R19 ;  /* 0x00000013001a7202 */ /* 0x000fce0000000f00 */
[----:B------:R-:W-:Y:S05]  /*1530*/  WARPSYNC.COLLECTIVE R11, `(.L_x_2757) ;  /* 0x000000000b087348 */ /* 0x000fea0003c00000 */
[----:B------:R0:W1:Y:S02]  /*1540*/  SHFL.BFLY P2, R16, R26, R13, R12 ;  /* 0x0c00000d1a107389 */ /* 0x000064000004000c */
[----:B01----:R-:W-:Y:S01]  /*1550*/  ENDCOLLECTIVE ;  /* 0x000000000000791b */ /* 0x003fe20003800000 */
.L_x_2757:
[----:B------:R-:W-:Y:S01]  /*1560*/  HFMA2.MMA R13, -RZ, RZ, 0, 9.5367431640625e-07 ;  /* 0x00000010ff0d7435 */ /* 0x000fe200000001ff */
[----:B------:R-:W-:-:S05]  /*1570*/  MOV R20, R16 ;  /* 0x0000001000147202 */ /* 0x000fca0000000f00 */
[----:B------:R-:W-:-:S05]  /*1580*/  FADD.FTZ R15, R19, R20 ;  /* 0x00000014130f7221 */ /* 0x000fca0000010000 */
[----:B------:R-:W-:-:S07]  /*1590*/  MOV R26, R15 ;  /* 0x0000000f001a7202 */ /* 0x000fce0000000f00 */
[----:B------:R-:W-:Y:S05]  /*15a0*/  WARPSYNC.COLLECTIVE R11, `(.L_x_2758) ;  /* 0x000000000b087348 */ /* 0x000fea0003c00000 */
[----:B------:R0:W1:Y:S02]  /*15b0*/  SHFL.BFLY P2, R16, R26, R13, R12 ;  /* 0x0c00000d1a107389 */ /* 0x000064000004000c */
[----:B01----:R-:W-:Y:S01]  /*15c0*/  ENDCOLLECTIVE ;  /* 0x000000000000791b */ /* 0x003fe20003800000 */
.L_x_2758:
[----:B------:R-:W-:Y:S01]  /*15d0*/  HFMA2.MMA R13, -RZ, RZ, 0, 5.9604644775390625e-08 ;  /* 0x00000001ff0d7435 */ /* 0x000fe200000001ff */
[----:B------:R-:W-:Y:S02]  /*15e0*/  MOV R26, R8 ;  /* 0x00000008001a7202 */ /* 0x000fe40000000f00 */
[----:B------:R-:W-:-:S08]  /*15f0*/  MOV R14, R16 ;  /* 0x00000010000e7202 */ /* 0x000fd00000000f00 */
[----:B------:R-:W-:Y:S05]  /*1600*/  WARPSYNC.COLLECTIVE R11, `(.L_x_2759) ;  /* 0x000000000b087348 */ /* 0x000fea0003c00000 */
[----:B------:R0:W1:Y:S02]  /*1610*/  SHFL.BFLY P2, R16, R26, R13, R12 ;  /* 0x0c00000d1a107389 */ /* 0x000064000004000c */
[----:B01----:R-:W-:Y:S01]  /*1620*/  ENDCOLLECTIVE ;  /* 0x000000000000791b */ /* 0x003fe20003800000 */
.L_x_2759:
[----:B------:R-:W-:Y:S01]  /*1630*/  HFMA2.MMA R13, -RZ, RZ, 0, 1.1920928955078125e-07 ;  /* 0x00000002ff0d7435 */ /* 0x000fe200000001ff */
[----:B------:R-:W-:-:S05]  /*1640*/  MOV R17, R16 ;  /* 0x0000001000117202 */ /* 0x000fca0000000f00 */
[----:B------:R-:W-:-:S05]  /*1650*/  FADD.FTZ R19, R8, R17 ;  /* 0x0000001108137221 */ /* 0x000fca0000010000 */
[----:B------:R-:W-:-:S07]  /*1660*/  MOV R26, R19 ;  /* 0x00000013001a7202 */ /* 0x000fce0000000f00 */
[----:B------:R-:W-:Y:S05]  /*1670*/  WARPSYNC.COLLECTIVE R11, `(.L_x_2760) ;  /* 0x000000000b087348 */ /* 0x000fea0003c00000 */
[----:B------:R0:W1:Y:S02]  /*1680*/  SHFL.BFLY P2, R16, R26, R13, R12 ;  /* 0x0c00000d1a107389 */ /* 0x000064000004000c */
[----:B01----:R-:W-:Y:S01]  /*1690*/  ENDCOLLECTIVE ;  /* 0x000000000000791b */ /* 0x003fe20003800000 */
.L_x_2760:
[----:B------:R-:W-:Y:S01]  /*16a0*/  IMAD.MOV.U32 R13, RZ, RZ, 0x4 ;  /* 0x00000004ff0d7424 */ /* 0x000fe200078e00ff */
[----:B------:R-:W-:-:S05]  /*16b0*/  MOV R20, R16 ;  /* 0x0000001000147202 */ /* 0x000fca0000000f00 */
[----:B------:R-:W-:-:S05]  /*16c0*/  FADD.FTZ R8, R19, R20 ;  /* 0x0000001413087221 */ /* 0x000fca0000010000 */
[----:B------:R-:W-:-:S07]  /*16d0*/  MOV R26, R8 ;  /* 0x00000008001a7202 */ /* 0x000fce0000000f00 */
[----:B------:R-:W-:Y:S05]  /*16e0*/  WARPSYNC.COLLECTIVE R11, `(.L_x_2761) ;  /* 0x000000000b087348 */ /* 0x000fea0003c00000 */
[----:B------:R0:W1:Y:S02]  /*16f0*/  SHFL.BFLY P2, R16, R26, R13, R12 ;  /* 0x0c00000d1a107389 */ /* 0x000064000004000c */
[----:B01----:R-:W-:Y:S01]  /*1700*/  ENDCOLLECTIVE ;  /* 0x000000000000791b */ /* 0x003fe20003800000 */
.L_x_2761:
[----:B------:R-:W-:Y:S01]  /*1710*/  HFMA2.MMA R13, -RZ, RZ, 0, 4.76837158203125e-07 ;  /* 0x00000008ff0d7435 */ /* 0x000fe200000001ff */
[----:B------:R-:W-:-:S05]  /*1720*/  MOV R21, R16 ;  /* 0x0000001000157202 */ /* 0x000fca0000000f00 */
[----:B------:R-:W-:-:S05]  /*1730*/  FADD.FTZ R21, R8, R21 ;  /* 0x0000001508157221 */ /* 0x000fca0000010000 */
[----:B------:R-:W-:-:S07]  /*1740*/  MOV R26, R21 ;  /* 0x00000015001a7202 */ /* 0x000fce0000000f00 */
[----:B------:R-:W-:Y:S05]  /*1750*/  WARPSYNC.COLLECTIVE R11, `(.L_x_2762) ;  /* 0x000000000b087348 */ /* 0x000fea0003c00000 */
[----:B------:R0:W1:Y:S02]  /*1760*/  SHFL.BFLY P2, R16, R26, R13, R12 ;  /* 0x0c00000d1a107389 */ /* 0x000064000004000c */
[----:B01----:R-:W-:Y:S01]  /*1770*/  ENDCOLLECTIVE ;  /* 0x000000000000791b */ /* 0x003fe20003800000 */
.L_x_2762:
[----:B------:R-:W-:Y:S01]  /*1780*/  HFMA2.MMA R13, -RZ, RZ, 0, 9.5367431640625e-07 ;  /* 0x00000010ff0d7435 */ /* 0x000fe200000001ff */
[----:B------:R-:W-:-:S05]  /*1790*/  MOV R22, R16 ;  /* 0x0000001000167202 */ /* 0x000fca0000000f00 */
[----:B------:R-:W-:-:S05]  /*17a0*/  FADD.FTZ R17, R21, R22 ;  /* 0x0000001615117221 */ /* 0x000fca0000010000 */
[----:B------:R-:W-:-:S07]  /*17b0*/  MOV R26, R17 ;  /* 0x00000011001a7202 */ /* 0x000fce0000000f00 */
[----:B------:R-:W-:Y:S05]  /*17c0*/  WARPSYNC.COLLECTIVE R11, `(.L_x_2763) ;  /* 0x000000000b087348 */ /* 0x000fea0003c00000 */
[----:B------:R0:W1:Y:S02]  /*17d0*/  SHFL.BFLY P2, R16, R26, R13, R12 ;  /* 0x0c00000d1a107389 */ /* 0x000064000004000c */
[----:B01----:R-:W-:Y:S01]  /*17e0*/  ENDCOLLECTIVE ;  /* 0x000000000000791b */ /* 0x003fe20003800000 */
.L_x_2763:
[----:B------:R-:W-:Y:S01]  /*17f0*/  HFMA2.MMA R13, -RZ, RZ, 0, 5.9604644775390625e-08 ;  /* 0x00000001ff0d7435 */ /* 0x000fe200000001ff */
[----:B------:R-:W-:Y:S02]  /*1800*/  MOV R26, R7 ;  /* 0x00000007001a7202 */ /* 0x000fe40000000f00 */
[----:B------:R-:W-:-:S08]  /*1810*/  MOV R8, R16 ;  /* 0x0000001000087202 */ /* 0x000fd00000000f00 */
[----:B------:R-:W-:Y:S05]  /*1820*/  WARPSYNC.COLLECTIVE R11, `(.L_x_2764) ;  /* 0x000000000b087348 */ /* 0x000fea0003c00000 */
[----:B------:R0:W1:Y:S02]  /*1830*/  SHFL.BFLY P2, R16, R26, R13, R12 ;  /* 0x0c00000d1a107389 */ /* 0x000064000004000c */
[----:B01----:R-:W-:Y:S01]  /*1840*/  ENDCOLLECTIVE ;  /* 0x000000000000791b */ /* 0x003fe20003800000 */
.L_x_2764:
[----:B------:R-:W-:Y:S01]  /*1850*/  HFMA2.MMA R13, -RZ, RZ, 0, 1.1920928955078125e-07 ;  /* 0x00000002ff0d7435 */ /* 0x000fe200000001ff */
[----:B------:R-:W-:-:S05]  /*1860*/  MOV R18, R16 ;  /* 0x0000001000127202 */ /* 0x000fca0000000f00 */
[----:B------:R-:W-:-:S05]  /*1870*/  FADD.FTZ R22, R7, R18 ;  /* 0x0000001207167221 */ /* 0x000fca0000010000 */
[----:B------:R-:W-:-:S07]  /*1880*/  MOV R26, R22 ;  /* 0x00000016001a7202 */ /* 0x000fce0000000f00 */
[----:B------:R-:W-:Y:S05]  /*1890*/  WARPSYNC.COLLECTIVE R11, `(.L_x_2765) ;  /* 0x000000000b087348 */ /* 0x000fea0003c00000 */
[----:B------:R0:W1:Y:S02]  /*18a0*/  SHFL.BFLY P2, R16, R26, R13, R12 ;  /* 0x0c00000d1a107389 */ /* 0x000064000004000c */
[----:B01----:R-:W-:Y:S01]  /*18b0*/  ENDCOLLECTIVE ;  /* 0x000000000000791b */ /* 0x003fe20003800000 */
.L_x_2765:
[----:B------:R-:W-:Y:S01]  /*18c0*/  HFMA2.MMA R13, -RZ, RZ, 0, 2.384185791015625e-07 ;  /* 0x00000004ff0d7435 */ /* 0x000fe200000001ff */
[----:B------:R-:W-:-:S05]  /*18d0*/  MOV R21, R16 ;  /* 0x0000001000157202 */ /* 0x000fca0000000f00 */
[----:B------:R-:W-:-:S05]  /*18e0*/  FADD.FTZ R7, R22, R21 ;  /* 0x0000001516077221 */ /* 0x000fca0000010000 */
[----:B------:R-:W-:-:S07]  /*18f0*/  MOV R26, R7 ;  /* 0x00000007001a7202 */ /* 0x000fce0000000f00 */
[----:B------:R-:W-:Y:S05]  /*1900*/  WARPSYNC.COLLECTIVE R11, `(.L_x_2766) ;  /* 0x000000000b087348 */ /* 0x000fea0003c00000 */
[----:B------:R0:W1:Y:S02]  /*1910*/  SHFL.BFLY P2, R16, R26, R13, R12 ;  /* 0x0c00000d1a107389 */ /* 0x000064000004000c */
[----:B01----:R-:W-:Y:S01]  /*1920*/  ENDCOLLECTIVE ;  /* 0x000000000000791b */ /* 0x003fe20003800000 */
.L_x_2766:
[----:B------:R-:W-:Y:S01]  /*1930*/  HFMA2.MMA R13, -RZ, RZ, 0, 4.76837158203125e-07 ;  /* 0x00000008ff0d7435 */ /* 0x000fe200000001ff */
[----:B------:R-:W-:-:S05]  /*1940*/  MOV R20, R16 ;  /* 0x0000001000147202 */ /* 0x000fca0000000f00 */
[----:B------:R-:W-:-:S05]  /*1950*/  FADD.FTZ R23, R7, R20 ;  /* 0x0000001407177221 */ /* 0x000fca0000010000 */
[----:B------:R-:W-:-:S07]  /*1960*/  MOV R26, R23 ;  /* 0x00000017001a7202 */ /* 0x000fce0000000f00 */
[----:B------:R-:W-:Y:S05]  /*1970*/  WARPSYNC.COLLECTIVE R11, `(.L_x_2767) ;  /* 0x000000000b087348 */ /* 0x000fea0003c00000 */
[----:B------:R0:W1:Y:S02]  /*1980*/  SHFL.BFLY P2, R16, R26, R13, R12 ;  /* 0x0c00000d1a107389 */ /* 0x000064000004000c */
[----:B01----:R-:W-:Y:S01]  /*1990*/  ENDCOLLECTIVE ;  /* 0x000000000000791b */ /* 0x003fe20003800000 */
.L_x_2767:
[----:B------:R-:W-:Y:S01]  /*19a0*/  HFMA2.MMA R13, -RZ, RZ, 0, 9.5367431640625e-07 ;  /* 0x00000010ff0d7435 */ /* 0x000fe200000001ff */
[----:B------:R-:W-:-:S05]  /*19b0*/  MOV R24, R16 ;  /* 0x0000001000187202 */ /* 0x000fca0000000f00 */
[----:B------:R-:W-:-:S05]  /*19c0*/  FADD.FTZ R24, R23, R24 ;  /* 0x0000001817187221 */ /* 0x000fca0000010000 */
[----:B------:R-:W-:-:S07]  /*19d0*/  MOV R26, R24 ;  /* 0x00000018001a7202 */ /* 0x000fce0000000f00 */
[----:B------:R-:W-:Y:S05]  /*19e0*/  WARPSYNC.COLLECTIVE R11, `(.L_x_2768) ;  /* 0x000000000b087348 */ /* 0x000fea0003c00000 */
[----:B------:R0:W1:Y:S02]  /*19f0*/  SHFL.BFLY P2, R16, R26, R13, R12 ;  /* 0x0c00000d1a107389 */ /* 0x000064000004000c */
[----:B01----:R-:W-:Y:S01]  /*1a00*/  ENDCOLLECTIVE ;  /* 0x000000000000791b */ /* 0x003fe20003800000 */
.L_x_2768:
[----:B------:R-:W-:Y:S05]  /*1a10*/  BRA `(.L_x_2769) ;  /* 0xfffffff400407947 */ /* 0x000fea000383ffff */
.L_x_2770:
        /* <DEDUP_REMOVED lines=14> */
.L_x_3959:


//--------------------- .text._ZN10layer_norm31ln_parallel_residual_bwd_kernelINS_13Kernel_traitsI6__halfS2_fS2_fjLj5120ELj1ELj1ELj8ELj8ENS_18Kernel_traits_baseILj5120ES2_S2_fS2_fjLj256EEEEELb1ELb1ELb1EEEvNS_9BwdParamsE --------------------------
	.section	.text._ZN10layer_norm31ln_parallel_residual_bwd_kernelINS_13Kernel_traitsI6__halfS2_fS2_fjLj5120ELj1ELj1ELj8ELj8ENS_18Kernel_traits_baseILj5120ES2_S2_fS2_fjLj256EEEEELb1ELb1ELb1EEEvNS_9BwdParamsE,"ax",@progbits
	.align	128
        .global         _ZN10layer_norm31ln_parallel_residual_bwd_kernelINS_13Kernel_traitsI6__halfS2_fS2_fjLj5120ELj1ELj1ELj8ELj8ENS_18Kernel_traits_baseILj5120ES2_S2_fS2_fjLj256EEEEELb1ELb1ELb1EEEvNS_9BwdParamsE
        .type           _ZN10layer_norm31ln_parallel_residual_bwd_kernelINS_13Kernel_traitsI6__halfS2_fS2_fjLj5120ELj1ELj1ELj8ELj8ENS_18Kernel_traits_baseILj5120ES2_S2_fS2_fjLj256EEEEELb1ELb1ELb1EEEvNS_9BwdParamsE,@function
        .size           _ZN10layer_norm31ln_parallel_residual_bwd_kernelINS_13Kernel_traitsI6__halfS2_fS2_fjLj5120ELj1ELj1ELj8ELj8ENS_18Kernel_traits_baseILj5120ES2_S2_fS2_fjLj256EEEEELb1ELb1ELb1EEEvNS_9BwdParamsE,(.L_x_3960 - _ZN10layer_norm31ln_parallel_residual_bwd_kernelINS_13Kernel_traitsI6__halfS2_fS2_fjLj5120ELj1ELj1ELj8ELj8ENS_18Kernel_traits_baseILj5120ES2_S2_fS2_fjLj256EEEEELb1ELb1ELb1EEEvNS_9BwdParamsE)
        .other          _ZN10layer_norm31ln_parallel_residual_bwd_kernelINS_13Kernel_traitsI6__halfS2_fS2_fjLj5120ELj1ELj1ELj8ELj8ENS_18Kernel_traits_baseILj5120ES2_S2_fS2_fjLj256EEEEELb1ELb1ELb1EEEvNS_9BwdParamsE,@"STO_CUDA_ENTRY STV_DEFAULT"
_ZN10layer_norm31ln_parallel_residual_bwd_kernelINS_13Kernel_traitsI6__halfS2_fS2_fjLj5120ELj1ELj1ELj8ELj8ENS_18Kernel_traits_baseILj5120ES2_S2_fS2_fjLj256EEEEELb1ELb1ELb1EEEvNS_9BwdParamsE:
.text._ZN10layer_norm31ln_parallel_residual_bwd_kernelINS_13Kernel_traitsI6__halfS2_fS2_fjLj5120ELj1ELj1ELj8ELj8ENS_18Kernel_traits_baseILj5120ES2_S2_fS2_fjLj256EEEEELb1ELb1ELb1EEEvNS_9BwdParamsE:
        /* <DEDUP_REMOVED lines=39> */
.L_x_2771:
        /* <DEDUP_REMOVED lines=66> */
.L_x_2780:
        /* <DEDUP_REMOVED lines=9> */
[C---:B------:R-:W-:Y:S02]  /*0720*/  IADD3 R122, R125.reuse, 0x100, RZ ;  /* 0x000001007d7a7810 */ /* 0x040fe40007ffe0ff */
[C---:B------:R-:W-:Y:S01]  /*0730*/  LEA.HI.X R29, R125.reuse, UR13, RZ, 0x4, P1 ;  /* 0x0000000d7d1d7c11 */ /* 0x040fe200088f24ff */
[----:B------:R-:W-:Y:S01]  /*0740*/  VIADD R52, R125, 0x400 ;  /* 0x000004007d347836 */ /* 0x000fe20000000000 */
[C---:B------:R-:W-:Y:S01]  /*0750*/  LEA R32, P1, R122.reuse, UR12, 0x4 ;  /* 0x0000000c7a207c11 */ /* 0x040fe2000f8220ff */
[----:B0-----:R-:W-:Y:S01]  /*0760*/  IMAD.WIDE R2, R115, 0x4, R2 ;  /* 0x0000000473027825 */ /* 0x001fe200078e0202 */
[----:B------:R-:W-:Y:S02]  /*0770*/  IADD3 R53, R125, 0x300, RZ ;  /* 0x000003007d357810 */ /* 0x000fe40007ffe0ff */
[----:B------:R-:W-:Y:S01]  /*0780*/  LEA R36, P2, R121, UR12, 0x4 ;  /* 0x0000000c79247c11 */ /* 0x000fe2000f8420ff */
[----:B------:R-:W3:Y:S01]  /*0790*/  LDG.E.128 R28, desc[UR6][R28.64] ;  /* 0x000000061c1c7981 */ /* 0x000ee2000c1e1d00 */
[----:B------:R-:W-:-:S02]  /*07a0*/  LEA.HI.X R33, R122, UR13, RZ, 0x4, P1 ;  /* 0x0000000d7a217c11 */ /* 0x000fc400088f24ff */
[----:B------:R-:W-:Y:S01]  /*07b0*/  LEA R40, P1, R53, UR12, 0x4 ;  /* 0x0000000c35287c11 */ /* 0x000fe2000f8220ff */
[--C-:B-1----:R-:W-:Y:S01]  /*07c0*/  IMAD.WIDE.U32 R126, R125, 0x8, R134.reuse ;  /* 0x000000087d7e7825 */ /* 0x102fe200078e0086 */
[----:B------:R-:W-:Y:S01]  /*07d0*/  LEA.HI.X R37, R121, UR13, RZ, 0x4, P2 ;  /* 0x0000000d79257c11 */ /* 0x000fe200090f24ff */
[----:B------:R0:W4:Y:S01]  /*07e0*/  LDG.E R159, desc[UR6][R2.64] ;  /* 0x00000006029f7981 */ /* 0x000122000c1e1900 */
[----:B------:R-:W-:Y:S01]  /*07f0*/  LEA R44, P2, R52, UR12, 0x4 ;  /* 0x0000000c342c7c11 */ /* 0x000fe2000f8420ff */
[--C-:B------:R-:W-:Y:S01]  /*0800*/  IMAD.WIDE.U32 R128, R122, 0x8, R134.reuse ;  /* 0x000000087a807825 */ /* 0x100fe200078e0086 */
[----:B------:R-:W-:Y:S01]  /*0810*/  LEA.HI.X R41, R53, UR13, RZ, 0x4, P1 ;  /* 0x0000000d35297c11 */ /* 0x000fe200088f24ff */
[----:B------:R-:W3:Y:S01]  /*0820*/  LDG.E.64 R126, desc[UR6][R126.64] ;  /* 0x000000067e7e7981 */ /* 0x000ee2000c1e1b00 */
[C---:B------:R-:W-:Y:S01]  /*0830*/  LEA.HI.X R45, R52.reuse, UR13, RZ, 0x4, P2 ;  /* 0x0000000d342d7c11 */ /* 0x040fe200090f24ff */
        /* <DEDUP_REMOVED lines=12> */
[----:B------:R-:W-:Y:S01]  /*0900*/  SHF.L.U32 R145, R125, 0x2, RZ ;  /* 0x000000027d917819 */ /* 0x000fe200000006ff */
[----:B------:R-:W-:-:S02]  /*0910*/  IMAD.SHL.U32 R151, R122, 0x4, RZ ;  /* 0x000000047a977824 */ /* 0x000fc400078e00ff */
[----:B------:R-:W2:Y:S04]  /*0920*/  LDG.E.64 R132, desc[UR6][R132.64] ;  /* 0x0000000684847981 */ /* 0x000ea8000c1e1b00 */
[----:B------:R-:W2:Y:S01]  /*0930*/  LDG.E.128 R36, desc[UR6][R36.64] ;  /* 0x0000000624247981 */ /* 0x000ea2000c1e1d00 */
[----:B0-----:R-:W-:Y:S01]  /*0940*/  ISETP.NE.U32.AND P1, PT, R2, RZ, PT ;  /* 0x000000ff0200720c */ /* 0x001fe20003f25070 */
[----:B-1----:R-:W0:Y:S03]  /*0950*/  @P0 LDC.64 R136, c[0x0][0x2c8] ;  /* 0x0000b200ff880b82 */ /* 0x002e260000000a00 */
[----:B------:R-:W-:-:S13]  /*0960*/  ISETP.NE.AND.EX P1, PT, R3, RZ, PT, P1 ;  /* 0x000000ff0300720c */ /* 0x000fda0003f25310 */
[----:B------:R-:W1:Y:S08]  /*0970*/  @P1 LDC.64 R142, c[0x0][0x248] ;  /* 0x00009200ff8e1b82 */ /* 0x000e700000000a00 */
[----:B------:R-:W0:Y:S08]  /*0980*/  @P1 LDC.64 R146, c[0x0][0x248] ;  /* 0x00009200ff921b82 */ /* 0x000e300000000a00 */
[----:B------:R-:W0:Y:S08]  /*0990*/  @P1 LDC.64 R148, c[0x0][0x248] ;  /* 0x00009200ff941b82 */ /* 0x000e300000000a00 */
[----:B------:R-:W0:Y:S08]  /*09a0*/  @P1 LDC.64 R138, c[0x0][0x248] ;  /* 0x00009200ff8a1b82 */ /* 0x000e300000000a00 */
[----:B------:R-:W0:Y:S01]  /*09b0*/  @P1 LDC.64 R140, c[0x0][0x248] ;  /* 0x00009200ff8c1b82 */ /* 0x000e220000000a00 */
[----:B------:R-:W-:-:S02]  /*09c0*/  SHF.R.U32.HI R150, RZ, 0x1e, R125 ;  /* 0x0000001eff967819 */ /* 0x000fc4000001167d */
[----:B-1----:R-:W-:Y:S02]  /*09d0*/  @P1 IADD3 R142, P2, R145, R142, RZ ;  /* 0x0000008e918e1210 */ /* 0x002fe40007f5e0ff */
[----:B------:R-:W-:Y:S02]  /*09e0*/  SHF.R.U32.HI R154, RZ, 0x1e, R122 ;  /* 0x0000001eff9a7819 */ /* 0x000fe4000001167a */
[----:B0-----:R-:W-:Y:S02]  /*09f0*/  @P1 IADD3 R146, P3, R151, R146, RZ ;  /* 0x0000009297921210 */ /* 0x001fe40007f7e0ff */
[----:B------:R-:W-:Y:S02]  /*0a00*/  SHF.L.U32 R123, R121, 0x2, RZ ;  /* 0x00000002797b7819 */ /* 0x000fe400000006ff */
[----:B------:R-:W-:Y:S01]  /*0a10*/  SHF.L.U32 R155, R53, 0x2, RZ ;  /* 0x00000002359b7819 */ /* 0x000fe200000006ff */
[----:B------:R-:W-:Y:S01]  /*0a20*/  @P1 IMAD.X R143, R150, 0x1, R143, P2 ;  /* 0x00000001968f1824 */ /* 0x000fe200010e068f */
[----:B------:R-:W-:-:S02]  /*0a30*/  @P1 IADD3.X R147, R154, R147, RZ, P3, !PT ;  /* 0x000000939a931210 */ /* 0x000fc40001ffe4ff */
[----:B------:R-:W-:Y:S02]  /*0a40*/  @P1 IADD3 R148, P2, R123, R148, RZ ;  /* 0x000000947b941210 */ /* 0x000fe40007f5e0ff */
[----:B------:R-:W-:Y:S01]  /*0a50*/  SHF.R.U32.HI R158, RZ, 0x1e, R121 ;  /* 0x0000001eff9e7819 */ /* 0x000fe20000011679 */
[----:B------:R0:W5:Y:S01]  /*0a60*/  @P1 LDG.E R51, desc[UR6][R146.64] ;  /* 0x0000000692331981 */ /* 0x000162000c1e1900 */
[----:B------:R-:W-:Y:S02]  /*0a70*/  @P1 IADD3 R152, P3, R155, R138, RZ ;  /* 0x0000008a9b981210 */ /* 0x000fe40007f7e0ff */
[----:B------:R-:W-:Y:S02]  /*0a80*/  SHF.R.U32.HI R162, RZ, 0x1e, R53 ;  /* 0x0000001effa27819 */ /* 0x000fe40000011635 */
[----:B------:R-:W-:Y:S01]  /*0a90*/  SHF.L.U32 R161, R52, 0x2, RZ ;  /* 0x0000000234a17819 */ /* 0x000fe200000006ff */
[----:B------:R-:W-:Y:S01]  /*0aa0*/  @P1 IMAD.X R149, R158, 0x1, R149, P2 ;  /* 0x000000019e951824 */ /* 0x000fe200010e0695 */
[----:B------:R-:W-:Y:S01]  /*0ab0*/  IADD3 R144, P2, R145, UR14, RZ ;  /* 0x0000000e91907c10 */ /* 0x000fe2000ff5e0ff */
[----:B------:R-:W-:Y:S01]  /*0ac0*/  @P1 IMAD.X R153, R162, 0x1, R139, P3 ;  /* 0x00000001a2991824 */ /* 0x000fe200018e068b */
[----:B------:R1:W5:Y:S01]  /*0ad0*/  @P1 LDG.E R160, desc[UR6][R142.64] ;  /* 0x000000068ea01981 */ /* 0x000362000c1e1900 */
[----:B0-----:R-:W0:Y:S01]  /*0ae0*/  @P0 LDC.64 R146, c[0x0][0x2c8] ;  /* 0x0000b200ff920b82 */ /* 0x001e220000000a00 */
[----:B------:R-:W-:-:S02]  /*0af0*/  SHF.R.U32.HI R164, RZ, 0x1e, R52 ;  /* 0x0000001effa47819 */ /* 0x000fc40000011634 */
[----:B------:R-:W-:Y:S01]  /*0b00*/  @P1 IADD3 R156, P3, R161, R140, RZ ;  /* 0x0000008ca19c1210 */ /* 0x000fe20007f7e0ff */
[----:B------:R1:W5:Y:S01]  /*0b10*/  @P1 LDG.E R50, desc[UR6][R148.64] ;  /* 0x0000000694321981 */ /* 0x000362000c1e1900 */
[----:B------:R-:W-:-:S03]  /*0b20*/  IADD3.X R145, R150, UR15, RZ, P2, !PT ;  /* 0x0000000f96917c10 */ /* 0x000fc600097fe4ff */
[----:B------:R-:W5:Y:S01]  /*0b30*/  @P1 LDG.E R49, desc[UR6][R152.64] ;  /* 0x0000000698311981 */ /* 0x000f62000c1e1900 */
[----:B-1----:R-:W1:Y:S01]  /*0b40*/  @P0 LDC.64 R142, c[0x0][0x2c8] ;  /* 0x0000b200ff8e0b82 */ /* 0x002e620000000a00 */
[----:B------:R-:W-:Y:S01]  /*0b50*/  IADD3 R150, P2, R151, UR14, RZ ;  /* 0x0000000e97967c10 */ /* 0x000fe2000ff5e0ff */
[----:B------:R-:W-:Y:S01]  /*0b60*/  @P1 IMAD.X R157, R164, 0x1, R141, P3 ;  /* 0x00000001a49d1824 */ /* 0x000fe200018e068d */
[----:B------:R0:W5:Y:S02]  /*0b70*/  LDG.E R139, desc[UR6][R144.64] ;  /* 0x00000006908b7981 */ /* 0x000164000c1e1900 */
[----:B------:R-:W-:-:S03]  /*0b80*/  IADD3.X R151, R154, UR15, RZ, P2, !PT ;  /* 0x0000000f9a977c10 */ /* 0x000fc600097fe4ff */
        /* <DEDUP_REMOVED lines=16> */
[----:B------:R-:W-:-:S02]  /*0c90*/  ISETP.NE.AND P4, PT, RZ, UR9, PT ;  /* 0x00000009ff007c0c */ /* 0x000fc4000bf85270 */
[----:B------:R-:W-:Y:S01]  /*0ca0*/  IADD3 R154, P3, R155, UR14, RZ ;  /* 0x0000000e9b9a7c10 */ /* 0x000fe2000ff7e0ff */
[----:B------:R-:W5:Y:S01]  /*0cb0*/  LDG.E R123, desc[UR6][R150.64] ;  /* 0x00000006967b7981 */ /* 0x000f62000c1e1900 */
[----:B------:R-:W-:Y:S02]  /*0cc0*/  @P0 LEA.HI.X R143, R122, R143, RZ, 0x4, P2 ;  /* 0x0000008f7a8f0211 */ /* 0x000fe400010f24ff */
[----:B------:R-:W-:Y:S02]  /*0cd0*/  @P0 LEA R140, P2, R121, R140, 0x4 ;  /* 0x0000008c798c0211 */ /* 0x000fe400078420ff */
[----:B------:R-:W-:Y:S01]  /*0ce0*/  IADD3.X R155, R162, UR15, RZ, P3, !PT ;  /* 0x0000000fa29b7c10 */ /* 0x000fe20009ffe4ff */
[----:B------:R-:W5:Y:S01]  /*0cf0*/  @P0 LDG.E.128 R8, desc[UR6][R142.64] ;  /* 0x000000068e080981 */ /* 0x000f62000c1e1d00 */
[----:B0-----:R-:W-:Y:S02]  /*0d00*/  @P0 LEA R144, P3, R53, R144, 0x4 ;  /* 0x0000009035900211 */ /* 0x001fe400078620ff */
[----:B------:R-:W-:Y:S01]  /*0d10*/  @P0 LEA.HI.X R141, R121, R141, RZ, 0x4, P2 ;  /* 0x0000008d798d0211 */ /* 0x000fe200010f24ff */
[----:B------:R0:W5:Y:S01]  /*0d20*/  LDG.E R136, desc[UR6][R154.64] ;  /* 0x000000069a887981 */ /* 0x000162000c1e1900 */
[----:B------:R-:W-:-:S02]  /*0d30*/  LOP3.LUT P2, RZ, R0, 0xff, RZ, 0xc0, !PT ;  /* 0x000000ff00ff7812 */ /* 0x000fc4000784c0ff */
[----:B------:R-:W-:Y:S01]  /*0d40*/  @P0 LEA.HI.X R145, R53, R145, RZ, 0x4, P3 ;  /* 0x0000009135910211 */ /* 0x000fe200018f24ff */
[----:B------:R-:W5:Y:S04]  /*0d50*/  @P0 LDG.E.128 R12, desc[UR6][R140.64] ;  /* 0x000000068c0c0981 */ /* 0x000f68000c1e1d00 */
[----:B------:R1:W5:Y:S01]  /*0d60*/  @P0 LDG.E.128 R16, desc[UR6][R144.64] ;  /* 0x0000000690100981 */ /* 0x000362000c1e1d00 */
[----:B------:R-:W-:Y:S01]  /*0d70*/  IADD3 R115, R115, UR10, RZ ;  /* 0x0000000a73737c10 */ /* 0x000fe2000fffe0ff */
[----:B------:R-:W-:-:S03]  /*0d80*/  UMOV UR4, 0xffffffff ;  /* 0xffffffff00047882 */ /* 0x000fc60000000000 */
[----:B------:R-:W-:Y:S02]  /*0d90*/  ISETP.GE.AND P5, PT, R115, UR11, PT ;  /* 0x0000000b73007c0c */ /* 0x000fe4000bfa6270 */
[----:B------:R-:W-:Y:S02]  /*0da0*/  LOP3.LUT P3, RZ, R116, 0x1f, RZ, 0xc0, !PT ;  /* 0x0000001f74ff7812 */ /* 0x000fe4000786c0ff */
[----:B----4-:R-:W-:Y:S02]  /*0db0*/  FSEL R169, R159, RZ, !P4 ;  /* 0x000000ff9fa97208 */ /* 0x010fe40006000000 */
[----:B---3--:R-:W-:-:S03]  /*0dc0*/  SHF.R.U64 R162, R126, 0x10, R127 ;  /* 0x000000107ea27819 */ /* 0x008fc6000000127f */
[----:B------:R-:W-:Y:S01]  /*0dd0*/  FADD.FTZ R29, R29, -R169 ;  /* 0x800000a91d1d7221 */ /* 0x000fe20000010000 */
[----:B------:R-:W-:Y:S01]  /*0de0*/  MOV R0, R126 ;  /* 0x0000007e00007202 */ /* 0x000fe20000000f00 */
[--C-:B------:R-:W-:Y:S01]  /*0df0*/  IMAD.MOV.U32 R148, RZ, RZ, R127.reuse ;  /* 0x000000ffff947224 */ /* 0x100fe200078e007f */
[----:B------:R-:W-:Y:S01]  /*0e00*/  SHF.R.U32.HI R158, RZ, 0x10, R127 ;  /* 0x00000010ff9e7819 */ /* 0x000fe2000001167f */
[----:B------:R-:W-:Y:S01]  /*0e10*/  FADD.FTZ R127, R28, -R169 ;  /* 0x800000a91c7f7221 */ /* 0x000fe20000010000 */
[----:B------:R-:W-:Y:S01]  /*0e20*/  HADD2.F32 R28, -RZ, R162.H0_H0 ;  /* 0x200000a2ff1c7230 */ /* 0x000fe20000004100 */
[--C-:B------:R-:W-:Y:S01]  /*0e30*/  SHF.R.U64 R156, R128, 0x10, R129.reuse ;  /* 0x00000010809c7819 */ /* 0x100fe20000001281 */
[C---:B0-----:R-:W-:Y:S01]  /*0e40*/  FADD.FTZ R155, -R169.reuse, R42 ;  /* 0x0000002aa99b7221 */ /* 0x041fe20000010100 */
[--C-:B------:R-:W-:Y:S01]  /*0e50*/  IMAD.MOV.U32 R142, RZ, RZ, R129.reuse ;  /* 0x000000ffff8e7224 */ /* 0x100fe200078e0081 */
[----:B------:R-:W-:Y:S01]  /*0e60*/  SHF.R.U32.HI R157, RZ, 0x10, R129 ;  /* 0x00000010ff9d7819 */ /* 0x000fe20000011681 */
[----:B------:R-:W-:Y:S01]  /*0e70*/  FADD.FTZ R129, R30, -R169 ;  /* 0x800000a91e817221 */ /* 0x000fe20000010000 */
[----:B------:R-:W-:Y:S01]  /*0e80*/  FADD.FTZ R165, -R169, R45 ;  /* 0x0000002da9a57221 */ /* 0x000fe20000010100 */
[----:B------:R-:W-:Y:S01]  /*0e90*/  MOV R126, R128 ;  /* 0x00000080007e7202 */ /* 0x000fe20000000f00 */
[----:B------:R-:W-:-:S02]  /*0ea0*/  HADD2.F32 R45, -RZ, R0.H0_H0 ;  /* 0x20000000ff2d7230 */ /* 0x000fc40000004100 */
[----:B--2---:R-:W-:Y:S02]  /*0eb0*/  IMAD.MOV.U32 R146, RZ, RZ, R135 ;  /* 0x000000ffff927224 */ /* 0x004fe400078e0087 */
[C---:B------:R-:W-:Y:S01]  /*0ec0*/  FMUL.FTZ R42, R124.reuse, R29 ;  /* 0x0000001d7c2a7220 */ /* 0x040fe20000410000 */
[----:B------:R-:W-:Y:S01]  /*0ed0*/  FMUL.FTZ R0, R124, R127 ;  /* 0x0000007f7c007220 */ /* 0x000fe20000410000 */
[----:B------:R-:W-:Y:S01]  /*0ee0*/  FADD.FTZ R31, R31, -R169 ;  /* 0x800000a91f1f7221 */ /* 0x000fe20000010000 */
[C---:B------:R-:W-:Y:S01]  /*0ef0*/  FADD.FTZ R33, -R169.reuse, R33 ;  /* 0x00000021a9217221 */ /* 0x040fe20000010100 */
[----:B-1----:R-:W-:Y:S01]  /*0f00*/  FADD.FTZ R145, -R169, R32 ;  /* 0x00000020a9917221 */ /* 0x002fe20000010100 */
[----:B------:R-:W-:Y:S02]  /*0f10*/  HADD2.F32 R148, -RZ, R148.H0_H0 ;  /* 0x20000094ff947230 */ /* 0x000fe40000004100 */
[----:B------:R-:W-:Y:S01]  /*0f20*/  FADD.FTZ R85, R28, R85 ;  /* 0x000000551c557221 */ /* 0x000fe20000010000 */
[--C-:B------:R-:W-:Y:S01]  /*0f30*/  SHF.R.U64 R154, R130, 0x10, R131.reuse ;  /* 0x00000010829a7819 */ /* 0x100fe20000001283 */
[--C-:B------:R-:W-:Y:S01]  /*0f40*/  IMAD.MOV.U32 R141, RZ, RZ, R131.reuse ;  /* 0x000000ffff8d7224 */ /* 0x100fe200078e0083 */
[----:B------:R-:W-:Y:S01]  /*0f50*/  SHF.R.U32.HI R153, RZ, 0x10, R131 ;  /* 0x00000010ff997819 */ /* 0x000fe20000011683 */
[----:B------:R-:W-:Y:S01]  /*0f60*/  HADD2.F32 R128, -RZ, R158.H0_H0 ;  /* 0x2000009eff807230 */ /* 0x000fe20000004100 */
[----:B------:R-:W-:Y:S01]  /*0f70*/  MOV R140, R130 ;  /* 0x00000082008c7202 */ /* 0x000fe20000000f00 */
[-C--:B------:R-:W-:Y:S01]  /*0f80*/  FFMA.FTZ R65, R42, R28.reuse, R65 ;  /* 0x0000001c2a417223 */ /* 0x080fe20000010041 */
[----:B------:R-:W-:Y:S01]  /*0f90*/  FMUL.FTZ R131, R63, R28 ;  /* 0x0000001c3f837220 */ /* 0x000fe20000410000 */
[--C-:B------:R-:W-:Y:S01]  /*0fa0*/  SHF.R.U64 R152, R132, 0x10, R133.reuse ;  /* 0x0000001084987819 */ /* 0x100fe20000001285 */
[--C-:B------:R-:W-:Y:S01]  /*0fb0*/  IMAD.MOV.U32 R144, RZ, RZ, R133.reuse ;  /* 0x000000ffff907224 */ /* 0x100fe200078e0085 */
[----:B------:R-:W-:Y:S01]  /*0fc0*/  SHF.R.U32.HI R150, RZ, 0x10, R133 ;  /* 0x00000010ff967819 */ /* 0x000fe20000011685 */
[----:B------:R-:W-:Y:S01]  /*0fd0*/  FMUL.FTZ R127, R124, R129 ;  /* 0x000000817c7f7220 */ /* 0x000fe20000410000 */
[----:B------:R-:W-:-:S02]  /*0fe0*/  HADD2.F32 R28, -RZ, R156.H0_H0 ;  /* 0x2000009cff1c7230 */ /* 0x000fc40000004100 */
[----:B------:R-:W-:Y:S01]  /*0ff0*/  FADD.FTZ R133, -R169, R36 ;  /* 0x00000024a9857221 */ /* 0x000fe20000010100 */
[----:B------:R-:W-:Y:S02]  /*1000*/  HADD2.F32 R158, -RZ, R146.H0_H0 ;  /* 0x20000092ff9e7230 */ /* 0x000fe40000004100 */
[----:B------:R-:W-:Y:S01]  /*1010*/  FADD.FTZ R86, R45, R86 ;  /* 0x000000562d567221 */ /* 0x000fe20000010000 */
[----:B------:R-:W-:Y:S01]  /*1020*/  FFMA.FTZ R67, R0, R45, R67 ;  /* 0x0000002d00437223 */ /* 0x000fe20000010043 */
[----:B------:R-:W-:Y:S02]  /*1030*/  HADD2.F32 R29, -RZ, R126.H0_H0 ;  /* 0x2000007eff1d7230 */ /* 0x000fe40000004100 */
[----:B------:R-:W-:Y:S01]  /*1040*/  FMUL.FTZ R146, R124, R33 ;  /* 0x000000217c927220 */ /* 0x000fe20000410000 */
[----:B------:R-:W-:Y:S01]  /*1050*/  FMUL.FTZ R45, R114, R45 ;  /* 0x0000002d722d7220 */ /* 0x000fe20000410000 */
[C---:B------:R-:W-:Y:S01]  /*1060*/  FMUL.FTZ R145, R124.reuse, R145 ;  /* 0x000000917c917220 */ /* 0x040fe20000410000 */
[----:B------:R-:W-:Y:S01]  /*1070*/  FMUL.FTZ R129, R124, R31 ;  /* 0x0000001f7c817220 */ /* 0x000fe20000410000 */
[----:B------:R-:W-:Y:S01]  /*1080*/  FADD.FTZ R149, -R169, R41 ;  /* 0x00000029a9957221 */ /* 0x000fe20000010100 */
[----:B------:R-:W-:Y:S01]  /*1090*/  FADD.FTZ R88, R148, R88 ;  /* 0x0000005894587221 */ /* 0x000fe20000010000 */
[-C--:B------:R-:W-:Y:S01]  /*10a0*/  FFMA.FTZ R68, R127, R148.reuse, R68 ;  /* 0x000000947f447223 */ /* 0x080fe20000010044 */
[----:B------:R-:W-:Y:S01]  /*10b0*/  FMUL.FTZ R130, R113, R148 ;  /* 0x0000009471827220 */ /* 0x000fe20000410000 */
[----:B------:R-:W-:-:S02]  /*10c0*/  HADD2.F32 R31, -RZ, R140.H0_H0 ;  /* 0x2000008cff1f7230 */ /* 0x000fc40000004100 */
[----:B------:R-:W-:Y:S01]  /*10d0*/  FADD.FTZ R89, R28, R89 ;  /* 0x000000591c597221 */ /* 0x000fe20000010000 */
[----:B------:R-:W-:Y:S02]  /*10e0*/  HADD2.F32 R32, -RZ, R153.H0_H0 ;  /* 0x20000099ff207230 */ /* 0x000fe40000004100 */
[-C--:B------:R-:W-:Y:S01]  /*10f0*/  FFMA.FTZ R69, R146, R28.reuse, R69 ;  /* 0x0000001c92457223 */ /* 0x080fe20000010045 */
[----:B------:R-:W-:Y:S02]  /*1100*/  HADD2.F32 R148, -RZ, R144.H0_H0 ;  /* 0x20000090ff947230 */ /* 0x000fe40000004100 */
[----:B------:R-:W-:Y:S01]  /*1110*/  FMUL.FTZ R153, R61, R28 ;  /* 0x0000001c3d997220 */ /* 0x000fe20000410000 */
        /* <DEDUP_REMOVED lines=17> */
[----:B------:R-:W-:-:S02]  /*1230*/  HADD2.F32 R30, -RZ, R154.H0_H0 ;  /* 0x2000009aff1e7230 */ /* 0x000fc40000004100 */
[----:B------:R-:W-:Y:S01]  /*1240*/  FMUL.FTZ R128, R62, R128 ;  /* 0x000000803e807220 */ /* 0x000fe20000410000 */
[----:B------:R-:W-:Y:S02]  /*1250*/  HADD2.F32 R163, -RZ, R132.H0_H0 ;  /* 0x20000084ffa37230 */ /* 0x000fe40000004100 */
        /* <DEDUP_REMOVED lines=9> */
[----:B------:R-:W-:Y:S01]  /*12f0*/  FADD.FTZ R35, -R169, R35 ;  /* 0x00000023a9237221 */ /* 0x000fe20000010100 */
[----:B------:R-:W-:-:S02]  /*1300*/  HADD2.F32 R142, -RZ, R142.H0_H0 ;  /* 0x2000008eff8e7230 */ /* 0x000fc40000004100 */
[----:B------:R-:W-:Y:S01]  /*1310*/  FADD.FTZ R28, R31, R144 ;  /* 0x000000901f1c7221 */ /* 0x000fe20000010000 */
[----:B------:R-:W-:Y:S01]  /*1320*/  FADD.FTZ R151, -R169, R34 ;  /* 0x00000022a9977221 */ /* 0x000fe20000010100 */
[----:B------:R-:W-:Y:S01]  /*1330*/  FFMA.FTZ R29, R145, R144, R30 ;  /* 0x00000090911d7223 */ /* 0x000fe2000001001e */
[----:B------:R-:W-:Y:S02]  /*1340*/  HADD2.F32 R157, -RZ, R157.H0_H0 ;  /* 0x2000009dff9d7230 */ /* 0x000fe40000004100 */
[----:B------:R-:W-:Y:S02]  /*1350*/  HADD2.F32 R34, -RZ, R152.H0_H0 ;  /* 0x20000098ff227230 */ /* 0x000fe40000004100 */
[----:B------:R-:W-:Y:S01]  /*1360*/  FMUL.FTZ R152, R124, R35 ;  /* 0x000000237c987220 */ /* 0x000fe20000410000 */
        /* <DEDUP_REMOVED lines=39> */
[----:B------:R-:W-:-:S02]  /*15e0*/  HADD2.F32 R38, -RZ, R134.H0_H0 ;  /* 0x20000086ff267230 */ /* 0x000fc40000004100 */
        /* <DEDUP_REMOVED lines=25> */
[----:B------:R-:W-:-:S02]  /*1780*/  HADD2.F32 R164, -RZ, R164.H0_H0 ;  /* 0x200000a4ffa47230 */ /* 0x000fc40000004100 */
        /* <DEDUP_REMOVED lines=43> */
.L_x_2791:
        /* <DEDUP_REMOVED lines=12> */
.L_x_2774:
        /* <DEDUP_REMOVED lines=129> */
[----:B------:R-:W-:Y:S01]  /*2310*/  FADD.FTZ R147, R148, -R147 ;  /* 0x8000009394937221 */ /* 0x000fe20000010000 */
[----:B------:R-:W-:Y:S01]  /*2320*/  FSEL R171, R132, RZ, P4 ;  /* 0x000000ff84ab7208 */ /* 0x000fe20002000000 */
[----:B------:R-:W-:Y:S01]  /*2330*/  FFMA.FTZ R43, R43, R37, R36 ;  /* 0x000000252b2b7223 */ /* 0x000fe20000010024 */
[----:B------:R-:W-:Y:S01]  /*2340*/  ISETP.NE.U32.AND P4, PT, RZ, UR18, PT ;  /* 0x00000012ff007c0c */ /* 0x000fe2000bf85070 */
[----:B------:R-:W-:Y:S01]  /*2350*/  @P5 FADD.FTZ R134, R17, R134 ;  /* 0x0000008611865221 */ /* 0x000fe20000010000 */
[----:B------:R-:W-:Y:S01]  /*2360*/  FMUL.FTZ R139, R124, R147 ;  /* 0x000000937c8b7220 */ /* 0x000fe20000410000 */
[----:B------:R-:W-:Y:S01]  /*2370*/  FADD.FTZ R43, R46, -R43 ;  /* 0x8000002b2e2b7221 */ /* 0x000fe20000010000 */
[----:B------:R-:W-:Y:S01]  /*2380*/  ISETP.NE.AND.EX P4, PT, RZ, UR19, PT, P4 ;  /* 0x00000013ff007c0c */ /* 0x000fe2000bf85340 */
[----:B------:R-:W-:Y:S01]  /*2390*/  FFMA.FTZ R142, R142, R37, R36 ;  /* 0x000000258e8e7223 */ /* 0x000fe20000010024 */
[----:B------:R-:W-:Y:S01]  /*23a0*/  FMUL.FTZ R141, R134, UR17 ;  /* 0x00000011868d7c20 */ /* 0x000fe20008410000 */
[----:B------:R-:W-:Y:S01]  /*23b0*/  @P5 FADD.FTZ R139, R18, R139 ;  /* 0x0000008b128b5221 */ /* 0x000fe20000010000 */
[----:B------:R-:W-:Y:S01]  /*23c0*/  SEL R28, R29, R24, P4 ;  /* 0x000000181d1c7207 */ /* 0x000fe20002000000 */
[----:B------:R-:W-:Y:S01]  /*23d0*/  FMUL.FTZ R143, R124, R43 ;  /* 0x0000002b7c8f7220 */ /* 0x000fe20000410000 */
[----:B------:R-:W-:Y:S01]  /*23e0*/  SEL R29, R30, R25, P4 ;  /* 0x000000191e1d7207 */ /* 0x000fe20002000000 */
[----:B------:R-:W-:Y:S01]  /*23f0*/  FADD.FTZ R149, R149, -R142 ;  /* 0x8000008e95957221 */ /* 0x000fe20000010000 */
[----:B------:R-:W-:Y:S01]  /*2400*/  SEL R30, R31, R26, P4 ;  /* 0x0000001a1f1e7207 */ /* 0x000fe20002000000 */
[----:B------:R-:W0:Y:S01]  /*2410*/  F2F.F16.F32 R43, R166 ;  /* 0x000000a6002b7304 */ /* 0x000e220000200800 */
[----:B------:R-:W-:Y:S01]  /*2420*/  SEL R31, R146, R27, P4 ;  /* 0x0000001b921f7207 */ /* 0x000fe20002000000 */
[----:B------:R-:W-:Y:S01]  /*2430*/  FMUL.FTZ R146, R138, UR17 ;  /* 0x000000118a927c20 */ /* 0x000fe20008410000 */
[----:B------:R-:W-:Y:S01]  /*2440*/  FMUL.FTZ R147, R139, UR17 ;  /* 0x000000118b937c20 */ /* 0x000fe20008410000 */
[----:B------:R-:W-:Y:S01]  /*2450*/  @P5 FADD.FTZ R143, R16, R143 ;  /* 0x0000008f108f5221 */ /* 0x000fe20000010000 */
[----:B------:R-:W-:Y:S01]  /*2460*/  FMUL.FTZ R142, R124, R149 ;  /* 0x000000957c8e7220 */ /* 0x000fe20000410000 */
[----:B------:R1:W-:Y:S01]  /*2470*/  @P3 STG.E.128 desc[UR6][R34.64], R28 ;  /* 0x0000001c22003986 */ /* 0x0003e2000c101d06 */
[-C--:B------:R-:W-:Y:S01]  /*2480*/  FFMA.FTZ R150, R150, R37.reuse, R36 ;  /* 0x0000002596967223 */ /* 0x080fe20000010024 */
[----:B------:R-:W-:Y:S01]  /*2490*/  F2F.F16.F32 R165, R165 ;  /* 0x000000a500a57304 */ /* 0x000fe20000200800 */
[----:B------:R-:W-:Y:S01]  /*24a0*/  FMUL.FTZ R126, R143, UR17 ;  /* 0x000000118f7e7c20 */ /* 0x000fe20008410000 */
[----:B------:R-:W-:Y:S01]  /*24b0*/  @P5 FADD.FTZ R142, R19, R142 ;  /* 0x0000008e138e5221 */ /* 0x000fe20000010000 */
[----:B------:R-:W-:Y:S01]  /*24c0*/  FADD.FTZ R155, R155, -R150 ;  /* 0x800000969b9b7221 */ /* 0x000fe20000010000 */
[-CC-:B------:R-:W-:Y:S01]  /*24d0*/  FFMA.FTZ R159, R159, R37.reuse, R36.reuse ;  /* 0x000000259f9f7223 */ /* 0x180fe20000010024 */
[-CC-:B------:R-:W-:Y:S01]  /*24e0*/  FFMA.FTZ R135, R135, R37.reuse, R36.reuse ;  /* 0x0000002587877223 */ /* 0x180fe20000010024 */
[----:B------:R-:W-:Y:S01]  /*24f0*/  FFMA.FTZ R36, R156, R37, R36 ;  /* 0x000000259c247223 */ /* 0x000fe20000010024 */
[----:B0-----:R-:W-:Y:S01]  /*2500*/  SHF.L.U32 R43, R43, 0x10, RZ ;  /* 0x000000102b2b7819 */ /* 0x001fe200000006ff */
[----:B------:R-:W-:Y:S01]  /*2510*/  F2F.F16.F32 R163, R163 ;  /* 0x000000a300a37304 */ /* 0x000fe20000200800 */
[----:B------:R-:W-:Y:S01]  /*2520*/  FADD.FTZ R135, R140, -R135 ;  /* 0x800000878c877221 */ /* 0x000fe20000010000 */
[----:B------:R-:W-:Y:S01]  /*2530*/  FADD.FTZ R161, R161, -R36 ;  /* 0x80000024a1a17221 */ /* 0x000fe20000010000 */
[----:B------:R-:W-:Y:S01]  /*2540*/  FADD.FTZ R159, R158, -R159 ;  /* 0x8000009f9e9f7221 */ /* 0x000fe20000010000 */
[----:B------:R-:W-:Y:S01]  /*2550*/  @P1 F2FP.F16.F32.PACK_AB R45, RZ, R45 ;  /* 0x0000002dff2d123e */ /* 0x000fe200000000ff */
[C---:B------:R-:W-:Y:S01]  /*2560*/  FMUL.FTZ R135, R124.reuse, R135 ;  /* 0x000000877c877220 */ /* 0x040fe20000410000 */
[C---:B------:R-:W-:Y:S01]  /*2570*/  FMUL.FTZ R140, R124.reuse, R161 ;  /* 0x000000a17c8c7220 */ /* 0x040fe20000410000 */
[----:B------:R-:W-:Y:S01]  /*2580*/  FMUL.FTZ R149, R124, R159 ;  /* 0x0000009f7c957220 */ /* 0x000fe20000410000 */
[----:B-1----:R-:W-:Y:S01]  /*2590*/  FSEL R30, R153, RZ, P6 ;  /* 0x000000ff991e7208 */ /* 0x002fe20003000000 */
[----:B------:R-:W0:Y:S01]  /*25a0*/  F2F.F16.F32 R28, R164 ;  /* 0x000000a4001c7304 */ /* 0x000e220000200800 */
[----:B------:R-:W-:Y:S01]  /*25b0*/  LOP3.LUT P6, RZ, R137, 0xff000000, RZ, 0xc0, !PT ;  /* 0xff00000089ff7812 */ /* 0x000fe200078cc0ff */
[----:B------:R-:W-:Y:S01]  /*25c0*/  FMUL.FTZ R137, R142, UR17 ;  /* 0x000000118e897c20 */ /* 0x000fe20008410000 */
[----:B------:R-:W-:Y:S01]  /*25d0*/  @P5 FADD.FTZ R140, R23, R140 ;  /* 0x0000008c178c5221 */ /* 0x000fe20000010000 */
[----:B------:R-:W-:Y:S01]  /*25e0*/  @P5 FADD.FTZ R149, R22, R149 ;  /* 0x0000009516955221 */ /* 0x000fe20000010000 */
[----:B------:R-:W-:Y:S01]  /*25f0*/  FSEL R31, R146, RZ, P6 ;  /* 0x000000ff921f7208 */ /* 0x000fe20003000000 */
[----:B------:R-:W-:Y:S01]  /*2600*/  @P5 FADD.FTZ R135, R20, R135 ;  /* 0x0000008714875221 */ /* 0x000fe20000010000 */
[----:B------:R-:W-:Y:S01]  /*2610*/  LOP3.LUT P6, RZ, R136, 0xff00, RZ, 0xc0, !PT ;  /* 0x0000ff0088ff7812 */ /* 0x000fe200078cc0ff */
[----:B------:R-:W-:Y:S01]  /*2620*/  F2F.F16.F32 R168, R168 ;  /* 0x000000a800a87304 */ /* 0x000fe20000200800 */
[----:B------:R-:W-:Y:S01]  /*2630*/  FMUL.FTZ R133, R149, UR17 ;  /* 0x0000001195857c20 */ /* 0x000fe20008410000 */
[----:B------:R-:W-:-:S02]  /*2640*/  @P1 PRMT R118, R45, 0x7610, R118 ;  /* 0x000076102d761816 */ /* 0x000fc40000000076 */
[----:B------:R-:W-:Y:S02]  /*2650*/  FSEL R35, R141, RZ, P6 ;  /* 0x000000ff8d237208 */ /* 0x000fe40003000000 */
[----:B------:R-:W-:Y:S01]  /*2660*/  LOP3.LUT P6, RZ, R136, 0xff0000, RZ, 0xc0, !PT ;  /* 0x00ff000088ff7812 */ /* 0x000fe200078cc0ff */
[----:B0-----:R-:W-:Y:S01]  /*2670*/  IMAD.WIDE.U32 R28, R28, 0x10000, RZ ;  /* 0x000100001c1c7825 */ /* 0x001fe200078e00ff */
[----:B------:R-:W0:Y:S02]  /*2680*/  F2F.F16.F32 R170, R170 ;  /* 0x000000aa00aa7304 */ /* 0x000e240000200800 */
[----:B------:R-:W-:Y:S02]  /*2690*/  FSEL R40, R147, RZ, P6 ;  /* 0x000000ff93287208 */ /* 0x000fe40003000000 */
[----:B------:R-:W-:Y:S02]  /*26a0*/  LOP3.LUT P6, RZ, R136, 0xff, RZ, 0xc0, !PT ;  /* 0x000000ff88ff7812 */ /* 0x000fe400078cc0ff */
[----:B------:R-:W-:-:S02]  /*26b0*/  LOP3.LUT R29, R29, R43, R165, 0xfe, !PT ;  /* 0x0000002b1d1d7212 */ /* 0x000fc400078efea5 */
[----:B------:R-:W-:Y:S01]  /*26c0*/  FSEL R34, R126, RZ, P6 ;  /* 0x000000ff7e227208 */ /* 0x000fe20003000000 */
[----:B------:R-:W1:Y:S01]  /*26d0*/  F2F.F16.F32 R169, R169 ;  /* 0x000000a900a97304 */ /* 0x000e620000200800 */
[----:B------:R-:W-:Y:S01]  /*26e0*/  LOP3.LUT P6, RZ, R136, 0xff000000, RZ, 0xc0, !PT ;  /* 0xff00000088ff7812 */ /* 0x000fe200078cc0ff */
[----:B------:R-:W-:Y:S01]  /*26f0*/  FMUL.FTZ R136, R124, R155 ;  /* 0x0000009b7c887220 */ /* 0x000fe20000410000 */
[----:B------:R-:W-:Y:S01]  /*2700*/  LOP3.LUT R28, R28, R163, RZ, 0xfc, !PT ;  /* 0x000000a31c1c7212 */ /* 0x000fe200078efcff */
[----:B------:R-:W-:Y:S01]  /*2710*/  FMUL.FTZ R124, R140, UR17 ;  /* 0x000000118c7c7c20 */ /* 0x000fe20008410000 */
[----:B------:R-:W-:Y:S01]  /*2720*/  FSEL R41, R137, RZ, P6 ;  /* 0x000000ff89297208 */ /* 0x000fe20003000000 */
[----:B0-----:R-:W-:Y:S02]  /*2730*/  IMAD.U32 R37, R170, 0x10000, RZ ;  /* 0x00010000aa257824 */ /* 0x001fe400078e00ff */
[----:B------:R-:W-:Y:S01]  /*2740*/  @P5 FADD.FTZ R136, R21, R136 ;  /* 0x0000008815885221 */ /* 0x000fe20000010000 */
[----:B------:R-:W0:Y:S01]  /*2750*/  F2F.F16.F32 R167, R167 ;  /* 0x000000a700a77304 */ /* 0x000e220000200800 */
[----:B------:R2:W-:Y:S01]  /*2760*/  STG.E.64 desc[UR6][R32.64], R28 ;  /* 0x0000001c20007986 */ /* 0x0005e2000c101b06 */
[C---:B------:R-:W-:Y:S01]  /*2770*/  LOP3.LUT P6, RZ, R123.reuse, 0xff00, RZ, 0xc0, !PT ;  /* 0x0000ff007bff7812 */ /* 0x040fe200078cc0ff */
[----:B------:R-:W-:Y:S01]  /*2780*/  FMUL.FTZ R46, R136, UR17 ;  /* 0x00000011882e7c20 */ /* 0x000fe20008410000 */
[----:B------:R-:W-:-:S04]  /*2790*/  LOP3.LUT P5, RZ, R123, 0xff000000, RZ, 0xc0, !PT ;  /* 0xff0000007bff7812 */ /* 0x000fc800078ac0ff */
[----:B------:R-:W3:Y:S01]  /*27a0*/  F2F.F16.F32 R171, R171 ;  /* 0x000000ab00ab7304 */ /* 0x000ee20000200800 */
[----:B------:R-:W-:Y:S02]  /*27b0*/  FSEL R43, R46, RZ, P6 ;  /* 0x000000ff2e2b7208 */ /* 0x000fe40003000000 */
[----:B------:R-:W-:Y:S01]  /*27c0*/  LOP3.LUT P6, RZ, R123, 0xff0000, RZ, 0xc0, !PT ;  /* 0x00ff00007bff7812 */ /* 0x000fe200078cc0ff */
[----:B--2---:R-:W-:-:S04]  /*27d0*/  IMAD.WIDE.U32 R28, R168, 0x10000, RZ ;  /* 0x00010000a81c7825 */ /* 0x004fc800078e00ff */
[----:B------:R-:W2:Y:S01]  /*27e0*/  F2F.F16.F32 R31, R31 ;  /* 0x0000001f001f7304 */ /* 0x000ea20000200800 */
[----:B------:R-:W-:Y:S02]  /*27f0*/  FSEL R44, R133, RZ, P6 ;  /* 0x000000ff852c7208 */ /* 0x000fe40003000000 */
[----:B-1----:R-:W-:Y:S02]  /*2800*/  LOP3.LUT R37, R29, R37, R169, 0xfe, !PT ;  /* 0x000000251d257212 */ /* 0x002fe400078efea9 */
[----:B0-----:R-:W-:Y:S01]  /*2810*/  LOP3.LUT R36, R28, R167, RZ, 0xfc, !PT ;  /* 0x000000a71c247212 */ /* 0x001fe200078efcff */
[----:B---3--:R-:W-:Y:S02]  /*2820*/  IMAD.WIDE.U32 R28, R171, 0x10000, RZ ;  /* 0x00010000ab1c7825 */ /* 0x008fe400078e00ff */
[----:B------:R-:W0:Y:S01]  /*2830*/  F2F.F16.F32 R172, R172 ;  /* 0x000000ac00ac7304 */ /* 0x000e220000200800 */
[----:B--2---:R-:W-:-:S07]  /*2840*/  SHF.L.U32 R33, R31, 0x10, RZ ;  /* 0x000000101f217819 */ /* 0x004fce00000006ff */
[----:B------:R-:W1:Y:S01]  /*2850*/  F2F.F16.F32 R155, R30 ;  /* 0x0000001e009b7304 */ /* 0x000e620000200800 */
[----:B0-----:R-:W-:-:S07]  /*2860*/  LOP3.LUT R33, R29, R33, R172, 0xfe, !PT ;  /* 0x000000211d217212 */ /* 0x001fce00078efeac */
[----:B------:R-:W0:Y:S01]  /*2870*/  F2F.F16.F32 R35, R35 ;  /* 0x0000002300237304 */ /* 0x000e220000200800 */
[----:B-1----:R-:W-:-:S07]  /*2880*/  LOP3.LUT R32, R28, R155, RZ, 0xfc, !PT ;  /* 0x0000009b1c207212 */ /* 0x002fce00078efcff */
[----:B------:R-:W1:Y:S01]  /*2890*/  F2F.F16.F32 R41, R41 ;  /* 0x0000002900297304 */ /* 0x000e620000200800 */
[----:B------:R-:W-:Y:S02]  /*28a0*/  IMAD.SHL.U32 R155, R122, 0x8, RZ ;  /* 0x000000087a9b7824 */ /* 0x000fe400078e00ff */
[----:B0-----:R-:W-:-:S05]  /*28b0*/  IMAD.WIDE.U32 R28, R35, 0x10000, RZ ;  /* 0x00010000231c7825 */ /* 0x001fca00078e00ff */
[----:B------:R-:W0:Y:S01]  /*28c0*/  F2F.F16.F32 R40, R40 ;  /* 0x0000002800287304 */ /* 0x000e220000200800 */
[----:B-1----:R-:W-:Y:S01]  /*28d0*/  IMAD.U32 R35, R41, 0x10000, RZ ;  /* 0x0001000029237824 */ /* 0x002fe200078e00ff */
[----:B------:R-:W-:-:S06]  /*28e0*/  FSEL R41, R124, RZ, P5 ;  /* 0x000000ff7c297208 */ /* 0x000fcc0002800000 */
[----:B------:R-:W1:Y:S01]  /*28f0*/  F2F.F16.F32 R159, R34 ;  /* 0x00000022009f7304 */ /* 0x000e620000200800 */
[----:B------:R-:W-:Y:S01]  /*2900*/  LOP3.LUT P5, RZ, R123, 0xff, RZ, 0xc0, !PT ;  /* 0x000000ff7bff7812 */ /* 0x000fe200078ac0ff */
[----:B------:R-:W-:Y:S01]  /*2910*/  FMUL.FTZ R123, R135, UR17 ;  /* 0x00000011877b7c20 */ /* 0x000fe20008410000 */
[----:B0-----:R-:W-:-:S04]  /*2920*/  LOP3.LUT R35, R29, R35, R40, 0xfe, !PT ;  /* 0x000000231d237212 */ /* 0x001fc800078efe28 */
[----:B------:R-:W-:Y:S01]  /*2930*/  FSEL R40, R123, RZ, P5 ;  /* 0x000000ff7b287208 */ /* 0x000fe20002800000 */
[----:B------:R-:W0:Y:S01]  /*2940*/  F2F.F16.F32 R41, R41 ;  /* 0x0000002900297304 */ /* 0x000e220000200800 */
[----:B------:R-:W-:-:S04]  /*2950*/  @P1 LOP3.LUT P5, RZ, R160, 0xff0000, RZ, 0xc0, !PT ;  /* 0x00ff0000a0ff1812 */ /* 0x000fc800078ac0ff */
[----:B------:R-:W-:Y:S02]  /*2960*/  @P1 FSEL R30, R38, RZ, P5 ;  /* 0x000000ff261e1208 */ /* 0x000fe40002800000 */
[----:B------:R-:W-:Y:S01]  /*2970*/  @P1 LOP3.LUT P5, RZ, R160, 0xff000000, RZ, 0xc0, !PT ;  /* 0xff000000a0ff1812 */ /* 0x000fe200078ac0ff */
[----:B------:R-:W2:Y:S01]  /*2980*/  F2F.F16.F32 R148, R43 ;  /* 0x0000002b00947304 */ /* 0x000ea20000200800 */
[----:B-1----:R-:W-:Y:S02]  /*2990*/  LOP3.LUT R34, R28, R159, RZ, 0xfc, !PT ;  /* 0x0000009f1c227212 */ /* 0x002fe400078efcff */
[----:B------:R-:W-:Y:S02]  /*29a0*/  @P1 FSEL R31, R39, RZ, P5 ;  /* 0x000000ff271f1208 */ /* 0x000fe40002800000 */
[----:B------:R-:W-:Y:S02]  /*29b0*/  @P1 LOP3.LUT P5, RZ, R51, 0xff00, RZ, 0xc0, !PT ;  /* 0x0000ff0033ff1812 */ /* 0x000fe400078ac0ff */
[----:B0-----:R-:W-:Y:S01]  /*29c0*/  SHF.L.U32 R39, R41, 0x10, RZ ;  /* 0x0000001029277819 */ /* 0x001fe200000006ff */
[----:B------:R0:W1:Y:S01]  /*29d0*/  F2F.F16.F32 R43, R40 ;  /* 0x00000028002b7304 */ /* 0x0000620000200800 */
[----:B------:R-:W-:-:S02]  /*29e0*/  @P1 FSEL R157, R157, RZ, P5 ;  /* 0x000000ff9d9d1208 */ /* 0x000fc40002800000 */
[----:B------:R-:W-:Y:S02]  /*29f0*/  @P1 LOP3.LUT P5, RZ, R51, 0xff0000, RZ, 0xc0, !PT ;  /* 0x00ff000033ff1812 */ /* 0x000fe400078ac0ff */
[----:B------:R-:W-:Y:S02]  /*2a00*/  @P1 F2FP.F16.F32.PACK_AB R30, RZ, R30 ;  /* 0x0000001eff1e123e */ /* 0x000fe400000000ff */
[----:B------:R-:W-:Y:S01]  /*2a10*/  @P1 FSEL R151, R151, RZ, P5 ;  /* 0x000000ff97971208 */ /* 0x000fe20002800000 */
[----:B------:R-:W3:Y:S01]  /*2a20*/  F2F.F16.F32 R44, R44 ;  /* 0x0000002c002c7304 */ /* 0x000ee20000200800 */
[----:B0-----:R-:W-:Y:S01]  /*2a30*/  @P3 LEA R40, P5, R122, UR18, 0x4 ;  /* 0x000000127a283c11 */ /* 0x001fe2000f8a20ff */
[----:B--2---:R-:W-:Y:S01]  /*2a40*/  IMAD.WIDE.U32 R28, R148, 0x10000, RZ ;  /* 0x00010000941c7825 */ /* 0x004fe200078e00ff */
[----:B------:R-:W-:Y:S02]  /*2a50*/  @P1 F2FP.F16.F32.PACK_AB R31, RZ, R31 ;  /* 0x0000001fff1f123e */ /* 0x000fe400000000ff */
[----:B------:R-:W-:-:S02]  /*2a60*/  @P3 LEA.HI.X R41, R122, UR19, RZ, 0x4, P5 ;  /* 0x000000137a293c11 */ /* 0x000fc4000a8f24ff */
[----:B------:R-:W-:Y:S02]  /*2a70*/  @P1 LOP3.LUT P5, RZ, R51, 0xff, RZ, 0xc0, !PT ;  /* 0x000000ff33ff1812 */ /* 0x000fe400078ac0ff */
[----:B-1----:R-:W-:Y:S02]  /*2a80*/  LOP3.LUT R38, R28, R43, RZ, 0xfc, !PT ;  /* 0x0000002b1c267212 */ /* 0x002fe400078efcff */
[----:B------:R-:W-:Y:S02]  /*2a90*/  @P1 FSEL R145, R145, RZ, P5 ;  /* 0x000000ff91911208 */ /* 0x000fe40002800000 */
[----:B------:R-:W-:Y:S02]  /*2aa0*/  @P1 LOP3.LUT P5, RZ, R51, 0xff000000, RZ, 0xc0, !PT ;  /* 0xff00000033ff1812 */ /* 0x000fe400078ac0ff */
[----:B------:R-:W-:Y:S02]  /*2ab0*/  @P1 F2FP.F16.F32.PACK_AB R28, RZ, R42 ;  /* 0x0000002aff1c123e */ /* 0x000fe400000000ff */
        /* <DEDUP_REMOVED lines=18> */
.L_x_2775:
[----:B0-----:R-:W-:Y:S02]  /*2be0*/  SEL R29, R128, R25, P4 ;  /* 0x00000019801d7207 */ /* 0x001fe40002000000 */
[----:B------:R-:W-:Y:S02]  /*2bf0*/  SEL R30, R127, R26, P4 ;  /* 0x0000001a7f1e7207 */ /* 0x000fe40002000000 */
[----:B------:R-:W-:Y:S02]  /*2c00*/  SEL R31, R130, R27, P4 ;  /* 0x0000001b821f7207 */ /* 0x000fe40002000000 */
[----:B------:R-:W-:Y:S01]  /*2c10*/  SEL R28, R125, R24, P4 ;  /* 0x000000187d1c7207 */ /* 0x000fe20002000000 */
[----:B------:R-:W-:Y:S01]  /*2c20*/  IMAD.SHL.U32 R125, R121, 0x8, RZ ;  /* 0x00000008797d7824 */ /* 0x000fe200078e00ff */
        /* <DEDUP_REMOVED lines=12> */
[----:B------:R-:W-:Y:S02]  /*2cf0*/  @P1 FSEL R153, R153, RZ, P5 ;  /* 0x000000ff99991208 */ /* 0x000fe40002800000 */
[----:B------:R-:W-:Y:S02]  /*2d00*/  @P1 PRMT R118, R157, 0x7610, R118 ;  /* 0x000076109d761816 */ /* 0x000fe40000000076 */
        /* <DEDUP_REMOVED lines=13> */
.L_x_2776:
        /* <DEDUP_REMOVED lines=38> */
.L_x_2777:
        /* <DEDUP_REMOVED lines=10> */
[----:B------:R-:W-:Y:S01]  /*30e0*/  @P1 F2FP.F16.F32.PACK_AB R141, RZ, R141 ;  /* 0x0000008dff8d123e */ /* 0x000fe200000000ff */
[----:B-1----:R-:W-:Y:S01]  /*30f0*/  IMAD.SHL.U32 R41, R52, 0x8, RZ ;  /* 0x0000000834297824 */ /* 0x002fe200078e00ff */
[----:B------:R-:W-:Y:S02]  /*3100*/  IADD3 R28, P5, R37, UR20, RZ ;  /* 0x00000014251c7c10 */ /* 0x000fe4000ffbe0ff */
        /* <DEDUP_REMOVED lines=23> */
.L_x_2778:
        /* <DEDUP_REMOVED lines=27> */
.L_x_2779:
        /* <DEDUP_REMOVED lines=27> */
.L_x_2772:
        /* <DEDUP_REMOVED lines=21> */
.L_x_2773:
[----:B------:R-:W-:Y:S01]  /*3730*/  HFMA2.MMA R164, -RZ, RZ, 0, 1.847743988037109375e-06 ;  /* 0x0000001fffa47435 */ /* 0x000fe200000001ff */
[----:B------:R-:W-:Y:S01]  /*3740*/  MOV R38, R30 ;  /* 0x0000001e00267202 */ /* 0x000fe20000000f00 */
[----:B------:R-:W-:Y:S02]  /*3750*/  IMAD.MOV.U32 R39, RZ, RZ, 0x10 ;  /* 0x00000010ff277424 */ /* 0x000fe400078e00ff */
[----:B------:R-:W-:-:S07]  /*3760*/  IMAD.MOV.U32 R37, RZ, RZ, -0x1 ;  /* 0xffffffffff257424 */ /* 0x000fce00078e00ff */
[----:B-----5:R-:W-:Y:S05]  /*3770*/  WARPSYNC.COLLECTIVE R37, `(.L_x_2781) ;  /* 0x0000000025087348 */ /* 0x020fea0003c00000 */
[----:B------:R0:W1:Y:S02]  /*3780*/  SHFL.DOWN P5, R36, R38, R39, R164 ;  /* 0x0800002726247389 */ /* 0x00006400000a00a4 */
[----:B01---5:R-:W-:Y:S01]  /*3790*/  ENDCOLLECTIVE ;  /* 0x000000000000791b */ /* 0x023fe20003800000 */
.L_x_2781:
[----:B------:R-:W-:Y:S01]  /*37a0*/  IMAD.MOV.U32 R38, RZ, RZ, R29 ;  /* 0x000000ffff267224 */ /* 0x000fe200078e001d */
[----:B------:R-:W-:-:S07]  /*37b0*/  MOV R31, R36 ;  /* 0x00000024001f7202 */ /* 0x000fce0000000f00 */
[----:B------:R-:W-:Y:S05]  /*37c0*/  WARPSYNC.COLLECTIVE R37, `(.L_x_2782) ;  /* 0x0000000025087348 */ /* 0x000fea0003c00000 */
[----:B------:R0:W1:Y:S02]  /*37d0*/  SHFL.DOWN P5, R36, R38, R39, R164 ;  /* 0x0800002726247389 */ /* 0x00006400000a00a4 */
[----:B01----:R-:W-:Y:S01]  /*37e0*/  ENDCOLLECTIVE ;  /* 0x000000000000791b */ /* 0x003fe20003800000 */
.L_x_2782:
[----:B------:R-:W-:Y:S01]  /*37f0*/  FADD.FTZ R31, R30, R31 ;  /* 0x0000001f1e1f7221 */ /* 0x000fe20000010000 */
[----:B------:R-:W-:-:S03]  /*3800*/  HFMA2.MMA R39, -RZ, RZ, 0, 4.76837158203125e-07 ;  /* 0x00000008ff277435 */ /* 0x000fc600000001ff */
[----:B------:R-:W-:Y:S01]  /*3810*/  IMAD.MOV.U32 R38, RZ, RZ, R31 ;  /* 0x000000ffff267224 */ /* 0x000fe200078e001f */
[----:B------:R-:W-:-:S07]  /*3820*/  MOV R28, R36 ;  /* 0x00000024001c7202 */ /* 0x000fce0000000f00 */
[----:B------:R-:W-:Y:S05]  /*3830*/  WARPSYNC.COLLECTIVE R37, `(.L_x_2783) ;  /* 0x0000000025087348 */ /* 0x000fea0003c00000 */
[----:B------:R0:W1:Y:S02]  /*3840*/  SHFL.DOWN P5, R36, R38, R39, R164 ;  /* 0x0800002726247389 */ /* 0x00006400000a00a4 */
[----:B01----:R-:W-:Y:S01]  /*3850*/  ENDCOLLECTIVE ;  /* 0x000000000000791b */ /* 0x003fe20003800000 */
.L_x_2783:
[----:B------:R-:W-:-:S05]  /*3860*/  FADD.FTZ R28, R29, R28 ;  /* 0x0000001c1d1c7221 */ /* 0x000fca0000010000 */
[----:B------:R-:W-:Y:S01]  /*3870*/  MOV R38, R28 ;  /* 0x0000001c00267202 */ /* 0x000fe20000000f00 */
[----:B------:R-:W-:-:S07]  /*3880*/  IMAD.MOV.U32 R32, RZ, RZ, R36 ;  /* 0x000000ffff207224 */ /* 0x000fce00078e0024 */
[----:B------:R-:W-:Y:S05]  /*3890*/  WARPSYNC.COLLECTIVE R37, `(.L_x_2784) ;  /* 0x0000000025087348 */ /* 0x000fea0003c00000 */
[----:B------:R0:W1:Y:S02]  /*38a0*/  SHFL.DOWN P5, R36, R38, R39, R164 ;  /* 0x0800002726247389 */ /* 0x00006400000a00a4 */
[----:B01----:R-:W-:Y:S01]  /*38b0*/  ENDCOLLECTIVE ;  /* 0x000000000000791b */ /* 0x003fe20003800000 */
.L_x_2784:
[----:B------:R-:W-:-:S05]  /*38c0*/  FADD.FTZ R32, R31, R32 ;  /* 0x000000201f207221 */ /* 0x000fca0000010000 */
[----:B------:R-:W-:Y:S01]  /*38d0*/  MOV R38, R32 ;  /* 0x0000002000267202 */ /* 0x000fe20000000f00 */
[----:B------:R-:W-:Y:S02]  /*38e0*/  IMAD.MOV.U32 R39, RZ, RZ, 0x4 ;  /* 0x00000004ff277424 */ /* 0x000fe400078e00ff */
[----:B------:R-:W-:-:S07]  /*38f0*/  IMAD.MOV.U32 R33, RZ, RZ, R36 ;  /* 0x000000ffff217224 */ /* 0x000fce00078e0024 */
[----:B------:R-:W-:Y:S05]  /*3900*/  WARPSYNC.COLLECTIVE R37, `(.L_x_2785) ;  /* 0x0000000025087348 */ /* 0x000fea0003c00000 */
[----:B------:R0:W1:Y:S02]  /*3910*/  SHFL.DOWN P5, R36, R38, R39, R164 ;  /* 0x0800002726247389 */ /* 0x00006400000a00a4 */
[----:B01----:R-:W-:Y:S01]  /*3920*/  ENDCOLLECTIVE ;  /* 0x000000000000791b */ /* 0x003fe20003800000 */
.L_x_2785:
[----:B------:R-:W-:-:S04]  /*3930*/  FADD.FTZ R33, R28, R33 ;  /* 0x000000211c217221 */ /* 0x000fc80000010000 */
[----:B------:R-:W-:Y:S01]  /*3940*/  IMAD.MOV.U32 R38, RZ, RZ, R33 ;  /* 0x000000ffff267224 */ /* 0x000fe200078e0021 */
[----:B------:R-:W-:-:S07]  /*3950*/  MOV R35, R36 ;  /* 0x0000002400237202 */ /* 0x000fce0000000f00 */
[----:B------:R-:W-:Y:S05]  /*3960*/  WARPSYNC.COLLECTIVE R37, `(.L_x_2786) ;  /* 0x0000000025087348 */ /* 0x000fea0003c00000 */
[----:B------:R0:W1:Y:S02]  /*3970*/  SHFL.DOWN P5, R36, R38, R39, R164 ;  /* 0x0800002726247389 */ /* 0x00006400000a00a4 */
[----:B01----:R-:W-:Y:S01]  /*3980*/  ENDCOLLECTIVE ;  /* 0x000000000000791b */ /* 0x003fe20003800000 */
.L_x_2786:
[----:B------:R-:W-:Y:S01]  /*3990*/  FADD.FTZ R35, R32, R35 ;  /* 0x0000002320237221 */ /* 0x000fe20000010000 */
[----:B------:R-:W-:-:S03]  /*39a0*/  HFMA2.MMA R39, -RZ, RZ, 0, 1.1920928955078125e-07 ;  /* 0x00000002ff277435 */ /* 0x000fc600000001ff */
[----:B------:R-:W-:Y:S01]  /*39b0*/  IMAD.MOV.U32 R38, RZ, RZ, R35 ;  /* 0x000000ffff267224 */ /* 0x000fe200078e0023 */
[----:B------:R-:W-:-:S07]  /*39c0*/  MOV R34, R36 ;  /* 0x0000002400227202 */ /* 0x000fce0000000f00 */
[----:B------:R-:W-:Y:S05]  /*39d0*/  WARPSYNC.COLLECTIVE R37, `(.L_x_2787) ;  /* 0x0000000025087348 */ /* 0x000fea0003c00000 */
[----:B------:R0:W1:Y:S02]  /*39e0*/  SHFL.DOWN P5, R36, R38, R39, R164 ;  /* 0x0800002726247389 */ /* 0x00006400000a00a4 */
[----:B01----:R-:W-:Y:S01]  /*39f0*/  ENDCOLLECTIVE ;  /* 0x000000000000791b */ /* 0x003fe20003800000 */
.L_x_2787:
[----:B------:R-:W-:-:S05]  /*3a00*/  FADD.FTZ R34, R33, R34 ;  /* 0x0000002221227221 */ /* 0x000fca0000010000 */
[----:B------:R-:W-:Y:S01]  /*3a10*/  MOV R38, R34 ;  /* 0x0000002200267202 */ /* 0x000fe20000000f00 */
[----:B------:R-:W-:-:S07]  /*3a20*/  IMAD.MOV.U32 R30, RZ, RZ, R36 ;  /* 0x000000ffff1e7224 */ /* 0x000fce00078e0024 */
[----:B------:R-:W-:Y:S05]  /*3a30*/  WARPSYNC.COLLECTIVE R37, `(.L_x_2788) ;  /* 0x0000000025087348 */ /* 0x000fea0003c00000 */
[----:B------:R0:W1:Y:S02]  /*3a40*/  SHFL.DOWN P5, R36, R38, R39, R164 ;  /* 0x0800002726247389 */ /* 0x00006400000a00a4 */
[----:B01----:R-:W-:Y:S01]  /*3a50*/  ENDCOLLECTIVE ;  /* 0x000000000000791b */ /* 0x003fe20003800000 */
.L_x_2788:
[----:B------:R-:W-:-:S05]  /*3a60*/  FADD.FTZ R30, R35, R30 ;  /* 0x0000001e231e7221 */ /* 0x000fca0000010000 */
[----:B------:R-:W-:Y:S01]  /*3a70*/  MOV R38, R30 ;  /* 0x0000001e00267202 */ /* 0x000fe20000000f00 */
[----:B------:R-:W-:Y:S02]  /*3a80*/  IMAD.MOV.U32 R39, RZ, RZ, 0x1 ;  /* 0x00000001ff277424 */ /* 0x000fe400078e00ff */
[----:B------:R-:W-:-:S07]  /*3a90*/  IMAD.MOV.U32 R29, RZ, RZ, R36 ;  /* 0x000000ffff1d7224 */ /* 0x000fce00078e0024 */
[----:B------:R-:W-:Y:S05]  /*3aa0*/  WARPSYNC.COLLECTIVE R37, `(.L_x_2789) ;  /* 0x0000000025087348 */ /* 0x000fea0003c00000 */
[----:B------:R0:W1:Y:S02]  /*3ab0*/  SHFL.DOWN P5, R36, R38, R39, R164 ;  /* 0x0800002726247389 */ /* 0x00006400000a00a4 */
[----:B01----:R-:W-:Y:S01]  /*3ac0*/  ENDCOLLECTIVE ;  /* 0x000000000000791b */ /* 0x003fe20003800000 */
.L_x_2789:
[----:B------:R-:W-:-:S04]  /*3ad0*/  FADD.FTZ R29, R34, R29 ;  /* 0x0000001d221d7221 */ /* 0x000fc80000010000 */
[----:B------:R-:W-:Y:S01]  /*3ae0*/  IMAD.MOV.U32 R38, RZ, RZ, R29 ;  /* 0x000000ffff267224 */ /* 0x000fe200078e001d */
[----:B------:R-:W-:-:S07]  /*3af0*/  MOV R31, R36 ;  /* 0x00000024001f7202 */ /* 0x000fce0000000f00 */
[----:B------:R-:W-:Y:S05]  /*3b00*/  WARPSYNC.COLLECTIVE R37, `(.L_x_2790) ;  /* 0x0000000025087348 */ /* 0x000fea0003c00000 */
[----:B------:R0:W1:Y:S02]  /*3b10*/  SHFL.DOWN P5, R36, R38, R39, R164 ;  /* 0x0800002726247389 */ /* 0x00006400000a00a4 */
[----:B01----:R-:W-:Y:S01]  /*3b20*/  ENDCOLLECTIVE ;  /* 0x000000000000791b */ /* 0x003fe20003800000 */
.L_x_2790:
[----:B------:R-:W-:Y:S05]  /*3b30*/  BRA `(.L_x_2791) ;  /* 0xffffffdc00c07947 */ /* 0x000fea000383ffff */
.L_x_2792:
        /* <DEDUP_REMOVED lines=12> */
.L_x_3960:


//--------------------- .text._ZN10layer_norm31ln_parallel_residual_bwd_kernelINS_13Kernel_traitsIf6__halffS2_fjLj5120ELj1ELj1ELj8ELj8ENS_18Kernel_traits_baseILj5120EfS2_fS2_fjLj256EEEEELb0ELb0ELb0EEEvNS_9BwdParamsE --------------------------
	.section	.text._ZN10layer_norm31ln_parallel_residual_bwd_kernelINS_13Kernel_traitsIf6__halffS2_fjLj5120ELj1ELj1ELj8ELj8ENS_18Kernel_traits_baseILj5120EfS2_fS2_fjLj256EEEEELb0ELb0ELb0EEEvNS_9BwdParamsE,"ax",@progbits
	.align	128
        .global         _ZN10layer_norm31ln_parallel_residual_bwd_kernelINS_13Kernel_traitsIf6__halffS2_fjLj5120ELj1ELj1ELj8ELj8ENS_18Kernel_traits_baseILj5120EfS2_fS2_fjLj256EEEEELb0ELb0ELb0EEEvNS_9BwdParamsE
        .type           _ZN10layer_norm31ln_parallel_residual_bwd_kernelINS_13Kernel_traitsIf6__halffS2_fjLj5120ELj1ELj1ELj8ELj8ENS_18Kernel_traits_baseILj5120EfS2_fS2_fjLj256EEEEELb0ELb0ELb0EEEvNS_9BwdParamsE,@function
        .size           _ZN10layer_norm31ln_parallel_residual_bwd_kernelINS_13Kernel_traitsIf6__halffS2_fjLj5120ELj1ELj1ELj8ELj8ENS_18Kernel_traits_baseILj5120EfS2_fS2_fjLj256EEEEELb0ELb0ELb0EEEvNS_9BwdParamsE,(.L_x_3961 - _ZN10layer_norm31ln_parallel_residual_bwd_kernelINS_13Kernel_traitsIf6__halffS2_fjLj5120ELj1ELj1ELj8ELj8ENS_18Kernel_traits_baseILj5120EfS2_fS2_fjLj256EEEEELb0ELb0ELb0EEEvNS_9BwdParamsE)
        .other          _ZN10layer_norm31ln_parallel_residual_bwd_kernelINS_13Kernel_traitsIf6__halffS2_fjLj5120ELj1ELj1ELj8ELj8ENS_18Kernel_traits_baseILj5120EfS2_fS2_fjLj256EEEEELb0ELb0ELb0EEEvNS_9BwdParamsE,@"STO_CUDA_ENTRY STV_DEFAULT"
_ZN10layer_norm31ln_parallel_residual_bwd_kernelINS_13Kernel_traitsIf6__halffS2_fjLj5120ELj1ELj1ELj8ELj8ENS_18Kernel_traits_baseILj5120EfS2_fS2_fjLj256EEEEELb0ELb0ELb0EEEvNS_9BwdParamsE:
.text._ZN10layer_norm31ln_parallel_residual_bwd_kernelINS_13Kernel_traitsIf6__halffS2_fjLj5120ELj1ELj1ELj8ELj8ENS_18Kernel_traits_baseILj5120EfS2_fS2_fjLj256EEEEELb0ELb0ELb0EEEvNS_9BwdParamsE:
        /* <DEDUP_REMOVED lines=105> */
.L_x_2819:
        /* <DEDUP_REMOVED lines=37> */
[--C-:B------:R-:W-:Y:S02]  /*08e0*/  SHF.R.U64 R178, R168, 0x10, R169.reuse ;  /* 0x00000010a8b27819 */ /* 0x100fe400000012a9 */
[----:B------:R-:W-:Y:S02]  /*08f0*/  MOV R17, R169 ;  /* 0x000000a900117202 */ /* 0x000fe40000000f00 */
[----:B-1----:R-:W-:Y:S01]  /*0900*/  SHF.R.U32.HI R170, RZ, 0x10, R169 ;  /* 0x00000010ffaa7819 */ /* 0x002fe200000116a9 */
[----:B------:R-:W-:Y:S01]  /*0910*/  HADD2.F32 R169, -RZ, R13.H0_H0 ;  /* 0x2000000dffa97230 */ /* 0x000fe20000004100 */
[----:B--2---:R-:W-:Y:S01]  /*0920*/  MOV R0, R14 ;  /* 0x0000000e00007202 */ /* 0x004fe20000000f00 */
[----:B------:R-:W-:Y:S01]  /*0930*/  HADD2.F32 R178, -RZ, R178.H0_H0 ;  /* 0x200000b2ffb27230 */ /* 0x000fe20000004100 */
[----:B------:R-:W-:-:S02]  /*0940*/  SHF.R.U64 R18, R14, 0x10, R15 ;  /* 0x000000100e127819 */ /* 0x000fc4000000120f */
[----:B------:R-:W-:Y:S02]  /*0950*/  MOV R16, R15 ;  /* 0x0000000f00107202 */ /* 0x000fe40000000f00 */
[----:B------:R-:W-:Y:S01]  /*0960*/  SHF.R.U32.HI R171, RZ, 0x10, R15 ;  /* 0x00000010ffab7819 */ /* 0x000fe2000001160f */
[----:B------:R-:W-:Y:S02]  /*0970*/  HADD2.F32 R15, -RZ, R0.H0_H0 ;  /* 0x20000000ff0f7230 */ /* 0x000fe40000004100 */
[----:B------:R-:W-:Y:S01]  /*0980*/  FMUL.FTZ R13, R7, R174 ;  /* 0x000000ae070d7220 */ /* 0x000fe20000410000 */
[----:B------:R-:W-:Y:S02]  /*0990*/  HADD2.F32 R18, -RZ, R18.H0_H0 ;  /* 0x20000012ff127230 */ /* 0x000fe40000004100 */
[----:B------:R-:W-:Y:S01]  /*09a0*/  FMUL.FTZ R19, R144, R169 ;  /* 0x000000a990137220 */ /* 0x000fe20000410000 */
[----:B------:R-:W-:Y:S01]  /*09b0*/  FMUL.FTZ R168, R145, R178 ;  /* 0x000000b291a87220 */ /* 0x000fe20000410000 */
[----:B------:R-:W-:-:S02]  /*09c0*/  HADD2.F32 R175, -RZ, R17.H0_H0 ;  /* 0x20000011ffaf7230 */ /* 0x000fc40000004100 */
[----:B------:R-:W-:Y:S01]  /*09d0*/  FADD.FTZ R88, R88, R15 ;  /* 0x0000000f58587221 */ /* 0x000fe20000010000 */
[----:B------:R-:W-:Y:S02]  /*09e0*/  HADD2.F32 R174, -RZ, R170.H0_H0 ;  /* 0x200000aaffae7230 */ /* 0x000fe40000004100 */
[-C--:B------:R-:W-:Y:S01]  /*09f0*/  FFMA.FTZ R0, R148, R15.reuse, R19 ;  /* 0x0000000f94007223 */ /* 0x080fe20000010013 */
[----:B------:R-:W-:Y:S01]  /*0a00*/  FFMA.FTZ R108, R13, R15, R108 ;  /* 0x0000000f0d6c7223 */ /* 0x000fe2000001006c */
[----:B------:R-:W-:Y:S01]  /*0a10*/  FFMA.FTZ R15, R149, R18, R168 ;  /* 0x00000012950f7223 */ /* 0x000fe200000100a8 */
[C---:B------:R-:W-:Y:S01]  /*0a20*/  FMUL.FTZ R14, R7.reuse, R176 ;  /* 0x000000b0070e7220 */ /* 0x040fe20000410000 */
[----:B------:R-:W-:Y:S02]  /*0a30*/  HADD2.F32 R19, -RZ, R16.H0_H0 ;  /* 0x20000010ff137230 */ /* 0x000fe40000004100 */
[----:B------:R-:W-:Y:S01]  /*0a40*/  FMUL.FTZ R17, R7, R180 ;  /* 0x000000b407117220 */ /* 0x000fe20000410000 */
[----:B------:R-:W-:-:S02]  /*0a50*/  HADD2.F32 R168, -RZ, R171.H0_H0 ;  /* 0x200000abffa87230 */ /* 0x000fc40000004100 */
        /* <DEDUP_REMOVED lines=28> */
.L_x_2795:
[----:B------:R-:W-:Y:S05]  /*0c20*/  BSYNC B0 ;  /* 0x0000000000007941 */ /* 0x000fea0003800000 */
.L_x_2794:
        /* <DEDUP_REMOVED lines=25> */
[----:B--2---:R-:W-:Y:S02]  /*0dc0*/  MOV R20, R168 ;  /* 0x000000a800147202 */ /* 0x004fe40000000f00 */
[----:B------:R-:W-:-:S02]  /*0dd0*/  SHF.R.U64 R22, R168, 0x10, R169 ;  /* 0x00000010a8167819 */ /* 0x000fc400000012a9 */
[----:B------:R-:W-:Y:S02]  /*0de0*/  MOV R178, R169 ;  /* 0x000000a900b27202 */ /* 0x000fe40000000f00 */
[----:B------:R-:W-:Y:S01]  /*0df0*/  SHF.R.U32.HI R183, RZ, 0x10, R169 ;  /* 0x00000010ffb77819 */ /* 0x000fe200000116a9 */
[----:B------:R-:W-:Y:S01]  /*0e00*/  HADD2.F32 R169, -RZ, R21.H0_H0 ;  /* 0x20000015ffa97230 */ /* 0x000fe20000004100 */
[----:B------:R-:W-:Y:S01]  /*0e10*/  MOV R168, R171 ;  /* 0x000000ab00a87202 */ /* 0x000fe20000000f00 */
[----:B------:R-:W-:Y:S01]  /*0e20*/  HADD2.F32 R23, -RZ, R20.H0_H0 ;  /* 0x20000014ff177230 */ /* 0x000fe20000004100 */
[----:B------:R-:W-:Y:S01]  /*0e30*/  SHF.R.U32.HI R181, RZ, 0x10, R171 ;  /* 0x00000010ffb57819 */ /* 0x000fe200000116ab */
[----:B------:R-:W-:Y:S02]  /*0e40*/  HADD2.F32 R174, -RZ, R174.H0_H0 ;  /* 0x200000aeffae7230 */ /* 0x000fe40000004100 */
[----:B------:R-:W-:Y:S01]  /*0e50*/  FMUL.FTZ R171, R136, R169 ;  /* 0x000000a988ab7220 */ /* 0x000fe20000410000 */
[----:B------:R-:W-:-:S02]  /*0e60*/  HADD2.F32 R170, -RZ, R22.H0_H0 ;  /* 0x20000016ffaa7230 */ /* 0x000fc40000004100 */
[C---:B------:R-:W-:Y:S01]  /*0e70*/  FMUL.FTZ R21, R7.reuse, R180 ;  /* 0x000000b407157220 */ /* 0x040fe20000410000 */
[-C--:B------:R-:W-:Y:S01]  /*0e80*/  FFMA.FTZ R22, R140, R23.reuse, R171 ;  /* 0x000000178c167223 */ /* 0x080fe200000100ab */
[----:B------:R-:W-:Y:S02]  /*0e90*/  HADD2.F32 R171, -RZ, R178.H0_H0 ;  /* 0x200000b2ffab7230 */ /* 0x000fe40000004100 */
[----:B------:R-:W-:Y:S01]  /*0ea0*/  FMUL.FTZ R20, R7, R182 ;  /* 0x000000b607147220 */ /* 0x000fe20000410000 */
[----:B------:R-:W-:Y:S01]  /*0eb0*/  FMUL.FTZ R180, R137, R174 ;  /* 0x000000ae89b47220 */ /* 0x000fe20000410000 */
[----:B------:R-:W-:Y:S02]  /*0ec0*/  HADD2.F32 R178, -RZ, R181.H0_H0 ;  /* 0x200000b5ffb27230 */ /* 0x000fe40000004100 */
[----:B------:R-:W-:Y:S01]  /*0ed0*/  FADD.FTZ R84, R84, R23 ;  /* 0x0000001754547221 */ /* 0x000fe20000010000 */
[----:B------:R-:W-:Y:S01]  /*0ee0*/  FFMA.FTZ R104, R21, R23, R104 ;  /* 0x0000001715687223 */ /* 0x000fe20000010068 */
[----:B------:R-:W-:-:S02]  /*0ef0*/  HADD2.F32 R175, -RZ, R168.H0_H0 ;  /* 0x200000a8ffaf7230 */ /* 0x000fc40000004100 */
[----:B------:R-:W-:Y:S01]  /*0f00*/  FADD.FTZ R85, R85, R170 ;  /* 0x000000aa55557221 */ /* 0x000fe20000010000 */
[-C--:B------:R-:W-:Y:S01]  /*0f10*/  FFMA.FTZ R23, R141, R170.reuse, R180 ;  /* 0x000000aa8d177223 */ /* 0x080fe200000100b4 */
[----:B------:R-:W-:Y:S01]  /*0f20*/  FFMA.FTZ R105, R20, R170, R105 ;  /* 0x000000aa14697223 */ /* 0x000fe20000010069 */
[----:B------:R-:W-:Y:S02]  /*0f30*/  HADD2.F32 R168, -RZ, R183.H0_H0 ;  /* 0x200000b7ffa87230 */ /* 0x000fe40000004100 */
        /* <DEDUP_REMOVED lines=26> */
.L_x_2797:
[----:B------:R-:W-:Y:S05]  /*10e0*/  BSYNC B0 ;  /* 0x0000000000007941 */ /* 0x000fea0003800000 */
.L_x_2796:
        /* <DEDUP_REMOVED lines=27> */
[----:B--2---:R-:W-:Y:S01]  /*12a0*/  MOV R168, R180 ;  /* 0x000000b400a87202 */ /* 0x004fe20000000f00 */
[----:B------:R-:W-:Y:S01]  /*12b0*/  HADD2.F32 R174, -RZ, R174.H0_H0 ;  /* 0x200000aeffae7230 */ /* 0x000fe20000004100 */
[----:B------:R-:W-:Y:S02]  /*12c0*/  SHF.R.U64 R189, R180, 0x10, R181 ;  /* 0x00000010b4bd7819 */ /* 0x000fe400000012b5 */
[----:B------:R-:W-:-:S02]  /*12d0*/  MOV R169, R181 ;  /* 0x000000b500a97202 */ /* 0x000fc40000000f00 */
[----:B-1----:R-:W-:Y:S01]  /*12e0*/  SHF.R.U32.HI R182, RZ, 0x10, R181 ;  /* 0x00000010ffb67819 */ /* 0x002fe200000116b5 */
[----:B------:R-:W-:Y:S01]  /*12f0*/  HADD2.F32 R181, -RZ, R170.H0_H0 ;  /* 0x200000aaffb57230 */ /* 0x000fe20000004100 */
        /* <DEDUP_REMOVED lines=14> */
[C---:B------:R-:W-:Y:S01]  /*13e0*/  FMUL.FTZ R193, R7.reuse, R192 ;  /* 0x000000c007c17220 */ /* 0x040fe20000410000 */
[----:B------:R-:W-:Y:S02]  /*13f0*/  HADD2.F32 R168, -RZ, R182.H0_H0 ;  /* 0x200000b6ffa87230 */ /* 0x000fe40000004100 */
[----:B------:R-:W-:Y:S01]  /*1400*/  FMUL.FTZ R192, R7, R194 ;  /* 0x000000c207c07220 */ /* 0x000fe20000410000 */
[----:B------:R-:W-:Y:S01]  /*1410*/  FMUL.FTZ R170, R131, R178 ;  /* 0x000000b283aa7220 */ /* 0x000fe20000410000 */
[----:B------:R-:W-:-:S02]  /*1420*/  HADD2.F32 R169, -RZ, R169.H0_H0 ;  /* 0x200000a9ffa97230 */ /* 0x000fc40000004100 */
        /* <DEDUP_REMOVED lines=23> */
.L_x_2799:
[----:B------:R-:W-:Y:S05]  /*15a0*/  BSYNC B0 ;  /* 0x0000000000007941 */ /* 0x000fea0003800000 */
.L_x_2798:
        /* <DEDUP_REMOVED lines=75> */
.L_x_2801:
[----:B------:R-:W-:Y:S05]  /*1a60*/  BSYNC B0 ;  /* 0x0000000000007941 */ /* 0x000fea0003800000 */
.L_x_2800:
        /* <DEDUP_REMOVED lines=21> */
[----:B------:R-:W-:-:S03]  /*1bc0*/  SHF.R.U64 R204, R180, 0x10, R181 ;  /* 0x00000010b4cc7819 */ /* 0x000fc600000012b5 */
[----:B------:R-:W-:Y:S01]  /*1bd0*/  HADD2.F32 R173, -RZ, R173.H0_H0 ;  /* 0x200000adffad7230 */ /* 0x000fe20000004100 */
[----:B--2---:R-:W-:Y:S01]  /*1be0*/  MOV R176, R174 ;  /* 0x000000ae00b07202 */ /* 0x004fe20000000f00 */
[----:B------:R-:W-:Y:S01]  /*1bf0*/  FADD.FTZ R180, -R210, R170 ;  /* 0x000000aad2b47221 */ /* 0x000fe20000010100 */
[----:B------:R-:W-:Y:S01]  /*1c00*/  SHF.R.U64 R207, R174, 0x10, R175 ;  /* 0x00000010aecf7819 */ /* 0x000fe200000012af */
[----:B------:R-:W-:Y:S01]  /*1c10*/  FADD.FTZ R210, -R210, R171 ;  /* 0x000000abd2d27221 */ /* 0x000fe20000010100 */
[----:B------:R-:W-:Y:S01]  /*1c20*/  MOV R174, R181 ;  /* 0x000000b500ae7202 */ /* 0x000fe20000000f00 */
[----:B------:R-:W-:Y:S02]  /*1c30*/  HADD2.F32 R169, -RZ, R176.H0_H0 ;  /* 0x200000b0ffa97230 */ /* 0x000fe40000004100 */
[----:B------:R-:W-:Y:S01]  /*1c40*/  FMUL.FTZ R171, R112, R173 ;  /* 0x000000ad70ab7220 */ /* 0x000fe20000410000 */
[----:B------:R-:W-:Y:S01]  /*1c50*/  HADD2.F32 R170, -RZ, R204.H0_H0 ;  /* 0x200000ccffaa7230 */ /* 0x000fe20000004100 */
[----:B------:R-:W-:Y:S01]  /*1c60*/  MOV R178, R175 ;  /* 0x000000af00b27202 */ /* 0x000fe20000000f00 */
[----:B------:R-:W-:Y:S01]  /*1c70*/  FMUL.FTZ R205, R7, R168 ;  /* 0x000000a807cd7220 */ /* 0x000fe20000410000 */
[----:B------:R-:W-:Y:S01]  /*1c80*/  SHF.R.U32.HI R208, RZ, 0x10, R175 ;  /* 0x00000010ffd07819 */ /* 0x000fe200000116af */
[----:B------:R-:W-:Y:S01]  /*1c90*/  FFMA.FTZ R204, R116, R169, R171 ;  /* 0x000000a974cc7223 */ /* 0x000fe200000100ab */
[----:B------:R-:W-:Y:S01]  /*1ca0*/  SHF.R.U32.HI R175, RZ, 0x10, R181 ;  /* 0x00000010ffaf7819 */ /* 0x000fe200000116b5 */
[----:B------:R-:W-:-:S02]  /*1cb0*/  HADD2.F32 R168, -RZ, R207.H0_H0 ;  /* 0x200000cfffa87230 */ /* 0x000fc40000004100 */
[----:B------:R-:W-:Y:S01]  /*1cc0*/  FMUL.FTZ R176, R113, R170 ;  /* 0x000000aa71b07220 */ /* 0x000fe20000410000 */
[----:B------:R-:W-:Y:S02]  /*1cd0*/  HADD2.F32 R171, -RZ, R174.H0_H0 ;  /* 0x200000aeffab7230 */ /* 0x000fe40000004100 */
[----:B------:R-:W-:Y:S01]  /*1ce0*/  FMUL.FTZ R206, R7, R206 ;  /* 0x000000ce07ce7220 */ /* 0x000fe20000410000 */
[----:B------:R-:W-:Y:S01]  /*1cf0*/  FADD.FTZ R72, R72, R169 ;  /* 0x000000a948487221 */ /* 0x000fe20000010000 */
[C---:B------:R-:W-:Y:S01]  /*1d00*/  FFMA.FTZ R92, R205.reuse, R169, R92 ;  /* 0x000000a9cd5c7223 */ /* 0x040fe2000001005c */
[----:B------:R-:W-:Y:S01]  /*1d10*/  FADD.FTZ R32, R32, R173 ;  /* 0x000000ad20207221 */ /* 0x000fe20000010000 */
[----:B------:R-:W-:Y:S01]  /*1d20*/  FFMA.FTZ R52, R205, R173, R52 ;  /* 0x000000adcd347223 */ /* 0x000fe20000010034 */
[----:B------:R-:W-:Y:S02]  /*1d30*/  HADD2.F32 R169, -RZ, R178.H0_H0 ;  /* 0x200000b2ffa97230 */ /* 0x000fe40000004100 */
[----:B------:R-:W-:Y:S01]  /*1d40*/  FADD.FTZ R73, R73, R168 ;  /* 0x000000a849497221 */ /* 0x000fe20000010000 */
[----:B------:R-:W-:-:S02]  /*1d50*/  HADD2.F32 R174, -RZ, R175.H0_H0 ;  /* 0x200000afffae7230 */ /* 0x000fc40000004100 */
        /* <DEDUP_REMOVED lines=27> */
.L_x_2803:
[----:B------:R-:W-:Y:S05]  /*1f10*/  BSYNC B0 ;  /* 0x0000000000007941 */ /* 0x000fea0003800000 */
.L_x_2802:
        /* <DEDUP_REMOVED lines=26> */
.L_x_2838:
        /* <DEDUP_REMOVED lines=92> */
.L_x_2807:
[----:B------:R-:W-:-:S07]  /*2680*/  IADD3 R8, R8, 0x100, RZ ;  /* 0x0000010008087810 */ /* 0x000fce0007ffe0ff */
.L_x_2806:
[----:B------:R-:W-:Y:S05]  /*2690*/  BSYNC B0 ;  /* 0x0000000000007941 */ /* 0x000fea0003800000 */
.L_x_2805:
        /* <DEDUP_REMOVED lines=55> */
.L_x_2810:
[----:B------:R-:W-:-:S07]  /*2a10*/  IADD3 R8, R8, 0x100, RZ ;  /* 0x0000010008087810 */ /* 0x000fce0007ffe0ff */
.L_x_2809:
[----:B------:R-:W-:Y:S05]  /*2a20*/  BSYNC B0 ;  /* 0x0000000000007941 */ /* 0x000fea0003800000 */
.L_x_2808:
        /* <DEDUP_REMOVED lines=55> */
.L_x_2813:
[----:B------:R-:W-:-:S07]  /*2da0*/  IADD3 R8, R8, 0x100, RZ ;  /* 0x0000010008087810 */ /* 0x000fce0007ffe0ff */
.L_x_2812:
[----:B------:R-:W-:Y:S05]  /*2db0*/  BSYNC B0 ;  /* 0x0000000000007941 */ /* 0x000fea0003800000 */
.L_x_2811:
        /* <DEDUP_REMOVED lines=55> */
.L_x_2816:
[----:B------:R-:W-:-:S07]  /*3130*/  IADD3 R8, R8, 0x100, RZ ;  /* 0x0000010008087810 */ /* 0x000fce0007ffe0ff */
.L_x_2815:
[----:B------:R-:W-:Y:S05]  /*3140*/  BSYNC B0 ;  /* 0x0000000000007941 */ /* 0x000fea0003800000 */
.L_x_2814:
        /* <DEDUP_REMOVED lines=55> */
.L_x_2818:
[----:B------:R-:W-:Y:S05]  /*34c0*/  BSYNC B0 ;  /* 0x0000000000007941 */ /* 0x000fea0003800000 */
.L_x_2817:
[----:B------:R-:W-:Y:S02]  /*34d0*/  IADD3 R6, R6, UR16, RZ ;  /* 0x0000001006067c10 */ /* 0x000fe4000fffe0ff */
[----:B------:R-:W-:Y:S02]  /*34e0*/  SEL R172, RZ, 0x1, P0 ;  /* 0x00000001ffac7807 */ /* 0x000fe40000000000 */
[----:B------:R-:W-:-:S13]  /*34f0*/  ISETP.GE.AND P6, PT, R6, UR17, PT ;  /* 0x0000001106007c0c */ /* 0x000fda000bfc6270 */
[----:B------:R-:W-:Y:S05]  /*3500*/  @!P6 BRA `(.L_x_2819) ;  /* 0xffffffd00060e947 */ /* 0x000fea000383ffff */
.L_x_2793:
        /* <DEDUP_REMOVED lines=21> */
.L_x_2821:
[----:B------:R-:W-:Y:S05]  /*3660*/  BSYNC B0 ;  /* 0x0000000000007941 */ /* 0x000fea0003800000 */
.L_x_2820:
        /* <DEDUP_REMOVED lines=15> */
.L_x_2823:
[----:B------:R-:W-:Y:S05]  /*3760*/  BSYNC B0 ;  /* 0x0000000000007941 */ /* 0x000fea0003800000 */
.L_x_2822:
        /* <DEDUP_REMOVED lines=15> */
.L_x_2825:
[----:B------:R-:W-:Y:S05]  /*3860*/  BSYNC B0 ;  /* 0x0000000000007941 */ /* 0x000fea0003800000 */
.L_x_2824:
        /* <DEDUP_REMOVED lines=15> */
.L_x_2827:
[----:B------:R-:W-:Y:S05]  /*3960*/  BSYNC B0 ;  /* 0x0000000000007941 */ /* 0x000fea0003800000 */
.L_x_2826:
        /* <DEDUP_REMOVED lines=14> */
.L_x_2804:
[----:B------:R-:W-:Y:S01]  /*3a50*/  HFMA2.MMA R182, -RZ, RZ, 0, 9.5367431640625e-07 ;  /* 0x00000010ffb67435 */ /* 0x000fe200000001ff */
[----:B------:R-:W-:Y:S02]  /*3a60*/  MOV R181, R177 ;  /* 0x000000b100b57202 */ /* 0x000fe40000000f00 */
[----:B------:R-:W-:Y:S02]  /*3a70*/  MOV R183, 0x1f ;  /* 0x0000001f00b77802 */ /* 0x000fe40000000f00 */
[----:B------:R-:W-:-:S07]  /*3a80*/  MOV R178, 0xffffffff ;  /* 0xffffffff00b27802 */ /* 0x000fce0000000f00 */
[----:B0----5:R-:W-:Y:S05]  /*3a90*/  WARPSYNC.COLLECTIVE R178, `(.L_x_2828) ;  /* 0x00000000b2087348 */ /* 0x021fea0003c00000 */
[----:B------:R1:W2:Y:S02]  /*3aa0*/  SHFL.DOWN P6, R180, R181, R182, R183 ;  /* 0x080000b6b5b47389 */ /* 0x0002a400000c00b7 */
[----:B012--5:R-:W-:Y:S01]  /*3ab0*/  ENDCOLLECTIVE ;  /* 0x000000000000791b */ /* 0x027fe20003800000 */
.L_x_2828:
[----:B------:R-:W-:Y:S02]  /*3ac0*/  MOV R181, R179 ;  /* 0x000000b300b57202 */ /* 0x000fe40000000f00 */
[----:B------:R-:W-:-:S07]  /*3ad0*/  MOV R170, R180 ;  /* 0x000000b400aa7202 */ /* 0x000fce0000000f00 */
[----:B------:R-:W-:Y:S05]  /*3ae0*/  WARPSYNC.COLLECTIVE R178, `(.L_x_2829) ;  /* 0x00000000b2087348 */ /* 0x000fea0003c00000 */
[----:B------:R0:W1:Y:S02]  /*3af0*/  SHFL.DOWN P6, R180, R181, R182, R183 ;  /* 0x080000b6b5b47389 */ /* 0x00006400000c00b7 */
[----:B01----:R-:W-:Y:S01]  /*3b00*/  ENDCOLLECTIVE ;  /* 0x000000000000791b */ /* 0x003fe20003800000 */
.L_x_2829:
[----:B------:R-:W-:Y:S01]  /*3b10*/  FADD.FTZ R170, R170, R177 ;  /* 0x000000b1aaaa7221 */ /* 0x000fe20000010000 */
[----:B------:R-:W-:-:S04]  /*3b20*/  HFMA2.MMA R182, -RZ, RZ, 0, 4.76837158203125e-07 ;  /* 0x00000008ffb67435 */ /* 0x000fc800000001ff */
[----:B------:R-:W-:Y:S02]  /*3b30*/  MOV R181, R170 ;  /* 0x000000aa00b57202 */ /* 0x000fe40000000f00 */
[----:B------:R-:W-:-:S07]  /*3b40*/  MOV R172, R180 ;  /* 0x000000b400ac7202 */ /* 0x000fce0000000f00 */
[----:B------:R-:W-:Y:S05]  /*3b50*/  WARPSYNC.COLLECTIVE R178, `(.L_x_2830) ;  /* 0x00000000b2087348 */ /* 0x000fea0003c00000 */
[----:B------:R0:W1:Y:S02]  /*3b60*/  SHFL.DOWN P6, R180, R181, R182, R183 ;  /* 0x080000b6b5b47389 */ /* 0x00006400000c00b7 */
[----:B01----:R-:W-:Y:S01]  /*3b70*/  ENDCOLLECTIVE ;  /* 0x000000000000791b */ /* 0x003fe20003800000 */
.L_x_2830:
[----:B------:R-:W-:-:S05]  /*3b80*/  FADD.FTZ R172, R172, R179 ;  /* 0x000000b3acac7221 */ /* 0x000fca0000010000 */
[----:B------:R-:W-:Y:S02]  /*3b90*/  MOV R181, R172 ;  /* 0x000000ac00b57202 */ /* 0x000fe40000000f00 */
[----:B------:R-:W-:-:S07]  /*3ba0*/  MOV R171, R180 ;  /* 0x000000b400ab7202 */ /* 0x000fce0000000f00 */
[----:B------:R-:W-:Y:S05]  /*3bb0*/  WARPSYNC.COLLECTIVE R178, `(.L_x_2831) ;  /* 0x00000000b2087348 */ /* 0x000fea0003c00000 */
[----:B------:R0:W1:Y:S02]  /*3bc0*/  SHFL.DOWN P6, R180, R181, R182, R183 ;  /* 0x080000b6b5b47389 */ /* 0x00006400000c00b7 */
[----:B01----:R-:W-:Y:S01]  /*3bd0*/  ENDCOLLECTIVE ;  /* 0x000000000000791b */ /* 0x003fe20003800000 */
.L_x_2831:
[----:B------:R-:W-:Y:S01]  /*3be0*/  FADD.FTZ R171, R170, R171 ;  /* 0x000000abaaab7221 */ /* 0x000fe20000010000 */
[----:B------:R-:W-:-:S04]  /*3bf0*/  HFMA2.MMA R182, -RZ, RZ, 0, 2.384185791015625e-07 ;  /* 0x00000004ffb67435 */ /* 0x000fc800000001ff */
[----:B------:R-:W-:Y:S02]  /*3c00*/  MOV R181, R171 ;  /* 0x000000ab00b57202 */ /* 0x000fe40000000f00 */
[----:B------:R-:W-:-:S07]  /*3c10*/  MOV R173, R180 ;  /* 0x000000b400ad7202 */ /* 0x000fce0000000f00 */
[----:B------:R-:W-:Y:S05]  /*3c20*/  WARPSYNC.COLLECTIVE R178, `(.L_x_2832) ;  /* 0x00000000b2087348 */ /* 0x000fea0003c00000 */
[----:B------:R0:W1:Y:S02]  /*3c30*/  SHFL.DOWN P6, R180, R181, R182, R183 ;  /* 0x080000b6b5b47389 */ /* 0x00006400000c00b7 */
[----:B01----:R-:W-:Y:S01]  /*3c40*/  ENDCOLLECTIVE ;  /* 0x000000000000791b */ /* 0x003fe20003800000 */
.L_x_2832:
[----:B------:R-:W-:-:S05]  /*3c50*/  FADD.FTZ R173, R172, R173 ;  /* 0x000000adacad7221 */ /* 0x000fca0000010000 */
[----:B------:R-:W-:Y:S02]  /*3c60*/  MOV R181, R173 ;  /* 0x000000ad00b57202 */ /* 0x000fe40000000f00 */
[----:B------:R-:W-:-:S07]  /*3c70*/  MOV R174, R180 ;  /* 0x000000b400ae7202 */ /* 0x000fce0000000f00 */
[----:B------:R-:W-:Y:S05]  /*3c80*/  WARPSYNC.COLLECTIVE R178, `(.L_x_2833) ;  /* 0x00000000b2087348 */ /* 0x000fea0003c00000 */
[----:B------:R0:W1:Y:S02]  /*3c90*/  SHFL.DOWN P6, R180, R181, R182, R183 ;  /* 0x080000b6b5b47389 */ /* 0x00006400000c00b7 */
[----:B01----:R-:W-:Y:S01]  /*3ca0*/  ENDCOLLECTIVE ;  /* 0x000000000000791b */ /* 0x003fe20003800000 */
.L_x_2833:
[----:B------:R-:W-:Y:S01]  /*3cb0*/  FADD.FTZ R174, R171, R174 ;  /* 0x000000aeabae7221 */ /* 0x000fe20000010000 */
[----:B------:R-:W-:-:S04]  /*3cc0*/  HFMA2.MMA R182, -RZ, RZ, 0, 1.1920928955078125e-07 ;  /* 0x00000002ffb67435 */ /* 0x000fc800000001ff */
[----:B------:R-:W-:Y:S02]  /*3cd0*/  MOV R181, R174 ;  /* 0x000000ae00b57202 */ /* 0x000fe40000000f00 */
[----:B------:R-:W-:-:S07]  /*3ce0*/  MOV R176, R180 ;  /* 0x000000b400b07202 */ /* 0x000fce0000000f00 */
[----:B------:R-:W-:Y:S05]  /*3cf0*/  WARPSYNC.COLLECTIVE R178, `(.L_x_2834) ;  /* 0x00000000b2087348 */ /* 0x000fea0003c00000 */
[----:B------:R0:W1:Y:S02]  /*3d00*/  SHFL.DOWN P6, R180, R181, R182, R183 ;  /* 0x080000b6b5b47389 */ /* 0x00006400000c00b7 */
[----:B01----:R-:W-:Y:S01]  /*3d10*/  ENDCOLLECTIVE ;  /* 0x000000000000791b */ /* 0x003fe20003800000 */
.L_x_2834:
[----:B------:R-:W-:-:S05]  /*3d20*/  FADD.FTZ R176, R173, R176 ;  /* 0x000000b0adb07221 */ /* 0x000fca0000010000 */
[----:B------:R-:W-:Y:S02]  /*3d30*/  MOV R181, R176 ;  /* 0x000000b000b57202 */ /* 0x000fe40000000f00 */
[----:B------:R-:W-:-:S07]  /*3d40*/  MOV R175, R180 ;  /* 0x000000b400af7202 */ /* 0x000fce0000000f00 */
[----:B------:R-:W-:Y:S05]  /*3d50*/  WARPSYNC.COLLECTIVE R178, `(.L_x_2835) ;  /* 0x00000000b2087348 */ /* 0x000fea0003c00000 */
[----:B------:R0:W1:Y:S02]  /*3d60*/  SHFL.DOWN P6, R180, R181, R182, R183 ;  /* 0x080000b6b5b47389 */ /* 0x00006400000c00b7 */
[----:B01----:R-:W-:Y:S01]  /*3d70*/  ENDCOLLECTIVE ;  /* 0x000000000000791b */ /* 0x003fe20003800000 */
.L_x_2835:
[----:B------:R-:W-:Y:S01]  /*3d80*/  FADD.FTZ R175, R174, R175 ;  /* 0x000000afaeaf7221 */ /* 0x000fe20000010000 */
[----:B------:R-:W-:-:S04]  /*3d90*/  HFMA2.MMA R182, -RZ, RZ, 0, 5.9604644775390625e-08 ;  /* 0x00000001ffb67435 */ /* 0x000fc800000001ff */
[----:B------:R-:W-:Y:S02]  /*3da0*/  MOV R181, R175 ;  /* 0x000000af00b57202 */ /* 0x000fe40000000f00 */
[----:B------:R-:W-:-:S07]  /*3db0*/  MOV R177, R180 ;  /* 0x000000b400b17202 */ /* 0x000fce0000000f00 */
[----:B------:R-:W-:Y:S05]  /*3dc0*/  WARPSYNC.COLLECTIVE R178, `(.L_x_2836) ;  /* 0x00000000b2087348 */ /* 0x000fea0003c00000 */
[----:B------:R0:W1:Y:S02]  /*3dd0*/  SHFL.DOWN P6, R180, R181, R182, R183 ;  /* 0x080000b6b5b47389 */ /* 0x00006400000c00b7 */
[----:B01----:R-:W-:Y:S01]  /*3de0*/  ENDCOLLECTIVE ;  /* 0x000000000000791b */ /* 0x003fe20003800000 */
.L_x_2836:
[----:B------:R-:W-:-:S05]  /*3df0*/  FADD.FTZ R177, R176, R177 ;  /* 0x000000b1b0b17221 */ /* 0x000fca0000010000 */
[----:B------:R-:W-:Y:S02]  /*3e00*/  MOV R181, R177 ;  /* 0x000000b100b57202 */ /* 0x000fe40000000f00 */
[----:B------:R-:W-:-:S07]  /*3e10*/  MOV R212, R180 ;  /* 0x000000b400d47202 */ /* 0x000fce0000000f00 */
[----:B------:R-:W-:Y:S05]  /*3e20*/  WARPSYNC.COLLECTIVE R178, `(.L_x_2837) ;  /* 0x00000000b2087348 */ /* 0x000fea0003c00000 */
[----:B------:R0:W1:Y:S02]  /*3e30*/  SHFL.DOWN P6, R180, R181, R182, R183 ;  /* 0x080000b6b5b47389 */ /* 0x00006400000c00b7 */
[----:B01----:R-:W-:Y:S01]  /*3e40*/  ENDCOLLECTIVE ;  /* 0x000000000000791b */ /* 0x003fe20003800000 */
.L_x_2837:
[----:B------:R-:W-:Y:S01]  /*3e50*/  MOV R170, R180 ;  /* 0x000000b400aa7202 */ /* 0x000fe20000000f00 */
[----:B------:R-:W-:Y:S06]  /*3e60*/  BRA `(.L_x_2838) ;  /* 0xffffffe000947947 */ /* 0x000fec000383ffff */
.L_x_2839:
        /* <DEDUP_REMOVED lines=9> */
.L_x_3961:


//--------------------- .text._ZN10layer_norm31ln_parallel_residual_bwd_kernelINS_13Kernel_traitsIf6__halffS2_fjLj5120ELj1ELj1ELj8ELj8ENS_18Kernel_traits_baseILj5120EfS2_fS2_fjLj256EEEEELb0ELb0ELb1EEEvNS_9BwdParamsE --------------------------
	.section	.text._ZN10layer_norm31ln_parallel_residual_bwd_kernelINS_13Kernel_traitsIf6__halffS2_fjLj5120ELj1ELj1ELj8ELj8ENS_18Kernel_traits_baseILj5120EfS2_fS2_fjLj256EEEEELb0ELb0ELb1EEEvNS_9BwdParamsE,"ax",@progbits
	.align	128
        .global         _ZN10layer_norm31ln_parallel_residual_bwd_kernelINS_13Kernel_traitsIf6__halffS2_fjLj5120ELj1ELj1ELj8ELj8ENS_18Kernel_traits_baseILj5120EfS2_fS2_fjLj256EEEEELb0ELb0ELb1EEEvNS_9BwdParamsE
        .type           _ZN10layer_norm31ln_parallel_residual_bwd_kernelINS_13Kernel_traitsIf6__halffS2_fjLj5120ELj1ELj1ELj8ELj8ENS_18Kernel_traits_baseILj5120EfS2_fS2_fjLj256EEEEELb0ELb0ELb1EEEvNS_9BwdParamsE,@function
        .size           _ZN10layer_norm31ln_parallel_residual_bwd_kernelINS_13Kernel_traitsIf6__halffS2_fjLj5120ELj1ELj1ELj8ELj8ENS_18Kernel_traits_baseILj5120EfS2_fS2_fjLj256EEEEELb0ELb0ELb1EEEvNS_9BwdParamsE,(.L_x_3962 - _ZN10layer_norm31ln_parallel_residual_bwd_kernelINS_13Kernel_traitsIf6__halffS2_fjLj5120ELj1ELj1ELj8ELj8ENS_18Kernel_traits_baseILj5120EfS2_fS2_fjLj256EEEEELb0ELb0ELb1EEEvNS_9BwdParamsE)
        .other          _ZN10layer_norm31ln_parallel_residual_bwd_kernelINS_13Kernel_traitsIf6__halffS2_fjLj5120ELj1ELj1ELj8ELj8ENS_18Kernel_traits_baseILj5120EfS2_fS2_fjLj256EEEEELb0ELb0ELb1EEEvNS_9BwdParamsE,@"STO_CUDA_ENTRY STV_DEFAULT"
_ZN10layer_norm31ln_parallel_residual_bwd_kernelINS_13Kernel_traitsIf6__halffS2_fjLj5120ELj1ELj1ELj8ELj8ENS_18Kernel_traits_baseILj5120EfS2_fS2_fjLj256EEEEELb0ELb0ELb1EEEvNS_9BwdParamsE:
.text._ZN10layer_norm31ln_parallel_residual_bwd_kernelINS_13Kernel_traitsIf6__halffS2_fjLj5120ELj1ELj1ELj8ELj8ENS_18Kernel_traits_baseILj5120EfS2_fS2_fjLj256EEEEELb0ELb0ELb1EEEvNS_9BwdParamsE:
        /* <DEDUP_REMOVED lines=56> */
.L_x_2840:
        /* <DEDUP_REMOVED lines=66> */
.L_x_2849:
        /* <DEDUP_REMOVED lines=71> */
[----:B------:R-:W-:Y:S01]  /*0c10*/  SHF.R.U64 R155, R156, 0x10, R157 ;  /* 0x000000109c9b7819 */ /* 0x000fe2000000129d */
[----:B------:R-:W-:Y:S01]  /*0c20*/  HADD2.F32 R175, -RZ, R108.H0_H0 ;  /* 0x2000006cffaf7230 */ /* 0x000fe20000004100 */
[----:B------:R-:W-:Y:S01]  /*0c30*/  MOV R110, R156 ;  /* 0x0000009c006e7202 */ /* 0x000fe20000000f00 */
[----:B------:R-:W-:-:S02]  /*0c40*/  FADD.FTZ R217, -R212, R111 ;  /* 0x0000006fd4d97221 */ /* 0x000fc40000010100 */
[----:B------:R-:W-:Y:S02]  /*0c50*/  HADD2.F32 R108, -RZ, R155.H0_H0 ;  /* 0x2000009bff6c7230 */ /* 0x000fe40000004100 */
[----:B------:R-:W-:Y:S01]  /*0c60*/  FMUL.FTZ R178, R204, R213 ;  /* 0x000000d5ccb27220 */ /* 0x000fe20000410000 */
[----:B------:R-:W-:Y:S02]  /*0c70*/  MOV R111, R157 ;  /* 0x0000009d006f7202 */ /* 0x000fe40000000f00 */
[----:B------:R-:W-:Y:S01]  /*0c80*/  SHF.R.U32.HI R156, RZ, 0x10, R157 ;  /* 0x00000010ff9c7819 */ /* 0x000fe2000001169d */
[----:B------:R-:W-:Y:S02]  /*0c90*/  HADD2.F32 R157, -RZ, R174.H0_H0 ;  /* 0x200000aeff9d7230 */ /* 0x000fe40000004100 */
[-C--:B------:R-:W-:Y:S01]  /*0ca0*/  FFMA.FTZ R189, R178, R108.reuse, R189 ;  /* 0x0000006cb2bd7223 */ /* 0x080fe200000100bd */
[----:B------:R-:W-:Y:S02]  /*0cb0*/  HADD2.F32 R110, -RZ, R110.H0_H0 ;  /* 0x2000006eff6e7230 */ /* 0x000fe40000004100 */
[----:B------:R-:W-:Y:S01]  /*0cc0*/  FADD.FTZ R188, R108, R188 ;  /* 0x000000bc6cbc7221 */ /* 0x000fe20000010000 */
[----:B------:R-:W-:Y:S01]  /*0cd0*/  FMUL.FTZ R108, R61, R108 ;  /* 0x0000006c3d6c7220 */ /* 0x000fe20000410000 */
[----:B------:R-:W-:Y:S01]  /*0ce0*/  FMUL.FTZ R154, R204, R211 ;  /* 0x000000d3cc9a7220 */ /* 0x000fe20000410000 */
        /* <DEDUP_REMOVED lines=13> */
[----:B------:R-:W-:Y:S01]  /*0dc0*/  FFMA.FTZ R153, R174, R155, R153 ;  /* 0x0000009bae997223 */ /* 0x000fe20000010099 */
[----:B------:R-:W-:-:S02]  /*0dd0*/  FADD.FTZ R152, R155, R152 ;  /* 0x000000989b987221 */ /* 0x000fc40000010000 */
[----:B------:R-:W-:Y:S01]  /*0de0*/  FFMA.FTZ R155, R83, R155, R108 ;  /* 0x0000009b539b7223 */ /* 0x000fe2000001006c */
[----:B------:R-:W-:Y:S01]  /*0df0*/  FADD.FTZ R179, -R212, R114 ;  /* 0x00000072d4b37221 */ /* 0x000fe20000010100 */
[----:B------:R-:W-:Y:S02]  /*0e00*/  MOV R108, R158 ;  /* 0x0000009e006c7202 */ /* 0x000fe40000000f00 */
[----:B------:R-:W-:Y:S01]  /*0e10*/  SHF.R.U64 R114, R160, 0x10, R161 ;  /* 0x00000010a0727819 */ /* 0x000fe200000012a1 */
[----:B------:R-:W-:Y:S01]  /*0e20*/  FADD.FTZ R113, -R212, R113 ;  /* 0x00000071d4717221 */ /* 0x000fe20000010100 */
[----:B------:R-:W-:Y:S02]  /*0e30*/  HADD2.F32 R111, -RZ, R111.H0_H0 ;  /* 0x2000006fff6f7230 */ /* 0x000fe40000004100 */
[----:B0-----:R-:W-:Y:S01]  /*0e40*/  FMUL.FTZ R176, R204, R215 ;  /* 0x000000d7ccb07220 */ /* 0x001fe20000410000 */
[----:B------:R-:W-:Y:S01]  /*0e50*/  SHF.R.U64 R181, R158, 0x10, R159 ;  /* 0x000000109eb57819 */ /* 0x000fe2000000129f */
[----:B------:R-:W-:-:S02]  /*0e60*/  HADD2.F32 R183, -RZ, R108.H0_H0 ;  /* 0x2000006cffb77230 */ /* 0x000fc40000004100 */
[----:B------:R-:W-:Y:S01]  /*0e70*/  FMUL.FTZ R208, R204, R113 ;  /* 0x00000071ccd07220 */ /* 0x000fe20000410000 */
[----:B------:R-:W-:Y:S02]  /*0e80*/  HADD2.F32 R108, -RZ, R114.H0_H0 ;  /* 0x20000072ff6c7230 */ /* 0x000fe40000004100 */
[-C--:B------:R-:W-:Y:S01]  /*0e90*/  FFMA.FTZ R185, R176, R111.reuse, R185 ;  /* 0x0000006fb0b97223 */ /* 0x080fe200000100b9 */
[----:B------:R-:W-:Y:S02]  /*0ea0*/  HADD2.F32 R109, -RZ, R109.H0_H0 ;  /* 0x2000006dff6d7230 */ /* 0x000fe40000004100 */
[----:B------:R-:W-:Y:S01]  /*0eb0*/  FADD.FTZ R184, R111, R184 ;  /* 0x000000b86fb87221 */ /* 0x000fe20000010000 */
[----:B------:R-:W-:Y:S01]  /*0ec0*/  FMUL.FTZ R111, R62, R111 ;  /* 0x0000006f3e6f7220 */ /* 0x000fe20000410000 */
[----:B------:R-:W-:Y:S02]  /*0ed0*/  HADD2.F32 R181, -RZ, R181.H0_H0 ;  /* 0x200000b5ffb57230 */ /* 0x000fe40000004100 */
[----:B------:R-:W-:Y:S01]  /*0ee0*/  FFMA.FTZ R193, R154, R110, R193 ;  /* 0x0000006e9ac17223 */ /* 0x000fe200000100c1 */
[----:B------:R-:W-:Y:S01]  /*0ef0*/  FADD.FTZ R192, R110, R192 ;  /* 0x000000c06ec07221 */ /* 0x000fe20000010000 */
[----:B------:R-:W-:Y:S01]  /*0f00*/  FADD.FTZ R177, -R212, R112 ;  /* 0x00000070d4b17221 */ /* 0x000fe20000010100 */
[----:B------:R-:W-:Y:S01]  /*0f10*/  FFMA.FTZ R143, R208, R108, R143 ;  /* 0x0000006cd08f7223 */ /* 0x000fe2000001008f */
[----:B------:R-:W-:Y:S01]  /*0f20*/  FADD.FTZ R142, R108, R142 ;  /* 0x0000008e6c8e7221 */ /* 0x000fe20000010000 */
[----:B------:R-:W-:Y:S01]  /*0f30*/  MOV R110, R160 ;  /* 0x000000a0006e7202 */ /* 0x000fe20000000f00 */
[----:B------:R-:W-:Y:S01]  /*0f40*/  FMUL.FTZ R108, R57, R108 ;  /* 0x0000006c396c7220 */ /* 0x000fe20000410000 */
[----:B------:R-:W-:Y:S01]  /*0f50*/  SHF.R.U32.HI R112, RZ, 0x10, R161 ;  /* 0x00000010ff707819 */ /* 0x000fe200000116a1 */
[-C--:B------:R-:W-:Y:S01]  /*0f60*/  FFMA.FTZ R187, R176, R109.reuse, R187 ;  /* 0x0000006db0bb7223 */ /* 0x080fe200000100bb */
[----:B------:R-:W-:Y:S01]  /*0f70*/  FADD.FTZ R186, R109, R186 ;  /* 0x000000ba6dba7221 */ /* 0x000fe20000010000 */
[----:B------:R-:W-:Y:S01]  /*0f80*/  FFMA.FTZ R156, R82, R109, R111 ;  /* 0x0000006d529c7223 */ /* 0x000fe2000001006f */
[----:B------:R-:W-:Y:S01]  /*0f90*/  FADD.FTZ R115, -R212, R115 ;  /* 0x00000073d4737221 */ /* 0x000fe20000010100 */
[----:B------:R-:W-:Y:S01]  /*0fa0*/  MOV R109, R159 ;  /* 0x0000009f006d7202 */ /* 0x000fe20000000f00 */
[-C--:B------:R-:W-:Y:S01]  /*0fb0*/  FFMA.FTZ R145, R208, R181.reuse, R145 ;  /* 0x000000b5d0917223 */ /* 0x080fe20000010091 */
[----:B------:R-:W-:Y:S01]  /*0fc0*/  FADD.FTZ R144, R181, R144 ;  /* 0x00000090b5907221 */ /* 0x000fe20000010000 */
[----:B------:R-:W-:Y:S01]  /*0fd0*/  SHF.R.U32.HI R159, RZ, 0x10, R159 ;  /* 0x00000010ff9f7819 */ /* 0x000fe2000001169f */
[----:B------:R-:W-:Y:S01]  /*0fe0*/  FFMA.FTZ R181, R77, R181, R108 ;  /* 0x000000b54db57223 */ /* 0x000fe2000001006c */
[----:B------:R-:W-:-:S02]  /*0ff0*/  HADD2.F32 R110, -RZ, R110.H0_H0 ;  /* 0x2000006eff6e7230 */ /* 0x000fc40000004100 */
[C---:B------:R-:W-:Y:S01]  /*1000*/  FMUL.FTZ R158, R204.reuse, R177 ;  /* 0x000000b1cc9e7220 */ /* 0x040fe20000410000 */
[----:B------:R-:W-:Y:S02]  /*1010*/  HADD2.F32 R108, -RZ, R112.H0_H0 ;  /* 0x20000070ff6c7230 */ /* 0x000fe40000004100 */
[----:B------:R-:W-:Y:S01]  /*1020*/  FMUL.FTZ R180, R204, R115 ;  /* 0x00000073ccb47220 */ /* 0x000fe20000410000 */
[----:B------:R-:W-:Y:S02]  /*1030*/  HADD2.F32 R159, -RZ, R159.H0_H0 ;  /* 0x2000009fff9f7230 */ /* 0x000fe40000004100 */
[-C--:B------:R-:W-:Y:S01]  /*1040*/  FFMA.FTZ R147, R158, R110.reuse, R147 ;  /* 0x0000006e9e937223 */ /* 0x080fe20000010093 */
[----:B------:R-:W-:Y:S01]  /*1050*/  FADD.FTZ R146, R110, R146 ;  /* 0x000000926e927221 */ /* 0x000fe20000010000 */
[----:B------:R-:W-:Y:S01]  /*1060*/  FMUL.FTZ R113, R56, R110 ;  /* 0x0000006e38717220 */ /* 0x000fe20000410000 */
[-C--:B------:R-:W-:Y:S01]  /*1070*/  FFMA.FTZ R135, R180, R108.reuse, R135 ;  /* 0x0000006cb4877223 */ /* 0x080fe20000010087 */
[----:B------:R-:W-:Y:S01]  /*1080*/  FADD.FTZ R17, R108, R17 ;  /* 0x000000116c117221 */ /* 0x000fe20000010000 */
[----:B------:R-:W-:Y:S01]  /*1090*/  FMUL.FTZ R108, R59, R108 ;  /* 0x0000006c3b6c7220 */ /* 0x000fe20000410000 */
[----:B------:R-:W-:-:S02]  /*10a0*/  MOV R110, R164 ;  /* 0x000000a4006e7202 */ /* 0x000fc40000000f00 */
[----:B------:R-:W-:Y:S02]  /*10b0*/  MOV R111, R161 ;  /* 0x000000a1006f7202 */ /* 0x000fe40000000f00 */
[----:B------:R-:W-:Y:S01]  /*10c0*/  SHF.R.U64 R114, R164, 0x10, R165 ;  /* 0x00000010a4727819 */ /* 0x000fe200000012a5 */
[----:B------:R-:W-:Y:S01]  /*10d0*/  FFMA.FTZ R149, R158, R183, R149 ;  /* 0x000000b79e957223 */ /* 0x000fe20000010095 */
[----:B------:R-:W-:Y:S01]  /*10e0*/  FADD.FTZ R148, R183, R148 ;  /* 0x00000094b7947221 */ /* 0x000fe20000010000 */
[----:B------:R-:W-:Y:S01]  /*10f0*/  FFMA.FTZ R137, R180, R159, R137 ;  /* 0x0000009fb4897223 */ /* 0x000fe20000010089 */
[----:B------:R-:W-:Y:S01]  /*1100*/  FADD.FTZ R136, R159, R136 ;  /* 0x000000889f887221 */ /* 0x000fe20000010000 */
[----:B------:R-:W-:Y:S01]  /*1110*/  FADD.FTZ R117, -R212, R117 ;  /* 0x00000075d4757221 */ /* 0x000fe20000010100 */
[----:B------:R-:W-:Y:S01]  /*1120*/  FFMA.FTZ R183, R76, R183, R113 ;  /* 0x000000b74cb77223 */ /* 0x000fe20000010071 */
[----:B------:R-:W-:Y:S01]  /*1130*/  FFMA.FTZ R159, R79, R159, R108 ;  /* 0x0000009f4f9f7223 */ /* 0x000fe2000001006c */
[----:B------:R-:W-:Y:S01]  /*1140*/  FADD.FTZ R213, -R212, R116 ;  /* 0x00000074d4d57221 */ /* 0x000fe20000010100 */
[----:B------:R-:W-:Y:S01]  /*1150*/  MOV R108, R162 ;  /* 0x000000a2006c7202 */ /* 0x000fe20000000f00 */
[----:B------:R-:W-:Y:S01]  /*1160*/  HADD2.F32 R113, -RZ, R110.H0_H0 ;  /* 0x2000006eff717230 */ /* 0x000fe20000004100 */
[----:B------:R-:W-:Y:S01]  /*1170*/  SHF.R.U64 R116, R162, 0x10, R163 ;  /* 0x00000010a2747819 */ /* 0x000fe200000012a3 */
[----:B------:R-:W-:-:S02]  /*1180*/  HADD2.F32 R111, -RZ, R111.H0_H0 ;  /* 0x2000006fff6f7230 */ /* 0x000fc40000004100 */
[C---:B------:R-:W-:Y:S01]  /*1190*/  FMUL.FTZ R206, R204.reuse, R179 ;  /* 0x000000b3ccce7220 */ /* 0x040fe20000410000 */
[----:B------:R-:W-:Y:S02]  /*11a0*/  HADD2.F32 R110, -RZ, R114.H0_H0 ;  /* 0x20000072ff6e7230 */ /* 0x000fe40000004100 */
[----:B------:R-:W-:Y:S01]  /*11b0*/  FMUL.FTZ R216, R204, R117 ;  /* 0x00000075ccd87220 */ /* 0x000fe20000410000 */
[----:B------:R-:W-:Y:S02]  /*11c0*/  HADD2.F32 R211, -RZ, R108.H0_H0 ;  /* 0x2000006cffd37230 */ /* 0x000fe40000004100 */
[-C--:B------:R-:W-:Y:S01]  /*11d0*/  FFMA.FTZ R139, R206, R111.reuse, R139 ;  /* 0x0000006fce8b7223 */ /* 0x080fe2000001008b */
[----:B------:R-:W-:Y:S02]  /*11e0*/  HADD2.F32 R109, -RZ, R109.H0_H0 ;  /* 0x2000006dff6d7230 */ /* 0x000fe40000004100 */
[----:B------:R-:W-:Y:S01]  /*11f0*/  FADD.FTZ R138, R111, R138 ;  /* 0x0000008a6f8a7221 */ /* 0x000fe20000010000 */
[----:B------:R-:W-:Y:S01]  /*1200*/  FMUL.FTZ R177, R58, R111 ;  /* 0x0000006f3ab17220 */ /* 0x000fe20000410000 */
[----:B------:R-:W-:-:S02]  /*1210*/  HADD2.F32 R108, -RZ, R116.H0_H0 ;  /* 0x20000074ff6c7230 */ /* 0x000fc40000004100 */
[-C--:B------:R-:W-:Y:S01]  /*1220*/  FFMA.FTZ R25, R216, R110.reuse, R25 ;  /* 0x0000006ed8197223 */ /* 0x080fe20000010019 */
[----:B------:R-:W-:Y:S01]  /*1230*/  FADD.FTZ R16, R110, R16 ;  /* 0x000000106e107221 */ /* 0x000fe20000010000 */
[----:B------:R-:W-:Y:S01]  /*1240*/  MOV R111, R165 ;  /* 0x000000a5006f7202 */ /* 0x000fe20000000f00 */
[----:B------:R-:W-:Y:S01]  /*1250*/  FMUL.FTZ R110, R53, R110 ;  /* 0x0000006e356e7220 */ /* 0x000fe20000410000 */
[----:B------:R-:W-:Y:S01]  /*1260*/  SHF.R.U32.HI R112, RZ, 0x10, R165 ;  /* 0x00000010ff707819 */ /* 0x000fe200000116a5 */
[C---:B------:R-:W-:Y:S01]  /*1270*/  FADD.FTZ R115, -R212.reuse, R118 ;  /* 0x00000076d4737221 */ /* 0x040fe20000010100 */
[----:B------:R-:W-:Y:S01]  /*1280*/  FADD.FTZ R119, -R212, R119 ;  /* 0x00000077d4777221 */ /* 0x000fe20000010100 */
[-C--:B------:R-:W-:Y:S01]  /*1290*/  FFMA.FTZ R141, R206, R109.reuse, R141 ;  /* 0x0000006dce8d7223 */ /* 0x080fe2000001008d */
[----:B------:R-:W-:Y:S01]  /*12a0*/  FADD.FTZ R140, R109, R140 ;  /* 0x0000008c6d8c7221 */ /* 0x000fe20000010000 */
[----:B------:R-:W-:Y:S01]  /*12b0*/  FFMA.FTZ R177, R78, R109, R177 ;  /* 0x0000006d4eb17223 */ /* 0x000fe200000100b1 */
[----:B------:R-:W-:Y:S01]  /*12c0*/  SHF.R.U32.HI R160, RZ, 0x10, R163 ;  /* 0x00000010ffa07819 */ /* 0x000fe200000116a3 */
[-C--:B------:R-:W-:Y:S01]  /*12d0*/  FFMA.FTZ R35, R216, R108.reuse, R35 ;  /* 0x0000006cd8237223 */ /* 0x080fe20000010023 */
[----:B------:R-:W-:Y:S01]  /*12e0*/  FADD.FTZ R33, R108, R33 ;  /* 0x000000216c217221 */ /* 0x000fe20000010000 */
[----:B------:R-:W-:Y:S01]  /*12f0*/  FFMA.FTZ R179, R73, R108, R110 ;  /* 0x0000006c49b37223 */ /* 0x000fe2000001006e */
[----:B------:R-:W-:Y:S01]  /*1300*/  MOV R109, R163 ;  /* 0x000000a3006d7202 */ /* 0x000fe20000000f00 */
[----:B------:R-:W-:-:S02]  /*1310*/  HADD2.F32 R111, -RZ, R111.H0_H0 ;  /* 0x2000006fff6f7230 */ /* 0x000fc40000004100 */
[C---:B------:R-:W-:Y:S01]  /*1320*/  FMUL.FTZ R182, R204.reuse, R115 ;  /* 0x00000073ccb67220 */ /* 0x040fe20000410000 */
[----:B------:R-:W-:Y:S02]  /*1330*/  HADD2.F32 R108, -RZ, R112.H0_H0 ;  /* 0x20000070ff6c7230 */ /* 0x000fe40000004100 */
[C---:B------:R-:W-:Y:S01]  /*1340*/  FMUL.FTZ R165, R204.reuse, R119 ;  /* 0x00000077cca57220 */ /* 0x040fe20000410000 */
[----:B------:R-:W-:Y:S01]  /*1350*/  FMUL.FTZ R213, R204, R213 ;  /* 0x000000d5ccd57220 */ /* 0x000fe20000410000 */
[----:B------:R-:W-:Y:S02]  /*1360*/  HADD2.F32 R160, -RZ, R160.H0_H0 ;  /* 0x200000a0ffa07230 */ /* 0x000fe40000004100 */
[-C--:B------:R-:W-:Y:S01]  /*1370*/  FFMA.FTZ R22, R182, R111.reuse, R22 ;  /* 0x0000006fb6167223 */ /* 0x080fe20000010016 */
[----:B------:R-:W-:Y:S02]  /*1380*/  HADD2.F32 R109, -RZ, R109.H0_H0 ;  /* 0x2000006dff6d7230 */ /* 0x000fe40000004100 */
[----:B------:R-:W-:Y:S01]  /*1390*/  FADD.FTZ R13, R111, R13 ;  /* 0x0000000d6f0d7221 */ /* 0x000fe20000010000 */
[----:B------:R-:W-:Y:S01]  /*13a0*/  FMUL.FTZ R163, R54, R111 ;  /* 0x0000006f36a37220 */ /* 0x000fe20000410000 */
[-C--:B------:R-:W-:Y:S01]  /*13b0*/  FFMA.FTZ R23, R165, R108.reuse, R23 ;  /* 0x0000006ca5177223 */ /* 0x080fe20000010017 */
[----:B------:R-:W-:Y:S01]  /*13c0*/  FADD.FTZ R14, R108, R14 ;  /* 0x0000000e6c0e7221 */ /* 0x000fe20000010000 */
[----:B------:R-:W-:Y:S01]  /*13d0*/  FMUL.FTZ R108, R55, R108 ;  /* 0x0000006c376c7220 */ /* 0x000fe20000410000 */
[----:B------:R-:W-:Y:S01]  /*13e0*/  MOV R111, R169 ;  /* 0x000000a9006f7202 */ /* 0x000fe20000000f00 */
[-C--:B------:R-:W-:Y:S01]  /*13f0*/  FFMA.FTZ R24, R213, R113.reuse, R24 ;  /* 0x00000071d5187223 */ /* 0x080fe20000010018 */
[----:B------:R-:W-:Y:S01]  /*1400*/  FADD.FTZ R15, R113, R15 ;  /* 0x0000000f710f7221 */ /* 0x000fe20000010000 */
[----:B------:R-:W-:Y:S01]  /*1410*/  FMUL.FTZ R113, R52, R113 ;  /* 0x0000007134717220 */ /* 0x000fe20000410000 */
[----:B------:R-:W-:Y:S01]  /*1420*/  FADD.FTZ R117, -R212, R122 ;  /* 0x0000007ad4757221 */ /* 0x000fe20000010100 */
[----:B------:R-:W-:Y:S01]  /*1430*/  MOV R110, R168 ;  /* 0x000000a8006e7202 */ /* 0x000fe20000000f00 */
[-C--:B------:R-:W-:Y:S01]  /*1440*/  FFMA.FTZ R36, R165, R160.reuse, R36 ;  /* 0x000000a0a5247223 */ /* 0x080fe20000010024 */
[----:B------:R-:W-:Y:S01]  /*1450*/  FADD.FTZ R31, R160, R31 ;  /* 0x0000001fa01f7221 */ /* 0x000fe20000010000 */
[----:B------:R-:W-:Y:S01]  /*1460*/  SHF.R.U64 R114, R168, 0x10, R169 ;  /* 0x00000010a8727819 */ /* 0x000fe200000012a9 */
[-C--:B------:R-:W-:Y:S01]  /*1470*/  FFMA.FTZ R5, R182, R109.reuse, R5 ;  /* 0x0000006db6057223 */ /* 0x080fe20000010005 */
[----:B------:R-:W-:Y:S01]  /*1480*/  FADD.FTZ R30, R109, R30 ;  /* 0x0000001e6d1e7221 */ /* 0x000fe20000010000 */
[----:B------:R-:W-:Y:S01]  /*1490*/  FFMA.FTZ R163, R74, R109, R163 ;  /* 0x0000006d4aa37223 */ /* 0x000fe200000100a3 */
[----:B------:R-:W-:Y:S01]  /*14a0*/  FFMA.FTZ R160, R75, R160, R108 ;  /* 0x000000a04ba07223 */ /* 0x000fe2000001006c */
[-C--:B------:R-:W-:Y:S01]  /*14b0*/  FFMA.FTZ R6, R213, R211.reuse, R6 ;  /* 0x000000d3d5067223 */ /* 0x080fe20000010006 */
[----:B------:R-:W-:Y:S01]  /*14c0*/  FADD.FTZ R32, R211, R32 ;  /* 0x00000020d3207221 */ /* 0x000fe20000010000 */
[----:B------:R-:W-:Y:S01]  /*14d0*/  FADD.FTZ R121, -R212, R121 ;  /* 0x00000079d4797221 */ /* 0x000fe20000010100 */
[----:B------:R-:W-:Y:S01]  /*14e0*/  MOV R108, R166 ;  /* 0x000000a6006c7202 */ /* 0x000fe20000000f00 */
[----:B------:R-:W-:Y:S01]  /*14f0*/  HADD2.F32 R111, -RZ, R111.H0_H0 ;  /* 0x2000006fff6f7230 */ /* 0x000fe20000004100 */
[----:B------:R-:W-:Y:S01]  /*1500*/  SHF.R.U64 R116, R166, 0x10, R167 ;  /* 0x00000010a6747819 */ /* 0x000fe200000012a7 */
[----:B------:R-:W-:Y:S01]  /*1510*/  FFMA.FTZ R211, R72, R211, R113 ;  /* 0x000000d348d37223 */ /* 0x000fe20000010071 */
[----:B------:R-:W-:Y:S01]  /*1520*/  MOV R109, R167 ;  /* 0x000000a7006d7202 */ /* 0x000fe20000000f00 */
[----:B------:R-:W-:Y:S01]  /*1530*/  FMUL.FTZ R166, R204, R117 ;  /* 0x00000075cca67220 */ /* 0x000fe20000410000 */
[----:B------:R-:W-:Y:S01]  /*1540*/  FADD.FTZ R113, -R212, R120 ;  /* 0x00000078d4717221 */ /* 0x000fe20000010100 */
[----:B------:R-:W-:-:S02]  /*1550*/  HADD2.F32 R115, -RZ, R110.H0_H0 ;  /* 0x2000006eff737230 */ /* 0x000fc40000004100 */
[----:B------:R-:W-:Y:S01]  /*1560*/  FMUL.FTZ R214, R204, R121 ;  /* 0x00000079ccd67220 */ /* 0x000fe20000410000 */
[----:B------:R-:W-:Y:S01]  /*1570*/  HADD2.F32 R110, -RZ, R114.H0_H0 ;  /* 0x20000072ff6e7230 */ /* 0x000fe20000004100 */
[----:B------:R-:W-:Y:S01]  /*1580*/  SHF.R.U32.HI R112, RZ, 0x10, R169 ;  /* 0x00000010ff707819 */ /* 0x000fe200000116a9 */
[----:B------:R-:W-:Y:S02]  /*1590*/  HADD2.F32 R109, -RZ, R109.H0_H0 ;  /* 0x2000006dff6d7230 */ /* 0x000fe40000004100 */
[----:B------:R-:W-:Y:S01]  /*15a0*/  FFMA.FTZ R18, R166, R111, R18 ;  /* 0x0000006fa6127223 */ /* 0x000fe20000010012 */
[----:B------:R-:W-:Y:S01]  /*15b0*/  FADD.FTZ R9, R111, R9 ;  /* 0x000000096f097221 */ /* 0x000fe20000010000 */
[----:B------:R-:W-:Y:S01]  /*15c0*/  FMUL.FTZ R169, R204, R113 ;  /* 0x00000071cca97220 */ /* 0x000fe20000410000 */
[----:B------:R-:W-:Y:S01]  /*15d0*/  FMUL.FTZ R111, R50, R111 ;  /* 0x0000006f326f7220 */ /* 0x000fe20000410000 */
[----:B------:R-:W-:Y:S02]  /*15e0*/  HADD2.F32 R113, -RZ, R108.H0_H0 ;  /* 0x2000006cff717230 */ /* 0x000fe40000004100 */
[----:B------:R-:W-:Y:S01]  /*15f0*/  FFMA.FTZ R21, R214, R110, R21 ;  /* 0x0000006ed6157223 */ /* 0x000fe20000010015 */
[----:B------:R-:W-:-:S02]  /*1600*/  HADD2.F32 R108, -RZ, R116.H0_H0 ;  /* 0x20000074ff6c7230 */ /* 0x000fc40000004100 */
[----:B------:R-:W-:Y:S01]  /*1610*/  FADD.FTZ R12, R110, R12 ;  /* 0x0000000c6e0c7221 */ /* 0x000fe20000010000 */
[----:B------:R-:W-:Y:S01]  /*1620*/  FMUL.FTZ R110, R49, R110 ;  /* 0x0000006e316e7220 */ /* 0x000fe20000410000 */
[----:B------:R-:W-:Y:S01]  /*1630*/  FFMA.FTZ R20, R169, R115, R20 ;  /* 0x00000073a9147223 */ /* 0x000fe20000010014 */
[----:B------:R-:W-:Y:S01]  /*1640*/  FADD.FTZ R11, R115, R11 ;  /* 0x0000000b730b7221 */ /* 0x000fe20000010000 */
[----:B------:R-:W-:Y:S01]  /*1650*/  FFMA.FTZ R162, R70, R109, R111 ;  /* 0x0000006d46a27223 */ /* 0x000fe2000001006f */
[----:B------:R-:W-:Y:S01]  /*1660*/  FADD.FTZ R123, -R212, R123 ;  /* 0x0000007bd47b7221 */ /* 0x000fe20000010100 */
[----:B------:R-:W-:Y:S01]  /*1670*/  FMUL.FTZ R115, R48, R115 ;  /* 0x0000007330737220 */ /* 0x000fe20000410000 */
[----:B------:R-:W-:Y:S01]  /*1680*/  MOV R111, R170 ;  /* 0x000000aa006f7202 */ /* 0x000fe20000000f00 */
[-C--:B------:R-:W-:Y:S01]  /*1690*/  FFMA.FTZ R37, R214, R108.reuse, R37 ;  /* 0x0000006cd6257223 */ /* 0x080fe20000010025 */
[----:B------:R-:W-:Y:S01]  /*16a0*/  SHF.R.U32.HI R161, RZ, 0x10, R167 ;  /* 0x00000010ffa17819 */ /* 0x000fe200000116a7 */
[----:B------:R-:W-:Y:S01]  /*16b0*/  FADD.FTZ R29, R108, R29 ;  /* 0x0000001d6c1d7221 */ /* 0x000fe20000010000 */
[----:B------:R-:W-:Y:S01]  /*16c0*/  FFMA.FTZ R167, R69, R108, R110 ;  /* 0x0000006c45a77223 */ /* 0x000fe2000001006e */
[----:B------:R-:W-:-:S02]  /*16d0*/  HADD2.F32 R108, -RZ, R112.H0_H0 ;  /* 0x20000070ff6c7230 */ /* 0x000fc40000004100 */
[----:B------:R-:W-:Y:S01]  /*16e0*/  FFMA.FTZ R168, R68, R113, R115 ;  /* 0x0000007144a87223 */ /* 0x000fe20000010073 */
[----:B------:R-:W-:Y:S01]  /*16f0*/  FMUL.FTZ R164, R204, R123 ;  /* 0x0000007bcca47220 */ /* 0x000fe20000410000 */
[----:B------:R-:W-:Y:S02]  /*1700*/  HADD2.F32 R115, -RZ, R111.H0_H0 ;  /* 0x2000006fff737230 */ /* 0x000fe40000004100 */
[----:B------:R-:W-:Y:S01]  /*1710*/  FADD.FTZ R114, RZ, R175 ;  /* 0x000000afff727221 */ /* 0x000fe20000010000 */
[----:B------:R-:W-:Y:S01]  /*1720*/  FFMA.FTZ R111, R154, R175, RZ ;  /* 0x000000af9a6f7223 */ /* 0x000fe200000100ff */
[----:B------:R-:W-:Y:S02]  /*1730*/  HADD2.F32 R161, -RZ, R161.H0_H0 ;  /* 0x200000a1ffa17230 */ /* 0x000fe40000004100 */
        /* <DEDUP_REMOVED lines=8> */
[----:B------:R-:W-:Y:S01]  /*17c0*/  MOV R110, R172 ;  /* 0x000000ac006e7202 */ /* 0x000fe20000000f00 */
[----:B------:R-:W-:Y:S01]  /*17d0*/  FADD.FTZ R114, R156, R119 ;  /* 0x000000779c727221 */ /* 0x000fe20000010000 */
[----:B------:R-:W-:Y:S01]  /*17e0*/  SHF.R.U64 R118, R172, 0x10, R173 ;  /* 0x00000010ac767819 */ /* 0x000fe200000012ad */
[----:B------:R-:W-:Y:S01]  /*17f0*/  FFMA.FTZ R111, R176, R156, R111 ;  /* 0x0000009cb06f7223 */ /* 0x000fe2000001006f */
[----:B------:R-:W-:-:S02]  /*1800*/  MOV R112, R173 ;  /* 0x000000ad00707202 */ /* 0x000fc40000000f00 */
[----:B------:R-:W-:Y:S01]  /*1810*/  SHF.R.U32.HI R108, RZ, 0x10, R173 ;  /* 0x00000010ff6c7819 */ /* 0x000fe200000116ad */
[----:B------:R-:W-:Y:S01]  /*1820*/  FADD.FTZ R173, -R212, R124 ;  /* 0x0000007cd4ad7221 */ /* 0x000fe20000010100 */
[----:B------:R-:W-:Y:S01]  /*1830*/  FADD.FTZ R114, R155, R114 ;  /* 0x000000729b727221 */ /* 0x000fe20000010000 */
[----:B------:R-:W-:Y:S02]  /*1840*/  HADD2.F32 R110, -RZ, R110.H0_H0 ;  /* 0x2000006eff6e7230 */ /* 0x000fe40000004100 */
[----:B------:R-:W-:Y:S01]  /*1850*/  FFMA.FTZ R111, R174, R155, R111 ;  /* 0x0000009bae6f7223 */ /* 0x000fe2000001006f */
[----:B------:R-:W-:Y:S01]  /*1860*/  SHF.R.U64 R116, R170, 0x10, R171 ;  /* 0x00000010aa747819 */ /* 0x000fe200000012ab */
[----:B------:R-:W-:Y:S01]  /*1870*/  FMUL.FTZ R173, R204, R173 ;  /* 0x000000adccad7220 */ /* 0x000fe20000410000 */
[----:B------:R-:W-:Y:S01]  /*1880*/  FMUL.FTZ R117, R44, R115 ;  /* 0x000000732c757220 */ /* 0x000fe20000410000 */
[----:B------:R-:W-:Y:S01]  /*1890*/  FFMA.FTZ R4, R169, R113, R4 ;  /* 0x00000071a9047223 */ /* 0x000fe20000010004 */
[----:B------:R-:W-:Y:S01]  /*18a0*/  FADD.FTZ R28, R113, R28 ;  /* 0x0000001c711c7221 */ /* 0x000fe20000010000 */
[----:B------:R-:W-:Y:S01]  /*18b0*/  FFMA.FTZ R3, R166, R109, R3 ;  /* 0x0000006da6037223 */ /* 0x000fe20000010003 */
[----:B------:R-:W-:Y:S01]  /*18c0*/  FADD.FTZ R26, R109, R26 ;  /* 0x0000001a6d1a7221 */ /* 0x000fe20000010000 */
[----:B------:R-:W-:Y:S01]  /*18d0*/  MOV R113, R171 ;  /* 0x000000ab00717202 */ /* 0x000fe20000000f00 */
[----:B------:R-:W-:Y:S01]  /*18e0*/  FADD.FTZ R114, R183, R114 ;  /* 0x00000072b7727221 */ /* 0x000fe20000010000 */
[----:B------:R-:W-:Y:S01]  /*18f0*/  SHF.R.U32.HI R109, RZ, 0x10, R171 ;  /* 0x00000010ff6d7819 */ /* 0x000fe200000116ab */
[----:B------:R-:W-:Y:S01]  /*1900*/  FADD.FTZ R171, -R212, R126 ;  /* 0x0000007ed4ab7221 */ /* 0x000fe20000010100 */
[----:B------:R-:W-:Y:S01]  /*1910*/  FFMA.FTZ R111, R158, R183, R111 ;  /* 0x000000b79e6f7223 */ /* 0x000fe2000001006f */
[----:B------:R-:W-:Y:S01]  /*1920*/  FADD.FTZ R41, R110, R41 ;  /* 0x000000296e297221 */ /* 0x000fe20000010000 */
[-C--:B------:R-:W-:Y:S01]  /*1930*/  FFMA.FTZ R126, R64, R110.reuse, R117 ;  /* 0x0000006e407e7223 */ /* 0x080fe20000010075 */
[----:B------:R-:W-:Y:S01]  /*1940*/  FFMA.FTZ R39, R173, R110, R39 ;  /* 0x0000006ead277223 */ /* 0x000fe20000010027 */
[----:B------:R-:W-:-:S02]  /*1950*/  HADD2.F32 R110, -RZ, R116.H0_H0 ;  /* 0x20000074ff6e7230 */ /* 0x000fc40000004100 */
[----:B------:R-:W-:Y:S01]  /*1960*/  FADD.FTZ R114, R181, R114 ;  /* 0x00000072b5727221 */ /* 0x000fe20000010000 */
[----:B------:R-:W-:Y:S01]  /*1970*/  FFMA.FTZ R111, R208, R181, R111 ;  /* 0x000000b5d06f7223 */ /* 0x000fe2000001006f */
[----:B------:R-:W-:Y:S01]  /*1980*/  FADD.FTZ R42, R115, R42 ;  /* 0x0000002a732a7221 */ /* 0x000fe20000010000 */
[----:B------:R-:W-:Y:S01]  /*1990*/  FFMA.FTZ R40, R173, R115, R40 ;  /* 0x00000073ad287223 */ /* 0x000fe20000010028 */
[----:B------:R-:W-:Y:S01]  /*19a0*/  FADD.FTZ R125, -R212, R125 ;  /* 0x0000007dd47d7221 */ /* 0x000fe20000010100 */
[----:B------:R-:W-:Y:S02]  /*19b0*/  HADD2.F32 R115, -RZ, R118.H0_H0 ;  /* 0x20000076ff737230 */ /* 0x000fe40000004100 */
        /* <DEDUP_REMOVED lines=13> */
[----:B------:R-:W-:Y:S02]  /*1a90*/  HADD2.F32 R115, -RZ, R113.H0_H0 ;  /* 0x20000071ff737230 */ /* 0x000fe40000004100 */
[----:B------:R-:W-:Y:S01]  /*1aa0*/  FADD.FTZ R43, R110, R43 ;  /* 0x0000002b6e2b7221 */ /* 0x000fe20000010000 */
[----:B------:R-:W-:Y:S01]  /*1ab0*/  FFMA.FTZ R129, R170, R110, R129 ;  /* 0x0000006eaa817223 */ /* 0x000fe20000010081 */
[----:B------:R-:W-:Y:S01]  /*1ac0*/  FADD.FTZ R113, R163, R114 ;  /* 0x00000072a3717221 */ /* 0x000fe20000010000 */
[----:B------:R-:W-:Y:S01]  /*1ad0*/  FFMA.FTZ R110, R182, R163, R111 ;  /* 0x000000a3b66e7223 */ /* 0x000fe2000001006f */
[----:B------:R-:W-:-:S02]  /*1ae0*/  HADD2.F32 R112, -RZ, R112.H0_H0 ;  /* 0x20000070ff707230 */ /* 0x000fc40000004100 */
[----:B------:R-:W-:Y:S01]  /*1af0*/  FMUL.FTZ R111, R46, R115 ;  /* 0x000000732e6f7220 */ /* 0x000fe20000410000 */
[----:B------:R-:W-:Y:S01]  /*1b00*/  FADD.FTZ R113, R160, R113 ;  /* 0x00000071a0717221 */ /* 0x000fe20000010000 */
[----:B------:R-:W-:Y:S02]  /*1b10*/  FFMA.FTZ R114, R165, R160, R110 ;  /* 0x000000a0a5727223 */ /* 0x000fe4000001006e */
[----:B------:R-:W-:Y:S01]  /*1b20*/  FFMA.FTZ R124, R66, R112, R111 ;  /* 0x00000070427c7223 */ /* 0x000fe2000001006f */
[----:B------:R-:W-:Y:S01]  /*1b30*/  FADD.FTZ R110, R168, R113 ;  /* 0x00000071a86e7221 */ /* 0x000fe20000010000 */
[----:B------:R-:W-:Y:S01]  /*1b40*/  FFMA.FTZ R111, R169, R168, R114 ;  /* 0x000000a8a96f7223 */ /* 0x000fe20000010072 */
[----:B------:R-:W-:Y:S01]  /*1b50*/  FMUL.FTZ R171, R204, R171 ;  /* 0x000000abccab7220 */ /* 0x000fe20000410000 */
[----:B------:R-:W-:Y:S02]  /*1b60*/  HADD2.F32 R114, -RZ, R109.H0_H0 ;  /* 0x2000006dff727230 */ /* 0x000fe40000004100 */
[----:B------:R-:W-:Y:S01]  /*1b70*/  FADD.FTZ R109, R167, R110 ;  /* 0x0000006ea76d7221 */ /* 0x000fe20000010000 */
[----:B------:R-:W-:Y:S01]  /*1b80*/  FFMA.FTZ R111, R214, R167, R111 ;  /* 0x000000a7d66f7223 */ /* 0x000fe2000001006f */
[----:B------:R-:W-:Y:S01]  /*1b90*/  FADD.FTZ R131, R112, R131 ;  /* 0x0000008370837221 */ /* 0x000fe20000010000 */
[----:B------:R-:W-:Y:S01]  /*1ba0*/  FFMA.FTZ R130, R171, R112, R130 ;  /* 0x00000070ab827223 */ /* 0x000fe20000010082 */
[----:B------:R-:W-:Y:S01]  /*1bb0*/  FADD.FTZ R127, -R212, R127 ;  /* 0x0000007fd47f7221 */ /* 0x000fe20000010100 */
[----:B------:R-:W-:-:S02]  /*1bc0*/  HADD2.F32 R112, -RZ, R108.H0_H0 ;  /* 0x2000006cff707230 */ /* 0x000fc40000004100 */
        /* <DEDUP_REMOVED lines=46> */
.L_x_2860:
        /* <DEDUP_REMOVED lines=13> */
.L_x_2843:
        /* <DEDUP_REMOVED lines=187> */
.L_x_2844:
        /* <DEDUP_REMOVED lines=21> */
.L_x_2845:
        /* <DEDUP_REMOVED lines=21> */
.L_x_2846:
        /* <DEDUP_REMOVED lines=27> */
.L_x_2847:
        /* <DEDUP_REMOVED lines=16> */
.L_x_2848:
[----:B------:R-:W-:Y:S01]  /*3080*/  SEL R210, RZ, 0x1, P6 ;  /* 0x00000001ffd27807 */ /* 0x000fe20003000000 */
        /* <DEDUP_REMOVED lines=76> */
.L_x_2841:
        /* <DEDUP_REMOVED lines=35> */
.L_x_2842:
[----:B------:R-:W-:Y:S01]  /*3780*/  HFMA2.MMA R120, -RZ, RZ, 0, 9.5367431640625e-07 ;  /* 0x00000010ff787435 */ /* 0x000fe200000001ff */
[----:B------:R-:W-:Y:S02]  /*3790*/  MOV R119, R34 ;  /* 0x0000002200777202 */ /* 0x000fe40000000f00 */
[----:B------:R-:W-:Y:S02]  /*37a0*/  MOV R121, 0x1f ;  /* 0x0000001f00797802 */ /* 0x000fe40000000f00 */
[----:B------:R-:W-:-:S07]  /*37b0*/  MOV R118, 0xffffffff ;  /* 0xffffffff00767802 */ /* 0x000fce0000000f00 */
[----:B-----5:R-:W-:Y:S05]  /*37c0*/  WARPSYNC.COLLECTIVE R118, `(.L_x_2850) ;  /* 0x0000000076087348 */ /* 0x020fea0003c00000 */
[----:B------:R0:W1:Y:S02]  /*37d0*/  SHFL.DOWN P3, R116, R119, R120, R121 ;  /* 0x0800007877747389 */ /* 0x0000640000060079 */
[----:B01---5:R-:W-:Y:S01]  /*37e0*/  ENDCOLLECTIVE ;  /* 0x000000000000791b */ /* 0x023fe20003800000 */
.L_x_2850:
[----:B------:R-:W-:Y:S02]  /*37f0*/  MOV R119, R2 ;  /* 0x0000000200777202 */ /* 0x000fe40000000f00 */
[----:B------:R-:W-:-:S07]  /*3800*/  MOV R109, R116 ;  /* 0x00000074006d7202 */ /* 0x000fce0000000f00 */
[----:B------:R-:W-:Y:S05]  /*3810*/  WARPSYNC.COLLECTIVE R118, `(.L_x_2851) ;  /* 0x0000000076087348 */ /* 0x000fea0003c00000 */
[----:B------:R0:W1:Y:S02]  /*3820*/  SHFL.DOWN P3, R116, R119, R120, R121 ;  /* 0x0800007877747389 */ /* 0x0000640000060079 */
[----:B01----:R-:W-:Y:S01]  /*3830*/  ENDCOLLECTIVE ;  /* 0x000000000000791b */ /* 0x003fe20003800000 */
.L_x_2851:
[----:B------:R-:W-:Y:S01]  /*3840*/  FADD.FTZ R109, R34, R109 ;  /* 0x0000006d226d7221 */ /* 0x000fe20000010000 */
[----:B------:R-:W-:-:S04]  /*3850*/  HFMA2.MMA R120, -RZ, RZ, 0, 4.76837158203125e-07 ;  /* 0x00000008ff787435 */ /* 0x000fc800000001ff */
[----:B------:R-:W-:Y:S02]  /*3860*/  MOV R119, R109 ;  /* 0x0000006d00777202 */ /* 0x000fe40000000f00 */
[----:B------:R-:W-:-:S07]  /*3870*/  MOV R111, R116 ;  /* 0x00000074006f7202 */ /* 0x000fce0000000f00 */
[----:B------:R-:W-:Y:S05]  /*3880*/  WARPSYNC.COLLECTIVE R118, `(.L_x_2852) ;  /* 0x0000000076087348 */ /* 0x000fea0003c00000 */
[----:B------:R0:W1:Y:S02]  /*3890*/  SHFL.DOWN P3, R116, R119, R120, R121 ;  /* 0x0800007877747389 */ /* 0x0000640000060079 */
[----:B01----:R-:W-:Y:S01]  /*38a0*/  ENDCOLLECTIVE ;  /* 0x000000000000791b */ /* 0x003fe20003800000 */
.L_x_2852:
[----:B------:R-:W-:-:S05]  /*38b0*/  FADD.FTZ R111, R2, R111 ;  /* 0x0000006f026f7221 */ /* 0x000fca0000010000 */
[----:B------:R-:W-:Y:S02]  /*38c0*/  MOV R119, R111 ;  /* 0x0000006f00777202 */ /* 0x000fe40000000f00 */
[----:B------:R-:W-:-:S07]  /*38d0*/  MOV R108, R116 ;  /* 0x00000074006c7202 */ /* 0x000fce0000000f00 */
[----:B------:R-:W-:Y:S05]  /*38e0*/  WARPSYNC.COLLECTIVE R118, `(.L_x_2853) ;  /* 0x0000000076087348 */ /* 0x000fea0003c00000 */
[----:B------:R0:W1:Y:S02]  /*38f0*/  SHFL.DOWN P3, R116, R119, R120, R121 ;  /* 0x0800007877747389 */ /* 0x0000640000060079 */
[----:B01----:R-:W-:Y:S01]  /*3900*/  ENDCOLLECTIVE ;  /* 0x000000000000791b */ /* 0x003fe20003800000 */
.L_x_2853:
[----:B------:R-:W-:Y:S01]  /*3910*/  FADD.FTZ R108, R109, R108 ;  /* 0x0000006c6d6c7221 */ /* 0x000fe20000010000 */
[----:B------:R-:W-:-:S04]  /*3920*/  HFMA2.MMA R120, -RZ, RZ, 0, 2.384185791015625e-07 ;  /* 0x00000004ff787435 */ /* 0x000fc800000001ff */
[----:B------:R-:W-:Y:S02]  /*3930*/  MOV R119, R108 ;  /* 0x0000006c00777202 */ /* 0x000fe40000000f00 */
[----:B------:R-:W-:-:S07]  /*3940*/  MOV R110, R116 ;  /* 0x00000074006e7202 */ /* 0x000fce0000000f00 */
[----:B------:R-:W-:Y:S05]  /*3950*/  WARPSYNC.COLLECTIVE R118, `(.L_x_2854) ;  /* 0x0000000076087348 */ /* 0x000fea0003c00000 */
[----:B------:R0:W1:Y:S02]  /*3960*/  SHFL.DOWN P3, R116, R119, R120, R121 ;  /* 0x0800007877747389 */ /* 0x0000640000060079 */
[----:B01----:R-:W-:Y:S01]  /*3970*/  ENDCOLLECTIVE ;  /* 0x000000000000791b */ /* 0x003fe20003800000 */
.L_x_2854:
[----:B------:R-:W-:-:S05]  /*3980*/  FADD.FTZ R110, R111, R110 ;  /* 0x0000006e6f6e7221 */ /* 0x000fca0000010000 */
[----:B------:R-:W-:Y:S02]  /*3990*/  MOV R119, R110 ;  /* 0x0000006e00777202 */ /* 0x000fe40000000f00 */
[----:B------:R-:W-:-:S07]  /*39a0*/  MOV R113, R116 ;  /* 0x0000007400717202 */ /* 0x000fce0000000f00 */
[----:B------:R-:W-:Y:S05]  /*39b0*/  WARPSYNC.COLLECTIVE R118, `(.L_x_2855) ;  /* 0x0000000076087348 */ /* 0x000fea0003c00000 */
[----:B------:R0:W1:Y:S02]  /*39c0*/  SHFL.DOWN P3, R116, R119, R120, R121 ;  /* 0x0800007877747389 */ /* 0x0000640000060079 */
[----:B01----:R-:W-:Y:S01]  /*39d0*/  ENDCOLLECTIVE ;  /* 0x000000000000791b */ /* 0x003fe20003800000 */
.L_x_2855:
[----:B------:R-:W-:Y:S01]  /*39e0*/  FADD.FTZ R113, R108, R113 ;  /* 0x000000716c717221 */ /* 0x000fe20000010000 */
[----:B------:R-:W-:-:S04]  /*39f0*/  HFMA2.MMA R120, -RZ, RZ, 0, 1.1920928955078125e-07 ;  /* 0x00000002ff787435 */ /* 0x000fc800000001ff */
[----:B------:R-:W-:Y:S02]  /*3a00*/  MOV R119, R113 ;  /* 0x0000007100777202 */ /* 0x000fe40000000f00 */
[----:B------:R-:W-:-:S07]  /*3a10*/  MOV R117, R116 ;  /* 0x0000007400757202 */ /* 0x000fce0000000f00 */
[----:B------:R-:W-:Y:S05]  /*3a20*/  WARPSYNC.COLLECTIVE R118, `(.L_x_2856) ;  /* 0x0000000076087348 */ /* 0x000fea0003c00000 */
[----:B------:R0:W1:Y:S02]  /*3a30*/  SHFL.DOWN P3, R116, R119, R120, R121 ;  /* 0x0800007877747389 */ /* 0x0000640000060079 */
[----:B01----:R-:W-:Y:S01]  /*3a40*/  ENDCOLLECTIVE ;  /* 0x000000000000791b */ /* 0x003fe20003800000 */
.L_x_2856:
[----:B------:R-:W-:-:S05]  /*3a50*/  FADD.FTZ R117, R110, R117 ;  /* 0x000000756e757221 */ /* 0x000fca0000010000 */
[----:B------:R-:W-:Y:S02]  /*3a60*/  MOV R119, R117 ;  /* 0x0000007500777202 */ /* 0x000fe40000000f00 */
[----:B------:R-:W-:-:S07]  /*3a70*/  MOV R2, R116 ;  /* 0x0000007400027202 */ /* 0x000fce0000000f00 */
[----:B------:R-:W-:Y:S05]  /*3a80*/  WARPSYNC.COLLECTIVE R118, `(.L_x_2857) ;  /* 0x0000000076087348 */ /* 0x000fea0003c00000 */
[----:B------:R0:W1:Y:S02]  /*3a90*/  SHFL.DOWN P3, R116, R119, R120, R121 ;  /* 0x0800007877747389 */ /* 0x0000640000060079 */
[----:B01----:R-:W-:Y:S01]  /*3aa0*/  ENDCOLLECTIVE ;  /* 0x000000000000791b */ /* 0x003fe20003800000 */
.L_x_2857:
        /* <DEDUP_REMOVED lines=8> */
.L_x_2858:
[----:B------:R-:W-:Y:S01]  /*3b30*/  FADD.FTZ R109, R117, R34 ;  /* 0x00000022756d7221 */ /* 0x000fe20000010000 */
[----:B------:R-:W-:-:S04]  /*3b40*/  MOV R34, R115 ;  /* 0x0000007300227202 */ /* 0x000fc80000000f00 */
[----:B------:R-:W-:Y:S02]  /*3b50*/  MOV R119, R109 ;  /* 0x0000006d00777202 */ /* 0x000fe40000000f00 */
[----:B------:R-:W-:-:S07]  /*3b60*/  MOV R111, R116 ;  /* 0x00000074006f7202 */ /* 0x000fce0000000f00 */
[----:B------:R-:W-:Y:S05]  /*3b70*/  WARPSYNC.COLLECTIVE R118, `(.L_x_2859) ;  /* 0x0000000076087348 */ /* 0x000fea0003c00000 */
[----:B------:R0:W1:Y:S02]  /*3b80*/  SHFL.DOWN P3, R116, R119, R120, R121 ;  /* 0x0800007877747389 */ /* 0x0000640000060079 */
[----:B01----:R-:W-:Y:S01]  /*3b90*/  ENDCOLLECTIVE ;  /* 0x000000000000791b */ /* 0x003fe20003800000 */
.L_x_2859:
[----:B------:R-:W-:Y:S05]  /*3ba0*/  BRA `(.L_x_2860) ;  /* 0xffffffe000c07947 */ /* 0x000fea000383ffff */
.L_x_2861:
        /* <DEDUP_REMOVED lines=13> */
.L_x_3962:


//--------------------- .text._ZN10layer_norm31ln_parallel_residual_bwd_kernelINS_13Kernel_traitsIf6__halffS2_fjLj5120ELj1ELj1ELj8ELj8ENS_18Kernel_traits_baseILj5120EfS2_fS2_fjLj256EEEEELb0ELb1ELb0EEEvNS_9BwdParamsE --------------------------
	.section	.text._ZN10layer_norm31ln_parallel_residual_bwd_kernelINS_13Kernel_traitsIf6__halffS2_fjLj5120ELj1ELj1ELj8ELj8ENS_18Kernel_traits_baseILj5120EfS2_fS2_fjLj256EEEEELb0ELb1ELb0EEEvNS_9BwdParamsE,"ax",@progbits
	.align	128
        .global         _ZN10layer_norm31ln_parallel_residual_bwd_kernelINS_13Kernel_traitsIf6__halffS2_fjLj5120ELj1ELj1ELj8ELj8ENS_18Kernel_traits_baseILj5120EfS2_fS2_fjLj256EEEEELb0ELb1ELb0EEEvNS_9BwdParamsE
        .type           _ZN10layer_norm31ln_parallel_residual_bwd_kernelINS_13Kernel_traitsIf6__halffS2_fjLj5120ELj1ELj1ELj8ELj8ENS_18Kernel_traits_baseILj5120EfS2_fS2_fjLj256EEEEELb0ELb1ELb0EEEvNS_9BwdParamsE,@function
        .size           _ZN10layer_norm31ln_parallel_residual_bwd_kernelINS_13Kernel_traitsIf6__halffS2_fjLj5120ELj1ELj1ELj8ELj8ENS_18Kernel_traits_baseILj5120EfS2_fS2_fjLj256EEEEELb0ELb1ELb0EEEvNS_9BwdParamsE,(.L_x_3963 - _ZN10layer_norm31ln_parallel_residual_bwd_kernelINS_13Kernel_traitsIf6__halffS2_fjLj5120ELj1ELj1ELj8ELj8ENS_18Kernel_traits_baseILj5120EfS2_fS2_fjLj256EEEEELb0ELb1ELb0EEEvNS_9BwdParamsE)
        .other          _ZN10layer_norm31ln_parallel_residual_bwd_kernelINS_13Kernel_traitsIf6__halffS2_fjLj5120ELj1ELj1ELj8ELj8ENS_18Kernel_traits_baseILj5120EfS2_fS2_fjLj256EEEEELb0ELb1ELb0EEEvNS_9BwdParamsE,@"STO_CUDA_ENTRY STV_DEFAULT"
_ZN10layer_norm31ln_parallel_residual_bwd_kernelINS_13Kernel_traitsIf6__halffS2_fjLj5120ELj1ELj1ELj8ELj8ENS_18Kernel_traits_baseILj5120EfS2_fS2_fjLj256EEEEELb0ELb1ELb0EEEvNS_9BwdParamsE:
.text._ZN10layer_norm31ln_parallel_residual_bwd_kernelINS_13Kernel_traitsIf6__halffS2_fjLj5120ELj1ELj1ELj8ELj8ENS_18Kernel_traits_baseILj5120EfS2_fS2_fjLj256EEEEELb0ELb1ELb0EEEvNS_9BwdParamsE:
        /* <DEDUP_REMOVED lines=74> */
.L_x_2888:
        /* <DEDUP_REMOVED lines=35> */
[----:B------:R-:W-:-:S02]  /*06d0*/  FADD.FTZ R94, -R93, R88 ;  /* 0x000000585d5e7221 */ /* 0x000fc40000010100 */
[----:B------:R-:W-:Y:S01]  /*06e0*/  HADD2.F32 R89, -RZ, R3.H0_H0 ;  /* 0x20000003ff597230 */ /* 0x000fe20000004100 */
[----:B------:R-:W-:Y:S01]  /*06f0*/  MOV R98, R95 ;  /* 0x0000005f00627202 */ /* 0x000fe20000000f00 */
[----:B------:R-:W-:Y:S02]  /*0700*/  HADD2.F32 R88, -RZ, R100.H0_H0 ;  /* 0x20000064ff587230 */ /* 0x000fe40000004100 */
[----:B------:R-:W-:Y:S01]  /*0710*/  FMUL.FTZ R3, R147, R94 ;  /* 0x0000005e93037220 */ /* 0x000fe20000410000 */
[-C--:B------:R-:W-:Y:S01]  /*0720*/  FMUL.FTZ R146, R80, R89.reuse ;  /* 0x0000005950927220 */ /* 0x080fe20000410000 */
[----:B------:R-:W-:Y:S01]  /*0730*/  HADD2.F32 R91, -RZ, R98.H0_H0 ;  /* 0x20000062ff5b7230 */ /* 0x000fe20000004100 */
[----:B------:R-:W-:Y:S01]  /*0740*/  SHF.R.U32.HI R99, RZ, 0x10, R95 ;  /* 0x00000010ff637819 */ /* 0x000fe2000001165f */
        /* <DEDUP_REMOVED lines=20> */
[----:B0-----:R-:W-:-:S07]  /*0890*/  FFMA.FTZ R94, R150, R145, R88 ;  /* 0x00000091965e7223 */ /* 0x001fce0000010058 */
.L_x_2864:
[----:B------:R-:W-:Y:S05]  /*08a0*/  BSYNC B0 ;  /* 0x0000000000007941 */ /* 0x000fea0003800000 */
.L_x_2863:
        /* <DEDUP_REMOVED lines=50> */
.L_x_2866:
[----:B------:R-:W-:Y:S05]  /*0bd0*/  BSYNC B0 ;  /* 0x0000000000007941 */ /* 0x000fea0003800000 */
.L_x_2865:
        /* <DEDUP_REMOVED lines=18> */
[----:B------:R-:W-:Y:S01]  /*0d00*/  HADD2.F32 R89, -RZ, R100.H0_H0 ;  /* 0x20000064ff597230 */ /* 0x000fe20000004100 */
[----:B------:R-:W-:Y:S01]  /*0d10*/  MOV R102, R99 ;  /* 0x0000006300667202 */ /* 0x000fe20000000f00 */
[----:B------:R-:W-:-:S02]  /*0d20*/  HADD2.F32 R88, -RZ, R111.H0_H0 ;  /* 0x2000006fff587230 */ /* 0x000fc40000004100 */
[----:B------:R-:W-:Y:S01]  /*0d30*/  FADD.FTZ R90, -R93, R90 ;  /* 0x0000005a5d5a7221 */ /* 0x000fe20000010100 */
[C---:B-----5:R-:W-:Y:S01]  /*0d40*/  FMUL.FTZ R110, R147.reuse, R110 ;  /* 0x0000006e936e7220 */ /* 0x060fe20000410000 */
[----:B------:R-:W-:Y:S01]  /*0d50*/  FMUL.FTZ R111, R147, R98 ;  /* 0x00000062936f7220 */ /* 0x000fe20000410000 */
[-C--:B------:R-:W-:Y:S01]  /*0d60*/  FMUL.FTZ R112, R72, R89.reuse ;  /* 0x0000005948707220 */ /* 0x080fe20000410000 */
[----:B------:R-:W-:Y:S01]  /*0d70*/  FADD.FTZ R118, -R93, R91 ;  /* 0x0000005b5d767221 */ /* 0x000fe20000010100 */
[----:B------:R-:W-:Y:S01]  /*0d80*/  HADD2.F32 R91, -RZ, R102.H0_H0 ;  /* 0x20000066ff5b7230 */ /* 0x000fe20000004100 */
[----:B------:R-:W-:Y:S01]  /*0d90*/  SHF.R.U32.HI R103, RZ, 0x10, R99 ;  /* 0x00000010ff677819 */ /* 0x000fe20000011663 */
        /* <DEDUP_REMOVED lines=11> */
[----:B0-----:R-:W-:-:S02]  /*0e50*/  HADD2.F32 R96, -RZ, R103.H0_H0 ;  /* 0x20000067ff607230 */ /* 0x001fc40000004100 */
[----:B------:R-:W-:Y:S01]  /*0e60*/  FADD.FTZ R91, R88, R113 ;  /* 0x00000071585b7221 */ /* 0x000fe20000010000 */
[----:B------:R-:W-:Y:S01]  /*0e70*/  FFMA.FTZ R88, R110, R113, R89 ;  /* 0x000000716e587223 */ /* 0x000fe20000010059 */
[----:B------:R-:W-:Y:S01]  /*0e80*/  FMUL.FTZ R118, R147, R118 ;  /* 0x0000007693767220 */ /* 0x000fe20000410000 */
[----:B------:R-:W-:Y:S01]  /*0e90*/  FMUL.FTZ R116, R75, R96 ;  /* 0x000000604b747220 */ /* 0x000fe20000410000 */
[----:B------:R-:W-:Y:S01]  /*0ea0*/  FADD.FTZ R91, R91, R114 ;  /* 0x000000725b5b7221 */ /* 0x000fe20000010000 */
[----:B------:R-:W-:Y:S01]  /*0eb0*/  FFMA.FTZ R89, R115, R114, R88 ;  /* 0x0000007273597223 */ /* 0x000fe20000010058 */
[----:B------:R-:W-:Y:S01]  /*0ec0*/  FADD.FTZ R35, R35, R96 ;  /* 0x0000006023237221 */ /* 0x000fe20000010000 */
[C---:B------:R-:W-:Y:S01]  /*0ed0*/  FFMA.FTZ R55, R118.reuse, R96, R55 ;  /* 0x0000006076377223 */ /* 0x040fe20000010037 */
[----:B------:R-:W-:Y:S01]  /*0ee0*/  FADD.FTZ R95, R91, R116 ;  /* 0x000000745b5f7221 */ /* 0x000fe20000010000 */
[----:B------:R-:W-:-:S07]  /*0ef0*/  FFMA.FTZ R94, R118, R116, R89 ;  /* 0x00000074765e7223 */ /* 0x000fce0000010059 */
.L_x_2868:
[----:B------:R-:W-:Y:S05]  /*0f00*/  BSYNC B0 ;  /* 0x0000000000007941 */ /* 0x000fea0003800000 */
.L_x_2867:
        /* <DEDUP_REMOVED lines=49> */
[----:B------:R-:W-:-:S07]  /*1220*/  FFMA.FTZ R94, R126, R123, R88 ;  /* 0x0000007b7e5e7223 */ /* 0x000fce0000010058 */
.L_x_2870:
[----:B------:R-:W-:Y:S05]  /*1230*/  BSYNC B0 ;  /* 0x0000000000007941 */ /* 0x000fea0003800000 */
.L_x_2869:
        /* <DEDUP_REMOVED lines=26> */
[-C--:B------:R-:W-:Y:S01]  /*13e0*/  FFMA.FTZ R45, R128, R88.reuse, R45 ;  /* 0x00000058802d7223 */ /* 0x080fe2000001002d */
[----:B------:R-:W-:Y:S01]  /*13f0*/  FMUL.FTZ R127, R65, R88 ;  /* 0x00000058417f7220 */ /* 0x000fe20000410000 */
[----:B------:R-:W-:-:S02]  /*1400*/  HADD2.F32 R101, -RZ, R101.H0_H0 ;  /* 0x20000065ff657230 */ /* 0x000fc40000004100 */
[----:B------:R-:W-:Y:S01]  /*1410*/  FADD.FTZ R24, R24, R89 ;  /* 0x0000005918187221 */ /* 0x000fe20000010000 */
[----:B------:R-:W-:Y:S01]  /*1420*/  FFMA.FTZ R44, R125, R89, R44 ;  /* 0x000000597d2c7223 */ /* 0x000fe2000001002c */
        /* <DEDUP_REMOVED lines=19> */
.L_x_2872:
[----:B------:R-:W-:Y:S05]  /*1560*/  BSYNC B0 ;  /* 0x0000000000007941 */ /* 0x000fea0003800000 */
.L_x_2871:
        /* <DEDUP_REMOVED lines=25> */
.L_x_2899:
        /* <DEDUP_REMOVED lines=92> */
.L_x_2876:
[----:B------:R-:W-:-:S07]  /*1cc0*/  IADD3 R108, R108, 0x100, RZ ;  /* 0x000001006c6c7810 */ /* 0x000fce0007ffe0ff */
.L_x_2875:
[----:B------:R-:W-:Y:S05]  /*1cd0*/  BSYNC B0 ;  /* 0x0000000000007941 */ /* 0x000fea0003800000 */
.L_x_2874:
        /* <DEDUP_REMOVED lines=55> */
.L_x_2879:
[----:B------:R-:W-:-:S07]  /*2050*/  IADD3 R108, R108, 0x100, RZ ;  /* 0x000001006c6c7810 */ /* 0x000fce0007ffe0ff */
.L_x_2878:
[----:B------:R-:W-:Y:S05]  /*2060*/  BSYNC B0 ;  /* 0x0000000000007941 */ /* 0x000fea0003800000 */
.L_x_2877:
        /* <DEDUP_REMOVED lines=55> */
.L_x_2882:
[----:B------:R-:W-:-:S07]  /*23e0*/  IADD3 R108, R108, 0x100, RZ ;  /* 0x000001006c6c7810 */ /* 0x000fce0007ffe0ff */
.L_x_2881:
[----:B------:R-:W-:Y:S05]  /*23f0*/  BSYNC B0 ;  /* 0x0000000000007941 */ /* 0x000fea0003800000 */
.L_x_2880:
        /* <DEDUP_REMOVED lines=55> */
.L_x_2885:
[----:B------:R-:W-:-:S07]  /*2770*/  IADD3 R108, R108, 0x100, RZ ;  /* 0x000001006c6c7810 */ /* 0x000fce0007ffe0ff */
.L_x_2884:
[----:B------:R-:W-:Y:S05]  /*2780*/  BSYNC B0 ;  /* 0x0000000000007941 */ /* 0x000fea0003800000 */
.L_x_2883:
        /* <DEDUP_REMOVED lines=56> */
.L_x_2887:
[----:B------:R-:W-:Y:S05]  /*2b10*/  BSYNC B0 ;  /* 0x0000000000007941 */ /* 0x000fea0003800000 */
.L_x_2886:
[----:B------:R-:W-:Y:S02]  /*2b20*/  IADD3 R2, R2, UR18, RZ ;  /* 0x0000001202027c10 */ /* 0x000fe4000fffe0ff */
[----:B01----:R-:W-:Y:S02]  /*2b30*/  SEL R92, RZ, 0x1, P4 ;  /* 0x00000001ff5c7807 */ /* 0x003fe40002000000 */
[----:B------:R-:W-:-:S13]  /*2b40*/  ISETP.GE.AND P4, PT, R2, UR19, PT ;  /* 0x0000001302007c0c */ /* 0x000fda000bf86270 */
[----:B------:R-:W-:Y:S05]  /*2b50*/  @!P4 BRA `(.L_x_2888) ;  /* 0xffffffd80050c947 */ /* 0x000fea000383ffff */
.L_x_2862:
        /* <DEDUP_REMOVED lines=43> */
.L_x_2873:
[----:B------:R-:W-:Y:S01]  /*2e10*/  HFMA2.MMA R100, -RZ, RZ, 0, 9.5367431640625e-07 ;  /* 0x00000010ff647435 */ /* 0x000fe200000001ff */
[----:B------:R-:W-:Y:S02]  /*2e20*/  MOV R101, R95 ;  /* 0x0000005f00657202 */ /* 0x000fe40000000f00 */
[----:B------:R-:W-:Y:S02]  /*2e30*/  MOV R103, 0x1f ;  /* 0x0000001f00677802 */ /* 0x000fe40000000f00 */
[----:B------:R-:W-:-:S07]  /*2e40*/  MOV R98, 0xffffffff ;  /* 0xffffffff00627802 */ /* 0x000fce0000000f00 */
[----:B-----5:R-:W-:Y:S05]  /*2e50*/  WARPSYNC.COLLECTIVE R98, `(.L_x_2889) ;  /* 0x0000000062087348 */ /* 0x020fea0003c00000 */
[----:B------:R0:W1:Y:S02]  /*2e60*/  SHFL.DOWN P6, R99, R101, R100, R103 ;  /* 0x0800006465637389 */ /* 0x00006400000c0067 */
[----:B01---5:R-:W-:Y:S01]  /*2e70*/  ENDCOLLECTIVE ;  /* 0x000000000000791b */ /* 0x023fe20003800000 */
.L_x_2889:
[----:B------:R-:W-:Y:S02]  /*2e80*/  MOV R101, R94 ;  /* 0x0000005e00657202 */ /* 0x000fe40000000f00 */
[----:B------:R-:W-:-:S07]  /*2e90*/  MOV R90, R99 ;  /* 0x00000063005a7202 */ /* 0x000fce0000000f00 */
[----:B------:R-:W-:Y:S05]  /*2ea0*/  WARPSYNC.COLLECTIVE R98, `(.L_x_2890) ;  /* 0x0000000062087348 */ /* 0x000fea0003c00000 */
[----:B------:R0:W1:Y:S02]  /*2eb0*/  SHFL.DOWN P6, R99, R101, R100, R103 ;  /* 0x0800006465637389 */ /* 0x00006400000c0067 */
[----:B01----:R-:W-:Y:S01]  /*2ec0*/  ENDCOLLECTIVE ;  /* 0x000000000000791b */ /* 0x003fe20003800000 */
.L_x_2890:
[----:B------:R-:W-:Y:S01]  /*2ed0*/  FADD.FTZ R90, R90, R95 ;  /* 0x0000005f5a5a7221 */ /* 0x000fe20000010000 */
[----:B------:R-:W-:-:S04]  /*2ee0*/  HFMA2.MMA R100, -RZ, RZ, 0, 4.76837158203125e-07 ;  /* 0x00000008ff647435 */ /* 0x000fc800000001ff */
[----:B------:R-:W-:Y:S02]  /*2ef0*/  MOV R101, R90 ;  /* 0x0000005a00657202 */ /* 0x000fe40000000f00 */
[----:B------:R-:W-:-:S07]  /*2f00*/  MOV R91, R99 ;  /* 0x00000063005b7202 */ /* 0x000fce0000000f00 */
[----:B------:R-:W-:Y:S05]  /*2f10*/  WARPSYNC.COLLECTIVE R98, `(.L_x_2891) ;  /* 0x0000000062087348 */ /* 0x000fea0003c00000 */
[----:B------:R0:W1:Y:S02]  /*2f20*/  SHFL.DOWN P6, R99, R101, R100, R103 ;  /* 0x0800006465637389 */ /* 0x00006400000c0067 */
[----:B01----:R-:W-:Y:S01]  /*2f30*/  ENDCOLLECTIVE ;  /* 0x000000000000791b */ /* 0x003fe20003800000 */
.L_x_2891:
[----:B------:R-:W-:-:S05]  /*2f40*/  FADD.FTZ R91, R91, R94 ;  /* 0x0000005e5b5b7221 */ /* 0x000fca0000010000 */
[----:B------:R-:W-:Y:S02]  /*2f50*/  MOV R101, R91 ;  /* 0x0000005b00657202 */ /* 0x000fe40000000f00 */
[----:B------:R-:W-:-:S07]  /*2f60*/  MOV R93, R99 ;  /* 0x00000063005d7202 */ /* 0x000fce0000000f00 */
[----:B------:R-:W-:Y:S05]  /*2f70*/  WARPSYNC.COLLECTIVE R98, `(.L_x_2892) ;  /* 0x0000000062087348 */ /* 0x000fea0003c00000 */
[----:B------:R0:W1:Y:S02]  /*2f80*/  SHFL.DOWN P6, R99, R101, R100, R103 ;  /* 0x0800006465637389 */ /* 0x00006400000c0067 */
[----:B01----:R-:W-:Y:S01]  /*2f90*/  ENDCOLLECTIVE ;  /* 0x000000000000791b */ /* 0x003fe20003800000 */
.L_x_2892:
[----:B------:R-:W-:Y:S01]  /*2fa0*/  FADD.FTZ R93, R90, R93 ;  /* 0x0000005d5a5d7221 */ /* 0x000fe20000010000 */
[----:B------:R-:W-:-:S04]  /*2fb0*/  HFMA2.MMA R100, -RZ, RZ, 0, 2.384185791015625e-07 ;  /* 0x00000004ff647435 */ /* 0x000fc800000001ff */
[----:B------:R-:W-:Y:S02]  /*2fc0*/  MOV R101, R93 ;  /* 0x0000005d00657202 */ /* 0x000fe40000000f00 */
[----:B------:R-:W-:-:S07]  /*2fd0*/  MOV R92, R99 ;  /* 0x00000063005c7202 */ /* 0x000fce0000000f00 */
[----:B------:R-:W-:Y:S05]  /*2fe0*/  WARPSYNC.COLLECTIVE R98, `(.L_x_2893) ;  /* 0x0000000062087348 */ /* 0x000fea0003c00000 */
[----:B------:R0:W1:Y:S02]  /*2ff0*/  SHFL.DOWN P6, R99, R101, R100, R103 ;  /* 0x0800006465637389 */ /* 0x00006400000c0067 */
[----:B01----:R-:W-:Y:S01]  /*3000*/  ENDCOLLECTIVE ;  /* 0x000000000000791b */ /* 0x003fe20003800000 */
.L_x_2893:
[----:B------:R-:W-:-:S05]  /*3010*/  FADD.FTZ R92, R91, R92 ;  /* 0x0000005c5b5c7221 */ /* 0x000fca0000010000 */
[----:B------:R-:W-:Y:S02]  /*3020*/  MOV R101, R92 ;  /* 0x0000005c00657202 */ /* 0x000fe40000000f00 */
[----:B------:R-:W-:-:S07]  /*3030*/  MOV R96, R99 ;  /* 0x0000006300607202 */ /* 0x000fce0000000f00 */
[----:B------:R-:W-:Y:S05]  /*3040*/  WARPSYNC.COLLECTIVE R98, `(.L_x_2894) ;  /* 0x0000000062087348 */ /* 0x000fea0003c00000 */
[----:B------:R0:W1:Y:S02]  /*3050*/  SHFL.DOWN P6, R99, R101, R100, R103 ;  /* 0x0800006465637389 */ /* 0x00006400000c0067 */
[----:B01----:R-:W-:Y:S01]  /*3060*/  ENDCOLLECTIVE ;  /* 0x000000000000791b */ /* 0x003fe20003800000 */
.L_x_2894:
[----:B------:R-:W-:Y:S01]  /*3070*/  FADD.FTZ R96, R93, R96 ;  /* 0x000000605d607221 */ /* 0x000fe20000010000 */
[----:B------:R-:W-:-:S04]  /*3080*/  HFMA2.MMA R100, -RZ, RZ, 0, 1.1920928955078125e-07 ;  /* 0x00000002ff647435 */ /* 0x000fc800000001ff */
[----:B------:R-:W-:Y:S02]  /*3090*/  MOV R101, R96 ;  /* 0x0000006000657202 */ /* 0x000fe40000000f00 */
[----:B------:R-:W-:-:S07]  /*30a0*/  MOV R97, R99 ;  /* 0x0000006300617202 */ /* 0x000fce0000000f00 */
[----:B------:R-:W-:Y:S05]  /*30b0*/  WARPSYNC.COLLECTIVE R98, `(.L_x_2895) ;  /* 0x0000000062087348 */ /* 0x000fea0003c00000 */
[----:B------:R0:W1:Y:S02]  /*30c0*/  SHFL.DOWN P6, R99, R101, R100, R103 ;  /* 0x0800006465637389 */ /* 0x00006400000c0067 */
[----:B01----:R-:W-:Y:S01]  /*30d0*/  ENDCOLLECTIVE ;  /* 0x000000000000791b */ /* 0x003fe20003800000 */
.L_x_2895:
[----:B------:R-:W-:-:S05]  /*30e0*/  FADD.FTZ R97, R92, R97 ;  /* 0x000000615c617221 */ /* 0x000fca0000010000 */
[----:B------:R-:W-:Y:S02]  /*30f0*/  MOV R101, R97 ;  /* 0x0000006100657202 */ /* 0x000fe40000000f00 */
[----:B------:R-:W-:-:S07]  /*3100*/  MOV R95, R99 ;  /* 0x00000063005f7202 */ /* 0x000fce0000000f00 */
[----:B------:R-:W-:Y:S05]  /*3110*/  WARPSYNC.COLLECTIVE R98, `(.L_x_2896) ;  /* 0x0000000062087348 */ /* 0x000fea0003c00000 */
[----:B------:R0:W1:Y:S02]  /*3120*/  SHFL.DOWN P6, R99, R101, R100, R103 ;  /* 0x0800006465637389 */ /* 0x00006400000c0067 */
[----:B01----:R-:W-:Y:S01]  /*3130*/  ENDCOLLECTIVE ;  /* 0x000000000000791b */ /* 0x003fe20003800000 */
.L_x_2896:
[----:B------:R-:W-:Y:S01]  /*3140*/  FADD.FTZ R95, R96, R95 ;  /* 0x0000005f605f7221 */ /* 0x000fe20000010000 */
[----:B------:R-:W-:-:S04]  /*3150*/  HFMA2.MMA R100, -RZ, RZ, 0, 5.9604644775390625e-08 ;  /* 0x00000001ff647435 */ /* 0x000fc800000001ff */
[----:B------:R-:W-:Y:S02]  /*3160*/  MOV R101, R95 ;  /* 0x0000005f00657202 */ /* 0x000fe40000000f00 */
[----:B------:R-:W-:-:S07]  /*3170*/  MOV R94, R99 ;  /* 0x00000063005e7202 */ /* 0x000fce0000000f00 */
[----:B------:R-:W-:Y:S05]  /*3180*/  WARPSYNC.COLLECTIVE R98, `(.L_x_2897) ;  /* 0x0000000062087348 */ /* 0x000fea0003c00000 */
[----:B------:R0:W1:Y:S02]  /*3190*/  SHFL.DOWN P6, R99, R101, R100, R103 ;  /* 0x0800006465637389 */ /* 0x00006400000c0067 */
[----:B01----:R-:W-:Y:S01]  /*31a0*/  ENDCOLLECTIVE ;  /* 0x000000000000791b */ /* 0x003fe20003800000 */
.L_x_2897:
[----:B------:R-:W-:-:S05]  /*31b0*/  FADD.FTZ R94, R97, R94 ;  /* 0x0000005e615e7221 */ /* 0x000fca0000010000 */
[----:B------:R-:W-:Y:S02]  /*31c0*/  MOV R101, R94 ;  /* 0x0000005e00657202 */ /* 0x000fe40000000f00 */
[----:B------:R-:W-:-:S07]  /*31d0*/  MOV R90, R99 ;  /* 0x00000063005a7202 */ /* 0x000fce0000000f00 */
[----:B------:R-:W-:Y:S05]  /*31e0*/  WARPSYNC.COLLECTIVE R98, `(.L_x_2898) ;  /* 0x0000000062087348 */ /* 0x000fea0003c00000 */
[----:B------:R0:W1:Y:S02]  /*31f0*/  SHFL.DOWN P6, R99, R101, R100, R103 ;  /* 0x0800006465637389 */ /* 0x00006400000c0067 */
[----:B01----:R-:W-:Y:S01]  /*3200*/  ENDCOLLECTIVE ;  /* 0x000000000000791b */ /* 0x003fe20003800000 */
.L_x_2898:
[----:B------:R-:W-:Y:S01]  /*3210*/  MOV R91, R99 ;  /* 0x00000063005b7202 */ /* 0x000fe20000000f00 */
[----:B------:R-:W-:Y:S06]  /*3220*/  BRA `(.L_x_2899) ;  /* 0xffffffe400347947 */ /* 0x000fec000383ffff */
.L_x_2900:
        /* <DEDUP_REMOVED lines=13> */
.L_x_3963:


//--------------------- .text._ZN10layer_norm31ln_parallel_residual_bwd_kernelINS_13Kernel_traitsIf6__halffS2_fjLj5120ELj1ELj1ELj8ELj8ENS_18Kernel_traits_baseILj5120EfS2_fS2_fjLj256EEEEELb0ELb1ELb1EEEvNS_9BwdParamsE --------------------------
	.section	.text._ZN10layer_norm31ln_parallel_residual_bwd_kernelINS_13Kernel_traitsIf6__halffS2_fjLj5120ELj1ELj1ELj8ELj8ENS_18Kernel_traits_baseILj5120EfS2_fS2_fjLj256EEEEELb0ELb1ELb1EEEvNS_9BwdParamsE,"ax",@progbits
	.align	128
        .global         _ZN10layer_norm31ln_parallel_residual_bwd_kernelINS_13Kernel_traitsIf6__halffS2_fjLj5120ELj1ELj1ELj8ELj8ENS_18Kernel_traits_baseILj5120EfS2_fS2_fjLj256EEEEELb0ELb1ELb1EEEvNS_9BwdParamsE
        .type           _ZN10layer_norm31ln_parallel_residual_bwd_kernelINS_13Kernel_traitsIf6__halffS2_fjLj5120ELj1ELj1ELj8ELj8ENS_18Kernel_traits_baseILj5120EfS2_fS2_fjLj256EEEEELb0ELb1ELb1EEEvNS_9BwdParamsE,@function
        .size           _ZN10layer_norm31ln_parallel_residual_bwd_kernelINS_13Kernel_traitsIf6__halffS2_fjLj5120ELj1ELj1ELj8ELj8ENS_18Kernel_traits_baseILj5120EfS2_fS2_fjLj256EEEEELb0ELb1ELb1EEEvNS_9BwdParamsE,(.L_x_3964 - _ZN10layer_norm31ln_parallel_residual_bwd_kernelINS_13Kernel_traitsIf6__halffS2_fjLj5120ELj1ELj1ELj8ELj8ENS_18Kernel_traits_baseILj5120EfS2_fS2_fjLj256EEEEELb0ELb1ELb1EEEvNS_9BwdParamsE)
        .other          _ZN10layer_norm31ln_parallel_residual_bwd_kernelINS_13Kernel_traitsIf6__halffS2_fjLj5120ELj1ELj1ELj8ELj8ENS_18Kernel_traits_baseILj5120EfS2_fS2_fjLj256EEEEELb0ELb1ELb1EEEvNS_9BwdParamsE,@"STO_CUDA_ENTRY STV_DEFAULT"
_ZN10layer_norm31ln_parallel_residual_bwd_kernelINS_13Kernel_traitsIf6__halffS2_fjLj5120ELj1ELj1ELj8ELj8ENS_18Kernel_traits_baseILj5120EfS2_fS2_fjLj256EEEEELb0ELb1ELb1EEEvNS_9BwdParamsE:
.text._ZN10layer_norm31ln_parallel_residual_bwd_kernelINS_13Kernel_traitsIf6__halffS2_fjLj5120ELj1ELj1ELj8ELj8ENS_18Kernel_traits_baseILj5120EfS2_fS2_fjLj256EEEEELb0ELb1ELb1EEEvNS_9BwdParamsE:
        /* <DEDUP_REMOVED lines=38> */
.L_x_2901:
        /* <DEDUP_REMOVED lines=15> */
[----:B------:R-:W-:Y:S01]  /*0350*/  HFMA2.MMA R0, -RZ, RZ, 0, 5.9604644775390625e-08 ;  /* 0x00000001ff007435 */ /* 0x000fe200000001ff */
[----:B------:R-:W-:Y:S01]  /*0360*/  ISETP.NE.AND.EX P0, PT, RZ, UR7, PT, P0 ;  /* 0x00000007ff007c0c */ /* 0x000fe2000bf05300 */
[----:B------:R-:W-:Y:S01]  /*0370*/  HFMA2.MMA R110, -RZ, RZ, 0, 0 ;  /* 0x00000000ff6e7435 */ /* 0x000fe200000001ff */
[----:B------:R-:W-:-:S02]  /*0380*/  LEA R70, R70, 0x8, 0x3 ;  /* 0x0000000846467811 */ /* 0x000fc400078e18ff */
[----:B------:R-:W-:Y:S02]  /*0390*/  CS2R R72, SRZ ;  /* 0x0000000000487805 */ /* 0x000fe4000001ff00 */
[----:B------:R-:W-:Y:S02]  /*03a0*/  MOV R71, RZ ;  /* 0x000000ff00477202 */ /* 0x000fe40000000f00 */
        /* <DEDUP_REMOVED lines=17> */
[----:B------:R-:W-:Y:S02]  /*04c0*/  PLOP3.LUT P1, PT, PT, PT, UP0, 0x80, 0x0 ;  /* 0x000000000000781c */ /* 0x000fe40003f2f008 */
[----:B------:R-:W-:Y:S02]  /*04d0*/  CS2R R108, SRZ ;  /* 0x00000000006c7805 */ /* 0x000fe4000001ff00 */
[----:B------:R-:W-:Y:S02]  /*04e0*/  LOP3.LUT R111, R68, 0xff, RZ, 0xc0, !PT ;  /* 0x000000ff446f7812 */ /* 0x000fe400078ec0ff */
[----:B0-----:R-:W-:-:S07]  /*04f0*/  LOP3.LUT R112, R112, 0x7, RZ, 0xc0, !PT ;  /* 0x0000000770707812 */ /* 0x001fce00078ec0ff */
.L_x_2909:
        /* <DEDUP_REMOVED lines=8> */
[C---:B------:R-:W-:Y:S02]  /*0580*/  IADD3 R118, R121.reuse, 0x100, RZ ;  /* 0x0000010079767810 */ /* 0x040fe40007ffe0ff */
        /* <DEDUP_REMOVED lines=11> */
[----:B------:R-:W-:Y:S01]  /*0640*/  LEA.HI.X R59, R120, UR13, RZ, 0x4, P2 ;  /* 0x0000000d783b7c11 */ /* 0x000fe200090f24ff */
[--C-:B------:R-:W-:Y:S01]  /*0650*/  IMAD.WIDE.U32 R60, R118, 0x8, R124.reuse ;  /* 0x00000008763c7825 */ /* 0x100fe200078e007c */
[----:B------:R-:W-:Y:S01]  /*0660*/  LEA R64, P3, R117, UR12, 0x4 ;  /* 0x0000000c75407c11 */ /* 0x000fe2000f8620ff */
[----:B------:R-:W3:Y:S02]  /*0670*/  LDG.E.64 R140, desc[UR4][R56.64] ;  /* 0x00000004388c7981 */ /* 0x000ee4000c1e1b00 */
[----:B------:R-:W-:Y:S01]  /*0680*/  IMAD.WIDE.U32 R126, R119, 0x8, R124 ;  /* 0x00000008777e7825 */ /* 0x000fe200078e007c */
[----:B------:R-:W-:Y:S01]  /*0690*/  LEA.HI.X R65, R117, UR13, RZ, 0x4, P3 ;  /* 0x0000000d75417c11 */ /* 0x000fe200098f24ff */
[----:B------:R1:W3:Y:S02]  /*06a0*/  LDG.E.64 R142, desc[UR4][R60.64] ;  /* 0x000000043c8e7981 */ /* 0x0002e4000c1e1b00 */
[----:B--2---:R-:W-:Y:S01]  /*06b0*/  IMAD.WIDE R122, R69, 0x4, R122 ;  /* 0x00000004457a7825 */ /* 0x004fe200078e027a */
[----:B0-----:R-:W0:Y:S01]  /*06c0*/  LDC.64 R2, c[0x0][0x2c8] ;  /* 0x0000b200ff027b82 */ /* 0x001e220000000a00 */
[----:B------:R-:W2:Y:S02]  /*06d0*/  LDG.E.64 R126, desc[UR4][R126.64] ;  /* 0x000000047e7e7981 */ /* 0x000ea4000c1e1b00 */
        /* <DEDUP_REMOVED lines=43> */
[----:B------:R-:W-:Y:S01]  /*0990*/  MOV R58, R127 ;  /* 0x0000007f003a7202 */ /* 0x000fe20000000f00 */
[----:B------:R-:W-:Y:S02]  /*09a0*/  HADD2.F32 R127, -RZ, R0.H0_H0 ;  /* 0x20000000ff7f7230 */ /* 0x000fe40000004100 */
[C---:B------:R-:W-:Y:S01]  /*09b0*/  FADD.FTZ R139, -R157.reuse, R56 ;  /* 0x000000389d8b7221 */ /* 0x040fe20000010100 */
[----:B------:R-:W-:Y:S01]  /*09c0*/  FMUL.FTZ R0, R122, R131 ;  /* 0x000000837a007220 */ /* 0x000fe20000410000 */
[C---:B------:R-:W-:Y:S01]  /*09d0*/  FADD.FTZ R133, -R157.reuse, R50 ;  /* 0x000000329d857221 */ /* 0x040fe20000010100 */
[----:B------:R-:W-:Y:S01]  /*09e0*/  MOV R56, R126 ;  /* 0x0000007e00387202 */ /* 0x000fe20000000f00 */
[C---:B------:R-:W-:Y:S01]  /*09f0*/  FADD.FTZ R135, -R157.reuse, R52 ;  /* 0x000000349d877221 */ /* 0x040fe20000010100 */
[----:B------:R-:W-:Y:S01]  /*0a00*/  FADD.FTZ R137, -R157, R54 ;  /* 0x000000369d897221 */ /* 0x000fe20000010100 */
[----:B------:R-:W-:-:S02]  /*0a10*/  MOV R50, R143 ;  /* 0x0000008f00327202 */ /* 0x000fc40000000f00 */
[--C-:B------:R-:W-:Y:S02]  /*0a20*/  SHF.R.U64 R138, R128, 0x10, R129.reuse ;  /* 0x00000010808a7819 */ /* 0x100fe40000001281 */
[----:B------:R-:W-:Y:S02]  /*0a30*/  MOV R54, R129 ;  /* 0x0000008100367202 */ /* 0x000fe40000000f00 */
[----:B------:R-:W-:Y:S01]  /*0a40*/  SHF.R.U32.HI R140, RZ, 0x10, R129 ;  /* 0x00000010ff8c7819 */ /* 0x000fe20000011681 */
[----:B------:R-:W-:Y:S01]  /*0a50*/  HADD2.F32 R129, -RZ, R123.H0_H0 ;  /* 0x2000007bff817230 */ /* 0x000fe20000004100 */
[----:B------:R-:W-:Y:S01]  /*0a60*/  MOV R126, R124 ;  /* 0x0000007c007e7202 */ /* 0x000fe20000000f00 */
[----:B------:R-:W-:Y:S01]  /*0a70*/  FADD.FTZ R151, -R157, R64 ;  /* 0x000000409d977221 */ /* 0x000fe20000010100 */
[----:B------:R-:W-:Y:S01]  /*0a80*/  HADD2.F32 R64, -RZ, R146.H0_H0 ;  /* 0x20000092ff407230 */ /* 0x000fe20000004100 */
[----:B------:R-:W-:Y:S01]  /*0a90*/  SHF.R.U64 R152, R124, 0x10, R125 ;  /* 0x000000107c987819 */ /* 0x000fe2000000127d */
[----:B------:R-:W-:Y:S01]  /*0aa0*/  FADD.FTZ R89, R127, R89 ;  /* 0x000000597f597221 */ /* 0x000fe20000010000 */
[----:B------:R-:W-:Y:S01]  /*0ab0*/  FMUL.FTZ R123, R122, R49 ;  /* 0x000000317a7b7220 */ /* 0x000fe20000410000 */
[-C--:B------:R-:W-:Y:S01]  /*0ac0*/  FFMA.FTZ R109, R0, R127.reuse, R109 ;  /* 0x0000007f006d7223 */ /* 0x080fe2000001006d */
[----:B------:R-:W-:Y:S01]  /*0ad0*/  HADD2.F32 R48, -RZ, R48.H0_H0 ;  /* 0x20000030ff307230 */ /* 0x000fe20000004100 */
[--C-:B------:R-:W-:Y:S01]  /*0ae0*/  SHF.R.U64 R130, R142, 0x10, R143.reuse ;  /* 0x000000108e827819 */ /* 0x100fe2000000128f */
[----:B------:R-:W-:Y:S01]  /*0af0*/  FMUL.FTZ R127, R20, R127 ;  /* 0x0000007f147f7220 */ /* 0x000fe20000410000 */
[----:B------:R-:W-:Y:S01]  /*0b00*/  SHF.R.U32.HI R134, RZ, 0x10, R143 ;  /* 0x00000010ff867819 */ /* 0x000fe2000001168f */
[----:B------:R-:W-:Y:S01]  /*0b10*/  FMUL.FTZ R124, R122, R135 ;  /* 0x000000877a7c7220 */ /* 0x000fe20000410000 */
[----:B------:R-:W-:Y:S01]  /*0b20*/  FADD.FTZ R143, -R157, R60 ;  /* 0x0000003c9d8f7221 */ /* 0x000fe20000010100 */
[----:B------:R-:W-:Y:S01]  /*0b30*/  MOV R52, R128 ;  /* 0x0000008000347202 */ /* 0x000fe20000000f00 */
[----:B------:R-:W-:-:S02]  /*0b40*/  HADD2.F32 R50, -RZ, R50.H0_H0 ;  /* 0x20000032ff327230 */ /* 0x000fc40000004100 */
[----:B------:R-:W-:Y:S01]  /*0b50*/  FADD.FTZ R51, -R157, R51 ;  /* 0x000000339d337221 */ /* 0x000fe20000010100 */
[----:B------:R-:W-:Y:S01]  /*0b60*/  HADD2.F32 R60, -RZ, R126.H0_H0 ;  /* 0x2000007eff3c7230 */ /* 0x000fe20000004100 */
[----:B------:R-:W-:Y:S01]  /*0b70*/  MOV R132, R125 ;  /* 0x0000007d00847202 */ /* 0x000fe20000000f00 */
        /* <DEDUP_REMOVED lines=13> */
[----:B------:R-:W-:-:S02]  /*0c50*/  HADD2.F32 R66, -RZ, R145.H0_H0 ;  /* 0x20000091ff427230 */ /* 0x000fc40000004100 */
        /* <DEDUP_REMOVED lines=22> */
[----:B------:R-:W-:-:S02]  /*0dc0*/  HADD2.F32 R130, -RZ, R130.H0_H0 ;  /* 0x20000082ff827230 */ /* 0x000fc40000004100 */
        /* <DEDUP_REMOVED lines=20> */
[----:B------:R-:W-:Y:S02]  /*0f10*/  HADD2.F32 R62, -RZ, R132.H0_H0 ;  /* 0x20000084ff3e7230 */ /* 0x000fe40000004100 */
        /* <DEDUP_REMOVED lines=102> */
.L_x_2920:
        /* <DEDUP_REMOVED lines=11> */
[----:B---3--:R-:W-:Y:S01]  /*1630*/  LEA R53, R53, R52, 0x18 ;  /* 0x0000003435357211 */ /* 0x008fe200078ec0ff */
[----:B------:R-:W-:-:S03]  /*1640*/  @!P3 IMAD.IADD R52, R112, 0x1, R159 ;  /* 0x000000017034b824 */ /* 0x000fc600078e029f */
[-C--:B------:R-:W-:Y:S02]  /*1650*/  LEA R159, R159, R53.reuse, 0x3 ;  /* 0x000000359f9f7211 */ /* 0x080fe400078e18ff */
[----:B------:R-:W-:-:S05]  /*1660*/  @!P3 LEA R158, R52, R53, 0x3 ;  /* 0x00000035349eb211 */ /* 0x000fca00078e18ff */
        /* <DEDUP_REMOVED lines=35> */
[----:B------:R-:W-:Y:S01]  /*18a0*/  SHF.L.U32 R118, R120, 0x3, RZ ;  /* 0x0000000378767819 */ /* 0x000fe200000006ff */
[----:B------:R-:W-:Y:S01]  /*18b0*/  FMUL.FTZ R62, R62, UR9 ;  /* 0x000000093e3e7c20 */ /* 0x000fe20008410000 */
[----:B------:R-:W-:Y:S01]  /*18c0*/  IADD3.X R57, R163, UR19, RZ, P4, !PT ;  /* 0x00000013a3397c10 */ /* 0x000fe2000a7fe4ff */
[----:B------:R-:W-:Y:S01]  /*18d0*/  FMUL.FTZ R159, R48, UR9 ;  /* 0x00000009309f7c20 */ /* 0x000fe20008410000 */
[----:B------:R-:W-:Y:S02]  /*18e0*/  SHF.R.U32.HI R161, RZ, 0x1d, R119 ;  /* 0x0000001dffa17819 */ /* 0x000fe40000011677 */
[----:B------:R-:W-:-:S02]  /*18f0*/  FSEL R164, R62, RZ, !P1 ;  /* 0x000000ff3ea47208 */ /* 0x000fc40004800000 */
        /* <DEDUP_REMOVED lines=64> */
[----:B------:R1:W-:Y:S01]  /*1d00*/  F2F.F16.F32 R119, R120 ;  /* 0x0000007800777304 */ /* 0x0003e20000200800 */
        /* <DEDUP_REMOVED lines=16> */
[----:B0-----:R0:W1:Y:S01]  /*1e10*/  F2F.F16.F32 R52, R66 ;  /* 0x0000004200347304 */ /* 0x0010620000200800 */
        /* <DEDUP_REMOVED lines=17> */
[----:B------:R-:W0:Y:S01]  /*1f30*/  F2F.F16.F32 R129, R129 ;  /* 0x0000008100817304 */ /* 0x000e220000200800 */
[----:B-1----:R-:W-:Y:S01]  /*1f40*/  IMAD.WIDE.U32 R48, R52, 0x10000, RZ ;  /* 0x0001000034307825 */ /* 0x002fe200078e00ff */
[----:B------:R-:W-:-:S02]  /*1f50*/  SHF.L.U32 R51, R119, 0x10, RZ ;  /* 0x0000001077337819 */ /* 0x000fc400000006ff */
[----:B------:R-:W-:-:S04]  /*1f60*/  ISETP.NE.AND.EX P5, PT, RZ, UR15, PT, P5 ;  /* 0x0000000fff007c0c */ /* 0x000fc8000bfa5350 */
[----:B------:R-:W1:Y:S01]  /*1f70*/  F2F.F16.F32 R127, R127 ;  /* 0x0000007f007f7304 */ /* 0x000e620000200800 */
[----:B0-----:R-:W-:-:S07]  /*1f80*/  LOP3.LUT R51, R49, R51, R129, 0xfe, !PT ;  /* 0x0000003331337212 */ /* 0x001fce00078efe81 */
[----:B------:R-:W0:Y:S01]  /*1f90*/  F2F.F16.F32 R164, R66 ;  /* 0x0000004200a47304 */ /* 0x000e220000200800 */
[----:B------:R-:W-:Y:S02]  /*1fa0*/  @P5 PRMT R115, R129, 0x7610, R115 ;  /* 0x0000761081735816 */ /* 0x000fe40000000073 */
[----:B------:R-:W-:Y:S02]  /*1fb0*/  @P5 PRMT R114, R52, 0x7610, R114 ;  /* 0x0000761034725816 */ /* 0x000fe40000000072 */
[----:B------:R-:W-:Y:S02]  /*1fc0*/  @P5 PRMT R116, R119, 0x7610, R116 ;  /* 0x0000761077745816 */ /* 0x000fe40000000074 */
[----:B-1----:R-:W-:Y:S01]  /*1fd0*/  LOP3.LUT R50, R48, R127, RZ, 0xfc, !PT ;  /* 0x0000007f30327212 */ /* 0x002fe200078efcff */
[----:B------:R-:W1:Y:S01]  /*1fe0*/  F2F.F16.F32 R138, R120 ;  /* 0x00000078008a7304 */ /* 0x000e620000200800 */
[----:B------:R-:W-:-:S03]  /*1ff0*/  @P5 PRMT R113, R127, 0x7610, R113 ;  /* 0x000076107f715816 */ /* 0x000fc60000000071 */
[----:B------:R2:W-:Y:S01]  /*2000*/  STG.E.64 desc[UR4][R54.64], R50 ;  /* 0x0000003236007986 */ /* 0x0005e2000c101b04 */
[----:B0-----:R-:W-:-:S03]  /*2010*/  IMAD.WIDE.U32 R48, R164, 0x10000, RZ ;  /* 0x00010000a4307825 */ /* 0x001fc600078e00ff */
[----:B------:R-:W0:Y:S01]  /*2020*/  F2F.F16.F32 R167, R125 ;  /* 0x0000007d00a77304 */ /* 0x000e220000200800 */
[----:B-1----:R-:W-:-:S07]  /*2030*/  SHF.L.U32 R53, R138, 0x10, RZ ;  /* 0x000000108a357819 */ /* 0x002fce00000006ff */
[----:B------:R-:W1:Y:S01]  /*2040*/  F2F.F16.F32 R131, R133 ;  /* 0x0000008500837304 */ /* 0x000e620000200800 */
[----:B--2---:R-:W-:Y:S02]  /*2050*/  SEL R50, R133, R46, P4 ;  /* 0x0000002e85327207 */ /* 0x004fe40002000000 */
[----:B------:R-:W-:Y:S02]  /*2060*/  SEL R51, R120, R47, P4 ;  /* 0x0000002f78337207 */ /* 0x000fe40002000000 */
[----:B0-----:R-:W-:-:S03]  /*2070*/  LOP3.LUT R52, R48, R167, RZ, 0xfc, !PT ;  /* 0x000000a730347212 */ /* 0x001fc600078efcff */
[----:B------:R0:W2:Y:S01]  /*2080*/  F2F.F16.F32 R135, R137 ;  /* 0x0000008900877304 */ /* 0x0000a20000200800 */
[----:B------:R-:W-:Y:S02]  /*2090*/  SEL R48, R125, R44, P4 ;  /* 0x0000002c7d307207 */ /* 0x000fe40002000000 */
[----:B-1----:R-:W-:-:S05]  /*20a0*/  LOP3.LUT R53, R49, R53, R131, 0xfe, !PT ;  /* 0x0000003531357212 */ /* 0x002fca00078efe83 */
[----:B------:R0:W1:Y:S01]  /*20b0*/  F2F.F16.F32 R140, R126 ;  /* 0x0000007e008c7304 */ /* 0x0000620000200800 */
[----:B------:R-:W-:-:S07]  /*20c0*/  SEL R49, R66, R45, P4 ;  /* 0x0000002d42317207 */ /* 0x000fce0002000000 */
[----:B------:R0:W3:Y:S08]  /*20d0*/  F2F.F16.F32 R141, R139 ;  /* 0x0000008b008d7304 */ /* 0x0000f00000200800 */
        /* <DEDUP_REMOVED lines=18> */
.L_x_2904:
[----:B------:R2:W-:Y:S01]  /*2200*/  @P3 STG.E.128 desc[UR4][R2.64], R48 ;  /* 0x0000003002003986 */ /* 0x0005e2000c101d04 */
[----:B-1----:R-:W-:Y:S01]  /*2210*/  IMAD.WIDE.U32 R54, R140, 0x10000, RZ ;  /* 0x000100008c367825 */ /* 0x002fe200078e00ff */
[----:B------:R-:W-:Y:S02]  /*2220*/  SHF.L.U32 R123, R142, 0x10, RZ ;  /* 0x000000108e7b7819 */ /* 0x000fe400000006ff */
[----:B------:R1:W-:Y:S01]  /*2230*/  STG.E.64 desc[UR4][R56.64], R52 ;  /* 0x0000003438007986 */ /* 0x0003e2000c101b04 */
[----:B0-----:R-:W-:Y:S01]  /*2240*/  IMAD.WIDE.U32 R66, R144, 0x10000, RZ ;  /* 0x0001000090427825 */ /* 0x001fe200078e00ff */
[----:B------:R-:W-:Y:S02]  /*2250*/  SHF.L.U32 R119, R148, 0x10, RZ ;  /* 0x0000001094777819 */ /* 0x000fe400000006ff */
[----:B------:R-:W-:Y:S01]  /*2260*/  LOP3.LUT R123, R55, R123, R141, 0xfe, !PT ;  /* 0x0000007b377b7212 */ /* 0x000fe200078efe8d */
[----:B------:R-:W-:Y:S01]  /*2270*/  IMAD.U32 R127, R129, 0x10000, RZ ;  /* 0x00010000817f7824 */ /* 0x000fe200078e00ff */
        /* <DEDUP_REMOVED lines=14> */
[----:B-1----:R-:W-:Y:S06]  /*2360*/  @!P5 BRA `(.L_x_2905) ;  /* 0x000000000020d947 */ /* 0x002fec0003800000 */
        /* <DEDUP_REMOVED lines=8> */
.L_x_2905:
        /* <DEDUP_REMOVED lines=19> */
.L_x_2906:
        /* <DEDUP_REMOVED lines=25> */
.L_x_2907:
        /* <DEDUP_REMOVED lines=15> */
.L_x_2908:
        /* <DEDUP_REMOVED lines=37> */
[----:B------:R-:W-:Y:S02]  /*29f0*/  MOV R41, R94 ;  /* 0x0000005e00297202 */ /* 0x000fe40000000f00 */
[----:B------:R-:W-:Y:S02]  /*2a00*/  MOV R45, R74 ;  /* 0x0000004a002d7202 */ /* 0x000fe40000000f00 */
[----:B------:R-:W-:Y:S02]  /*2a10*/  MOV R42, R91 ;  /* 0x0000005b002a7202 */ /* 0x000fe40000000f00 */
[----:B------:R-:W-:Y:S02]  /*2a20*/  MOV R46, R71 ;  /* 0x00000047002e7202 */ /* 0x000fe40000000f00 */
[----:B------:R-:W-:-:S02]  /*2a30*/  MOV R43, R92 ;  /* 0x0000005c002b7202 */ /* 0x000fc40000000f00 */
[----:B------:R-:W-:-:S07]  /*2a40*/  MOV R47, R72 ;  /* 0x00000048002f7202 */ /* 0x000fce0000000f00 */
.L_x_2902:
        /* <DEDUP_REMOVED lines=21> */
.L_x_2903:
[----:B------:R-:W-:Y:S01]  /*2ba0*/  HFMA2.MMA R58, -RZ, RZ, 0, 9.5367431640625e-07 ;  /* 0x00000010ff3a7435 */ /* 0x000fe200000001ff */
[----:B------:R-:W-:Y:S01]  /*2bb0*/  MOV R59, R51 ;  /* 0x00000033003b7202 */ /* 0x000fe20000000f00 */
[----:B------:R-:W-:Y:S01]  /*2bc0*/  IMAD.MOV.U32 R56, RZ, RZ, -0x1 ;  /* 0xffffffffff387424 */ /* 0x000fe200078e00ff */
[----:B------:R-:W-:-:S08]  /*2bd0*/  MOV R61, 0x1f ;  /* 0x0000001f003d7802 */ /* 0x000fd00000000f00 */
[----:B-----5:R-:W-:Y:S05]  /*2be0*/  WARPSYNC.COLLECTIVE R56, `(.L_x_2910) ;  /* 0x0000000038087348 */ /* 0x020fea0003c00000 */
[----:B------:R0:W1:Y:S02]  /*2bf0*/  SHFL.DOWN P1, R57, R59, R58, R61 ;  /* 0x0800003a3b397389 */ /* 0x000064000002003d */
[----:B01---5:R-:W-:Y:S01]  /*2c00*/  ENDCOLLECTIVE ;  /* 0x000000000000791b */ /* 0x023fe20003800000 */
.L_x_2910:
[----:B------:R-:W-:Y:S02]  /*2c10*/  MOV R59, R49 ;  /* 0x00000031003b7202 */ /* 0x000fe40000000f00 */
[----:B------:R-:W-:-:S07]  /*2c20*/  MOV R48, R57 ;  /* 0x0000003900307202 */ /* 0x000fce0000000f00 */
[----:B------:R-:W-:Y:S05]  /*2c30*/  WARPSYNC.COLLECTIVE R56, `(.L_x_2911) ;  /* 0x0000000038087348 */ /* 0x000fea0003c00000 */
[----:B------:R0:W1:Y:S02]  /*2c40*/  SHFL.DOWN P1, R57, R59, R58, R61 ;  /* 0x0800003a3b397389 */ /* 0x000064000002003d */
[----:B01----:R-:W-:Y:S01]  /*2c50*/  ENDCOLLECTIVE ;  /* 0x000000000000791b */ /* 0x003fe20003800000 */
.L_x_2911:
[----:B------:R-:W-:Y:S01]  /*2c60*/  FADD.FTZ R48, R51, R48 ;  /* 0x0000003033307221 */ /* 0x000fe20000010000 */
[----:B------:R-:W-:-:S04]  /*2c70*/  HFMA2.MMA R58, -RZ, RZ, 0, 4.76837158203125e-07 ;  /* 0x00000008ff3a7435 */ /* 0x000fc800000001ff */
[----:B------:R-:W-:Y:S02]  /*2c80*/  MOV R59, R48 ;  /* 0x00000030003b7202 */ /* 0x000fe40000000f00 */
[----:B------:R-:W-:-:S07]  /*2c90*/  MOV R50, R57 ;  /* 0x0000003900327202 */ /* 0x000fce0000000f00 */
[----:B------:R-:W-:Y:S05]  /*2ca0*/  WARPSYNC.COLLECTIVE R56, `(.L_x_2912) ;  /* 0x0000000038087348 */ /* 0x000fea0003c00000 */
[----:B------:R0:W1:Y:S02]  /*2cb0*/  SHFL.DOWN P1, R57, R59, R58, R61 ;  /* 0x0800003a3b397389 */ /* 0x000064000002003d */
[----:B01----:R-:W-:Y:S01]  /*2cc0*/  ENDCOLLECTIVE ;  /* 0x000000000000791b */ /* 0x003fe20003800000 */
.L_x_2912:
[----:B------:R-:W-:-:S05]  /*2cd0*/  FADD.FTZ R50, R49, R50 ;  /* 0x0000003231327221 */ /* 0x000fca0000010000 */
[----:B------:R-:W-:Y:S02]  /*2ce0*/  MOV R59, R50 ;  /* 0x00000032003b7202 */ /* 0x000fe40000000f00 */
[----:B------:R-:W-:-:S07]  /*2cf0*/  MOV R53, R57 ;  /* 0x0000003900357202 */ /* 0x000fce0000000f00 */
[----:B------:R-:W-:Y:S05]  /*2d00*/  WARPSYNC.COLLECTIVE R56, `(.L_x_2913) ;  /* 0x0000000038087348 */ /* 0x000fea0003c00000 */
[----:B------:R0:W1:Y:S02]  /*2d10*/  SHFL.DOWN P1, R57, R59, R58, R61 ;  /* 0x0800003a3b397389 */ /* 0x000064000002003d */
[----:B01----:R-:W-:Y:S01]  /*2d20*/  ENDCOLLECTIVE ;  /* 0x000000000000791b */ /* 0x003fe20003800000 */
.L_x_2913:
[----:B------:R-:W-:Y:S01]  /*2d30*/  FADD.FTZ R53, R48, R53 ;  /* 0x0000003530357221 */ /* 0x000fe20000010000 */
[----:B------:R-:W-:-:S04]  /*2d40*/  HFMA2.MMA R58, -RZ, RZ, 0, 2.384185791015625e-07 ;  /* 0x00000004ff3a7435 */ /* 0x000fc800000001ff */
[----:B------:R-:W-:Y:S02]  /*2d50*/  MOV R59, R53 ;  /* 0x00000035003b7202 */ /* 0x000fe40000000f00 */
[----:B------:R-:W-:-:S07]  /*2d60*/  MOV R55, R57 ;  /* 0x0000003900377202 */ /* 0x000fce0000000f00 */
[----:B------:R-:W-:Y:S05]  /*2d70*/  WARPSYNC.COLLECTIVE R56, `(.L_x_2914) ;  /* 0x0000000038087348 */ /* 0x000fea0003c00000 */
[----:B------:R0:W1:Y:S02]  /*2d80*/  SHFL.DOWN P1, R57, R59, R58, R61 ;  /* 0x0800003a3b397389 */ /* 0x000064000002003d */
[----:B01----:R-:W-:Y:S01]  /*2d90*/  ENDCOLLECTIVE ;  /* 0x000000000000791b */ /* 0x003fe20003800000 */
.L_x_2914:
[----:B------:R-:W-:-:S04]  /*2da0*/  FADD.FTZ R55, R50, R55 ;  /* 0x0000003732377221 */ /* 0x000fc80000010000 */
[----:B------:R-:W-:Y:S01]  /*2db0*/  IMAD.MOV.U32 R59, RZ, RZ, R55 ;  /* 0x000000ffff3b7224 */ /* 0x000fe200078e0037 */
[----:B------:R-:W-:-:S07]  /*2dc0*/  MOV R52, R57 ;  /* 0x0000003900347202 */ /* 0x000fce0000000f00 */
[----:B------:R-:W-:Y:S05]  /*2dd0*/  WARPSYNC.COLLECTIVE R56, `(.L_x_2915) ;  /* 0x0000000038087348 */ /* 0x000fea0003c00000 */
[----:B------:R0:W1:Y:S02]  /*2de0*/  SHFL.DOWN P1, R57, R59, R58, R61 ;  /* 0x0800003a3b397389 */ /* 0x000064000002003d */
[----:B01----:R-:W-:Y:S01]  /*2df0*/  ENDCOLLECTIVE ;  /* 0x000000000000791b */ /* 0x003fe20003800000 */
.L_x_2915:
[----:B------:R-:W-:Y:S01]  /*2e00*/  FADD.FTZ R52, R53, R52 ;  /* 0x0000003435347221 */ /* 0x000fe20000010000 */
[----:B------:R-:W-:-:S04]  /*2e10*/  HFMA2.MMA R58, -RZ, RZ, 0, 1.1920928955078125e-07 ;  /* 0x00000002ff3a7435 */ /* 0x000fc800000001ff */
[----:B------:R-:W-:Y:S02]  /*2e20*/  MOV R59, R52 ;  /* 0x00000034003b7202 */ /* 0x000fe40000000f00 */
[----:B------:R-:W-:-:S07]  /*2e30*/  MOV R54, R57 ;  /* 0x0000003900367202 */ /* 0x000fce0000000f00 */
[----:B------:R-:W-:Y:S05]  /*2e40*/  WARPSYNC.COLLECTIVE R56, `(.L_x_2916) ;  /* 0x0000000038087348 */ /* 0x000fea0003c00000 */
[----:B------:R0:W1:Y:S02]  /*2e50*/  SHFL.DOWN P1, R57, R59, R58, R61 ;  /* 0x0800003a3b397389 */ /* 0x000064000002003d */
[----:B01----:R-:W-:Y:S01]  /*2e60*/  ENDCOLLECTIVE ;  /* 0x000000000000791b */ /* 0x003fe20003800000 */
.L_x_2916:
[----:B------:R-:W-:-:S05]  /*2e70*/  FADD.FTZ R54, R55, R54 ;  /* 0x0000003637367221 */ /* 0x000fca0000010000 */
[----:B------:R-:W-:Y:S02]  /*2e80*/  MOV R59, R54 ;  /* 0x00000036003b7202 */ /* 0x000fe40000000f00 */
[----:B------:R-:W-:-:S07]  /*2e90*/  MOV R49, R57 ;  /* 0x0000003900317202 */ /* 0x000fce0000000f00 */
[----:B------:R-:W-:Y:S05]  /*2ea0*/  WARPSYNC.COLLECTIVE R56, `(.L_x_2917) ;  /* 0x0000000038087348 */ /* 0x000fea0003c00000 */
[----:B------:R0:W1:Y:S02]  /*2eb0*/  SHFL.DOWN P1, R57, R59, R58, R61 ;  /* 0x0800003a3b397389 */ /* 0x000064000002003d */
[----:B01----:R-:W-:Y:S01]  /*2ec0*/  ENDCOLLECTIVE ;  /* 0x000000000000791b */ /* 0x003fe20003800000 */
.L_x_2917:
[----:B------:R-:W-:Y:S01]  /*2ed0*/  FADD.FTZ R49, R52, R49 ;  /* 0x0000003134317221 */ /* 0x000fe20000010000 */
[----:B------:R-:W-:-:S04]  /*2ee0*/  HFMA2.MMA R58, -RZ, RZ, 0, 5.9604644775390625e-08 ;  /* 0x00000001ff3a7435 */ /* 0x000fc800000001ff */
[----:B------:R-:W-:Y:S02]  /*2ef0*/  MOV R59, R49 ;  /* 0x00000031003b7202 */ /* 0x000fe40000000f00 */
[----:B------:R-:W-:-:S07]  /*2f00*/  MOV R51, R57 ;  /* 0x0000003900337202 */ /* 0x000fce0000000f00 */
[----:B------:R-:W-:Y:S05]  /*2f10*/  WARPSYNC.COLLECTIVE R56, `(.L_x_2918) ;  /* 0x0000000038087348 */ /* 0x000fea0003c00000 */
[----:B------:R0:W1:Y:S02]  /*2f20*/  SHFL.DOWN P1, R57, R59, R58, R61 ;  /* 0x0800003a3b397389 */ /* 0x000064000002003d */
[----:B01----:R-:W-:Y:S01]  /*2f30*/  ENDCOLLECTIVE ;  /* 0x000000000000791b */ /* 0x003fe20003800000 */
.L_x_2918:
[----:B------:R-:W-:-:S05]  /*2f40*/  FADD.FTZ R51, R54, R51 ;  /* 0x0000003336337221 */ /* 0x000fca0000010000 */
[----:B------:R-:W-:Y:S02]  /*2f50*/  MOV R59, R51 ;  /* 0x00000033003b7202 */ /* 0x000fe40000000f00 */
[----:B------:R-:W-:-:S07]  /*2f60*/  MOV R48, R57 ;  /* 0x0000003900307202 */ /* 0x000fce0000000f00 */
[----:B------:R-:W-:Y:S05]  /*2f70*/  WARPSYNC.COLLECTIVE R56, `(.L_x_2919) ;  /* 0x0000000038087348 */ /* 0x000fea0003c00000 */
[----:B------:R0:W1:Y:S02]  /*2f80*/  SHFL.DOWN P1, R57, R59, R58, R61 ;  /* 0x0800003a3b397389 */ /* 0x000064000002003d */
[----:B01----:R-:W-:Y:S01]  /*2f90*/  ENDCOLLECTIVE ;  /* 0x000000000000791b */ /* 0x003fe20003800000 */
.L_x_2919:
[----:B------:R-:W-:Y:S01]  /*2fa0*/  MOV R50, R57 ;  /* 0x0000003900327202 */ /* 0x000fe20000000f00 */
[----:B------:R-:W-:Y:S06]  /*2fb0*/  BRA `(.L_x_2920) ;  /* 0xffffffe400707947 */ /* 0x000fec000383ffff */
.L_x_2921:
        /* <DEDUP_REMOVED lines=12> */
.L_x_3964:


//--------------------- .text._ZN10layer_norm31ln_parallel_residual_bwd_kernelINS_13Kernel_traitsIf6__halffS2_fjLj5120ELj1ELj1ELj8ELj8ENS_18Kernel_traits_baseILj5120EfS2_fS2_fjLj256EEEEELb1ELb0ELb0EEEvNS_9BwdParamsE --------------------------
	.section	.text._ZN10layer_norm31ln_parallel_residual_bwd_kernelINS_13Kernel_traitsIf6__halffS2_fjLj5120ELj1ELj1ELj8ELj8ENS_18Kernel_traits_baseILj5120EfS2_fS2_fjLj256EEEEELb1ELb0ELb0EEEvNS_9BwdParamsE,"ax",@progbits
	.align	128
        .global         _ZN10layer_norm31ln_parallel_residual_bwd_kernelINS_13Kernel_traitsIf6__halffS2_fjLj5120ELj1ELj1ELj8ELj8ENS_18Kernel_traits_baseILj5120EfS2_fS2_fjLj256EEEEELb1ELb0ELb0EEEvNS_9BwdParamsE
        .type           _ZN10layer_norm31ln_parallel_residual_bwd_kernelINS_13Kernel_traitsIf6__halffS2_fjLj5120ELj1ELj1ELj8ELj8ENS_18Kernel_traits_baseILj5120EfS2_fS2_fjLj256EEEEELb1ELb0ELb0EEEvNS_9BwdParamsE,@function
        .size           _ZN10layer_norm31ln_parallel_residual_bwd_kernelINS_13Kernel_traitsIf6__halffS2_fjLj5120ELj1ELj1ELj8ELj8ENS_18Kernel_traits_baseILj5120EfS2_fS2_fjLj256EEEEELb1ELb0ELb0EEEvNS_9BwdParamsE,(.L_x_3965 - _ZN10layer_norm31ln_parallel_residual_bwd_kernelINS_13Kernel_traitsIf6__halffS2_fjLj5120ELj1ELj1ELj8ELj8ENS_18Kernel_traits_baseILj5120EfS2_fS2_fjLj256EEEEELb1ELb0ELb0EEEvNS_9BwdParamsE)
        .other          _ZN10layer_norm31ln_parallel_residual_bwd_kernelINS_13Kernel_traitsIf6__halffS2_fjLj5120ELj1ELj1ELj8ELj8ENS_18Kernel_traits_baseILj5120EfS2_fS2_fjLj256EEEEELb1ELb0ELb0EEEvNS_9BwdParamsE,@"STO_CUDA_ENTRY STV_DEFAULT"
_ZN10layer_norm31ln_parallel_residual_bwd_kernelINS_13Kernel_traitsIf6__halffS2_fjLj5120ELj1ELj1ELj8ELj8ENS_18Kernel_traits_baseILj5120EfS2_fS2_fjLj256EEEEELb1ELb0ELb0EEEvNS_9BwdParamsE:
.text._ZN10layer_norm31ln_parallel_residual_bwd_kernelINS_13Kernel_traitsIf6__halffS2_fjLj5120ELj1ELj1ELj8ELj8ENS_18Kernel_traits_baseILj5120EfS2_fS2_fjLj256EEEEELb1ELb0ELb0EEEvNS_9BwdParamsE:
        /* <DEDUP_REMOVED lines=48> */
[----:B------:R-:W-:Y:S01]  /*0300*/  @P4 IADD3 R5, R5, 0x100, RZ ;  /* 0x0000010005054810 */ /* 0x000fe20007ffe0ff */
[----:B------:R-:W0:Y:S03]  /*0310*/  @P0 LDC.64 R28, c[0x0][0x260] ;  /* 0x00009800ff1c0b82 */ /* 0x000e260000000a00 */
[----:B------:R3:W5:Y:S01]  /*0320*/  @P4 LDG.E.128 R136, desc[UR4][R22.64] ;  /* 0x0000000416884981 */ /* 0x000762000c1e1d00 */
[----:B-1----:R-:W-:-:S04]  /*0330*/  @P5 IMAD.WIDE.U32 R24, R5, 0x10, R24 ;  /* 0x0000001005185825 */ /* 0x002fc800078e0018 */
[----:B------:R-:W1:Y:S01]  /*0340*/  @P0 LDC.64 R30, c[0x0][0x268] ;  /* 0x00009a00ff1e0b82 */ /* 0x000e620000000a00 */
        /* <DEDUP_REMOVED lines=53> */
[----:B------:R-:W-:Y:S01]  /*06a0*/  HFMA2.MMA R182, -RZ, RZ, 0, 5.9604644775390625e-08 ;  /* 0x00000001ffb67435 */ /* 0x000fe200000001ff */
[----:B------:R-:W-:-:S10]  /*06b0*/  IMAD.MOV.U32 R117, RZ, RZ, RZ ;  /* 0x000000ffff757224 */ /* 0x000fd400078e00ff */
.L_x_2948:
[----:B0123--:R-:W1:Y:S08]  /*06c0*/  LDC.64 R170, c[0x0][0x250] ;  /* 0x00009400ffaa7b82 */ /* 0x00fe700000000a00 */
        /* <DEDUP_REMOVED lines=16> */
[----:B------:R-:W-:Y:S02]  /*07d0*/  ISETP.NE.U32.AND P0, PT, RZ, UR14, PT ;  /* 0x0000000eff007c0c */ /* 0x000fe4000bf05070 */
[C---:B------:R-:W-:Y:S02]  /*07e0*/  LEA R168, P1, R9.reuse, UR10, 0x4 ;  /* 0x0000000a09a87c11 */ /* 0x040fe4000f8220ff */
[----:B------:R-:W-:Y:S02]  /*07f0*/  ISETP.NE.AND.EX P0, PT, RZ, UR15, PT, P0 ;  /* 0x0000000fff007c0c */ /* 0x000fe4000bf05300 */
[C---:B------:R-:W-:Y:S01]  /*0800*/  LEA.HI.X R169, R9.reuse, UR11, RZ, 0x4, P1 ;  /* 0x0000000b09a97c11 */ /* 0x040fe200088f24ff */
[----:B------:R-:W2:Y:S01]  /*0810*/  LDC.64 R176, c[0x0][0x2b8] ;  /* 0x0000ae00ffb07b82 */ /* 0x000ea20000000a00 */
[----:B------:R-:W-:-:S04]  /*0820*/  SHF.L.U32 R181, R9, 0x2, RZ ;  /* 0x0000000209b57819 */ /* 0x000fc800000006ff */
[----:B------:R-:W3:Y:S05]  /*0830*/  LDG.E.128 R168, desc[UR4][R168.64] ;  /* 0x00000004a8a87981 */ /* 0x000eea000c1e1d00 */
[----:B------:R-:W4:Y:S01]  /*0840*/  @P0 LDC.64 R172, c[0x0][0x248] ;  /* 0x00009200ffac0b82 */ /* 0x000f220000000a00 */
[----:B-1----:R-:W-:-:S06]  /*0850*/  IMAD.WIDE.U32 R174, R9, 0x8, R174 ;  /* 0x0000000809ae7825 */ /* 0x002fcc00078e00ae */
[----:B------:R-:W3:Y:S01]  /*0860*/  LDG.E.64 R174, desc[UR4][R174.64] ;  /* 0x00000004aeae7981 */ /* 0x000ee2000c1e1b00 */
[C---:B--2---:R-:W-:Y:S01]  /*0870*/  IMAD.WIDE.U32 R176, R9.reuse, 0x8, R176 ;  /* 0x0000000809b07825 */ /* 0x044fe200078e00b0 */
[----:B------:R-:W-:Y:S02]  /*0880*/  SHF.L.U64.HI R0, R9, 0x2, RZ ;  /* 0x0000000209007819 */ /* 0x000fe400000102ff */
[----:B------:R-:W-:-:S03]  /*0890*/  IADD3 R178, P1, R181, UR12, RZ ;  /* 0x0000000cb5b27c10 */ /* 0x000fc6000ff3e0ff */
        /* <DEDUP_REMOVED lines=19> */
[----:B------:R-:W-:Y:S02]  /*09d0*/  MOV R169, R174 ;  /* 0x000000ae00a97202 */ /* 0x000fe40000000f00 */
[----:B------:R-:W-:-:S05]  /*09e0*/  SHF.R.U64 R174, R174, 0x10, R175 ;  /* 0x00000010aeae7819 */ /* 0x000fca00000012af */
[----:B------:R-:W-:Y:S01]  /*09f0*/  HADD2.F32 R174, -RZ, R174.H0_H0 ;  /* 0x200000aeffae7230 */ /* 0x000fe20000004100 */
[----:B--2---:R-:W-:Y:S01]  /*0a00*/  SHF.R.U64 R172, R176, 0x10, R177 ;  /* 0x00000010b0ac7819 */ /* 0x004fe200000012b1 */
[----:B------:R-:W-:Y:S01]  /*0a10*/  IMAD.MOV.U32 R0, RZ, RZ, R176 ;  /* 0x000000ffff007224 */ /* 0x000fe200078e00b0 */
[----:B------:R-:W-:Y:S01]  /*0a20*/  MOV R170, R175 ;  /* 0x000000af00aa7202 */ /* 0x000fe20000000f00 */
[----:B------:R-:W-:Y:S01]  /*0a30*/  HADD2.F32 R171, -RZ, R169.H0_H0 ;  /* 0x200000a9ffab7230 */ /* 0x000fe20000004100 */
[----:B------:R-:W-:Y:S01]  /*0a40*/  SHF.R.U32.HI R175, RZ, 0x10, R175 ;  /* 0x00000010ffaf7819 */ /* 0x000fe200000116af */
[----:B------:R-:W-:Y:S02]  /*0a50*/  HADD2.F32 R172, -RZ, R172.H0_H0 ;  /* 0x200000acffac7230 */ /* 0x000fe40000004100 */
[----:B------:R-:W-:Y:S01]  /*0a60*/  FMUL.FTZ R176, R153, R174 ;  /* 0x000000ae99b07220 */ /* 0x000fe20000410000 */
[----:B------:R-:W-:Y:S01]  /*0a70*/  HADD2.F32 R169, -RZ, R0.H0_H0 ;  /* 0x20000000ffa97230 */ /* 0x000fe20000004100 */
[----:B------:R-:W-:Y:S01]  /*0a80*/  MOV R168, R177 ;  /* 0x000000b100a87202 */ /* 0x000fe20000000f00 */
[----:B------:R-:W-:Y:S01]  /*0a90*/  FMUL.FTZ R173, R152, R171 ;  /* 0x000000ab98ad7220 */ /* 0x000fe20000410000 */
[----:B------:R-:W-:Y:S01]  /*0aa0*/  SHF.R.U32.HI R177, RZ, 0x10, R177 ;  /* 0x00000010ffb17819 */ /* 0x000fe200000116b1 */
[----:B------:R-:W-:Y:S01]  /*0ab0*/  FADD.FTZ R97, R97, R172 ;  /* 0x000000ac61617221 */ /* 0x000fe20000010000 */
[-C--:B------:R-:W-:Y:S01]  /*0ac0*/  FFMA.FTZ R187, R157, R172.reuse, R176 ;  /* 0x000000ac9dbb7223 */ /* 0x080fe200000100b0 */
[----:B------:R-:W-:Y:S01]  /*0ad0*/  FFMA.FTZ R117, R184, R172, R117 ;  /* 0x000000acb8757223 */ /* 0x000fe20000010075 */
[----:B------:R-:W-:-:S02]  /*0ae0*/  HADD2.F32 R172, -RZ, R175.H0_H0 ;  /* 0x200000afffac7230 */ /* 0x000fc40000004100 */
[----:B------:R-:W-:Y:S01]  /*0af0*/  FADD.FTZ R96, R96, R169 ;  /* 0x000000a960607221 */ /* 0x000fe20000010000 */
[-C--:B------:R-:W-:Y:S01]  /*0b00*/  FFMA.FTZ R0, R156, R169.reuse, R173 ;  /* 0x000000a99c007223 */ /* 0x080fe200000100ad */
[----:B------:R-:W-:Y:S01]  /*0b10*/  FFMA.FTZ R116, R185, R169, R116 ;  /* 0x000000a9b9747223 */ /* 0x000fe20000010074 */
[----:B------:R-:W-:Y:S02]  /*0b20*/  HADD2.F32 R169, -RZ, R168.H0_H0 ;  /* 0x200000a8ffa97230 */ /* 0x000fe40000004100 */
[----:B------:R-:W-:Y:S01]  /*0b30*/  FMUL.FTZ R186, R7, R214 ;  /* 0x000000d607ba7220 */ /* 0x000fe20000410000 */
[----:B------:R-:W-:Y:S02]  /*0b40*/  HADD2.F32 R173, -RZ, R170.H0_H0 ;  /* 0x200000aaffad7230 */ /* 0x000fe40000004100 */
[----:B------:R-:W-:Y:S01]  /*0b50*/  FMUL.FTZ R170, R155, R172 ;  /* 0x000000ac9baa7220 */ /* 0x000fe20000410000 */
[----:B------:R-:W-:Y:S02]  /*0b60*/  HADD2.F32 R168, -RZ, R177.H0_H0 ;  /* 0x200000b1ffa87230 */ /* 0x000fe40000004100 */
[----:B------:R-:W-:Y:S01]  /*0b70*/  FMUL.FTZ R189, R7, R188 ;  /* 0x000000bc07bd7220 */ /* 0x000fe20000410000 */
[----:B------:R-:W-:-:S02]  /*0b80*/  FMUL.FTZ R175, R154, R173 ;  /* 0x000000ad9aaf7220 */ /* 0x000fc40000410000 */
        /* <DEDUP_REMOVED lines=22> */
[----:B-1----:R-:W-:-:S07]  /*0cf0*/  FFMA.FTZ R227, R186, R191, R170 ;  /* 0x000000bfbae37223 */ /* 0x002fce00000100aa */
.L_x_2924:
[----:B------:R-:W-:Y:S05]  /*0d00*/  BSYNC B0 ;  /* 0x0000000000007941 */ /* 0x000fea0003800000 */
.L_x_2923:
        /* <DEDUP_REMOVED lines=36> */
[--C-:B-1----:R-:W-:Y:S02]  /*0f50*/  SHF.R.U64 R172, R174, 0x10, R175.reuse ;  /* 0x00000010aeac7819 */ /* 0x102fe400000012af */
[----:B------:R-:W-:Y:S02]  /*0f60*/  MOV R171, R175 ;  /* 0x000000af00ab7202 */ /* 0x000fe40000000f00 */
[----:B------:R-:W-:Y:S01]  /*0f70*/  SHF.R.U32.HI R174, RZ, 0x10, R175 ;  /* 0x00000010ffae7819 */ /* 0x000fe200000116af */
[----:B--2---:R-:W-:Y:S01]  /*0f80*/  IMAD.MOV.U32 R168, RZ, RZ, R176 ;  /* 0x000000ffffa87224 */ /* 0x004fe200078e00b0 */
[----:B------:R-:W-:Y:S01]  /*0f90*/  SHF.R.U64 R193, R176, 0x10, R177 ;  /* 0x00000010b0c17819 */ /* 0x000fe200000012b1 */
[----:B------:R-:W-:-:S02]  /*0fa0*/  HADD2.F32 R175, -RZ, R170.H0_H0 ;  /* 0x200000aaffaf7230 */ /* 0x000fc40000004100 */
[----:B------:R-:W-:Y:S02]  /*0fb0*/  HADD2.F32 R172, -RZ, R172.H0_H0 ;  /* 0x200000acffac7230 */ /* 0x000fe40000004100 */
[----:B------:R-:W-:Y:S01]  /*0fc0*/  HADD2.F32 R173, -RZ, R168.H0_H0 ;  /* 0x200000a8ffad7230 */ /* 0x000fe20000004100 */
[----:B------:R-:W-:Y:S01]  /*0fd0*/  MOV R169, R177 ;  /* 0x000000b100a97202 */ /* 0x000fe20000000f00 */
[----:B------:R-:W-:Y:S01]  /*0fe0*/  HADD2.F32 R168, -RZ, R193.H0_H0 ;  /* 0x200000c1ffa87230 */ /* 0x000fe20000004100 */
[----:B------:R-:W-:Y:S01]  /*0ff0*/  SHF.R.U32.HI R176, RZ, 0x10, R177 ;  /* 0x00000010ffb07819 */ /* 0x000fe200000116b1 */
[C---:B------:R-:W-:Y:S01]  /*1000*/  FMUL.FTZ R193, R7.reuse, R190 ;  /* 0x000000be07c17220 */ /* 0x040fe20000410000 */
[----:B------:R-:W-:Y:S01]  /*1010*/  FMUL.FTZ R177, R144, R175 ;  /* 0x000000af90b17220 */ /* 0x000fe20000410000 */
        /* <DEDUP_REMOVED lines=37> */
.L_x_2926:
[----:B------:R-:W-:Y:S05]  /*1270*/  BSYNC B0 ;  /* 0x0000000000007941 */ /* 0x000fea0003800000 */
.L_x_2925:
        /* <DEDUP_REMOVED lines=86> */
.L_x_2928:
[----:B------:R-:W-:Y:S05]  /*17e0*/  BSYNC B0 ;  /* 0x0000000000007941 */ /* 0x000fea0003800000 */
.L_x_2927:
        /* <DEDUP_REMOVED lines=86> */
.L_x_2930:
[----:B------:R-:W-:Y:S05]  /*1d50*/  BSYNC B0 ;  /* 0x0000000000007941 */ /* 0x000fea0003800000 */
.L_x_2929:
        /* <DEDUP_REMOVED lines=32> */
[----:B--2---:R-:W-:Y:S02]  /*1f60*/  MOV R176, R174 ;  /* 0x000000ae00b07202 */ /* 0x004fe40000000f00 */
[----:B------:R-:W-:Y:S01]  /*1f70*/  SHF.R.U64 R183, R174, 0x10, R175 ;  /* 0x00000010aeb77819 */ /* 0x000fe200000012af */
[C---:B---3--:R-:W-:Y:S01]  /*1f80*/  FADD.FTZ R168, -R222.reuse, R168 ;  /* 0x000000a8dea87221 */ /* 0x048fe20000010100 */
[----:B------:R-:W-:Y:S01]  /*1f90*/  MOV R220, R177 ;  /* 0x000000b100dc7202 */ /* 0x000fe20000000f00 */
[----:B------:R-:W-:Y:S01]  /*1fa0*/  HADD2.F32 R173, -RZ, R176.H0_H0 ;  /* 0x200000b0ffad7230 */ /* 0x000fe20000004100 */
[----:B------:R-:W-:Y:S01]  /*1fb0*/  SHF.R.U32.HI R224, RZ, 0x10, R177 ;  /* 0x00000010ffe07819 */ /* 0x000fe200000116b1 */
[----:B------:R-:W-:Y:S01]  /*1fc0*/  FADD.FTZ R174, -R222, R170 ;  /* 0x000000aadeae7221 */ /* 0x000fe20000010100 */
[----:B------:R-:W-:Y:S01]  /*1fd0*/  MOV R177, R175 ;  /* 0x000000af00b17202 */ /* 0x000fe20000000f00 */
[----:B------:R-:W-:-:S02]  /*1fe0*/  HADD2.F32 R170, -RZ, R183.H0_H0 ;  /* 0x200000b7ffaa7230 */ /* 0x000fc40000004100 */
[C---:B------:R-:W-:Y:S01]  /*1ff0*/  FADD.FTZ R218, -R222.reuse, R169 ;  /* 0x000000a9deda7221 */ /* 0x040fe20000010100 */
[----:B------:R-:W-:Y:S02]  /*2000*/  HADD2.F32 R169, -RZ, R214.H0_H0 ;  /* 0x200000d6ffa97230 */ /* 0x000fe40000004100 */
[----:B------:R-:W-:Y:S01]  /*2010*/  FADD.FTZ R222, -R222, R171 ;  /* 0x000000abdede7221 */ /* 0x000fe20000010100 */
[----:B------:R-:W-:Y:S01]  /*2020*/  FMUL.FTZ R171, R120, R173 ;  /* 0x000000ad78ab7220 */ /* 0x000fe20000410000 */
[----:B------:R-:W-:Y:S01]  /*2030*/  FMUL.FTZ R219, R7, R168 ;  /* 0x000000a807db7220 */ /* 0x000fe20000410000 */
[----:B------:R-:W-:Y:S01]  /*2040*/  HADD2.F32 R168, -RZ, R221.H0_H0 ;  /* 0x200000ddffa87230 */ /* 0x000fe20000004100 */
[----:B------:R-:W-:Y:S01]  /*2050*/  SHF.R.U32.HI R175, RZ, 0x10, R175 ;  /* 0x00000010ffaf7819 */ /* 0x000fe200000116af */
[----:B------:R-:W-:Y:S01]  /*2060*/  FMUL.FTZ R172, R121, R170 ;  /* 0x000000aa79ac7220 */ /* 0x000fe20000410000 */
[----:B------:R-:W-:Y:S02]  /*2070*/  HADD2.F32 R177, -RZ, R177.H0_H0 ;  /* 0x200000b1ffb17230 */ /* 0x000fe40000004100 */
[----:B------:R-:W-:Y:S01]  /*2080*/  FMUL.FTZ R218, R7, R218 ;  /* 0x000000da07da7220 */ /* 0x000fe20000410000 */
[-C--:B------:R-:W-:Y:S01]  /*2090*/  FFMA.FTZ R216, R124, R169.reuse, R171 ;  /* 0x000000a97cd87223 */ /* 0x080fe200000100ab */
[----:B------:R-:W-:Y:S01]  /*20a0*/  FADD.FTZ R80, R80, R169 ;  /* 0x000000a950507221 */ /* 0x000fe20000010000 */
[----:B------:R-:W-:Y:S01]  /*20b0*/  FFMA.FTZ R100, R219, R169, R100 ;  /* 0x000000a9db647223 */ /* 0x000fe20000010064 */
[----:B------:R-:W-:Y:S01]  /*20c0*/  FFMA.FTZ R221, R125, R168, R172 ;  /* 0x000000a87ddd7223 */ /* 0x000fe200000100ac */
[----:B------:R-:W-:-:S02]  /*20d0*/  HADD2.F32 R169, -RZ, R220.H0_H0 ;  /* 0x200000dcffa97230 */ /* 0x000fc40000004100 */
[----:B------:R-:W-:Y:S01]  /*20e0*/  FADD.FTZ R81, R81, R168 ;  /* 0x000000a851517221 */ /* 0x000fe20000010000 */
[----:B------:R-:W-:Y:S01]  /*20f0*/  FFMA.FTZ R101, R218, R168, R101 ;  /* 0x000000a8da657223 */ /* 0x000fe20000010065 */
[----:B------:R-:W-:Y:S01]  /*2100*/  FMUL.FTZ R171, R122, R177 ;  /* 0x000000b17aab7220 */ /* 0x000fe20000410000 */
[----:B------:R-:W-:Y:S01]  /*2110*/  FMUL.FTZ R223, R7, R174 ;  /* 0x000000ae07df7220 */ /* 0x000fe20000410000 */
[----:B------:R-:W-:Y:S02]  /*2120*/  HADD2.F32 R172, -RZ, R175.H0_H0 ;  /* 0x200000afffac7230 */ /* 0x000fe40000004100 */
[----:B------:R-:W-:Y:S01]  /*2130*/  FADD.FTZ R168, R215, R216 ;  /* 0x000000d8d7a87221 */ /* 0x000fe20000010000 */
[----:B------:R-:W-:Y:S01]  /*2140*/  FFMA.FTZ R227, R219, R216, R227 ;  /* 0x000000d8dbe37223 */ /* 0x000fe200000100e3 */
[----:B------:R-:W-:Y:S01]  /*2150*/  FADD.FTZ R41, R41, R170 ;  /* 0x000000aa29297221 */ /* 0x000fe20000010000 */
[----:B------:R-:W-:Y:S01]  /*2160*/  FFMA.FTZ R61, R218, R170, R61 ;  /* 0x000000aada3d7223 */ /* 0x000fe2000001003d */
[----:B------:R-:W-:Y:S01]  /*2170*/  FADD.FTZ R82, R82, R169 ;  /* 0x000000a952527221 */ /* 0x000fe20000010000 */
[-C--:B------:R-:W-:Y:S01]  /*2180*/  FFMA.FTZ R220, R126, R169.reuse, R171 ;  /* 0x000000a97edc7223 */ /* 0x080fe200000100ab */
        /* <DEDUP_REMOVED lines=19> */
.L_x_2932:
[----:B------:R-:W-:Y:S05]  /*22c0*/  BSYNC B0 ;  /* 0x0000000000007941 */ /* 0x000fea0003800000 */
.L_x_2931:
[----:B------:R-:W-:Y:S01]  /*22d0*/  LOP3.LUT P1, RZ, R182, 0xff, RZ, 0xc0, !PT ;  /* 0x000000ffb6ff7812 */ /* 0x000fe2000782c0ff */
[----:B------:R-:W-:Y:S01]  /*22e0*/  UMOV UR20, 0xffffffff ;  /* 0xffffffff00147882 */ /* 0x000fe20000000000 */
[----:B------:R-:W-:Y:S02]  /*22f0*/  SHF.R.U32.HI R168, RZ, 0x5, R2 ;  /* 0x00000005ffa87819 */ /* 0x000fe40000011602 */
[----:B------:R-:W-:Y:S02]  /*2300*/  LOP3.LUT P0, RZ, R2, 0x1f, RZ, 0xc0, !PT ;  /* 0x0000001f02ff7812 */ /* 0x000fe4000780c0ff */
[----:B------:R-:W-:-:S07]  /*2310*/  LOP3.LUT R169, R168, 0x7fffff8, RZ, 0xc0, !PT ;  /* 0x07fffff8a8a97812 */ /* 0x000fce00078ec0ff */
        /* <DEDUP_REMOVED lines=20> */
.L_x_2967:
        /* <DEDUP_REMOVED lines=115> */
.L_x_2936:
[----:B------:R-:W-:-:S07]  /*2b90*/  IADD3 R9, R9, 0x100, RZ ;  /* 0x0000010009097810 */ /* 0x000fce0007ffe0ff */
.L_x_2935:
[----:B------:R-:W-:Y:S05]  /*2ba0*/  BSYNC B0 ;  /* 0x0000000000007941 */ /* 0x000fea0003800000 */
.L_x_2934:
        /* <DEDUP_REMOVED lines=79> */
.L_x_2939:
[----:B------:R-:W-:-:S07]  /*30a0*/  IADD3 R9, R9, 0x100, RZ ;  /* 0x0000010009097810 */ /* 0x000fce0007ffe0ff */
.L_x_2938:
[----:B------:R-:W-:Y:S05]  /*30b0*/  BSYNC B0 ;  /* 0x0000000000007941 */ /* 0x000fea0003800000 */
.L_x_2937:
        /* <DEDUP_REMOVED lines=79> */
.L_x_2942:
[----:B------:R-:W-:-:S07]  /*35b0*/  IADD3 R9, R9, 0x100, RZ ;  /* 0x0000010009097810 */ /* 0x000fce0007ffe0ff */
.L_x_2941:
[----:B------:R-:W-:Y:S05]  /*35c0*/  BSYNC B0 ;  /* 0x0000000000007941 */ /* 0x000fea0003800000 */
.L_x_2940:
        /* <DEDUP_REMOVED lines=79> */
.L_x_2945:
[----:B------:R-:W-:-:S07]  /*3ac0*/  IADD3 R9, R9, 0x100, RZ ;  /* 0x0000010009097810 */ /* 0x000fce0007ffe0ff */
.L_x_2944:
[----:B------:R-:W-:Y:S05]  /*3ad0*/  BSYNC B0 ;  /* 0x0000000000007941 */ /* 0x000fea0003800000 */
.L_x_2943:
        /* <DEDUP_REMOVED lines=80> */
.L_x_2947:
[----:B------:R-:W-:Y:S05]  /*3fe0*/  BSYNC B0 ;  /* 0x0000000000007941 */ /* 0x000fea0003800000 */
.L_x_2946:
[----:B------:R-:W-:Y:S02]  /*3ff0*/  IADD3 R8, R8, UR18, RZ ;  /* 0x0000001208087c10 */ /* 0x000fe4000fffe0ff */
[----:B------:R-:W-:Y:S02]  /*4000*/  SEL R182, RZ, 0x1, P1 ;  /* 0x00000001ffb67807 */ /* 0x000fe40000800000 */
[----:B------:R-:W-:-:S13]  /*4010*/  ISETP.GE.AND P0, PT, R8, UR19, PT ;  /* 0x0000001308007c0c */ /* 0x000fda000bf06270 */
[----:B------:R-:W-:Y:S05]  /*4020*/  @!P0 BRA `(.L_x_2948) ;  /* 0xffffffc400a48947 */ /* 0x000fea000383ffff */
.L_x_2922:
        /* <DEDUP_REMOVED lines=21> */
.L_x_2950:
[----:B------:R-:W-:Y:S05]  /*4180*/  BSYNC B0 ;  /* 0x0000000000007941 */ /* 0x000fea0003800000 */
.L_x_2949:
        /* <DEDUP_REMOVED lines=15> */
.L_x_2952:
[----:B------:R-:W-:Y:S05]  /*4280*/  BSYNC B0 ;  /* 0x0000000000007941 */ /* 0x000fea0003800000 */
.L_x_2951:
        /* <DEDUP_REMOVED lines=15> */
.L_x_2954:
[----:B------:R-:W-:Y:S05]  /*4380*/  BSYNC B0 ;  /* 0x0000000000007941 */ /* 0x000fea0003800000 */
.L_x_2953:
        /* <DEDUP_REMOVED lines=15> */
.L_x_2956:
[----:B------:R-:W-:Y:S05]  /*4480*/  BSYNC B0 ;  /* 0x0000000000007941 */ /* 0x000fea0003800000 */
.L_x_2955:
        /* <DEDUP_REMOVED lines=15> */
.L_x_2933:
[----:B------:R-:W-:Y:S01]  /*4580*/  HFMA2.MMA R180, -RZ, RZ, 0, 9.5367431640625e-07 ;  /* 0x00000010ffb47435 */ /* 0x000fe200000001ff */
[----:B------:R-:W-:Y:S02]  /*4590*/  MOV R181, R215 ;  /* 0x000000d700b57202 */ /* 0x000fe40000000f00 */
[----:B-----5:R-:W-:Y:S02]  /*45a0*/  MOV R183, 0x1f ;  /* 0x0000001f00b77802 */ /* 0x020fe40000000f00 */
[----:B------:R-:W-:-:S07]  /*45b0*/  MOV R178, 0xffffffff ;  /* 0xffffffff00b27802 */ /* 0x000fce0000000f00 */
[----:B0-----:R-:W-:Y:S05]  /*45c0*/  WARPSYNC.COLLECTIVE R178, `(.L_x_2957) ;  /* 0x00000000b2087348 */ /* 0x001fea0003c00000 */
[----:B------:R1:W2:Y:S02]  /*45d0*/  SHFL.DOWN P6, R179, R181, R180, R183 ;  /* 0x080000b4b5b37389 */ /* 0x0002a400000c00b7 */
[----:B012---:R-:W-:Y:S01]  /*45e0*/  ENDCOLLECTIVE ;  /* 0x000000000000791b */ /* 0x007fe20003800000 */
.L_x_2957:
[----:B------:R-:W-:Y:S02]  /*45f0*/  MOV R181, R227 ;  /* 0x000000e300b57202 */ /* 0x000fe40000000f00 */
[----:B------:R-:W-:-:S07]  /*4600*/  MOV R170, R179 ;  /* 0x000000b300aa7202 */ /* 0x000fce0000000f00 */
[----:B------:R-:W-:Y:S05]  /*4610*/  WARPSYNC.COLLECTIVE R178, `(.L_x_2958) ;  /* 0x00000000b2087348 */ /* 0x000fea0003c00000 */
[----:B------:R0:W1:Y:S02]  /*4620*/  SHFL.DOWN P6, R179, R181, R180, R183 ;  /* 0x080000b4b5b37389 */ /* 0x00006400000c00b7 */
[----:B01----:R-:W-:Y:S01]  /*4630*/  ENDCOLLECTIVE ;  /* 0x000000000000791b */ /* 0x003fe20003800000 */
.L_x_2958:
[----:B------:R-:W-:Y:S01]  /*4640*/  FADD.FTZ R170, R170, R215 ;  /* 0x000000d7aaaa7221 */ /* 0x000fe20000010000 */
[----:B------:R-:W-:-:S04]  /*4650*/  HFMA2.MMA R180, -RZ, RZ, 0, 4.76837158203125e-07 ;  /* 0x00000008ffb47435 */ /* 0x000fc800000001ff */
[----:B------:R-:W-:Y:S01]  /*4660*/  MOV R181, R170 ;  /* 0x000000aa00b57202 */ /* 0x000fe20000000f00 */
[----:B------:R-:W-:-:S07]  /*4670*/  IMAD.MOV.U32 R172, RZ, RZ, R179 ;  /* 0x000000ffffac7224 */ /* 0x000fce00078e00b3 */
[----:B------:R-:W-:Y:S05]  /*4680*/  WARPSYNC.COLLECTIVE R178, `(.L_x_2959) ;  /* 0x00000000b2087348 */ /* 0x000fea0003c00000 */
[----:B------:R0:W1:Y:S02]  /*4690*/  SHFL.DOWN P6, R179, R181, R180, R183 ;  /* 0x080000b4b5b37389 */ /* 0x00006400000c00b7 */
[----:B01----:R-:W-:Y:S01]  /*46a0*/  ENDCOLLECTIVE ;  /* 0x000000000000791b */ /* 0x003fe20003800000 */
.L_x_2959:
[----:B------:R-:W-:-:S05]  /*46b0*/  FADD.FTZ R172, R172, R227 ;  /* 0x000000e3acac7221 */ /* 0x000fca0000010000 */
[----:B------:R-:W-:Y:S02]  /*46c0*/  MOV R181, R172 ;  /* 0x000000ac00b57202 */ /* 0x000fe40000000f00 */
[----:B------:R-:W-:-:S07]  /*46d0*/  MOV R171, R179 ;  /* 0x000000b300ab7202 */ /* 0x000fce0000000f00 */
[----:B------:R-:W-:Y:S05]  /*46e0*/  WARPSYNC.COLLECTIVE R178, `(.L_x_2960) ;  /* 0x00000000b2087348 */ /* 0x000fea0003c00000 */
[----:B------:R0:W1:Y:S02]  /*46f0*/  SHFL.DOWN P6, R179, R181, R180, R183 ;  /* 0x080000b4b5b37389 */ /* 0x00006400000c00b7 */
[----:B01----:R-:W-:Y:S01]  /*4700*/  ENDCOLLECTIVE ;  /* 0x000000000000791b */ /* 0x003fe20003800000 */
.L_x_2960:
[----:B------:R-:W-:-:S05]  /*4710*/  FADD.FTZ R171, R170, R171 ;  /* 0x000000abaaab7221 */ /* 0x000fca0000010000 */
[----:B------:R-:W-:Y:S01]  /*4720*/  MOV R181, R171 ;  /* 0x000000ab00b57202 */ /* 0x000fe20000000f00 */
[----:B------:R-:W-:Y:S01]  /*4730*/  IMAD.MOV.U32 R180, RZ, RZ, 0x4 ;  /* 0x00000004ffb47424 */ /* 0x000fe200078e00ff */
[----:B------:R-:W-:-:S07]  /*4740*/  MOV R173, R179 ;  /* 0x000000b300ad7202 */ /* 0x000fce0000000f00 */
[----:B------:R-:W-:Y:S05]  /*4750*/  WARPSYNC.COLLECTIVE R178, `(.L_x_2961) ;  /* 0x00000000b2087348 */ /* 0x000fea0003c00000 */
[----:B------:R0:W1:Y:S02]  /*4760*/  SHFL.DOWN P6, R179, R181, R180, R183 ;  /* 0x080000b4b5b37389 */ /* 0x00006400000c00b7 */
[----:B01----:R-:W-:Y:S01]  /*4770*/  ENDCOLLECTIVE ;  /* 0x000000000000791b */ /* 0x003fe20003800000 */
.L_x_2961:
[----:B------:R-:W-:-:S05]  /*4780*/  FADD.FTZ R173, R172, R173 ;  /* 0x000000adacad7221 */ /* 0x000fca0000010000 */
[----:B------:R-:W-:Y:S02]  /*4790*/  MOV R181, R173 ;  /* 0x000000ad00b57202 */ /* 0x000fe40000000f00 */
[----:B------:R-:W-:-:S07]  /*47a0*/  MOV R174, R179 ;  /* 0x000000b300ae7202 */ /* 0x000fce0000000f00 */
[----:B------:R-:W-:Y:S05]  /*47b0*/  WARPSYNC.COLLECTIVE R178, `(.L_x_2962) ;  /* 0x00000000b2087348 */ /* 0x000fea0003c00000 */
[----:B------:R0:W1:Y:S02]  /*47c0*/  SHFL.DOWN P6, R179, R181, R180, R183 ;  /* 0x080000b4b5b37389 */ /* 0x00006400000c00b7 */
[----:B01----:R-:W-:Y:S01]  /*47d0*/  ENDCOLLECTIVE ;  /* 0x000000000000791b */ /* 0x003fe20003800000 */
.L_x_2962:
[----:B------:R-:W-:Y:S01]  /*47e0*/  FADD.FTZ R174, R171, R174 ;  /* 0x000000aeabae7221 */ /* 0x000fe20000010000 */
[----:B------:R-:W-:-:S04]  /*47f0*/  HFMA2.MMA R180, -RZ, RZ, 0, 1.1920928955078125e-07 ;  /* 0x00000002ffb47435 */ /* 0x000fc800000001ff */
[----:B------:R-:W-:Y:S02]  /*4800*/  MOV R181, R174 ;  /* 0x000000ae00b57202 */ /* 0x000fe40000000f00 */
[----:B------:R-:W-:-:S07]  /*4810*/  MOV R176, R179 ;  /* 0x000000b300b07202 */ /* 0x000fce0000000f00 */
[----:B------:R-:W-:Y:S05]  /*4820*/  WARPSYNC.COLLECTIVE R178, `(.L_x_2963) ;  /* 0x00000000b2087348 */ /* 0x000fea0003c00000 */
[----:B------:R0:W1:Y:S02]  /*4830*/  SHFL.DOWN P6, R179, R181, R180, R183 ;  /* 0x080000b4b5b37389 */ /* 0x00006400000c00b7 */
[----:B01----:R-:W-:Y:S01]  /*4840*/  ENDCOLLECTIVE ;  /* 0x000000000000791b */ /* 0x003fe20003800000 */
.L_x_2963:
[----:B------:R-:W-:-:S04]  /*4850*/  FADD.FTZ R176, R173, R176 ;  /* 0x000000b0adb07221 */ /* 0x000fc80000010000 */
[----:B------:R-:W-:Y:S01]  /*4860*/  IMAD.MOV.U32 R181, RZ, RZ, R176 ;  /* 0x000000ffffb57224 */ /* 0x000fe200078e00b0 */
[----:B------:R-:W-:-:S07]  /*4870*/  MOV R175, R179 ;  /* 0x000000b300af7202 */ /* 0x000fce0000000f00 */
[----:B------:R-:W-:Y:S05]  /*4880*/  WARPSYNC.COLLECTIVE R178, `(.L_x_2964) ;  /* 0x00000000b2087348 */ /* 0x000fea0003c00000 */
[----:B------:R0:W1:Y:S02]  /*4890*/  SHFL.DOWN P6, R179, R181, R180, R183 ;  /* 0x080000b4b5b37389 */ /* 0x00006400000c00b7 */
[----:B01----:R-:W-:Y:S01]  /*48a0*/  ENDCOLLECTIVE ;  /* 0x000000000000791b */ /* 0x003fe20003800000 */
.L_x_2964:
[----:B------:R-:W-:Y:S01]  /*48b0*/  FADD.FTZ R175, R174, R175 ;  /* 0x000000afaeaf7221 */ /* 0x000fe20000010000 */
[----:B------:R-:W-:-:S04]  /*48c0*/  HFMA2.MMA R180, -RZ, RZ, 0, 5.9604644775390625e-08 ;  /* 0x00000001ffb47435 */ /* 0x000fc800000001ff */
[----:B------:R-:W-:Y:S02]  /*48d0*/  MOV R181, R175 ;  /* 0x000000af00b57202 */ /* 0x000fe40000000f00 */
[----:B------:R-:W-:-:S07]  /*48e0*/  MOV R177, R179 ;  /* 0x000000b300b17202 */ /* 0x000fce0000000f00 */
[----:B------:R-:W-:Y:S05]  /*48f0*/  WARPSYNC.COLLECTIVE R178, `(.L_x_2965) ;  /* 0x00000000b2087348 */ /* 0x000fea0003c00000 */
[----:B------:R0:W1:Y:S02]  /*4900*/  SHFL.DOWN P6, R179, R181, R180, R183 ;  /* 0x080000b4b5b37389 */ /* 0x00006400000c00b7 */
[----:B01----:R-:W-:Y:S01]  /*4910*/  ENDCOLLECTIVE ;  /* 0x000000000000791b */ /* 0x003fe20003800000 */
.L_x_2965:
[----:B------:R-:W-:-:S05]  /*4920*/  FADD.FTZ R177, R176, R177 ;  /* 0x000000b1b0b17221 */ /* 0x000fca0000010000 */
[----:B------:R-:W-:Y:S02]  /*4930*/  MOV R181, R177 ;  /* 0x000000b100b57202 */ /* 0x000fe40000000f00 */
[----:B------:R-:W-:-:S07]  /*4940*/  MOV R214, R179 ;  /* 0x000000b300d67202 */ /* 0x000fce0000000f00 */
[----:B------:R-:W-:Y:S05]  /*4950*/  WARPSYNC.COLLECTIVE R178, `(.L_x_2966) ;  /* 0x00000000b2087348 */ /* 0x000fea0003c00000 */
[----:B------:R0:W1:Y:S02]  /*4960*/  SHFL.DOWN P6, R179, R181, R180, R183 ;  /* 0x080000b4b5b37389 */ /* 0x00006400000c00b7 */
[----:B01----:R-:W-:Y:S01]  /*4970*/  ENDCOLLECTIVE ;  /* 0x000000000000791b */ /* 0x003fe20003800000 */
.L_x_2966:
[----:B------:R-:W-:Y:S01]  /*4980*/  MOV R170, R179 ;  /* 0x000000b300aa7202 */ /* 0x000fe20000000f00 */
[----:B------:R-:W-:Y:S06]  /*4990*/  BRA `(.L_x_2967) ;  /* 0xffffffd800b07947 */ /* 0x000fec000383ffff */
.L_x_2968:
        /* <DEDUP_REMOVED lines=14> */
.L_x_3965:


//--------------------- .text._ZN10layer_norm31ln_parallel_residual_bwd_kernelINS_13Kernel_traitsIf6__halffS2_fjLj5120ELj1ELj1ELj8ELj8ENS_18Kernel_traits_baseILj5120EfS2_fS2_fjLj256EEEEELb1ELb0ELb1EEEvNS_9BwdParamsE --------------------------
	.section	.text._ZN10layer_norm31ln_parallel_residual_bwd_kernelINS_13Kernel_traitsIf6__halffS2_fjLj5120ELj1ELj1ELj8ELj8ENS_18Kernel_traits_baseILj5120EfS2_fS2_fjLj256EEEEELb1ELb0ELb1EEEvNS_9BwdParamsE,"ax",@progbits
	.align	128
        .global         _ZN10layer_norm31ln_parallel_residual_bwd_kernelINS_13Kernel_traitsIf6__halffS2_fjLj5120ELj1ELj1ELj8ELj8ENS_18Kernel_traits_baseILj5120EfS2_fS2_fjLj256EEEEELb1ELb0ELb1EEEvNS_9BwdParamsE
        .type           _ZN10layer_norm31ln_parallel_residual_bwd_kernelINS_13Kernel_traitsIf6__halffS2_fjLj5120ELj1ELj1ELj8ELj8ENS_18Kernel_traits_baseILj5120EfS2_fS2_fjLj256EEEEELb1ELb0ELb1EEEvNS_9BwdParamsE,@function
        .size           _ZN10layer_norm31ln_parallel_residual_bwd_kernelINS_13Kernel_traitsIf6__halffS2_fjLj5120ELj1ELj1ELj8ELj8ENS_18Kernel_traits_baseILj5120EfS2_fS2_fjLj256EEEEELb1ELb0ELb1EEEvNS_9BwdParamsE,(.L_x_3966 - _ZN10layer_norm31ln_parallel_residual_bwd_kernelINS_13Kernel_traitsIf6__halffS2_fjLj5120ELj1ELj1ELj8ELj8ENS_18Kernel_traits_baseILj5120EfS2_fS2_fjLj256EEEEELb1ELb0ELb1EEEvNS_9BwdParamsE)
        .other          _ZN10layer_norm31ln_parallel_residual_bwd_kernelINS_13Kernel_traitsIf6__halffS2_fjLj5120ELj1ELj1ELj8ELj8ENS_18Kernel_traits_baseILj5120EfS2_fS2_fjLj256EEEEELb1ELb0ELb1EEEvNS_9BwdParamsE,@"STO_CUDA_ENTRY STV_DEFAULT"
_ZN10layer_norm31ln_parallel_residual_bwd_kernelINS_13Kernel_traitsIf6__halffS2_fjLj5120ELj1ELj1ELj8ELj8ENS_18Kernel_traits_baseILj5120EfS2_fS2_fjLj256EEEEELb1ELb0ELb1EEEvNS_9BwdParamsE:
.text._ZN10layer_norm31ln_parallel_residual_bwd_kernelINS_13Kernel_traitsIf6__halffS2_fjLj5120ELj1ELj1ELj8ELj8ENS_18Kernel_traits_baseILj5120EfS2_fS2_fjLj256EEEEELb1ELb0ELb1EEEvNS_9BwdParamsE:
        /* <DEDUP_REMOVED lines=58> */
.L_x_2969:
        /* <DEDUP_REMOVED lines=65> */
.L_x_2977:
        /* <DEDUP_REMOVED lines=19> */
[----:B---3--:R-:W-:Y:S01]  /*08e0*/  IMAD.WIDE R220, R206, 0x4, R112 ;  /* 0x00000004cedc7825 */ /* 0x008fe200078e0270 */
[----:B------:R-:W-:-:S05]  /*08f0*/  IADD3 R218, R219, 0x100, RZ ;  /* 0x00000100dbda7810 */ /* 0x000fca0007ffe0ff */
[----:B------:R-:W3:Y:S01]  /*0900*/  LDG.E R220, desc[UR4][R220.64] ;  /* 0x00000004dcdc7981 */ /* 0x000ee2000c1e1900 */
[C---:B------:R-:W-:Y:S01]  /*0910*/  LEA R112, P0, R218.reuse, UR14, 0x4 ;  /* 0x0000000eda707c11 */ /* 0x040fe2000f8020ff */
[----:B------:R-:W-:-:S03]  /*0920*/  IMAD.WIDE.U32 R158, R218, 0x8, R170 ;  /* 0x00000008da9e7825 */ /* 0x000fc600078e00aa */
[C---:B------:R-:W-:Y:S01]  /*0930*/  LEA.HI.X R113, R218.reuse, UR15, RZ, 0x4, P0 ;  /* 0x0000000fda717c11 */ /* 0x040fe200080f24ff */
[----:B------:R-:W-:Y:S02]  /*0940*/  IMAD.WIDE.U32 R156, R218, 0x8, R168 ;  /* 0x00000008da9c7825 */ /* 0x000fe400078e00a8 */
[----:B------:R-:W3:Y:S04]  /*0950*/  LDG.E.64 R158, desc[UR4][R158.64] ;  /* 0x000000049e9e7981 */ /* 0x000ee8000c1e1b00 */
[----:B------:R-:W3:Y:S04]  /*0960*/  LDG.E.128 R112, desc[UR4][R112.64] ;  /* 0x0000000470707981 */ /* 0x000ee8000c1e1d00 */
        /* <DEDUP_REMOVED lines=9> */
[----:B------:R-:W-:-:S05]  /*0a00*/  IADD3 R208, R219, 0x300, RZ ;  /* 0x00000300dbd07810 */ /* 0x000fca0007ffe0ff */
        /* <DEDUP_REMOVED lines=23> */
[----:B------:R-:W-:-:S07]  /*0b80*/  SHF.L.U32 R235, R217, 0x2, RZ ;  /* 0x00000002d9eb7819 */ /* 0x000fce00000006ff */
[----:B------:R-:W1:Y:S01]  /*0b90*/  @P3 LDC.64 R174, c[0x0][0x248] ;  /* 0x00009200ffae3b82 */ /* 0x000e620000000a00 */
[----:B------:R-:W-:Y:S01]  /*0ba0*/  IADD3.X R185, R228, UR17, RZ, P0, !PT ;  /* 0x00000011e4b97c10 */ /* 0x000fe200087fe4ff */
[----:B------:R-:W-:Y:S01]  /*0bb0*/  IMAD.SHL.U32 R237, R208, 0x4, RZ ;  /* 0x00000004d0ed7824 */ /* 0x000fe200078e00ff */
[----:B------:R-:W-:-:S05]  /*0bc0*/  SHF.R.U32.HI R232, RZ, 0x1e, R218 ;  /* 0x0000001effe87819 */ /* 0x000fca00000116da */
[----:B------:R-:W1:Y:S01]  /*0bd0*/  @P3 LDC.64 R180, c[0x0][0x248] ;  /* 0x00009200ffb43b82 */ /* 0x000e620000000a00 */
[----:B------:R-:W-:Y:S01]  /*0be0*/  IADD3 R226, P0, R233, UR16, RZ ;  /* 0x00000010e9e27c10 */ /* 0x000fe2000ff1e0ff */
[----:B-----5:R0:W5:Y:S06]  /*0bf0*/  LDG.E R221, desc[UR4][R184.64] ;  /* 0x00000004b8dd7981 */ /* 0x02016c000c1e1900 */
[----:B------:R-:W1:Y:S01]  /*0c00*/  @P3 LDC.64 R178, c[0x0][0x248] ;  /* 0x00009200ffb23b82 */ /* 0x000e620000000a00 */
[----:B------:R-:W-:Y:S02]  /*0c10*/  SHF.R.U32.HI R234, RZ, 0x1e, R217 ;  /* 0x0000001effea7819 */ /* 0x000fe400000116d9 */
[----:B------:R-:W-:-:S02]  /*0c20*/  IADD3 R224, P1, R235, UR16, RZ ;  /* 0x00000010ebe07c10 */ /* 0x000fc4000ff3e0ff */
[----:B------:R-:W-:Y:S02]  /*0c30*/  IADD3.X R227, R232, UR17, RZ, P0, !PT ;  /* 0x00000011e8e37c10 */ /* 0x000fe400087fe4ff */
[----:B------:R-:W-:Y:S02]  /*0c40*/  SHF.L.U32 R239, R209, 0x2, RZ ;  /* 0x00000002d1ef7819 */ /* 0x000fe400000006ff */
[----:B------:R-:W-:Y:S01]  /*0c50*/  SHF.R.U32.HI R236, RZ, 0x1e, R208 ;  /* 0x0000001effec7819 */ /* 0x000fe200000116d0 */
[----:B------:R1:W5:Y:S01]  /*0c60*/  LDG.E R222, desc[UR4][R226.64] ;  /* 0x00000004e2de7981 */ /* 0x000362000c1e1900 */
[----:B------:R-:W-:Y:S02]  /*0c70*/  IADD3 R182, P0, R237, UR16, RZ ;  /* 0x00000010edb67c10 */ /* 0x000fe4000ff1e0ff */
[----:B------:R-:W-:Y:S02]  /*0c80*/  IADD3.X R225, R234, UR17, RZ, P1, !PT ;  /* 0x00000011eae17c10 */ /* 0x000fe40008ffe4ff */
[----:B------:R-:W-:-:S02]  /*0c90*/  SHF.R.U32.HI R238, RZ, 0x1e, R209 ;  /* 0x0000001effee7819 */ /* 0x000fc400000116d1 */
[----:B0-----:R-:W-:Y:S01]  /*0ca0*/  IADD3 R184, P1, R239, UR16, RZ ;  /* 0x00000010efb87c10 */ /* 0x001fe2000ff3e0ff */
[----:B------:R-:W5:Y:S01]  /*0cb0*/  LDG.E R223, desc[UR4][R224.64] ;  /* 0x00000004e0df7981 */ /* 0x000f62000c1e1900 */
[----:B------:R-:W-:Y:S02]  /*0cc0*/  IADD3.X R183, R236, UR17, RZ, P0, !PT ;  /* 0x00000011ecb77c10 */ /* 0x000fe400087fe4ff */
[----:B------:R-:W-:Y:S02]  /*0cd0*/  @P3 IADD3 R172, P0, R229, R172, RZ ;  /* 0x000000ace5ac3210 */ /* 0x000fe40007f1e0ff */
[----:B------:R-:W-:Y:S02]  /*0ce0*/  IADD3.X R185, R238, UR17, RZ, P1, !PT ;  /* 0x00000011eeb97c10 */ /* 0x000fe40008ffe4ff */
[----:B-1----:R-:W-:Y:S01]  /*0cf0*/  @P3 IADD3 R176, P1, R235, R176, RZ ;  /* 0x000000b0ebb03210 */ /* 0x002fe20007f3e0ff */
[----:B------:R-:W-:Y:S01]  /*0d00*/  @P3 IMAD.X R173, R228, 0x1, R173, P0 ;  /* 0x00000001e4ad3824 */ /* 0x000fe200000e06ad */
[----:B------:R-:W-:Y:S01]  /*0d10*/  @P3 IADD3 R174, P0, R233, R174, RZ ;  /* 0x000000aee9ae3210 */ /* 0x000fe20007f1e0ff */
[----:B------:R0:W5:Y:S02]  /*0d20*/  LDG.E R224, desc[UR4][R182.64] ;  /* 0x00000004b6e07981 */ /* 0x000164000c1e1900 */
[----:B------:R-:W-:Y:S01]  /*0d30*/  @P3 IMAD.X R177, R234, 0x1, R177, P1 ;  /* 0x00000001eab13824 */ /* 0x000fe200008e06b1 */
[----:B------:R-:W-:Y:S01]  /*0d40*/  @P3 IADD3 R180, P1, R239, R180, RZ ;  /* 0x000000b4efb43210 */ /* 0x000fe20007f3e0ff */
[----:B------:R1:W5:Y:S01]  /*0d50*/  @P3 LDG.E R203, desc[UR4][R172.64] ;  /* 0x00000004accb3981 */ /* 0x000362000c1e1900 */
[----:B------:R-:W-:-:S02]  /*0d60*/  @P3 IADD3.X R175, R232, R175, RZ, P0, !PT ;  /* 0x000000afe8af3210 */ /* 0x000fc400007fe4ff */
[----:B------:R-:W-:Y:S01]  /*0d70*/  @P3 IADD3 R178, P0, R237, R178, RZ ;  /* 0x000000b2edb23210 */ /* 0x000fe20007f1e0ff */
[----:B------:R-:W-:Y:S01]  /*0d80*/  @P3 IMAD.X R181, R238, 0x1, R181, P1 ;  /* 0x00000001eeb53824 */ /* 0x000fe200008e06b5 */
[-C--:B------:R-:W-:Y:S01]  /*0d90*/  @P4 LEA R226, P1, R217, R150.reuse, 0x4 ;  /* 0x00000096d9e24211 */ /* 0x080fe200078220ff */
[----:B------:R1:W5:Y:S01]  /*0da0*/  @P3 LDG.E R210, desc[UR4][R174.64] ;  /* 0x00000004aed23981 */ /* 0x000362000c1e1900 */
[----:B------:R-:W-:Y:S02]  /*0db0*/  @P3 IADD3.X R179, R236, R179, RZ, P0, !PT ;  /* 0x000000b3ecb33210 */ /* 0x000fe400007fe4ff */
[----:B0-----:R-:W-:Y:S01]  /*0dc0*/  @P4 LEA R182, P0, R219, R150, 0x4 ;  /* 0x00000096dbb64211 */ /* 0x001fe200078020ff */
[----:B------:R0:W5:Y:S01]  /*0dd0*/  @P3 LDG.E R211, desc[UR4][R176.64] ;  /* 0x00000004b0d33981 */ /* 0x000162000c1e1900 */
[-C--:B------:R-:W-:Y:S02]  /*0de0*/  @P4 LEA.HI.X R227, R217, R151.reuse, RZ, 0x4, P1 ;  /* 0x00000097d9e34211 */ /* 0x080fe400008f24ff */
[----:B------:R-:W-:Y:S01]  /*0df0*/  @P4 LEA.HI.X R183, R219, R151, RZ, 0x4, P0 ;  /* 0x00000097dbb74211 */ /* 0x000fe200000f24ff */
[----:B------:R0:W5:Y:S01]  /*0e00*/  @P3 LDG.E R213, desc[UR4][R180.64] ;  /* 0x00000004b4d53981 */ /* 0x000162000c1e1900 */
[----:B------:R-:W-:-:S02]  /*0e10*/  ISETP.NE.AND P1, PT, RZ, UR11, PT ;  /* 0x0000000bff007c0c */ /* 0x000fc4000bf25270 */
[-C--:B------:R-:W-:Y:S01]  /*0e20*/  @P4 LEA R228, P0, R218, R150.reuse, 0x4 ;  /* 0x00000096dae44211 */ /* 0x080fe200078020ff */
[----:B------:R0:W5:Y:S01]  /*0e30*/  @P4 LDG.E.128 R84, desc[UR4][R182.64] ;  /* 0x00000004b6544981 */ /* 0x000162000c1e1d00 */
[-C--:B-1----:R-:W-:Y:S02]  /*0e40*/  @P4 LEA R172, P2, R208, R150.reuse, 0x4 ;  /* 0x00000096d0ac4211 */ /* 0x082fe400078420ff */
[-C--:B------:R-:W-:Y:S01]  /*0e50*/  @P4 LEA.HI.X R229, R218, R151.reuse, RZ, 0x4, P0 ;  /* 0x00000097dae54211 */ /* 0x080fe200000f24ff */
[----:B------:R-:W5:Y:S01]  /*0e60*/  @P3 LDG.E R212, desc[UR4][R178.64] ;  /* 0x00000004b2d43981 */ /* 0x000f62000c1e1900 */
[-C--:B------:R-:W-:Y:S02]  /*0e70*/  @P4 LEA.HI.X R173, R208, R151.reuse, RZ, 0x4, P2 ;  /* 0x00000097d0ad4211 */ /* 0x080fe400010f24ff */
[C---:B------:R-:W-:Y:S01]  /*0e80*/  @P4 LEA R174, P0, R209.reuse, R150, 0x4 ;  /* 0x00000096d1ae4211 */ /* 0x040fe200078020ff */
[----:B------:R-:W5:Y:S03]  /*0e90*/  @P4 LDG.E.128 R92, desc[UR4][R226.64] ;  /* 0x00000004e25c4981 */ /* 0x000f66000c1e1d00 */
[----:B------:R-:W-:Y:S01]  /*0ea0*/  @P4 LEA.HI.X R175, R209, R151, RZ, 0x4, P0 ;  /* 0x00000097d1af4211 */ /* 0x000fe200000f24ff */
[----:B------:R1:W5:Y:S04]  /*0eb0*/  @P4 LDG.E.128 R96, desc[UR4][R172.64] ;  /* 0x00000004ac604981 */ /* 0x000368000c1e1d00 */
[----:B------:R1:W5:Y:S04]  /*0ec0*/  @P4 LDG.E.128 R100, desc[UR4][R174.64] ;  /* 0x00000004ae644981 */ /* 0x000368000c1e1d00 */
[----:B------:R3:W5:Y:S04]  /*0ed0*/  LDG.E R184, desc[UR4][R184.64] ;  /* 0x00000004b8b87981 */ /* 0x000768000c1e1900 */
[----:B------:R3:W5:Y:S01]  /*0ee0*/  @P4 LDG.E.128 R88, desc[UR4][R228.64] ;  /* 0x00000004e4584981 */ /* 0x000762000c1e1d00 */
[----:B----4-:R-:W-:-:S05]  /*0ef0*/  FSEL R231, R231, RZ, !P1 ;  /* 0x000000ffe7e77208 */ /* 0x010fca0004800000 */
[--C-:B0-----:R-:W-:Y:S01]  /*0f00*/  FADD.FTZ R177, R108, -R231.reuse ;  /* 0x800000e76cb17221 */ /* 0x101fe20000010000 */
[--C-:B------:R-:W-:Y:S01]  /*0f10*/  FADD.FTZ R181, R110, -R231.reuse ;  /* 0x800000e76eb57221 */ /* 0x100fe20000010000 */
[----:B------:R-:W-:Y:S01]  /*0f20*/  MOV R108, R152 ;  /* 0x00000098006c7202 */ /* 0x000fe20000000f00 */
[----:B------:R-:W-:Y:S01]  /*0f30*/  FADD.FTZ R183, R111, -R231 ;  /* 0x800000e76fb77221 */ /* 0x000fe20000010000 */
[----:B------:R-:W-:Y:S01]  /*0f40*/  SHF.R.U64 R152, R152, 0x10, R153 ;  /* 0x0000001098987819 */ /* 0x000fe20000001299 */
[----:B--2---:R-:W-:Y:S01]  /*0f50*/  IMAD.MOV.U32 R110, RZ, RZ, R154 ;  /* 0x000000ffff6e7224 */ /* 0x004fe200078e009a */
[----:B-1----:R-:W-:Y:S01]  /*0f60*/  SHF.R.U64 R172, R154, 0x10, R155 ;  /* 0x000000109aac7819 */ /* 0x002fe2000000129b */
[----:B------:R-:W-:Y:S02]  /*0f70*/  HADD2.F32 R173, -RZ, R108.H0_H0 ;  /* 0x2000006cffad7230 */ /* 0x000fe40000004100 */
[----:B------:R-:W-:Y:S01]  /*0f80*/  FADD.FTZ R179, R109, -R231 ;  /* 0x800000e76db37221 */ /* 0x000fe20000010000 */
[--C-:B------:R-:W-:Y:S01]  /*0f90*/  IMAD.MOV.U32 R111, RZ, RZ, R155.reuse ;  /* 0x000000ffff6f7224 */ /* 0x100fe200078e009b */
[----:B------:R-:W-:Y:S01]  /*0fa0*/  SHF.R.U32.HI R154, RZ, 0x10, R155 ;  /* 0x00000010ff9a7819 */ /* 0x000fe2000001169b */
[----:B------:R-:W-:-:S02]  /*0fb0*/  HADD2.F32 R175, -RZ, R110.H0_H0 ;  /* 0x2000006effaf7230 */ /* 0x000fc40000004100 */
[----:B------:R-:W-:Y:S01]  /*0fc0*/  HADD2.F32 R108, -RZ, R172.H0_H0 ;  /* 0x200000acff6c7230 */ /* 0x000fe20000004100 */
[----:B------:R-:W-:Y:S01]  /*0fd0*/  MOV R109, R153 ;  /* 0x00000099006d7202 */ /* 0x000fe20000000f00 */
[----:B------:R-:W-:Y:S01]  /*0fe0*/  HADD2.F32 R155, -RZ, R152.H0_H0 ;  /* 0x20000098ff9b7230 */ /* 0x000fe20000004100 */
[----:B------:R-:W-:Y:S01]  /*0ff0*/  SHF.R.U32.HI R174, RZ, 0x10, R153 ;  /* 0x00000010ffae7819 */ /* 0x000fe20000011699 */
[C---:B---3--:R-:W-:Y:S01]  /*1000*/  FMUL.FTZ R152, R220.reuse, R177 ;  /* 0x000000b1dc987220 */ /* 0x048fe20000410000 */
[----:B------:R-:W-:Y:S01]  /*1010*/  FMUL.FTZ R176, R220, R179 ;  /* 0x000000b3dcb07220 */ /* 0x000fe20000410000 */
[----:B------:R-:W-:Y:S01]  /*1020*/  FMUL.FTZ R153, R60, R175 ;  /* 0x000000af3c997220 */ /* 0x000fe20000410000 */
[----:B------:R-:W-:Y:S01]  /*1030*/  FMUL.FTZ R110, R61, R108 ;  /* 0x0000006c3d6e7220 */ /* 0x000fe20000410000 */
[----:B------:R-:W-:Y:S02]  /*1040*/  HADD2.F32 R111, -RZ, R111.H0_H0 ;  /* 0x2000006fff6f7230 */ /* 0x000fe40000004100 */
[----:B------:R-:W-:-:S02]  /*1050*/  HADD2.F32 R177, -RZ, R154.H0_H0 ;  /* 0x2000009affb17230 */ /* 0x000fc40000004100 */
[----:B------:R-:W-:Y:S01]  /*1060*/  FADD.FTZ R202, R173, R202 ;  /* 0x000000caadca7221 */ /* 0x000fe20000010000 */
[----:B------:R-:W-:Y:S01]  /*1070*/  FFMA.FTZ R205, R152, R173, R205 ;  /* 0x000000ad98cd7223 */ /* 0x000fe200000100cd */
[----:B------:R-:W-:Y:S01]  /*1080*/  FADD.FTZ R198, R155, R198 ;  /* 0x000000c69bc67221 */ /* 0x000fe20000010000 */
[----:B------:R-:W-:Y:S01]  /*1090*/  FFMA.FTZ R199, R176, R155, R199 ;  /* 0x0000009bb0c77223 */ /* 0x000fe200000100c7 */
[----:B------:R-:W-:Y:S01]  /*10a0*/  FFMA.FTZ R173, R80, R173, R153 ;  /* 0x000000ad50ad7223 */ /* 0x000fe20000010099 */
[----:B------:R-:W-:Y:S02]  /*10b0*/  HADD2.F32 R109, -RZ, R109.H0_H0 ;  /* 0x2000006dff6d7230 */ /* 0x000fe40000004100 */
        /* <DEDUP_REMOVED lines=10> */
[----:B------:R-:W-:Y:S01]  /*1160*/  FFMA.FTZ R201, R152, R175, R201 ;  /* 0x000000af98c97223 */ /* 0x000fe200000100c9 */
[----:B------:R-:W-:Y:S01]  /*1170*/  FADD.FTZ R175, -R231, R112 ;  /* 0x00000070e7af7221 */ /* 0x000fe20000010100 */
[----:B------:R-:W-:Y:S01]  /*1180*/  IMAD.MOV.U32 R110, RZ, RZ, R158 ;  /* 0x000000ffff6e7224 */ /* 0x000fe200078e009e */
[----:B------:R-:W-:Y:S01]  /*1190*/  SHF.R.U64 R112, R158, 0x10, R159 ;  /* 0x000000109e707819 */ /* 0x000fe2000000129f */
[----:B------:R-:W-:Y:S01]  /*11a0*/  FMUL.FTZ R174, R220, R181 ;  /* 0x000000b5dcae7220 */ /* 0x000fe20000410000 */
[----:B------:R-:W-:Y:S01]  /*11b0*/  FADD.FTZ R196, R108, R196 ;  /* 0x000000c46cc47221 */ /* 0x000fe20000010000 */
[----:B------:R-:W-:Y:S01]  /*11c0*/  FFMA.FTZ R197, R176, R108, R197 ;  /* 0x0000006cb0c57223 */ /* 0x000fe200000100c5 */
[----:B------:R-:W-:Y:S01]  /*11d0*/  FADD.FTZ R188, R177, R188 ;  /* 0x000000bcb1bc7221 */ /* 0x000fe20000010000 */
[----:B------:R-:W-:Y:S01]  /*11e0*/  FFMA.FTZ R189, R172, R177, R189 ;  /* 0x000000b1acbd7223 */ /* 0x000fe200000100bd */
[C---:B------:R-:W-:Y:S01]  /*11f0*/  FADD.FTZ R177, -R231.reuse, R113 ;  /* 0x00000071e7b17221 */ /* 0x040fe20000010100 */
[----:B------:R-:W-:Y:S01]  /*1200*/  FADD.FTZ R181, -R231, R115 ;  /* 0x00000073e7b57221 */ /* 0x000fe20000010100 */
[----:B------:R-:W-:Y:S01]  /*1210*/  MOV R108, R156 ;  /* 0x0000009c006c7202 */ /* 0x000fe20000000f00 */
[----:B------:R-:W-:Y:S01]  /*1220*/  HADD2.F32 R113, -RZ, R110.H0_H0 ;  /* 0x2000006eff717230 */ /* 0x000fe20000004100 */
[----:B------:R-:W-:Y:S01]  /*1230*/  SHF.R.U64 R115, R156, 0x10, R157 ;  /* 0x000000109c737819 */ /* 0x000fe2000000129d */
[----:B------:R-:W-:-:S02]  /*1240*/  HADD2.F32 R110, -RZ, R112.H0_H0 ;  /* 0x20000070ff6e7230 */ /* 0x000fc40000004100 */
[----:B------:R-:W-:Y:S01]  /*1250*/  FADD.FTZ R192, R111, R192 ;  /* 0x000000c06fc07221 */ /* 0x000fe20000010000 */
[----:B------:R-:W-:Y:S01]  /*1260*/  FFMA.FTZ R193, R174, R111, R193 ;  /* 0x0000006faec17223 */ /* 0x000fe200000100c1 */
[----:B------:R-:W-:Y:S01]  /*1270*/  FADD.FTZ R179, -R231, R114 ;  /* 0x00000072e7b37221 */ /* 0x000fe20000010100 */
[--C-:B------:R-:W-:Y:S01]  /*1280*/  IMAD.MOV.U32 R111, RZ, RZ, R159.reuse ;  /* 0x000000ffff6f7224 */ /* 0x100fe200078e009f */
[----:B------:R-:W-:Y:S01]  /*1290*/  SHF.R.U32.HI R114, RZ, 0x10, R159 ;  /* 0x00000010ff727819 */ /* 0x000fe2000001169f */
[----:B------:R-:W-:Y:S02]  /*12a0*/  HADD2.F32 R159, -RZ, R108.H0_H0 ;  /* 0x2000006cff9f7230 */ /* 0x000fe40000004100 */
[C---:B------:R-:W-:Y:S01]  /*12b0*/  FMUL.FTZ R182, R220.reuse, R177 ;  /* 0x000000b1dcb67220 */ /* 0x040fe20000410000 */
[----:B------:R-:W-:Y:S02]  /*12c0*/  HADD2.F32 R108, -RZ, R115.H0_H0 ;  /* 0x20000073ff6c7230 */ /* 0x000fe40000004100 */
[----:B------:R-:W-:Y:S01]  /*12d0*/  FMUL.FTZ R112, R57, R110 ;  /* 0x0000006e39707220 */ /* 0x000fe20000410000 */
[----:B------:R-:W-:Y:S01]  /*12e0*/  SHF.R.U32.HI R156, RZ, 0x10, R157 ;  /* 0x00000010ff9c7819 */ /* 0x000fe2000001169d */
[----:B------:R-:W-:Y:S01]  /*12f0*/  FMUL.FTZ R178, R220, R175 ;  /* 0x000000afdcb27220 */ /* 0x000fe20000410000 */
        /* <DEDUP_REMOVED lines=8> */
[-C--:B------:R-:W-:Y:S01]  /*1380*/  FMUL.FTZ R112, R59, R108.reuse ;  /* 0x0000006c3b707220 */ /* 0x080fe20000410000 */
[----:B------:R-:W-:Y:S01]  /*1390*/  FADD.FTZ R134, R108, R134 ;  /* 0x000000866c867221 */ /* 0x000fe20000010000 */
[----:B------:R-:W-:Y:S01]  /*13a0*/  FFMA.FTZ R135, R158, R108, R135 ;  /* 0x0000006c9e877223 */ /* 0x000fe20000010087 */
[----:B------:R-:W-:Y:S01]  /*13b0*/  MOV R108, R160 ;  /* 0x000000a0006c7202 */ /* 0x000fe20000000f00 */
[----:B------:R-:W-:Y:S01]  /*13c0*/  FADD.FTZ R194, R109, R194 ;  /* 0x000000c26dc27221 */ /* 0x000fe20000010000 */
[----:B------:R-:W-:Y:S01]  /*13d0*/  FFMA.FTZ R195, R174, R109, R195 ;  /* 0x0000006daec37223 */ /* 0x000fe200000100c3 */
[----:B------:R-:W-:Y:S01]  /*13e0*/  SHF.R.U64 R114, R162, 0x10, R163 ;  /* 0x00000010a2727819 */ /* 0x000fe200000012a3 */
[----:B------:R-:W-:Y:S01]  /*13f0*/  FADD.FTZ R136, R156, R136 ;  /* 0x000000889c887221 */ /* 0x000fe20000010000 */
[----:B------:R-:W-:Y:S01]  /*1400*/  MOV R109, R157 ;  /* 0x0000009d006d7202 */ /* 0x000fe20000000f00 */
        /* <DEDUP_REMOVED lines=10> */
[----:B------:R-:W-:-:S02]  /*14b0*/  IMAD.MOV.U32 R110, RZ, RZ, R162 ;  /* 0x000000ffff6e7224 */ /* 0x000fc400078e00a2 */
[----:B------:R-:W-:Y:S01]  /*14c0*/  FADD.FTZ R117, -R231, R117 ;  /* 0x00000075e7757221 */ /* 0x000fe20000010100 */
[----:B------:R-:W-:Y:S02]  /*14d0*/  HADD2.F32 R163, -RZ, R108.H0_H0 ;  /* 0x2000006cffa37230 */ /* 0x000fe40000004100 */
[----:B------:R-:W-:Y:S02]  /*14e0*/  HADD2.F32 R108, -RZ, R114.H0_H0 ;  /* 0x20000072ff6c7230 */ /* 0x000fe40000004100 */
[-C--:B------:R-:W-:Y:S01]  /*14f0*/  FMUL.FTZ R115, R56, R113.reuse ;  /* 0x0000007138737220 */ /* 0x080fe20000410000 */
[----:B------:R-:W-:Y:S01]  /*1500*/  FADD.FTZ R146, R113, R146 ;  /* 0x0000009271927221 */ /* 0x000fe20000010000 */
[----:B------:R-:W-:Y:S01]  /*1510*/  FFMA.FTZ R147, R178, R113, R147 ;  /* 0x00000071b2937223 */ /* 0x000fe20000010093 */
[----:B------:R-:W-:Y:S02]  /*1520*/  HADD2.F32 R179, -RZ, R179.H0_H0 ;  /* 0x200000b3ffb37230 */ /* 0x000fe40000004100 */
[----:B------:R-:W-:Y:S01]  /*1530*/  FMUL.FTZ R226, R220, R117 ;  /* 0x00000075dce27220 */ /* 0x000fe20000410000 */
[----:B------:R-:W-:-:S02]  /*1540*/  HADD2.F32 R113, -RZ, R110.H0_H0 ;  /* 0x2000006eff717230 */ /* 0x000fc40000004100 */
[----:B------:R-:W-:Y:S01]  /*1550*/  FMUL.FTZ R110, R53, R108 ;  /* 0x0000006c356e7220 */ /* 0x000fe20000410000 */
[----:B------:R-:W-:Y:S01]  /*1560*/  SHF.R.U32.HI R160, RZ, 0x10, R161 ;  /* 0x00000010ffa07819 */ /* 0x000fe200000116a1 */
[----:B------:R-:W-:Y:S01]  /*1570*/  FADD.FTZ R13, R179, R13 ;  /* 0x0000000db30d7221 */ /* 0x000fe20000010000 */
[-C--:B------:R-:W-:Y:S01]  /*1580*/  FFMA.FTZ R0, R226, R179.reuse, R0 ;  /* 0x000000b3e2007223 */ /* 0x080fe20000010000 */
[----:B------:R-:W-:Y:S01]  /*1590*/  FFMA.FTZ R179, R73, R179, R110 ;  /* 0x000000b349b37223 */ /* 0x000fe2000001006e */
[C---:B------:R-:W-:Y:S01]  /*15a0*/  FADD.FTZ R119, -R231.reuse, R119 ;  /* 0x00000077e7777221 */ /* 0x040fe20000010100 */
[----:B------:R-:W-:Y:S02]  /*15b0*/  HADD2.F32 R110, -RZ, R112.H0_H0 ;  /* 0x20000070ff6e7230 */ /* 0x000fe40000004100 */
[----:B------:R-:W-:Y:S01]  /*15c0*/  FADD.FTZ R181, -R231, R116 ;  /* 0x00000074e7b57221 */ /* 0x000fe20000010100 */
[----:B------:R-:W-:Y:S02]  /*15d0*/  HADD2.F32 R160, -RZ, R160.H0_H0 ;  /* 0x200000a0ffa07230 */ /* 0x000fe40000004100 */
[----:B------:R-:W-:Y:S01]  /*15e0*/  FMUL.FTZ R162, R220, R119 ;  /* 0x00000077dca27220 */ /* 0x000fe20000410000 */
[----:B------:R-:W-:Y:S01]  /*15f0*/  FMUL.FTZ R112, R55, R110 ;  /* 0x0000006e37707220 */ /* 0x000fe20000410000 */
[----:B------:R-:W-:Y:S01]  /*1600*/  FADD.FTZ R186, R159, R186 ;  /* 0x000000ba9fba7221 */ /* 0x000fe20000010000 */
[-C--:B------:R-:W-:Y:S01]  /*1610*/  FFMA.FTZ R187, R178, R159.reuse, R187 ;  /* 0x0000009fb2bb7223 */ /* 0x080fe200000100bb */
[----:B------:R-:W-:Y:S01]  /*1620*/  FFMA.FTZ R159, R76, R159, R115 ;  /* 0x0000009f4c9f7223 */ /* 0x000fe20000010073 */
[----:B------:R-:W-:Y:S01]  /*1630*/  FMUL.FTZ R181, R220, R181 ;  /* 0x000000b5dcb57220 */ /* 0x000fe20000410000 */
[----:B------:R-:W-:Y:S01]  /*1640*/  FADD.FTZ R15, R160, R15 ;  /* 0x0000000fa00f7221 */ /* 0x000fe20000010000 */
[----:B------:R-:W-:Y:S01]  /*1650*/  FFMA.FTZ R3, R162, R160, R3 ;  /* 0x000000a0a2037223 */ /* 0x000fe20000010003 */
[----:B------:R-:W-:Y:S01]  /*1660*/  FADD.FTZ R39, R110, R39 ;  /* 0x000000276e277221 */ /* 0x000fe20000010000 */
[----:B------:R-:W-:Y:S01]  /*1670*/  FFMA.FTZ R27, R162, R110, R27 ;  /* 0x0000006ea21b7223 */ /* 0x000fe2000001001b */
[----:B------:R-:W-:Y:S01]  /*1680*/  FMUL.FTZ R115, R52, R113 ;  /* 0x0000007134737220 */ /* 0x000fe20000410000 */
[----:B------:R-:W-:Y:S01]  /*1690*/  FFMA.FTZ R160, R75, R160, R112 ;  /* 0x000000a04ba07223 */ /* 0x000fe20000010070 */
[----:B------:R-:W-:Y:S01]  /*16a0*/  IMAD.MOV.U32 R110, RZ, RZ, R166 ;  /* 0x000000ffff6e7224 */ /* 0x000fe200078e00a6 */
[----:B------:R-:W-:Y:S01]  /*16b0*/  SHF.R.U64 R112, R166, 0x10, R167 ;  /* 0x00000010a6707819 */ /* 0x000fe200000012a7 */
[----:B------:R-:W-:Y:S01]  /*16c0*/  FADD.FTZ R14, R163, R14 ;  /* 0x0000000ea30e7221 */ /* 0x000fe20000010000 */
[-C--:B------:R-:W-:Y:S01]  /*16d0*/  FFMA.FTZ R2, R181, R163.reuse, R2 ;  /* 0x000000a3b5027223 */ /* 0x080fe20000010002 */
[----:B------:R-:W-:Y:S01]  /*16e0*/  FADD.FTZ R37, R108, R37 ;  /* 0x000000256c257221 */ /* 0x000fe20000010000 */
[----:B------:R-:W-:Y:S01]  /*16f0*/  FFMA.FTZ R25, R226, R108, R25 ;  /* 0x0000006ce2197223 */ /* 0x000fe20000010019 */
[----:B------:R-:W-:Y:S01]  /*1700*/  FFMA.FTZ R163, R72, R163, R115 ;  /* 0x000000a348a37223 */ /* 0x000fe20000010073 */
[----:B------:R-:W-:Y:S01]  /*1710*/  FADD.FTZ R38, R113, R38 ;  /* 0x0000002671267221 */ /* 0x000fe20000010000 */
[----:B------:R-:W-:Y:S01]  /*1720*/  FFMA.FTZ R26, R181, R113, R26 ;  /* 0x00000071b51a7223 */ /* 0x000fe2000001001a */
[----:B------:R-:W-:Y:S01]  /*1730*/  MOV R108, R164 ;  /* 0x000000a4006c7202 */ /* 0x000fe20000000f00 */
[----:B------:R-:W-:Y:S01]  /*1740*/  HADD2.F32 R113, -RZ, R110.H0_H0 ;  /* 0x2000006eff717230 */ /* 0x000fe20000004100 */
[----:B------:R-:W-:Y:S01]  /*1750*/  SHF.R.U64 R115, R164, 0x10, R165 ;  /* 0x00000010a4737819 */ /* 0x000fe200000012a5 */
[----:B------:R-:W-:-:S02]  /*1760*/  HADD2.F32 R110, -RZ, R112.H0_H0 ;  /* 0x20000070ff6e7230 */ /* 0x000fc40000004100 */
[----:B------:R-:W-:Y:S01]  /*1770*/  FADD.FTZ R121, -R231, R121 ;  /* 0x00000079e7797221 */ /* 0x000fe20000010100 */
[----:B------:R-:W-:Y:S01]  /*1780*/  HADD2.F32 R185, -RZ, R108.H0_H0 ;  /* 0x2000006cffb97230 */ /* 0x000fe20000004100 */
[----:B------:R-:W-:Y:S01]  /*1790*/  SHF.R.U32.HI R114, RZ, 0x10, R167 ;  /* 0x00000010ff727819 */ /* 0x000fe200000116a7 */
[----:B------:R-:W-:Y:S02]  /*17a0*/  HADD2.F32 R108, -RZ, R115.H0_H0 ;  /* 0x20000073ff6c7230 */ /* 0x000fe40000004100 */
[----:B------:R-:W-:Y:S01]  /*17b0*/  FMUL.FTZ R228, R220, R121 ;  /* 0x00000079dce47220 */ /* 0x000fe20000410000 */
[----:B------:R-:W-:Y:S01]  /*17c0*/  FMUL.FTZ R112, R49, R110 ;  /* 0x0000006e31707220 */ /* 0x000fe20000410000 */
[----:B------:R-:W-:Y:S01]  /*17d0*/  SHF.R.U32.HI R164, RZ, 0x10, R165 ;  /* 0x00000010ffa47819 */ /* 0x000fe200000116a5 */
[----:B------:R-:W-:Y:S01]  /*17e0*/  FADD.FTZ R123, -R231, R123 ;  /* 0x0000007be77b7221 */ /* 0x000fe20000010100 */
[----:B------:R-:W-:Y:S01]  /*17f0*/  FADD.FTZ R17, R108, R17 ;  /* 0x000000116c117221 */ /* 0x000fe20000010000 */
[-C--:B------:R-:W-:Y:S01]  /*1800*/  FFMA.FTZ R5, R228, R108.reuse, R5 ;  /* 0x0000006ce4057223 */ /* 0x080fe20000010005 */
[----:B------:R-:W-:Y:S01]  /*1810*/  FFMA.FTZ R183, R69, R108, R112 ;  /* 0x0000006c45b77223 */ /* 0x000fe20000010070 */
[----:B------:R-:W-:-:S02]  /*1820*/  HADD2.F32 R108, -RZ, R114.H0_H0 ;  /* 0x20000072ff6c7230 */ /* 0x000fc40000004100 */
[C---:B------:R-:W-:Y:S01]  /*1830*/  FADD.FTZ R225, -R231.reuse, R120 ;  /* 0x00000078e7e17221 */ /* 0x040fe20000010100 */
[----:B------:R-:W-:Y:S02]  /*1840*/  HADD2.F32 R164, -RZ, R164.H0_H0 ;  /* 0x200000a4ffa47230 */ /* 0x000fe40000004100 */
[----:B------:R-:W-:Y:S01]  /*1850*/  FADD.FTZ R177, -R231, R118 ;  /* 0x00000076e7b17221 */ /* 0x000fe20000010100 */
[C---:B------:R-:W-:Y:S01]  /*1860*/  FMUL.FTZ R166, R220.reuse, R123 ;  /* 0x0000007bdca67220 */ /* 0x040fe20000410000 */
[----:B------:R-:W-:Y:S02]  /*1870*/  HADD2.F32 R109, -RZ, R109.H0_H0 ;  /* 0x2000006dff6d7230 */ /* 0x000fe40000004100 */
[----:B------:R-:W-:Y:S01]  /*1880*/  FMUL.FTZ R112, R51, R108 ;  /* 0x0000006c33707220 */ /* 0x000fe20000410000 */
[C---:B------:R-:W-:Y:S01]  /*1890*/  FMUL.FTZ R225, R220.reuse, R225 ;  /* 0x000000e1dce17220 */ /* 0x040fe20000410000 */
[----:B------:R-:W-:Y:S02]  /*18a0*/  HADD2.F32 R111, -RZ, R111.H0_H0 ;  /* 0x2000006fff6f7230 */ /* 0x000fe40000004100 */
[----:B------:R-:W-:Y:S01]  /*18b0*/  FMUL.FTZ R177, R220, R177 ;  /* 0x000000b1dcb17220 */ /* 0x000fe20000410000 */
[----:B------:R-:W-:Y:S01]  /*18c0*/  FADD.FTZ R19, R164, R19 ;  /* 0x00000013a4137221 */ /* 0x000fe20000010000 */
[-C--:B------:R-:W-:Y:S01]  /*18d0*/  FFMA.FTZ R7, R166, R164.reuse, R7 ;  /* 0x000000a4a6077223 */ /* 0x080fe20000010007 */
[----:B------:R-:W-:Y:S01]  /*18e0*/  FFMA.FTZ R164, R71, R164, R112 ;  /* 0x000000a447a47223 */ /* 0x000fe20000010070 */
[----:B------:R-:W-:Y:S01]  /*18f0*/  FADD.FTZ R140, R109, R140 ;  /* 0x0000008c6d8c7221 */ /* 0x000fe20000010000 */
[-C--:B------:R-:W-:Y:S01]  /*1900*/  FFMA.FTZ R141, R180, R109.reuse, R141 ;  /* 0x0000006db48d7223 */ /* 0x080fe2000001008d */
[----:B------:R-:W-:Y:S01]  /*1910*/  FFMA.FTZ R157, R78, R109, R157 ;  /* 0x0000006d4e9d7223 */ /* 0x000fe2000001009d */
[----:B------:R-:W-:Y:S01]  /*1920*/  FADD.FTZ R117, -R231, R122 ;  /* 0x0000007ae7757221 */ /* 0x000fe20000010100 */
[-C--:B------:R-:W-:Y:S01]  /*1930*/  FMUL.FTZ R115, R48, R113.reuse ;  /* 0x0000007130737220 */ /* 0x080fe20000410000 */
[----:B------:R-:W-:Y:S01]  /*1940*/  FADD.FTZ R42, R113, R42 ;  /* 0x0000002a712a7221 */ /* 0x000fe20000010000 */
[----:B------:R-:W-:Y:S01]  /*1950*/  FFMA.FTZ R30, R225, R113, R30 ;  /* 0x00000071e11e7223 */ /* 0x000fe2000001001e */
[----:B------:R-:W-:Y:S01]  /*1960*/  MOV R112, R168 ;  /* 0x000000a800707202 */ /* 0x000fe20000000f00 */
[----:B------:R-:W-:Y:S01]  /*1970*/  FADD.FTZ R40, R111, R40 ;  /* 0x000000286f287221 */ /* 0x000fe20000010000 */
[----:B------:R-:W-:Y:S01]  /*1980*/  MOV R109, R161 ;  /* 0x000000a1006d7202 */ /* 0x000fe20000000f00 */
[-C--:B------:R-:W-:Y:S01]  /*1990*/  FMUL.FTZ R161, R54, R111.reuse ;  /* 0x0000006f36a17220 */ /* 0x080fe20000410000 */
[----:B------:R-:W-:Y:S01]  /*19a0*/  MOV R113, R170 ;  /* 0x000000aa00717202 */ /* 0x000fe20000000f00 */
[----:B------:R-:W-:Y:S01]  /*19b0*/  FFMA.FTZ R28, R177, R111, R28 ;  /* 0x0000006fb11c7223 */ /* 0x000fe2000001001c */
[----:B------:R-:W-:-:S02]  /*19c0*/  IMAD.MOV.U32 R111, RZ, RZ, R167 ;  /* 0x000000ffff6f7224 */ /* 0x000fc400078e00a7 */
[----:B------:R-:W-:Y:S01]  /*19d0*/  FADD.FTZ R18, R185, R18 ;  /* 0x00000012b9127221 */ /* 0x000fe20000010000 */
[-C--:B------:R-:W-:Y:S01]  /*19e0*/  FFMA.FTZ R6, R225, R185.reuse, R6 ;  /* 0x000000b9e1067223 */ /* 0x080fe20000010006 */
[----:B------:R-:W-:Y:S01]  /*19f0*/  FFMA.FTZ R185, R68, R185, R115 ;  /* 0x000000b944b97223 */ /* 0x000fe20000010073 */
[----:B------:R-:W-:Y:S01]  /*1a00*/  FMUL.FTZ R167, R220, R117 ;  /* 0x00000075dca77220 */ /* 0x000fe20000410000 */
[----:B------:R-:W-:Y:S02]  /*1a10*/  HADD2.F32 R117, -RZ, R112.H0_H0 ;  /* 0x20000070ff757230 */ /* 0x000fe40000004100 */
[----:B------:R-:W-:Y:S01]  /*1a20*/  FADD.FTZ R115, -R231, R124 ;  /* 0x0000007ce7737221 */ /* 0x000fe20000010100 */
[----:B------:R-:W-:Y:S01]  /*1a30*/  FADD.FTZ R41, R110, R41 ;  /* 0x000000296e297221 */ /* 0x000fe20000010000 */
[----:B------:R-:W-:Y:S01]  /*1a40*/  FFMA.FTZ R29, R228, R110, R29 ;  /* 0x0000006ee41d7223 */ /* 0x000fe2000001001d */
[----:B------:R-:W-:Y:S01]  /*1a50*/  FADD.FTZ R43, R108, R43 ;  /* 0x0000002b6c2b7221 */ /* 0x000fe20000010000 */
[----:B------:R-:W-:Y:S01]  /*1a60*/  FFMA.FTZ R31, R166, R108, R31 ;  /* 0x0000006ca61f7223 */ /* 0x000fe2000001001f */
[----:B------:R-:W-:-:S02]  /*1a70*/  HADD2.F32 R119, -RZ, R113.H0_H0 ;  /* 0x20000071ff777230 */ /* 0x000fc40000004100 */
        /* <DEDUP_REMOVED lines=11> */
[----:B------:R-:W-:-:S02]  /*1b30*/  HADD2.F32 R109, -RZ, R109.H0_H0 ;  /* 0x2000006dff6d7230 */ /* 0x000fc40000004100 */
[----:B------:R-:W-:Y:S01]  /*1b40*/  FADD.FTZ R112, R154, R115 ;  /* 0x000000739a707221 */ /* 0x000fe20000010000 */
[----:B------:R-:W-:-:S03]  /*1b50*/  FFMA.FTZ R113, R174, R154, R113 ;  /* 0x0000009aae717223 */ /* 0x000fc60000010071 */
[----:B------:R-:W-:Y:S01]  /*1b60*/  FADD.FTZ R112, R153, R112 ;  /* 0x0000007099707221 */ /* 0x000fe20000010000 */
[----:B------:R-:W-:Y:S01]  /*1b70*/  FFMA.FTZ R113, R172, R153, R113 ;  /* 0x00000099ac717223 */ /* 0x000fe20000010071 */
[----:B------:R-:W-:Y:S01]  /*1b80*/  FADD.FTZ R16, R109, R16 ;  /* 0x000000106d107221 */ /* 0x000fe20000010000 */
[-C--:B------:R-:W-:Y:S01]  /*1b90*/  FFMA.FTZ R4, R177, R109.reuse, R4 ;  /* 0x0000006db1047223 */ /* 0x080fe20000010004 */
[----:B------:R-:W-:Y:S01]  /*1ba0*/  FFMA.FTZ R161, R74, R109, R161 ;  /* 0x0000006d4aa17223 */ /* 0x000fe200000100a1 */
[----:B------:R-:W-:Y:S01]  /*1bb0*/  MOV R109, R165 ;  /* 0x000000a5006d7202 */ /* 0x000fe20000000f00 */
[----:B------:R-:W-:Y:S01]  /*1bc0*/  FADD.FTZ R112, R159, R112 ;  /* 0x000000709f707221 */ /* 0x000fe20000010000 */
[----:B------:R-:W-:Y:S02]  /*1bd0*/  HADD2.F32 R111, -RZ, R111.H0_H0 ;  /* 0x2000006fff6f7230 */ /* 0x000fe40000004100 */
[----:B------:R-:W-:Y:S01]  /*1be0*/  FFMA.FTZ R113, R178, R159, R113 ;  /* 0x0000009fb2717223 */ /* 0x000fe20000010071 */
[----:B------:R-:W-:Y:S01]  /*1bf0*/  FADD.FTZ R112, R175, R112 ;  /* 0x00000070af707221 */ /* 0x000fe20000010000 */
[----:B------:R-:W-:-:S02]  /*1c00*/  HADD2.F32 R109, -RZ, R109.H0_H0 ;  /* 0x2000006dff6d7230 */ /* 0x000fc40000004100 */
[----:B------:R-:W-:Y:S01]  /*1c10*/  FFMA.FTZ R113, R182, R175, R113 ;  /* 0x000000afb6717223 */ /* 0x000fe20000010071 */
[----:B------:R-:W-:Y:S01]  /*1c20*/  FMUL.FTZ R165, R50, R111 ;  /* 0x0000006f32a57220 */ /* 0x000fe20000410000 */
[----:B------:R-:W-:Y:S01]  /*1c30*/  LOP3.LUT P2, RZ, R230, 0xff, RZ, 0xc0, !PT ;  /* 0x000000ffe6ff7812 */ /* 0x000fe2000784c0ff */
[----:B------:R-:W-:Y:S02]  /*1c40*/  HADD2.F32 R116, -RZ, R116.H0_H0 ;  /* 0x20000074ff747230 */ /* 0x000fe40000004100 */
[----:B------:R-:W-:Y:S01]  /*1c50*/  FMUL.FTZ R230, R220, R125 ;  /* 0x0000007ddce67220 */ /* 0x000fe20000410000 */
[----:B------:R-:W-:Y:S01]  /*1c60*/  FADD.FTZ R115, R157, R112 ;  /* 0x000000709d737221 */ /* 0x000fe20000010000 */
[----:B------:R-:W-:Y:S01]  /*1c70*/  FFMA.FTZ R113, R180, R157, R113 ;  /* 0x0000009db4717223 */ /* 0x000fe20000010071 */
[----:B------:R-:W-:Y:S01]  /*1c80*/  FADD.FTZ R20, R109, R20 ;  /* 0x000000146d147221 */ /* 0x000fe20000010000 */
[-C--:B------:R-:W-:Y:S01]  /*1c90*/  FFMA.FTZ R8, R167, R109.reuse, R8 ;  /* 0x0000006da7087223 */ /* 0x080fe20000010008 */
[----:B------:R-:W-:Y:S01]  /*1ca0*/  FFMA.FTZ R165, R70, R109, R165 ;  /* 0x0000006d46a57223 */ /* 0x000fe200000100a5 */
[--C-:B------:R-:W-:Y:S01]  /*1cb0*/  IMAD.MOV.U32 R109, RZ, RZ, R169.reuse ;  /* 0x000000ffff6d7224 */ /* 0x100fe200078e00a9 */
[----:B------:R-:W-:Y:S01]  /*1cc0*/  SHF.R.U64 R114, R168, 0x10, R169 ;  /* 0x00000010a8727819 */ /* 0x000fe200000012a9 */
[-C--:B------:R-:W-:Y:S01]  /*1cd0*/  FMUL.FTZ R118, R45, R116.reuse ;  /* 0x000000742d767220 */ /* 0x080fe20000410000 */
[----:B------:R-:W-:Y:S01]  /*1ce0*/  FADD.FTZ R129, R116, R129 ;  /* 0x0000008174817221 */ /* 0x000fe20000010000 */
[----:B------:R-:W-:Y:S01]  /*1cf0*/  FFMA.FTZ R33, R230, R116, R33 ;  /* 0x00000074e6217223 */ /* 0x000fe20000010021 */
[----:B------:R-:W-:Y:S01]  /*1d00*/  FADD.FTZ R112, R156, R115 ;  /* 0x000000739c707221 */ /* 0x000fe20000010000 */
[----:B------:R-:W-:Y:S01]  /*1d10*/  FFMA.FTZ R116, R158, R156, R113 ;  /* 0x0000009c9e747223 */ /* 0x000fe20000010071 */
[----:B------:R-:W-:-:S02]  /*1d20*/  HADD2.F32 R113, -RZ, R109.H0_H0 ;  /* 0x2000006dff717230 */ /* 0x000fc40000004100 */
[----:B------:R-:W-:Y:S01]  /*1d30*/  FADD.FTZ R128, R111, R128 ;  /* 0x000000806f807221 */ /* 0x000fe20000010000 */
[----:B------:R-:W-:Y:S01]  /*1d40*/  FADD.FTZ R112, R163, R112 ;  /* 0x00000070a3707221 */ /* 0x000fe20000010000 */
[----:B------:R-:W-:Y:S01]  /*1d50*/  FFMA.FTZ R32, R167, R111, R32 ;  /* 0x0000006fa7207223 */ /* 0x000fe20000010020 */
[----:B------:R-:W-:Y:S02]  /*1d60*/  HADD2.F32 R114, -RZ, R114.H0_H0 ;  /* 0x20000072ff727230 */ /* 0x000fe40000004100 */
[----:B------:R-:W-:Y:S01]  /*1d70*/  FFMA.FTZ R109, R181, R163, R116 ;  /* 0x000000a3b56d7223 */ /* 0x000fe20000010074 */
[----:B------:R-:W-:Y:S01]  /*1d80*/  SHF.R.U32.HI R111, RZ, 0x10, R169 ;  /* 0x00000010ff6f7819 */ /* 0x000fe200000116a9 */
[----:B------:R-:W-:Y:S02]  /*1d90*/  HADD2.F32 R115, -RZ, R108.H0_H0 ;  /* 0x2000006cff737230 */ /* 0x000fe40000004100 */
[----:B------:R-:W-:Y:S01]  /*1da0*/  FADD.FTZ R112, R179, R112 ;  /* 0x00000070b3707221 */ /* 0x000fe20000010000 */
[----:B------:R-:W-:Y:S01]  /*1db0*/  FFMA.FTZ R108, R226, R179, R109 ;  /* 0x000000b3e26c7223 */ /* 0x000fe2000001006d */
[----:B------:R-:W-:Y:S01]  /*1dc0*/  FADD.FTZ R21, R114, R21 ;  /* 0x0000001572157221 */ /* 0x000fe20000010000 */
[-C--:B------:R-:W-:Y:S01]  /*1dd0*/  FFMA.FTZ R227, R65, R114.reuse, R118 ;  /* 0x0000007241e37223 */ /* 0x080fe20000010076 */
        /* <DEDUP_REMOVED lines=70> */
.L_x_2988:
        /* <DEDUP_REMOVED lines=113> */
[----:B------:R0:W-:Y:S01]  /*2950*/  F2F.F16.F32 R182, R127 ;  /* 0x0000007f00b67304 */ /* 0x0001e20000200800 */
        /* <DEDUP_REMOVED lines=21> */
[----:B------:R-:W-:Y:S01]  /*2ab0*/  F2F.F16.F32 R226, R108 ;  /* 0x0000006c00e27304 */ /* 0x000fe20000200800 */
        /* <DEDUP_REMOVED lines=22> */
[----:B------:R0:W1:Y:S01]  /*2c20*/  F2F.F16.F32 R228, R178 ;  /* 0x000000b200e47304 */ /* 0x0000620000200800 */
[----:B------:R-:W-:Y:S01]  /*2c30*/  FADD.FTZ R227, R227, -R230 ;  /* 0x800000e6e3e37221 */ /* 0x000fe20000010000 */
[----:B------:R-:W-:-:S02]  /*2c40*/  FSEL R180, R177, RZ, P5 ;  /* 0x000000ffb1b47208 */ /* 0x000fc40002800000 */
[C---:B------:R-:W-:Y:S02]  /*2c50*/  LOP3.LUT P5, RZ, R223.reuse, 0xff0000, RZ, 0xc0, !PT ;  /* 0x00ff0000dfff7812 */ /* 0x040fe400078ac0ff */
[----:B------:R-:W-:Y:S02]  /*2c60*/  @P3 F2FP.F16.F32.PACK_AB R119, RZ, R119 ;  /* 0x00000077ff77323e */ /* 0x000fe400000000ff */
[----:B------:R-:W-:Y:S01]  /*2c70*/  FSEL R232, R174, RZ, P5 ;  /* 0x000000ffaee87208 */ /* 0x000fe20002800000 */
[C---:B0-----:R-:W-:Y:S01]  /*2c80*/  FMUL.FTZ R178, R220.reuse, R167 ;  /* 0x000000a7dcb27220 */ /* 0x041fe20000410000 */
        /* <DEDUP_REMOVED lines=11> */
[----:B0-----:R-:W-:Y:S01]  /*2d40*/  FMUL.FTZ R157, R159, UR19 ;  /* 0x000000139f9d7c20 */ /* 0x001fe20008410000 */
[----:B------:R-:W-:Y:S01]  /*2d50*/  LOP3.LUT P5, RZ, R224, 0xff00, RZ, 0xc0, !PT ;  /* 0x0000ff00e0ff7812 */ /* 0x000fe200078ac0ff */
[----:B------:R-:W-:Y:S01]  /*2d60*/  @P0 FADD.FTZ R164, R101, R164 ;  /* 0x000000a465a40221 */ /* 0x000fe20000010000 */
[----:B------:R-:W-:Y:S01]  /*2d70*/  @P0 FADD.FTZ R167, R102, R167 ;  /* 0x000000a766a70221 */ /* 0x000fe20000010000 */
[----:B------:R-:W-:Y:S01]  /*2d80*/  @P3 F2FP.F16.F32.PACK_AB R118, RZ, R118 ;  /* 0x00000076ff76323e */ /* 0x000fe200000000ff */
[----:B-1----:R-:W-:Y:S01]  /*2d90*/  IMAD.U32 R228, R228, 0x10000, RZ ;  /* 0x00010000e4e47824 */ /* 0x002fe200078e00ff */
[----:B------:R-:W-:Y:S01]  /*2da0*/  FSEL R234, R165, RZ, P5 ;  /* 0x000000ffa5ea7208 */ /* 0x000fe20002800000 */
[----:B------:R0:W-:Y:S01]  /*2db0*/  F2F.F16.F32 R183, R108 ;  /* 0x0000006c00b77304 */ /* 0x0001e20000200800 */
[----:B------:R-:W-:Y:S01]  /*2dc0*/  LOP3.LUT P5, RZ, R224, 0xff0000, RZ, 0xc0, !PT ;  /* 0x00ff0000e0ff7812 */ /* 0x000fe200078ac0ff */
[----:B------:R-:W-:Y:S01]  /*2dd0*/  FMUL.FTZ R169, R164, UR19 ;  /* 0x00000013a4a97c20 */ /* 0x000fe20008410000 */
[----:B------:R-:W-:-:S02]  /*2de0*/  @P3 PRMT R216, R119, 0x7610, R216 ;  /* 0x0000761077d83816 */ /* 0x000fc400000000d8 */
[----:B------:R-:W-:Y:S02]  /*2df0*/  FSEL R235, R162, RZ, P5 ;  /* 0x000000ffa2eb7208 */ /* 0x000fe40002800000 */
[----:B------:R-:W-:Y:S01]  /*2e00*/  LOP3.LUT P5, RZ, R224, 0xff, RZ, 0xc0, !PT ;  /* 0x000000ffe0ff7812 */ /* 0x000fe200078ac0ff */
[----:B------:R-:W-:Y:S01]  /*2e10*/  F2F.F16.F32 R125, R125 ;  /* 0x0000007d007d7304 */ /* 0x000fe20000200800 */
        /* <DEDUP_REMOVED lines=21> */
[----:B------:R-:W0:Y:S01]  /*2f70*/  F2F.F16.F32 R230, R225 ;  /* 0x000000e100e67304 */ /* 0x000e220000200800 */
[----:B------:R-:W-:Y:S02]  /*2f80*/  SHF.L.U32 R226, R226, 0x10, RZ ;  /* 0x00000010e2e27819 */ /* 0x000fe400000006ff */
[----:B------:R-:W-:Y:S02]  /*2f90*/  ISETP.NE.AND.EX P0, PT, RZ, UR21, PT, P5 ;  /* 0x00000015ff007c0c */ /* 0x000fe4000bf05350 */
[----:B------:R-:W-:Y:S02]  /*2fa0*/  LOP3.LUT P5, RZ, R184, 0xff000000, RZ, 0xc0, !PT ;  /* 0xff000000b8ff7812 */ /* 0x000fe400078ac0ff */
[----:B------:R-:W-:Y:S01]  /*2fb0*/  SEL R108, R109, R104, P0 ;  /* 0x000000686d6c7207 */ /* 0x000fe20000000000 */
[----:B------:R-:W1:Y:S01]  /*2fc0*/  F2F.F16.F32 R221, R221 ;  /* 0x000000dd00dd7304 */ /* 0x000e620000200800 */
[----:B------:R-:W-:-:S02]  /*2fd0*/  SEL R109, R110, R105, P0 ;  /* 0x000000696e6d7207 */ /* 0x000fc40000000000 */
[----:B------:R-:W-:Y:S02]  /*2fe0*/  SEL R110, R123, R106, P0 ;  /* 0x0000006a7b6e7207 */ /* 0x000fe40000000000 */
[----:B------:R-:W-:Y:S02]  /*2ff0*/  SEL R111, R122, R107, P0 ;  /* 0x0000006b7a6f7207 */ /* 0x000fe40000000000 */
[----:B------:R-:W-:Y:S01]  /*3000*/  @P3 F2FP.F16.F32.PACK_AB R120, RZ, R120 ;  /* 0x00000078ff78323e */ /* 0x000fe200000000ff */
[----:B------:R2:W-:Y:S01]  /*3010*/  F2F.F16.F32 R185, R232 ;  /* 0x000000e800b97304 */ /* 0x0005e20000200800 */
[----:B0-----:R-:W-:Y:S01]  /*3020*/  IMAD.U32 R230, R230, 0x10000, RZ ;  /* 0x00010000e6e67824 */ /* 0x001fe200078e00ff */
[----:B------:R0:W-:Y:S01]  /*3030*/  @P1 STG.E.128 desc[UR4][R114.64], R108 ;  /* 0x0000006c72001986 */ /* 0x0001e2000c101d04 */
[----:B------:R-:W-:Y:S02]  /*3040*/  @P3 F2FP.F16.F32.PACK_AB R124, RZ, R124 ;  /* 0x0000007cff7c323e */ /* 0x000fe400000000ff */
[----:B------:R-:W-:-:S02]  /*3050*/  @P3 PRMT R214, R120, 0x7610, R214 ;  /* 0x0000761078d63816 */ /* 0x000fc400000000d6 */
[----:B------:R-:W-:Y:S01]  /*3060*/  @P3 PRMT R204, R124, 0x7610, R204 ;  /* 0x000076107ccc3816 */ /* 0x000fe200000000cc */
[----:B------:R3:W-:Y:S01]  /*3070*/  F2F.F16.F32 R225, R180 ;  /* 0x000000b400e17304 */ /* 0x0007e20000200800 */
[----:B--2---:R-:W-:Y:S02]  /*3080*/  FSEL R232, R170, RZ, P5 ;  /* 0x000000ffaae87208 */ /* 0x004fe40002800000 */
[----:B------:R-:W-:-:S05]  /*3090*/  LOP3.LUT P5, RZ, R184, 0xff, RZ, 0xc0, !PT ;  /* 0x000000ffb8ff7812 */ /* 0x000fca00078ac0ff */
[----:B------:R-:W2:Y:S01]  /*30a0*/  F2F.F16.F32 R219, R219 ;  /* 0x000000db00db7304 */ /* 0x000ea20000200800 */
[----:B---3--:R-:W-:Y:S01]  /*30b0*/  FMUL.FTZ R180, R171, UR19 ;  /* 0x00000013abb47c20 */ /* 0x008fe20008410000 */
[----:B0-----:R-:W-:Y:S01]  /*30c0*/  LOP3.LUT R109, R119, R226, R233, 0xfe, !PT ;  /* 0x000000e2776d7212 */ /* 0x001fe200078efee9 */
[----:B------:R-:W-:Y:S01]  /*30d0*/  IMAD.WIDE.U32 R114, R222, 0x10000, RZ ;  /* 0x00010000de727825 */ /* 0x000fe200078e00ff */
[----:B------:R-:W-:-:S04]  /*30e0*/  LOP3.LUT R108, R118, R125, RZ, 0xfc, !PT ;  /* 0x0000007d766c7212 */ /* 0x000fc800078efcff */
[----:B------:R-:W0:Y:S01]  /*30f0*/  F2F.F16.F32 R224, R234 ;  /* 0x000000ea00e07304 */ /* 0x000e220000200800 */
[----:B------:R-:W-:Y:S01]  /*3100*/  FSEL R118, R180, RZ, P5 ;  /* 0x000000ffb4767208 */ /* 0x000fe20002800000 */
[----:B------:R-:W-:Y:S01]  /*3110*/  IMAD.WIDE.U32 R110, R223, 0x10000, RZ ;  /* 0x00010000df6e7825 */ /* 0x000fe200078e00ff */
[----:B------:R3:W-:Y:S01]  /*3120*/  STG.E.64 desc[UR4][R116.64], R108 ;  /* 0x0000006c74007986 */ /* 0x0007e2000c101b04 */
[----:B-1----:R-:W-:Y:S02]  /*3130*/  LOP3.LUT R123, R115, R228, R221, 0xfe, !PT ;  /* 0x000000e4737b7212 */ /* 0x002fe400078efedd */
[----:B------:R-:W-:Y:S02]  /*3140*/  @P3 LOP3.LUT P5, RZ, R210, 0xff000000, RZ, 0xc0, !PT ;  /* 0xff000000d2ff3812 */ /* 0x000fe400078ac0ff */
[----:B------:R-:W1:Y:S01]  /*3150*/  F2F.F16.F32 R229, R229 ;  /* 0x000000e500e57304 */ /* 0x000e620000200800 */
[----:B------:R-:W-:Y:S02]  /*3160*/  SHF.L.U32 R221, R218, 0x3, RZ ;  /* 0x00000003dadd7819 */ /* 0x000fe400000006ff */
[----:B--2---:R-:W-:-:S02]  /*3170*/  LOP3.LUT R122, R114, R219, RZ, 0xfc, !PT ;  /* 0x000000db727a7212 */ /* 0x004fc400078efcff */
[----:B------:R-:W-:Y:S02]  /*3180*/  @P3 FSEL R181, R181, RZ, P5 ;  /* 0x000000ffb5b53208 */ /* 0x000fe40002800000 */
[----:B------:R-:W-:Y:S01]  /*3190*/  LOP3.LUT R120, R110, R183, RZ, 0xfc, !PT ;  /* 0x000000b76e787212 */ /* 0x000fe200078efcff */
[----:B------:R2:W4:Y:S01]  /*31a0*/  F2F.F16.F32 R184, R121 ;  /* 0x0000007900b87304 */ /* 0x0005220000200800 */
[----:B0-----:R-:W-:Y:S01]  /*31b0*/  IMAD.WIDE.U32 R114, R224, 0x10000, RZ ;  /* 0x00010000e0727825 */ /* 0x001fe200078e00ff */
[----:B------:R-:W-:Y:S02]  /*31c0*/  SHF.R.U32.HI R218, RZ, 0x1d, R218 ;  /* 0x0000001dffda7819 */ /* 0x000fe400000116da */
[----:B------:R-:W-:Y:S02]  /*31d0*/  IADD3 R124, P5, R221, UR22, RZ ;  /* 0x00000016dd7c7c10 */ /* 0x000fe4000ffbe0ff */
[----:B-1----:R-:W-:Y:S02]  /*31e0*/  SHF.L.U32 R229, R229, 0x10, RZ ;  /* 0x00000010e5e57819 */ /* 0x002fe400000006ff */
[----:B------:R-:W0:Y:S01]  /*31f0*/  F2F.F16.F32 R182, R232 ;  /* 0x000000e800b67304 */ /* 0x000e220000200800 */
[----:B--2---:R-:W-:-:S02]  /*3200*/  LOP3.LUT R121, R111, R230, R185, 0xfe, !PT ;  /* 0x000000e66f797212 */ /* 0x004fc400078efeb9 */
[----:B------:R-:W-:Y:S02]  /*3210*/  IADD3.X R125, R218, UR23, RZ, P5, !PT ;  /* 0x00000017da7d7c10 */ /* 0x000fe4000affe4ff */
[----:B------:R-:W-:Y:S01]  /*3220*/  @P3 LOP3.LUT P5, RZ, R211, 0xff00, RZ, 0xc0, !PT ;  /* 0x0000ff00d3ff3812 */ /* 0x000fe200078ac0ff */
[----:B----4-:R-:W-:Y:S02]  /*3230*/  IMAD.WIDE.U32 R110, R184, 0x10000, RZ ;  /* 0x00010000b86e7825 */ /* 0x010fe400078e00ff */
[----:B------:R-:W1:Y:S02]  /*3240*/  F2F.F16.F32 R227, R235 ;  /* 0x000000eb00e37304 */ /* 0x000e640000200800 */
[----:B0-----:R-:W-:-:S06]  /*3250*/  IMAD.U32 R182, R182, 0x10000, RZ ;  /* 0x00010000b6b67824 */ /* 0x001fcc00078e00ff */
[----:B------:R-:W0:Y:S01]  /*3260*/  F2F.F16.F32 R231, R231 ;  /* 0x000000e700e77304 */ /* 0x000e220000200800 */
[----:B-1----:R-:W-:-:S07]  /*3270*/  LOP3.LUT R119, R115, R229, R227, 0xfe, !PT ;  /* 0x000000e573777212 */ /* 0x002fce00078efee3 */
[----:B------:R1:W2:Y:S01]  /*3280*/  F2F.F16.F32 R233, R118 ;  /* 0x0000007600e97304 */ /* 0x0002a20000200800 */
        /* <DEDUP_REMOVED lines=12> */
.L_x_2972:
        /* <DEDUP_REMOVED lines=32> */
.L_x_2973:
        /* <DEDUP_REMOVED lines=38> */
.L_x_2974:
        /* <DEDUP_REMOVED lines=36> */
.L_x_2975:
        /* <DEDUP_REMOVED lines=27> */
.L_x_2976:
        /* <DEDUP_REMOVED lines=69> */
.L_x_2970:
        /* <DEDUP_REMOVED lines=35> */
.L_x_2971:
[----:B------:R-:W-:Y:S01]  /*4220*/  HFMA2.MMA R120, -RZ, RZ, 0, 9.5367431640625e-07 ;  /* 0x00000010ff787435 */ /* 0x000fe200000001ff */
[----:B------:R-:W-:Y:S01]  /*4230*/  IMAD.MOV.U32 R121, RZ, RZ, R111 ;  /* 0x000000ffff797224 */ /* 0x000fe200078e006f */
[----:B------:R-:W-:Y:S01]  /*4240*/  MOV R123, 0x1f ;  /* 0x0000001f007b7802 */ /* 0x000fe20000000f00 */
[----:B------:R-:W-:-:S08]  /*4250*/  IMAD.MOV.U32 R118, RZ, RZ, -0x1 ;  /* 0xffffffffff767424 */ /* 0x000fd000078e00ff */
[----:B-----5:R-:W-:Y:S05]  /*4260*/  WARPSYNC.COLLECTIVE R118, `(.L_x_2978) ;  /* 0x0000000076087348 */ /* 0x020fea0003c00000 */
[----:B------:R0:W1:Y:S02]  /*4270*/  SHFL.DOWN P5, R119, R121, R120, R123 ;  /* 0x0800007879777389 */ /* 0x00006400000a007b */
[----:B01---5:R-:W-:Y:S01]  /*4280*/  ENDCOLLECTIVE ;  /* 0x000000000000791b */ /* 0x023fe20003800000 */
.L_x_2978:
[----:B------:R-:W-:Y:S02]  /*4290*/  MOV R121, R113 ;  /* 0x0000007100797202 */ /* 0x000fe40000000f00 */
[----:B------:R-:W-:-:S07]  /*42a0*/  MOV R110, R119 ;  /* 0x00000077006e7202 */ /* 0x000fce0000000f00 */
[----:B------:R-:W-:Y:S05]  /*42b0*/  WARPSYNC.COLLECTIVE R118, `(.L_x_2979) ;  /* 0x0000000076087348 */ /* 0x000fea0003c00000 */
[----:B------:R0:W1:Y:S02]  /*42c0*/  SHFL.DOWN P5, R119, R121, R120, R123 ;  /* 0x0800007879777389 */ /* 0x00006400000a007b */
[----:B01----:R-:W-:Y:S01]  /*42d0*/  ENDCOLLECTIVE ;  /* 0x000000000000791b */ /* 0x003fe20003800000 */
.L_x_2979:
[----:B------:R-:W-:Y:S01]  /*42e0*/  FADD.FTZ R110, R111, R110 ;  /* 0x0000006e6f6e7221 */ /* 0x000fe20000010000 */
[----:B------:R-:W-:-:S04]  /*42f0*/  HFMA2.MMA R120, -RZ, RZ, 0, 4.76837158203125e-07 ;  /* 0x00000008ff787435 */ /* 0x000fc800000001ff */
[----:B------:R-:W-:Y:S01]  /*4300*/  MOV R121, R110 ;  /* 0x0000006e00797202 */ /* 0x000fe20000000f00 */
[----:B------:R-:W-:-:S07]  /*4310*/  IMAD.MOV.U32 R112, RZ, RZ, R119 ;  /* 0x000000ffff707224 */ /* 0x000fce00078e0077 */
[----:B------:R-:W-:Y:S05]  /*4320*/  WARPSYNC.COLLECTIVE R118, `(.L_x_2980) ;  /* 0x0000000076087348 */ /* 0x000fea0003c00000 */
[----:B------:R0:W1:Y:S02]  /*4330*/  SHFL.DOWN P5, R119, R121, R120, R123 ;  /* 0x0800007879777389 */ /* 0x00006400000a007b */
[----:B01----:R-:W-:Y:S01]  /*4340*/  ENDCOLLECTIVE ;  /* 0x000000000000791b */ /* 0x003fe20003800000 */
.L_x_2980:
[----:B------:R-:W-:-:S05]  /*4350*/  FADD.FTZ R112, R113, R112 ;  /* 0x0000007071707221 */ /* 0x000fca0000010000 */
[----:B------:R-:W-:Y:S01]  /*4360*/  MOV R121, R112 ;  /* 0x0000007000797202 */ /* 0x000fe20000000f00 */
[----:B------:R-:W-:-:S07]  /*4370*/  IMAD.MOV.U32 R115, RZ, RZ, R119 ;  /* 0x000000ffff737224 */ /* 0x000fce00078e0077 */
[----:B------:R-:W-:Y:S05]  /*4380*/  WARPSYNC.COLLECTIVE R118, `(.L_x_2981) ;  /* 0x0000000076087348 */ /* 0x000fea0003c00000 */
[----:B------:R0:W1:Y:S02]  /*4390*/  SHFL.DOWN P5, R119, R121, R120, R123 ;  /* 0x0800007879777389 */ /* 0x00006400000a007b */
[----:B01----:R-:W-:Y:S01]  /*43a0*/  ENDCOLLECTIVE ;  /* 0x000000000000791b */ /* 0x003fe20003800000 */
.L_x_2981:
[----:B------:R-:W-:Y:S01]  /*43b0*/  FADD.FTZ R115, R110, R115 ;  /* 0x000000736e737221 */ /* 0x000fe20000010000 */
[----:B------:R-:W-:-:S03]  /*43c0*/  HFMA2.MMA R120, -RZ, RZ, 0, 2.384185791015625e-07 ;  /* 0x00000004ff787435 */ /* 0x000fc600000001ff */
[----:B------:R-:W-:Y:S01]  /*43d0*/  IMAD.MOV.U32 R121, RZ, RZ, R115 ;  /* 0x000000ffff797224 */ /* 0x000fe200078e0073 */
[----:B------:R-:W-:-:S07]  /*43e0*/  MOV R117, R119 ;  /* 0x0000007700757202 */ /* 0x000fce0000000f00 */
[----:B------:R-:W-:Y:S05]  /*43f0*/  WARPSYNC.COLLECTIVE R118, `(.L_x_2982) ;  /* 0x0000000076087348 */ /* 0x000fea0003c00000 */
[----:B------:R0:W1:Y:S02]  /*4400*/  SHFL.DOWN P5, R119, R121, R120, R123 ;  /* 0x0800007879777389 */ /* 0x00006400000a007b */
[----:B01----:R-:W-:Y:S01]  /*4410*/  ENDCOLLECTIVE ;  /* 0x000000000000791b */ /* 0x003fe20003800000 */
.L_x_2982:
[----:B------:R-:W-:-:S04]  /*4420*/  FADD.FTZ R117, R112, R117 ;  /* 0x0000007570757221 */ /* 0x000fc80000010000 */
[----:B------:R-:W-:Y:S01]  /*4430*/  IMAD.MOV.U32 R121, RZ, RZ, R117 ;  /* 0x000000ffff797224 */ /* 0x000fe200078e0075 */
[----:B------:R-:W-:-:S07]  /*4440*/  MOV R114, R119 ;  /* 0x0000007700727202 */ /* 0x000fce0000000f00 */
[----:B------:R-:W-:Y:S05]  /*4450*/  WARPSYNC.COLLECTIVE R118, `(.L_x_2983) ;  /* 0x0000000076087348 */ /* 0x000fea0003c00000 */
[----:B------:R0:W1:Y:S02]  /*4460*/  SHFL.DOWN P5, R119, R121, R120, R123 ;  /* 0x0800007879777389 */ /* 0x00006400000a007b */
[----:B01----:R-:W-:Y:S01]  /*4470*/  ENDCOLLECTIVE ;  /* 0x000000000000791b */ /* 0x003fe20003800000 */
.L_x_2983:
[----:B------:R-:W-:-:S05]  /*4480*/  FADD.FTZ R114, R115, R114 ;  /* 0x0000007273727221 */ /* 0x000fca0000010000 */
[----:B------:R-:W-:Y:S01]  /*4490*/  MOV R121, R114 ;  /* 0x0000007200797202 */ /* 0x000fe20000000f00 */
[----:B------:R-:W-:Y:S01]  /*44a0*/  IMAD.MOV.U32 R120, RZ, RZ, 0x2 ;  /* 0x00000002ff787424 */ /* 0x000fe200078e00ff */
[----:B------:R-:W-:-:S07]  /*44b0*/  MOV R116, R119 ;  /* 0x0000007700747202 */ /* 0x000fce0000000f00 */
[----:B------:R-:W-:Y:S05]  /*44c0*/  WARPSYNC.COLLECTIVE R118, `(.L_x_2984) ;  /* 0x0000000076087348 */ /* 0x000fea0003c00000 */
[----:B------:R0:W1:Y:S02]  /*44d0*/  SHFL.DOWN P5, R119, R121, R120, R123 ;  /* 0x0800007879777389 */ /* 0x00006400000a007b */
[----:B01----:R-:W-:Y:S01]  /*44e0*/  ENDCOLLECTIVE ;  /* 0x000000000000791b */ /* 0x003fe20003800000 */
.L_x_2984:
[----:B------:R-:W-:-:S05]  /*44f0*/  FADD.FTZ R116, R117, R116 ;  /* 0x0000007475747221 */ /* 0x000fca0000010000 */
[----:B------:R-:W-:Y:S02]  /*4500*/  MOV R121, R116 ;  /* 0x0000007400797202 */ /* 0x000fe40000000f00 */
[----:B------:R-:W-:-:S07]  /*4510*/  MOV R111, R119 ;  /* 0x00000077006f7202 */ /* 0x000fce0000000f00 */
[----:B------:R-:W-:Y:S05]  /*4520*/  WARPSYNC.COLLECTIVE R118, `(.L_x_2985) ;  /* 0x0000000076087348 */ /* 0x000fea0003c00000 */
[----:B------:R0:W1:Y:S02]  /*4530*/  SHFL.DOWN P5, R119, R121, R120, R123 ;  /* 0x0800007879777389 */ /* 0x00006400000a007b */
[----:B01----:R-:W-:Y:S01]  /*4540*/  ENDCOLLECTIVE ;  /* 0x000000000000791b */ /* 0x003fe20003800000 */
.L_x_2985:
[----:B------:R-:W-:Y:S01]  /*4550*/  FADD.FTZ R111, R114, R111 ;  /* 0x0000006f726f7221 */ /* 0x000fe20000010000 */
[----:B------:R-:W-:-:S04]  /*4560*/  HFMA2.MMA R120, -RZ, RZ, 0, 5.9604644775390625e-08 ;  /* 0x00000001ff787435 */ /* 0x000fc800000001ff */
[----:B------:R-:W-:Y:S01]  /*4570*/  MOV R121, R111 ;  /* 0x0000006f00797202 */ /* 0x000fe20000000f00 */
[----:B------:R-:W-:-:S07]  /*4580*/  IMAD.MOV.U32 R113, RZ, RZ, R119 ;  /* 0x000000ffff717224 */ /* 0x000fce00078e0077 */
[----:B------:R-:W-:Y:S05]  /*4590*/  WARPSYNC.COLLECTIVE R118, `(.L_x_2986) ;  /* 0x0000000076087348 */ /* 0x000fea0003c00000 */
[----:B------:R0:W1:Y:S02]  /*45a0*/  SHFL.DOWN P5, R119, R121, R120, R123 ;  /* 0x0800007879777389 */ /* 0x00006400000a007b */
[----:B01----:R-:W-:Y:S01]  /*45b0*/  ENDCOLLECTIVE ;  /* 0x000000000000791b */ /* 0x003fe20003800000 */
.L_x_2986:
[----:B------:R-:W-:-:S05]  /*45c0*/  FADD.FTZ R113, R116, R113 ;  /* 0x0000007174717221 */ /* 0x000fca0000010000 */
[----:B------:R-:W-:Y:S01]  /*45d0*/  MOV R121, R113 ;  /* 0x0000007100797202 */ /* 0x000fe20000000f00 */
[----:B------:R-:W-:-:S07]  /*45e0*/  IMAD.MOV.U32 R124, RZ, RZ, R119 ;  /* 0x000000ffff7c7224 */ /* 0x000fce00078e0077 */
[----:B------:R-:W-:Y:S05]  /*45f0*/  WARPSYNC.COLLECTIVE R118, `(.L_x_2987) ;  /* 0x0000000076087348 */ /* 0x000fea0003c00000 */
[----:B------:R0:W1:Y:S02]  /*4600*/  SHFL.DOWN P5, R119, R121, R120, R123 ;  /* 0x0800007879777389 */ /* 0x00006400000a007b */
[----:B01----:R-:W-:Y:S01]  /*4610*/  ENDCOLLECTIVE ;  /* 0x000000000000791b */ /* 0x003fe20003800000 */
.L_x_2987:
[----:B------:R-:W-:Y:S01]  /*4620*/  MOV R110, R119 ;  /* 0x00000077006e7202 */ /* 0x000fe20000000f00 */
[----:B------:R-:W-:Y:S06]  /*4630*/  BRA `(.L_x_2988) ;  /* 0xffffffdc00007947 */ /* 0x000fec000383ffff */
.L_x_2989:
        /* <DEDUP_REMOVED lines=12> */
.L_x_3966:


//--------------------- .text._ZN10layer_norm22ln_bwd_finalize_kernelINS_22Kernel_traits_finalizeILj5120Ef6__halffS2_fjLb0ELj1024ELj4ENS_18Kernel_traits_baseILj5120EfS2_fS2_fjLj1024EEEEELb0ELb0EEEvNS_9BwdParamsE --------------------------
	.section	.text._ZN10layer_norm22ln_bwd_finalize_kernelINS_22Kernel_traits_finalizeILj5120Ef6__halffS2_fjLb0ELj1024ELj4ENS_18Kernel_traits_baseILj5120EfS2_fS2_fjLj1024EEEEELb0ELb0EEEvNS_9BwdParamsE,"ax",@progbits
	.align	128
        .global         _ZN10layer_norm22ln_bwd_finalize_kernelINS_22Kernel_traits_finalizeILj5120Ef6__halffS2_fjLb0ELj1024ELj4ENS_18Kernel_traits_baseILj5120EfS2_fS2_fjLj1024EEEEELb0ELb0EEEvNS_9BwdParamsE
        .type           _ZN10layer_norm22ln_bwd_finalize_kernelINS_22Kernel_traits_finalizeILj5120Ef6__halffS2_fjLb0ELj1024ELj4ENS_18Kernel_traits_baseILj5120EfS2_fS2_fjLj1024EEEEELb0ELb0EEEvNS_9BwdParamsE,@function
        .size           _ZN10layer_norm22ln_bwd_finalize_kernelINS_22Kernel_traits_finalizeILj5120Ef6__halffS2_fjLb0ELj1024ELj4ENS_18Kernel_traits_baseILj5120EfS2_fS2_fjLj1024EEEEELb0ELb0EEEvNS_9BwdParamsE,(.L_x_3967 - _ZN10layer_norm22ln_bwd_finalize_kernelINS_22Kernel_traits_finalizeILj5120Ef6__halffS2_fjLb0ELj1024ELj4ENS_18Kernel_traits_baseILj5120EfS2_fS2_fjLj1024EEEEELb0ELb0EEEvNS_9BwdParamsE)
        .other          _ZN10layer_norm22ln_bwd_finalize_kernelINS_22Kernel_traits_finalizeILj5120Ef6__halffS2_fjLb0ELj1024ELj4ENS_18Kernel_traits_baseILj5120EfS2_fS2_fjLj1024EEEEELb0ELb0EEEvNS_9BwdParamsE,@"STO_CUDA_ENTRY STV_DEFAULT"
_ZN10layer_norm22ln_bwd_finalize_kernelINS_22Kernel_traits_finalizeILj5120Ef6__halffS2_fjLb0ELj1024ELj4ENS_18Kernel_traits_baseILj5120EfS2_fS2_fjLj1024EEEEELb0ELb0EEEvNS_9BwdParamsE:
.text._ZN10layer_norm22ln_bwd_finalize_kernelINS_22Kernel_traits_finalizeILj5120Ef6__halffS2_fjLb0ELj1024ELj4ENS_18Kernel_traits_baseILj5120EfS2_fS2_fjLj1024EEEEELb0ELb0EEEvNS_9BwdParamsE:
        /* <DEDUP_REMOVED lines=25> */
.L_x_3002:
        /* <DEDUP_REMOVED lines=30> */
.L_x_2994:
        /* <DEDUP_REMOVED lines=36> */
.L_x_2993:
[----:B------:R-:W-:Y:S05]  /*05b0*/  BSYNC B1 ;  /* 0x0000000000017941 */ /* 0x000fea0003800000 */
.L_x_2992:
        /* <DEDUP_REMOVED lines=24> */
.L_x_2996:
[----:B------:R-:W-:Y:S05]  /*0740*/  BSYNC B1 ;  /* 0x0000000000017941 */ /* 0x000fea0003800000 */
.L_x_2995:
        /* <DEDUP_REMOVED lines=12> */
.L_x_2997:
[----:B------:R-:W-:Y:S05]  /*0810*/  BSYNC B1 ;  /* 0x0000000000017941 */ /* 0x000fea0003800000 */
.L_x_2991:
[----:B------:R-:W-:Y:S05]  /*0820*/  BSYNC B0 ;  /* 0x0000000000007941 */ /* 0x000fea0003800000 */
.L_x_2990:
        /* <DEDUP_REMOVED lines=29> */
.L_x_3013:
[----:B---3--:R-:W-:Y:S01]  /*0a00*/  FADD.FTZ R9, R18, R9 ;  /* 0x0000000912097221 */ /* 0x008fe20000010000 */
[----:B--2---:R-:W-:-:S04]  /*0a10*/  FADD.FTZ R11, R10, R11 ;  /* 0x0000000b0a0b7221 */ /* 0x004fc80000010000 */
[----:B------:R2:W-:Y:S04]  /*0a20*/  @!P1 STS [R6+0x2000], R9 ;  /* 0x0020000906009388 */ /* 0x0005e80000000800 */
[----:B------:R2:W-:Y:S02]  /*0a30*/  @!P1 STS [R6+0x2080], R11 ;  /* 0x0020800b06009388 */ /* 0x0005e40000000800 */
.L_x_2998:
        /* <DEDUP_REMOVED lines=16> */
.L_x_3001:
[----:B------:R-:W-:Y:S05]  /*0b40*/  BSYNC B0 ;  /* 0x0000000000007941 */ /* 0x000fea0003800000 */
.L_x_3000:
[C---:B------:R-:W-:Y:S01]  /*0b50*/  ISETP.GT.U32.AND P1, PT, R3.reuse, -0x1401, PT ;  /* 0xffffebff0300780c */ /* 0x040fe20003f24070 */
[----:B------:R-:W-:Y:S01]  /*0b60*/  VIADD R4, R4, 0xa00 ;  /* 0x00000a0004047836 */ /* 0x000fe20000000000 */
[----:B------:R-:W-:-:S11]  /*0b70*/  IADD3 R3, R3, 0x1400, RZ ;  /* 0x0000140003037810 */ /* 0x000fd60007ffe0ff */
[----:B------:R-:W-:Y:S05]  /*0b80*/  @P1 BRA `(.L_x_3002) ;  /* 0xfffffff400801947 */ /* 0x000fea000383ffff */
[----:B------:R-:W-:Y:S05]  /*0b90*/  EXIT ;  /* 0x000000000000794d */ /* 0x000fea0003800000 */
.L_x_2999:
[----:B------:R-:W-:Y:S01]  /*0ba0*/  HFMA2.MMA R21, -RZ, RZ, 0, 5.9604644775390625e-08 ;  /* 0x00000001ff157435 */ /* 0x000fe200000001ff */
[----:B0--3--:R-:W-:Y:S01]  /*0bb0*/  MOV R22, R10 ;  /* 0x0000000a00167202 */ /* 0x009fe20000000f00 */
[----:B------:R-:W-:Y:S01]  /*0bc0*/  IMAD.MOV.U32 R19, RZ, RZ, -0x1 ;  /* 0xffffffffff137424 */ /* 0x000fe200078e00ff */
[----:B------:R-:W-:-:S08]  /*0bd0*/  MOV R24, 0x1f ;  /* 0x0000001f00187802 */ /* 0x000fd00000000f00 */
[----:B-12---:R-:W-:Y:S05]  /*0be0*/  WARPSYNC.COLLECTIVE R19, `(.L_x_3003) ;  /* 0x0000000013087348 */ /* 0x006fea0003c00000 */
[----:B------:R0:W3:Y:S02]  /*0bf0*/  SHFL.BFLY P2, R20, R22, R21, R24 ;  /* 0x0c00001516147389 */ /* 0x0000e40000040018 */
[----:B0123--:R-:W-:Y:S01]  /*0c00*/  ENDCOLLECTIVE ;  /* 0x000000000000791b */ /* 0x00ffe20003800000 */
.L_x_3003:
[----:B------:R-:W-:Y:S01]  /*0c10*/  HFMA2.MMA R21, -RZ, RZ, 0, 1.1920928955078125e-07 ;  /* 0x00000002ff157435 */ /* 0x000fe200000001ff */
[----:B------:R-:W-:-:S05]  /*0c20*/  MOV R11, R20 ;  /* 0x00000014000b7202 */ /* 0x000fca0000000f00 */
[----:B------:R-:W-:-:S05]  /*0c30*/  FADD.FTZ R11, R10, R11 ;  /* 0x0000000b0a0b7221 */ /* 0x000fca0000010000 */
[----:B------:R-:W-:-:S07]  /*0c40*/  MOV R22, R11 ;  /* 0x0000000b00167202 */ /* 0x000fce0000000f00 */
[----:B------:R-:W-:Y:S05]  /*0c50*/  WARPSYNC.COLLECTIVE R19, `(.L_x_3004) ;  /* 0x0000000013087348 */ /* 0x000fea0003c00000 */
[----:B------:R0:W1:Y:S02]  /*0c60*/  SHFL.BFLY P2, R20, R22, R21, R24 ;  /* 0x0c00001516147389 */ /* 0x0000640000040018 */
[----:B01----:R-:W-:Y:S01]  /*0c70*/  ENDCOLLECTIVE ;  /* 0x000000000000791b */ /* 0x003fe20003800000 */
.L_x_3004:
[----:B------:R-:W-:Y:S01]  /*0c80*/  HFMA2.MMA R21, -RZ, RZ, 0, 2.384185791015625e-07 ;  /* 0x00000004ff157435 */ /* 0x000fe200000001ff */
[----:B------:R-:W-:-:S04]  /*0c90*/  IMAD.MOV.U32 R14, RZ, RZ, R20 ;  /* 0x000000ffff0e7224 */ /* 0x000fc800078e0014 */
[----:B------:R-:W-:-:S05]  /*0ca0*/  FADD.FTZ R14, R11, R14 ;  /* 0x0000000e0b0e7221 */ /* 0x000fca0000010000 */
[----:B------:R-:W-:-:S07]  /*0cb0*/  MOV R22, R14 ;  /* 0x0000000e00167202 */ /* 0x000fce0000000f00 */
[----:B------:R-:W-:Y:S05]  /*0cc0*/  WARPSYNC.COLLECTIVE R19, `(.L_x_3005) ;  /* 0x0000000013087348 */ /* 0x000fea0003c00000 */
[----:B------:R0:W1:Y:S02]  /*0cd0*/  SHFL.BFLY P2, R20, R22, R21, R24 ;  /* 0x0c00001516147389 */ /* 0x0000640000040018 */
[----:B01----:R-:W-:Y:S01]  /*0ce0*/  ENDCOLLECTIVE ;  /* 0x000000000000791b */ /* 0x003fe20003800000 */
.L_x_3005:
[----:B------:R-:W-:Y:S01]  /*0cf0*/  IMAD.MOV.U32 R21, RZ, RZ, 0x8 ;  /* 0x00000008ff157424 */ /* 0x000fe200078e00ff */
[----:B------:R-:W-:-:S05]  /*0d00*/  MOV R13, R20 ;  /* 0x00000014000d7202 */ /* 0x000fca0000000f00 */
[----:B------:R-:W-:-:S05]  /*0d10*/  FADD.FTZ R13, R14, R13 ;  /* 0x0000000d0e0d7221 */ /* 0x000fca0000010000 */
[----:B------:R-:W-:-:S07]  /*0d20*/  MOV R22, R13 ;  /* 0x0000000d00167202 */ /* 0x000fce0000000f00 */
[----:B------:R-:W-:Y:S05]  /*0d30*/  WARPSYNC.COLLECTIVE R19, `(.L_x_3006) ;  /* 0x0000000013087348 */ /* 0x000fea0003c00000 */
[----:B------:R0:W1:Y:S02]  /*0d40*/  SHFL.BFLY P2, R20, R22, R21, R24 ;  /* 0x0c00001516147389 */ /* 0x0000640000040018 */
[----:B01----:R-:W-:Y:S01]  /*0d50*/  ENDCOLLECTIVE ;  /* 0x000000000000791b */ /* 0x003fe20003800000 */
.L_x_3006:
[----:B------:R-:W-:Y:S01]  /*0d60*/  HFMA2.MMA R21, -RZ, RZ, 0, 9.5367431640625e-07 ;  /* 0x00000010ff157435 */ /* 0x000fe200000001ff */
[----:B------:R-:W-:-:S05]  /*0d70*/  MOV R10, R20 ;  /* 0x00000014000a7202 */ /* 0x000fca0000000f00 */
[----:B------:R-:W-:-:S05]  /*0d80*/  FADD.FTZ R10, R13, R10 ;  /* 0x0000000a0d0a7221 */ /* 0x000fca0000010000 */
[----:B------:R-:W-:-:S07]  /*0d90*/  MOV R22, R10 ;  /* 0x0000000a00167202 */ /* 0x000fce0000000f00 */
[----:B------:R-:W-:Y:S05]  /*0da0*/  WARPSYNC.COLLECTIVE R19, `(.L_x_3007) ;  /* 0x0000000013087348 */ /* 0x000fea0003c00000 */
[----:B------:R0:W1:Y:S02]  /*0db0*/  SHFL.BFLY P2, R20, R22, R21, R24 ;  /* 0x0c00001516147389 */ /* 0x0000640000040018 */
[----:B01----:R-:W-:Y:S01]  /*0dc0*/  ENDCOLLECTIVE ;  /* 0x000000000000791b */ /* 0x003fe20003800000 */
.L_x_3007:
[----:B------:R-:W-:Y:S01]  /*0dd0*/  HFMA2.MMA R21, -RZ, RZ, 0, 5.9604644775390625e-08 ;  /* 0x00000001ff157435 */ /* 0x000fe200000001ff */
[----:B------:R-:W-:Y:S01]  /*0de0*/  IMAD.MOV.U32 R22, RZ, RZ, R9 ;  /* 0x000000ffff167224 */ /* 0x000fe200078e0009 */
[----:B------:R-:W-:-:S09]  /*0df0*/  MOV R11, R20 ;  /* 0x00000014000b7202 */ /* 0x000fd20000000f00 */
[----:B------:R-:W-:Y:S05]  /*0e00*/  WARPSYNC.COLLECTIVE R19, `(.L_x_3008) ;  /* 0x0000000013087348 */ /* 0x000fea0003c00000 */
[----:B------:R0:W1:Y:S02]  /*0e10*/  SHFL.BFLY P2, R20, R22, R21, R24 ;  /* 0x0c00001516147389 */ /* 0x0000640000040018 */
[----:B01----:R-:W-:Y:S01]  /*0e20*/  ENDCOLLECTIVE ;  /* 0x000000000000791b */ /* 0x003fe20003800000 */
.L_x_3008:
[----:B------:R-:W-:Y:S01]  /*0e30*/  HFMA2.MMA R21, -RZ, RZ, 0, 1.1920928955078125e-07 ;  /* 0x00000002ff157435 */ /* 0x000fe200000001ff */
[----:B------:R-:W-:-:S05]  /*0e40*/  MOV R14, R20 ;  /* 0x00000014000e7202 */ /* 0x000fca0000000f00 */
[----:B------:R-:W-:-:S05]  /*0e50*/  FADD.FTZ R15, R9, R14 ;  /* 0x0000000e090f7221 */ /* 0x000fca0000010000 */
[----:B------:R-:W-:-:S07]  /*0e60*/  MOV R22, R15 ;  /* 0x0000000f00167202 */ /* 0x000fce0000000f00 */
[----:B------:R-:W-:Y:S05]  /*0e70*/  WARPSYNC.COLLECTIVE R19, `(.L_x_3009) ;  /* 0x0000000013087348 */ /* 0x000fea0003c00000 */
[----:B------:R0:W1:Y:S02]  /*0e80*/  SHFL.BFLY P2, R20, R22, R21, R24 ;  /* 0x0c00001516147389 */ /* 0x0000640000040018 */
[----:B01----:R-:W-:Y:S01]  /*0e90*/  ENDCOLLECTIVE ;  /* 0x000000000000791b */ /* 0x003fe20003800000 */
.L_x_3009:
[----:B------:R-:W-:Y:S01]  /*0ea0*/  HFMA2.MMA R21, -RZ, RZ, 0, 2.384185791015625e-07 ;  /* 0x00000004ff157435 */ /* 0x000fe200000001ff */
[----:B------:R-:W-:-:S04]  /*0eb0*/  IMAD.MOV.U32 R16, RZ, RZ, R20 ;  /* 0x000000ffff107224 */ /* 0x000fc800078e0014 */
[----:B------:R-:W-:-:S05]  /*0ec0*/  FADD.FTZ R16, R15, R16 ;  /* 0x000000100f107221 */ /* 0x000fca0000010000 */
[----:B------:R-:W-:-:S07]  /*0ed0*/  MOV R22, R16 ;  /* 0x0000001000167202 */ /* 0x000fce0000000f00 */
[----:B------:R-:W-:Y:S05]  /*0ee0*/  WARPSYNC.COLLECTIVE R19, `(.L_x_3010) ;  /* 0x0000000013087348 */ /* 0x000fea0003c00000 */
[----:B------:R0:W1:Y:S02]  /*0ef0*/  SHFL.BFLY P2, R20, R22, R21, R24 ;  /* 0x0c00001516147389 */ /* 0x0000640000040018 */
[----:B01----:R-:W-:Y:S01]  /*0f00*/  ENDCOLLECTIVE ;  /* 0x000000000000791b */ /* 0x003fe20003800000 */
.L_x_3010:
[----:B------:R-:W-:Y:S01]  /*0f10*/  IMAD.MOV.U32 R21, RZ, RZ, 0x8 ;  /* 0x00000008ff157424 */ /* 0x000fe200078e00ff */
[----:B------:R-:W-:-:S05]  /*0f20*/  MOV R17, R20 ;  /* 0x0000001400117202 */ /* 0x000fca0000000f00 */
[----:B------:R-:W-:-:S05]  /*0f30*/  FADD.FTZ R17, R16, R17 ;  /* 0x0000001110117221 */ /* 0x000fca0000010000 */
[----:B------:R-:W-:-:S07]  /*0f40*/  MOV R22, R17 ;  /* 0x0000001100167202 */ /* 0x000fce0000000f00 */
[----:B------:R-:W-:Y:S05]  /*0f50*/  WARPSYNC.COLLECTIVE R19, `(.L_x_3011) ;  /* 0x0000000013087348 */ /* 0x000fea0003c00000 */
[----:B------:R0:W1:Y:S02]  /*0f60*/  SHFL.BFLY P2, R20, R22, R21, R24 ;  /* 0x0c00001516147389 */ /* 0x0000640000040018 */
[----:B01----:R-:W-:Y:S01]  /*0f70*/  ENDCOLLECTIVE ;  /* 0x000000000000791b */ /* 0x003fe20003800000 */
.L_x_3011:
[----:B------:R-:W-:Y:S01]  /*0f80*/  HFMA2.MMA R21, -RZ, RZ, 0, 9.5367431640625e-07 ;  /* 0x00000010ff157435 */ /* 0x000fe200000001ff */
[----:B------:R-:W-:-:S05]  /*0f90*/  MOV R18, R20 ;  /* 0x0000001400127202 */ /* 0x000fca0000000f00 */
[----:B------:R-:W-:-:S05]  /*0fa0*/  FADD.FTZ R18, R17, R18 ;  /* 0x0000001211127221 */ /* 0x000fca0000010000 */
[----:B------:R-:W-:-:S07]  /*0fb0*/  MOV R22, R18 ;  /* 0x0000001200167202 */ /* 0x000fce0000000f00 */
[----:B------:R-:W-:Y:S05]  /*0fc0*/  WARPSYNC.COLLECTIVE R19, `(.L_x_3012) ;  /* 0x0000000013087348 */ /* 0x000fea0003c00000 */
[----:B------:R0:W1:Y:S02]  /*0fd0*/  SHFL.BFLY P2, R20, R22, R21, R24 ;  /* 0x0c00001516147389 */ /* 0x0000640000040018 */
[----:B01----:R-:W-:Y:S01]  /*0fe0*/  ENDCOLLECTIVE ;  /* 0x000000000000791b */ /* 0x003fe20003800000 */
.L_x_3012:
[----:B------:R-:W-:Y:S01]  /*0ff0*/  MOV R9, R20 ;  /* 0x0000001400097202 */ /* 0x000fe20000000f00 */
[----:B------:R-:W-:Y:S06]  /*1000*/  BRA `(.L_x_3013) ;  /* 0xfffffff8007c7947 */ /* 0x000fec000383ffff */
.L_x_3014:
        /* <DEDUP_REMOVED lines=15> */
.L_x_3967:


//--------------------- .text._ZN10layer_norm40ln_parallel_residual_bwd_finalize_kernelINS_22Kernel_traits_finalizeILj5120Ef6__halffS2_fjLb0ELj1024ELj4ENS_18Kernel_traits_baseILj5120EfS2_fS2_fjLj1024EEEEELb0EEEvNS_9BwdParamsE --------------------------
	.section	.text._ZN10layer_norm40ln_parallel_residual_bwd_finalize_kernelINS_22Kernel_traits_finalizeILj5120Ef6__halffS2_fjLb0ELj1024ELj4ENS_18Kernel_traits_baseILj5120EfS2_fS2_fjLj1024EEEEELb0EEEvNS_9BwdParamsE,"ax",@progbits
	.align	128
        .global         _ZN10layer_norm40ln_parallel_residual_bwd_finalize_kernelINS_22Kernel_traits_finalizeILj5120Ef6__halffS2_fjLb0ELj1024ELj4ENS_18Kernel_traits_baseILj5120EfS2_fS2_fjLj1024EEEEELb0EEEvNS_9BwdParamsE
        .type           _ZN10layer_norm40ln_parallel_residual_bwd_finalize_kernelINS_22Kernel_traits_finalizeILj5120Ef6__halffS2_fjLb0ELj1024ELj4ENS_18Kernel_traits_baseILj5120EfS2_fS2_fjLj1024EEEEELb0EEEvNS_9BwdParamsE,@function
        .size           _ZN10layer_norm40ln_parallel_residual_bwd_finalize_kernelINS_22Kernel_traits_finalizeILj5120Ef6__halffS2_fjLb0ELj1024ELj4ENS_18Kernel_traits_baseILj5120EfS2_fS2_fjLj1024EEEEELb0EEEvNS_9BwdParamsE,(.L_x_3968 - _ZN10layer_norm40ln_parallel_residual_bwd_finalize_kernelINS_22Kernel_traits_finalizeILj5120Ef6__halffS2_fjLb0ELj1024ELj4ENS_18Kernel_traits_baseILj5120EfS2_fS2_fjLj1024EEEEELb0EEEvNS_9BwdParamsE)
        .other          _ZN10layer_norm40ln_parallel_residual_bwd_finalize_kernelINS_22Kernel_traits_finalizeILj5120Ef6__halffS2_fjLb0ELj1024ELj4ENS_18Kernel_traits_baseILj5120EfS2_fS2_fjLj1024EEEEELb0EEEvNS_9BwdParamsE,@"STO_CUDA_ENTRY STV_DEFAULT"
_ZN10layer_norm40ln_parallel_residual_bwd_finalize_kernelINS_22Kernel_traits_finalizeILj5120Ef6__halffS2_fjLb0ELj1024ELj4ENS_18Kernel_traits_baseILj5120EfS2_fS2_fjLj1024EEEEELb0EEEvNS_9BwdParamsE:
.text._ZN10layer_norm40ln_parallel_residual_bwd_finalize_kernelINS_22Kernel_traits_finalizeILj5120Ef6__halffS2_fjLb0ELj1024ELj4ENS_18Kernel_traits_baseILj5120EfS2_fS2_fjLj1024EEEEELb0EEEvNS_9BwdParamsE:
        /* <DEDUP_REMOVED lines=22> */
.L_x_3027:
        /* <DEDUP_REMOVED lines=42> */
.L_x_3019:
        /* <DEDUP_REMOVED lines=62> */
.L_x_3018:
[----:B------:R-:W-:Y:S05]  /*07e0*/  BSYNC B1 ;  /* 0x0000000000017941 */ /* 0x000fea0003800000 */
.L_x_3017:
        /* <DEDUP_REMOVED lines=38> */
.L_x_3021:
[----:B------:R-:W-:Y:S05]  /*0a50*/  BSYNC B1 ;  /* 0x0000000000017941 */ /* 0x000fea0003800000 */
.L_x_3020:
        /* <DEDUP_REMOVED lines=20> */
.L_x_3022:
[----:B------:R-:W-:Y:S05]  /*0ba0*/  BSYNC B1 ;  /* 0x0000000000017941 */ /* 0x000fea0003800000 */
.L_x_3016:
[----:B------:R-:W-:Y:S05]  /*0bb0*/  BSYNC B0 ;  /* 0x0000000000007941 */ /* 0x000fea0003800000 */
.L_x_3015:
        /* <DEDUP_REMOVED lines=54> */
.L_x_3048:
        /* <DEDUP_REMOVED lines=10> */
.L_x_3023:
        /* <DEDUP_REMOVED lines=24> */
.L_x_3026:
[----:B------:R-:W-:Y:S05]  /*1140*/  BSYNC B0 ;  /* 0x0000000000007941 */ /* 0x000fea0003800000 */
.L_x_3025:
[C---:B------:R-:W-:Y:S02]  /*1150*/  ISETP.GT.U32.AND P1, PT, R4.reuse, -0x1401, PT ;  /* 0xffffebff0400780c */ /* 0x040fe40003f24070 */
[----:B------:R-:W-:Y:S02]  /*1160*/  IADD3 R4, R4, 0x1400, RZ ;  /* 0x0000140004047810 */ /* 0x000fe40007ffe0ff */
[----:B------:R-:W-:-:S09]  /*1170*/  IADD3 R5, R5, 0xa00, RZ ;  /* 0x00000a0005057810 */ /* 0x000fd20007ffe0ff */
[----:B------:R-:W-:Y:S05]  /*1180*/  @P1 BRA `(.L_x_3027) ;  /* 0xffffffec00f41947 */ /* 0x000fea000383ffff */
[----:B------:R-:W-:Y:S05]  /*1190*/  EXIT ;  /* 0x000000000000794d */ /* 0x000fea0003800000 */
.L_x_3024:
[----:B------:R-:W-:Y:S01]  /*11a0*/  HFMA2.MMA R14, -RZ, RZ, 0, 5.9604644775390625e-08 ;  /* 0x00000001ff0e7435 */ /* 0x000fe200000001ff */
[----:B----4-:R-:W-:Y:S02]  /*11b0*/  MOV R27, R10 ;  /* 0x0000000a001b7202 */ /* 0x010fe40000000f00 */
[----:B------:R-:W-:Y:S02]  /*11c0*/  MOV R13, 0x1f ;  /* 0x0000001f000d7802 */ /* 0x000fe40000000f00 */
[----:B------:R-:W-:-:S07]  /*11d0*/  MOV R12, 0xffffffff ;  /* 0xffffffff000c7802 */ /* 0x000fce0000000f00 */
[----:B0123--:R-:W-:Y:S05]  /*11e0*/  WARPSYNC.COLLECTIVE R12, `(.L_x_3028) ;  /* 0x000000000c087348 */ /* 0x00ffea0003c00000 */
[----:B------:R4:W0:Y:S02]  /*11f0*/  SHFL.BFLY P2, R17, R27, R14, R13 ;  /* 0x0c00000e1b117389 */ /* 0x000824000004000d */
[----:B01234-:R-:W-:Y:S01]  /*1200*/  ENDCOLLECTIVE ;  /* 0x000000000000791b */ /* 0x01ffe20003800000 */
.L_x_3028:
[----:B------:R-:W-:Y:S01]  /*1210*/  HFMA2.MMA R14, -RZ, RZ, 0, 1.1920928955078125e-07 ;  /* 0x00000002ff0e7435 */ /* 0x000fe200000001ff */
[----:B------:R-:W-:-:S05]  /*1220*/  FADD.FTZ R11, R10, R17 ;  /* 0x000000110a0b7221 */ /* 0x000fca0000010000 */
[----:B------:R-:W-:-:S07]  /*1230*/  MOV R27, R11 ;  /* 0x0000000b001b7202 */ /* 0x000fce0000000f00 */
[----:B------:R-:W-:Y:S05]  /*1240*/  WARPSYNC.COLLECTIVE R12, `(.L_x_3029) ;  /* 0x000000000c087348 */ /* 0x000fea0003c00000 */
[----:B------:R0:W1:Y:S02]  /*1250*/  SHFL.BFLY P2, R17, R27, R14, R13 ;  /* 0x0c00000e1b117389 */ /* 0x000064000004000d */
[----:B01----:R-:W-:Y:S01]  /*1260*/  ENDCOLLECTIVE ;  /* 0x000000000000791b */ /* 0x003fe20003800000 */
.L_x_3029:
[----:B------:R-:W-:Y:S01]  /*1270*/  HFMA2.MMA R14, -RZ, RZ, 0, 2.384185791015625e-07 ;  /* 0x00000004ff0e7435 */ /* 0x000fe200000001ff */
[----:B------:R-:W-:-:S05]  /*1280*/  FADD.FTZ R10, R11, R17 ;  /* 0x000000110b0a7221 */ /* 0x000fca0000010000 */
[----:B------:R-:W-:-:S07]  /*1290*/  MOV R27, R10 ;  /* 0x0000000a001b7202 */ /* 0x000fce0000000f00 */
[----:B------:R-:W-:Y:S05]  /*12a0*/  WARPSYNC.COLLECTIVE R12, `(.L_x_3030) ;  /* 0x000000000c087348 */ /* 0x000fea0003c00000 */
[----:B------:R0:W1:Y:S02]  /*12b0*/  SHFL.BFLY P2, R17, R27, R14, R13 ;  /* 0x0c00000e1b117389 */ /* 0x000064000004000d */
[----:B01----:R-:W-:Y:S01]  /*12c0*/  ENDCOLLECTIVE ;  /* 0x000000000000791b */ /* 0x003fe20003800000 */
.L_x_3030:
[----:B------:R-:W-:Y:S01]  /*12d0*/  HFMA2.MMA R14, -RZ, RZ, 0, 4.76837158203125e-07 ;  /* 0x00000008ff0e7435 */ /* 0x000fe200000001ff */
[----:B------:R-:W-:-:S05]  /*12e0*/  FADD.FTZ R19, R10, R17 ;  /* 0x000000110a137221 */ /* 0x000fca0000010000 */
[----:B------:R-:W-:-:S07]  /*12f0*/  MOV R27, R19 ;  /* 0x00000013001b7202 */ /* 0x000fce0000000f00 */
[----:B------:R-:W-:Y:S05]  /*1300*/  WARPSYNC.COLLECTIVE R12, `(.L_x_3031) ;  /* 0x000000000c087348 */ /* 0x000fea0003c00000 */
[----:B------:R0:W1:Y:S02]  /*1310*/  SHFL.BFLY P2, R17, R27, R14, R13 ;  /* 0x0c00000e1b117389 */ /* 0x000064000004000d */
[----:B01----:R-:W-:Y:S01]  /*1320*/  ENDCOLLECTIVE ;  /* 0x000000000000791b */ /* 0x003fe20003800000 */
.L_x_3031:
[----:B------:R-:W-:Y:S01]  /*1330*/  HFMA2.MMA R14, -RZ, RZ, 0, 9.5367431640625e-07 ;  /* 0x00000010ff0e7435 */ /* 0x000fe200000001ff */
[----:B------:R-:W-:-:S05]  /*1340*/  FADD.FTZ R11, R19, R17 ;  /* 0x00000011130b7221 */ /* 0x000fca0000010000 */
[----:B------:R-:W-:-:S07]  /*1350*/  MOV R27, R11 ;  /* 0x0000000b001b7202 */ /* 0x000fce0000000f00 */
[----:B------:R-:W-:Y:S05]  /*1360*/  WARPSYNC.COLLECTIVE R12, `(.L_x_3032) ;  /* 0x000000000c087348 */ /* 0x000fea0003c00000 */
[----:B------:R0:W1:Y:S02]  /*1370*/  SHFL.BFLY P2, R17, R27, R14, R13 ;  /* 0x0c00000e1b117389 */ /* 0x000064000004000d */
[----:B01----:R-:W-:Y:S01]  /*1380*/  ENDCOLLECTIVE ;  /* 0x000000000000791b */ /* 0x003fe20003800000 */
.L_x_3032:
[----:B------:R-:W-:Y:S01]  /*1390*/  HFMA2.MMA R14, -RZ, RZ, 0, 5.9604644775390625e-08 ;  /* 0x00000001ff0e7435 */ /* 0x000fe200000001ff */
[----:B------:R-:W-:Y:S01]  /*13a0*/  IMAD.MOV.U32 R27, RZ, RZ, R15 ;  /* 0x000000ffff1b7224 */ /* 0x000fe200078e000f */
[----:B------:R-:W-:-:S09]  /*13b0*/  MOV R10, R17 ;  /* 0x00000011000a7202 */ /* 0x000fd20000000f00 */
[----:B------:R-:W-:Y:S05]  /*13c0*/  WARPSYNC.COLLECTIVE R12, `(.L_x_3033) ;  /* 0x000000000c087348 */ /* 0x000fea0003c00000 */
[----:B------:R0:W1:Y:S02]  /*13d0*/  SHFL.BFLY P2, R17, R27, R14, R13 ;  /* 0x0c00000e1b117389 */ /* 0x000064000004000d */
[----:B01----:R-:W-:Y:S01]  /*13e0*/  ENDCOLLECTIVE ;  /* 0x000000000000791b */ /* 0x003fe20003800000 */
.L_x_3033:
[----:B------:R-:W-:Y:S01]  /*13f0*/  HFMA2.MMA R14, -RZ, RZ, 0, 1.1920928955078125e-07 ;  /* 0x00000002ff0e7435 */ /* 0x000fe200000001ff */
[----:B------:R-:W-:-:S05]  /*1400*/  MOV R16, R17 ;  /* 0x0000001100107202 */ /* 0x000fca0000000f00 */
[----:B------:R-:W-:-:S05]  /*1410*/  FADD.FTZ R16, R15, R16 ;  /* 0x000000100f107221 */ /* 0x000fca0000010000 */
[----:B------:R-:W-:-:S07]  /*1420*/  MOV R27, R16 ;  /* 0x00000010001b7202 */ /* 0x000fce0000000f00 */
[----:B------:R-:W-:Y:S05]  /*1430*/  WARPSYNC.COLLECTIVE R12, `(.L_x_3034) ;  /* 0x000000000c087348 */ /* 0x000fea0003c00000 */
[----:B------:R0:W1:Y:S02]  /*1440*/  SHFL.BFLY P2, R17, R27, R14, R13 ;  /* 0x0c00000e1b117389 */ /* 0x000064000004000d */
[----:B01----:R-:W-:Y:S01]  /*1450*/  ENDCOLLECTIVE ;  /* 0x000000000000791b */ /* 0x003fe20003800000 */
.L_x_3034:
[----:B------:R-:W-:Y:S01]  /*1460*/  HFMA2.MMA R14, -RZ, RZ, 0, 2.384185791015625e-07 ;  /* 0x00000004ff0e7435 */ /* 0x000fe200000001ff */
[----:B------:R-:W-:-:S05]  /*1470*/  MOV R19, R17 ;  /* 0x0000001100137202 */ /* 0x000fca0000000f00 */
[----:B------:R-:W-:-:S05]  /*1480*/  FADD.FTZ R15, R16, R19 ;  /* 0x00000013100f7221 */ /* 0x000fca0000010000 */
[----:B------:R-:W-:-:S07]  /*1490*/  MOV R27, R15 ;  /* 0x0000000f001b7202 */ /* 0x000fce0000000f00 */
[----:B------:R-:W-:Y:S05]  /*14a0*/  WARPSYNC.COLLECTIVE R12, `(.L_x_3035) ;  /* 0x000000000c087348 */ /* 0x000fea0003c00000 */
[----:B------:R0:W1:Y:S02]  /*14b0*/  SHFL.BFLY P2, R17, R27, R14, R13 ;  /* 0x0c00000e1b117389 */ /* 0x000064000004000d */
[----:B01----:R-:W-:Y:S01]  /*14c0*/  ENDCOLLECTIVE ;  /* 0x000000000000791b */ /* 0x003fe20003800000 */
.L_x_3035:
[----:B------:R-:W-:Y:S01]  /*14d0*/  HFMA2.MMA R14, -RZ, RZ, 0, 4.76837158203125e-07 ;  /* 0x00000008ff0e7435 */ /* 0x000fe200000001ff */
[----:B------:R-:W-:-:S05]  /*14e0*/  MOV R18, R17 ;  /* 0x0000001100127202 */ /* 0x000fca0000000f00 */
[----:B------:R-:W-:-:S05]  /*14f0*/  FADD.FTZ R20, R15, R18 ;  /* 0x000000120f147221 */ /* 0x000fca0000010000 */
[----:B------:R-:W-:-:S07]  /*1500*/  MOV R27, R20 ;  /* 0x00000014001b7202 */ /* 0x000fce0000000f00 */
[----:B------:R-:W-:Y:S05]  /*1510*/  WARPSYNC.COLLECTIVE R12, `(.L_x_3036) ;  /* 0x000000000c087348 */ /* 0x000fea0003c00000 */
[----:B------:R0:W1:Y:S02]  /*1520*/  SHFL.BFLY P2, R17, R27, R14, R13 ;  /* 0x0c00000e1b117389 */ /* 0x000064000004000d */
[----:B01----:R-:W-:Y:S01]  /*1530*/  ENDCOLLECTIVE ;  /* 0x000000000000791b */ /* 0x003fe20003800000 */
.L_x_3036:
[----:B------:R-:W-:Y:S01]  /*1540*/  HFMA2.MMA R14, -RZ, RZ, 0, 9.5367431640625e-07 ;  /* 0x00000010ff0e7435 */ /* 0x000fe200000001ff */
[----:B------:R-:W-:-:S05]  /*1550*/  MOV R21, R17 ;  /* 0x0000001100157202 */ /* 0x000fca0000000f00 */
[----:B------:R-:W-:-:S05]  /*1560*/  FADD.FTZ R16, R20, R21 ;  /* 0x0000001514107221 */ /* 0x000fca0000010000 */
[----:B------:R-:W-:-:S07]  /*1570*/  MOV R27, R16 ;  /* 0x00000010001b7202 */ /* 0x000fce0000000f00 */
[----:B------:R-:W-:Y:S05]  /*1580*/  WARPSYNC.COLLECTIVE R12, `(.L_x_3037) ;  /* 0x000000000c087348 */ /* 0x000fea0003c00000 */
[----:B------:R0:W1:Y:S02]  /*1590*/  SHFL.BFLY P2, R17, R27, R14, R13 ;  /* 0x0c00000e1b117389 */ /* 0x000064000004000d */
[----:B01----:R-:W-:Y:S01]  /*15a0*/  ENDCOLLECTIVE ;  /* 0x000000000000791b */ /* 0x003fe20003800000 */
.L_x_3037:
[----:B------:R-:W-:Y:S01]  /*15b0*/  HFMA2.MMA R14, -RZ, RZ, 0, 5.9604644775390625e-08 ;  /* 0x00000001ff0e7435 */ /* 0x000fe200000001ff */
[----:B------:R-:W-:Y:S02]  /*15c0*/  MOV R27, R9 ;  /* 0x00000009001b7202 */ /* 0x000fe40000000f00 */
[----:B------:R-:W-:-:S08]  /*15d0*/  MOV R15, R17 ;  /* 0x00000011000f7202 */ /* 0x000fd00000000f00 */
[----:B------:R-:W-:Y:S05]  /*15e0*/  WARPSYNC.COLLECTIVE R12, `(.L_x_3038) ;  /* 0x000000000c087348 */ /* 0x000fea0003c00000 */
[----:B------:R0:W1:Y:S02]  /*15f0*/  SHFL.BFLY P2, R17, R27, R14, R13 ;  /* 0x0c00000e1b117389 */ /* 0x000064000004000d */
[----:B01----:R-:W-:Y:S01]  /*1600*/  ENDCOLLECTIVE ;  /* 0x000000000000791b */ /* 0x003fe20003800000 */
.L_x_3038:
[----:B------:R-:W-:Y:S01]  /*1610*/  HFMA2.MMA R14, -RZ, RZ, 0, 1.1920928955078125e-07 ;  /* 0x00000002ff0e7435 */ /* 0x000fe200000001ff */
[----:B------:R-:W-:-:S05]  /*1620*/  MOV R18, R17 ;  /* 0x0000001100127202 */ /* 0x000fca0000000f00 */
[----:B------:R-:W-:-:S05]  /*1630*/  FADD.FTZ R20, R9, R18 ;  /* 0x0000001209147221 */ /* 0x000fca0000010000 */
[----:B------:R-:W-:-:S07]  /*1640*/  MOV R27, R20 ;  /* 0x00000014001b7202 */ /* 0x000fce0000000f00 */
[----:B------:R-:W-:Y:S05]  /*1650*/  WARPSYNC.COLLECTIVE R12, `(.L_x_3039) ;  /* 0x000000000c087348 */ /* 0x000fea0003c00000 */
[----:B------:R0:W1:Y:S02]  /*1660*/  SHFL.BFLY P2, R17, R27, R14, R13 ;  /* 0x0c00000e1b117389 */ /* 0x000064000004000d */
[----:B01----:R-:W-:Y:S01]  /*1670*/  ENDCOLLECTIVE ;  /* 0x000000000000791b */ /* 0x003fe20003800000 */
.L_x_3039:
[----:B------:R-:W-:Y:S01]  /*1680*/  IMAD.MOV.U32 R14, RZ, RZ, 0x4 ;  /* 0x00000004ff0e7424 */ /* 0x000fe200078e00ff */
[----:B------:R-:W-:-:S05]  /*1690*/  MOV R21, R17 ;  /* 0x0000001100157202 */ /* 0x000fca0000000f00 */
[----:B------:R-:W-:-:S05]  /*16a0*/  FADD.FTZ R9, R20, R21 ;  /* 0x0000001514097221 */ /* 0x000fca0000010000 */
[----:B------:R-:W-:-:S07]  /*16b0*/  MOV R27, R9 ;  /* 0x00000009001b7202 */ /* 0x000fce0000000f00 */
[----:B------:R-:W-:Y:S05]  /*16c0*/  WARPSYNC.COLLECTIVE R12, `(.L_x_3040) ;  /* 0x000000000c087348 */ /* 0x000fea0003c00000 */
[----:B------:R0:W1:Y:S02]  /*16d0*/  SHFL.BFLY P2, R17, R27, R14, R13 ;  /* 0x0c00000e1b117389 */ /* 0x000064000004000d */
[----:B01----:R-:W-:Y:S01]  /*16e0*/  ENDCOLLECTIVE ;  /* 0x000000000000791b */ /* 0x003fe20003800000 */
.L_x_3040:
[----:B------:R-:W-:Y:S01]  /*16f0*/  HFMA2.MMA R14, -RZ, RZ, 0, 4.76837158203125e-07 ;  /* 0x00000008ff0e7435 */ /* 0x000fe200000001ff */
[----:B------:R-:W-:-:S05]  /*1700*/  MOV R22, R17 ;  /* 0x0000001100167202 */ /* 0x000fca0000000f00 */
[----:B------:R-:W-:-:S05]  /*1710*/  FADD.FTZ R22, R9, R22 ;  /* 0x0000001609167221 */ /* 0x000fca0000010000 */
[----:B------:R-:W-:-:S07]  /*1720*/  MOV R27, R22 ;  /* 0x00000016001b7202 */ /* 0x000fce0000000f00 */
[----:B------:R-:W-:Y:S05]  /*1730*/  WARPSYNC.COLLECTIVE R12, `(.L_x_3041) ;  /* 0x000000000c087348 */ /* 0x000fea0003c00000 */
[----:B------:R0:W1:Y:S02]  /*1740*/  SHFL.BFLY P2, R17, R27, R14, R13 ;  /* 0x0c00000e1b117389 */ /* 0x000064000004000d */
[----:B01----:R-:W-:Y:S01]  /*1750*/  ENDCOLLECTIVE ;  /* 0x000000000000791b */ /* 0x003fe20003800000 */
.L_x_3041:
[----:B------:R-:W-:Y:S01]  /*1760*/  HFMA2.MMA R14, -RZ, RZ, 0, 9.5367431640625e-07 ;  /* 0x00000010ff0e7435 */ /* 0x000fe200000001ff */
[----:B------:R-:W-:-:S05]  /*1770*/  MOV R23, R17 ;  /* 0x0000001100177202 */ /* 0x000fca0000000f00 */
[----:B------:R-:W-:-:S05]  /*1780*/  FADD.FTZ R18, R22, R23 ;  /* 0x0000001716127221 */ /* 0x000fca0000010000 */
[----:B------:R-:W-:-:S07]  /*1790*/  MOV R27, R18 ;  /* 0x00000012001b7202 */ /* 0x000fce0000000f00 */
[----:B------:R-:W-:Y:S05]  /*17a0*/  WARPSYNC.COLLECTIVE R12, `(.L_x_3042) ;  /* 0x000000000c087348 */ /* 0x000fea0003c00000 */
[----:B------:R0:W1:Y:S02]  /*17b0*/  SHFL.BFLY P2, R17, R27, R14, R13 ;  /* 0x0c00000e1b117389 */ /* 0x000064000004000d */
[----:B01----:R-:W-:Y:S01]  /*17c0*/  ENDCOLLECTIVE ;  /* 0x000000000000791b */ /* 0x003fe20003800000 */
.L_x_3042:
[----:B------:R-:W-:Y:S01]  /*17d0*/  HFMA2.MMA R14, -RZ, RZ, 0, 5.9604644775390625e-08 ;  /* 0x00000001ff0e7435 */ /* 0x000fe200000001ff */
[----:B------:R-:W-:Y:S02]  /*17e0*/  MOV R27, R8 ;  /* 0x00000008001b7202 */ /* 0x000fe40000000f00 */
[----:B------:R-:W-:-:S08]  /*17f0*/  MOV R9, R17 ;  /* 0x0000001100097202 */ /* 0x000fd00000000f00 */
[----:B------:R-:W-:Y:S05]  /*1800*/  WARPSYNC.COLLECTIVE R12, `(.L_x_3043) ;  /* 0x000000000c087348 */ /* 0x000fea0003c00000 */
[----:B------:R0:W1:Y:S02]  /*1810*/  SHFL.BFLY P2, R17, R27, R14, R13 ;  /* 0x0c00000e1b117389 */ /* 0x000064000004000d */
[----:B01----:R-:W-:Y:S01]  /*1820*/  ENDCOLLECTIVE ;  /* 0x000000000000791b */ /* 0x003fe20003800000 */
.L_x_3043:
[----:B------:R-:W-:Y:S01]  /*1830*/  HFMA2.MMA R14, -RZ, RZ, 0, 1.1920928955078125e-07 ;  /* 0x00000002ff0e7435 */ /* 0x000fe200000001ff */
[----:B------:R-:W-:-:S05]  /*1840*/  MOV R19, R17 ;  /* 0x0000001100137202 */ /* 0x000fca0000000f00 */
[----:B------:R-:W-:-:S05]  /*1850*/  FADD.FTZ R23, R8, R19 ;  /* 0x0000001308177221 */ /* 0x000fca0000010000 */
[----:B------:R-:W-:-:S07]  /*1860*/  MOV R27, R23 ;  /* 0x00000017001b7202 */ /* 0x000fce0000000f00 */
[----:B------:R-:W-:Y:S05]  /*1870*/  WARPSYNC.COLLECTIVE R12, `(.L_x_3044) ;  /* 0x000000000c087348 */ /* 0x000fea0003c00000 */
[----:B------:R0:W1:Y:S02]  /*1880*/  SHFL.BFLY P2, R17, R27, R14, R13 ;  /* 0x0c00000e1b117389 */ /* 0x000064000004000d */
[----:B01----:R-:W-:Y:S01]  /*1890*/  ENDCOLLECTIVE ;  /* 0x000000000000791b */ /* 0x003fe20003800000 */
.L_x_3044:
[----:B------:R-:W-:Y:S01]  /*18a0*/  HFMA2.MMA R14, -RZ, RZ, 0, 2.384185791015625e-07 ;  /* 0x00000004ff0e7435 */ /* 0x000fe200000001ff */
[----:B------:R-:W-:-:S05]  /*18b0*/  MOV R22, R17 ;  /* 0x0000001100167202 */ /* 0x000fca0000000f00 */
[----:B------:R-:W-:-:S05]  /*18c0*/  FADD.FTZ R8, R23, R22 ;  /* 0x0000001617087221 */ /* 0x000fca0000010000 */
[----:B------:R-:W-:-:S07]  /*18d0*/  MOV R27, R8 ;  /* 0x00000008001b7202 */ /* 0x000fce0000000f00 */
[----:B------:R-:W-:Y:S05]  /*18e0*/  WARPSYNC.COLLECTIVE R12, `(.L_x_3045) ;  /* 0x000000000c087348 */ /* 0x000fea0003c00000 */
[----:B------:R0:W1:Y:S02]  /*18f0*/  SHFL.BFLY P2, R17, R27, R14, R13 ;  /* 0x0c00000e1b117389 */ /* 0x000064000004000d */
[----:B01----:R-:W-:Y:S01]  /*1900*/  ENDCOLLECTIVE ;  /* 0x000000000000791b */ /* 0x003fe20003800000 */
.L_x_3045:
[----:B------:R-:W-:Y:S01]  /*1910*/  HFMA2.MMA R14, -RZ, RZ, 0, 4.76837158203125e-07 ;  /* 0x00000008ff0e7435 */ /* 0x000fe200000001ff */
[----:B------:R-:W-:-:S05]  /*1920*/  MOV R21, R17 ;  /* 0x0000001100157202 */ /* 0x000fca0000000f00 */
[----:B------:R-:W-:-:S05]  /*1930*/  FADD.FTZ R24, R8, R21 ;  /* 0x0000001508187221 */ /* 0x000fca0000010000 */
[----:B------:R-:W-:-:S07]  /*1940*/  MOV R27, R24 ;  /* 0x00000018001b7202 */ /* 0x000fce0000000f00 */
[----:B------:R-:W-:Y:S05]  /*1950*/  WARPSYNC.COLLECTIVE R12, `(.L_x_3046) ;  /* 0x000000000c087348 */ /* 0x000fea0003c00000 */
[----:B------:R0:W1:Y:S02]  /*1960*/  SHFL.BFLY P2, R17, R27, R14, R13 ;  /* 0x0c00000e1b117389 */ /* 0x000064000004000d */
[----:B01----:R-:W-:Y:S01]  /*1970*/  ENDCOLLECTIVE ;  /* 0x000000000000791b */ /* 0x003fe20003800000 */
.L_x_3046:
[----:B------:R-:W-:Y:S01]  /*1980*/  HFMA2.MMA R14, -RZ, RZ, 0, 9.5367431640625e-07 ;  /* 0x00000010ff0e7435 */ /* 0x000fe200000001ff */
[----:B------:R-:W-:-:S05]  /*1990*/  MOV R25, R17 ;  /* 0x0000001100197202 */ /* 0x000fca0000000f00 */
[----:B------:R-:W-:-:S05]  /*19a0*/  FADD.FTZ R25, R24, R25 ;  /* 0x0000001918197221 */ /* 0x000fca0000010000 */
[----:B------:R-:W-:-:S07]  /*19b0*/  MOV R27, R25 ;  /* 0x00000019001b7202 */ /* 0x000fce0000000f00 */
[----:B------:R-:W-:Y:S05]  /*19c0*/  WARPSYNC.COLLECTIVE R12, `(.L_x_3047) ;  /* 0x000000000c087348 */ /* 0x000fea0003c00000 */
[----:B------:R0:W1:Y:S02]  /*19d0*/  SHFL.BFLY P2, R17, R27, R14, R13 ;  /* 0x0c00000e1b117389 */ /* 0x000064000004000d */
[----:B01----:R-:W-:Y:S01]  /*19e0*/  ENDCOLLECTIVE ;  /* 0x000000000000791b */ /* 0x003fe20003800000 */
.L_x_3047:
[----:B------:R-:W-:Y:S05]  /*19f0*/  BRA `(.L_x_3048) ;  /* 0xfffffff400487947 */ /* 0x000fea000383ffff */
.L_x_3049:
        /* <DEDUP_REMOVED lines=16> */
.L_x_3968:


//--------------------- .text._ZN10layer_norm31ln_parallel_residual_bwd_kernelINS_13Kernel_traitsIf6__halffS2_fjLj5120ELj1ELj1ELj8ELj8ENS_18Kernel_traits_baseILj5120EfS2_fS2_fjLj256EEEEELb1ELb1ELb0EEEvNS_9BwdParamsE --------------------------
	.section	.text._ZN10layer_norm31ln_parallel_residual_bwd_kernelINS_13Kernel_traitsIf6__halffS2_fjLj5120ELj1ELj1ELj8ELj8ENS_18Kernel_traits_baseILj5120EfS2_fS2_fjLj256EEEEELb1ELb1ELb0EEEvNS_9BwdParamsE,"ax",@progbits
	.align	128
        .global         _ZN10layer_norm31ln_parallel_residual_bwd_kernelINS_13Kernel_traitsIf6__halffS2_fjLj5120ELj1ELj1ELj8ELj8ENS_18Kernel_traits_baseILj5120EfS2_fS2_fjLj256EEEEELb1ELb1ELb0EEEvNS_9BwdParamsE
        .type           _ZN10layer_norm31ln_parallel_residual_bwd_kernelINS_13Kernel_traitsIf6__halffS2_fjLj5120ELj1ELj1ELj8ELj8ENS_18Kernel_traits_baseILj5120EfS2_fS2_fjLj256EEEEELb1ELb1ELb0EEEvNS_9BwdParamsE,@function
        .size           _ZN10layer_norm31ln_parallel_residual_bwd_kernelINS_13Kernel_traitsIf6__halffS2_fjLj5120ELj1ELj1ELj8ELj8ENS_18Kernel_traits_baseILj5120EfS2_fS2_fjLj256EEEEELb1ELb1ELb0EEEvNS_9BwdParamsE,(.L_x_3969 - _ZN10layer_norm31ln_parallel_residual_bwd_kernelINS_13Kernel_traitsIf6__halffS2_fjLj5120ELj1ELj1ELj8ELj8ENS_18Kernel_traits_baseILj5120EfS2_fS2_fjLj256EEEEELb1ELb1ELb0EEEvNS_9BwdParamsE)
        .other          _ZN10layer_norm31ln_parallel_residual_bwd_kernelINS_13Kernel_traitsIf6__halffS2_fjLj5120ELj1ELj1ELj8ELj8ENS_18Kernel_traits_baseILj5120EfS2_fS2_fjLj256EEEEELb1ELb1ELb0EEEvNS_9BwdParamsE,@"STO_CUDA_ENTRY STV_DEFAULT"
_ZN10layer_norm31ln_parallel_residual_bwd_kernelINS_13Kernel_traitsIf6__halffS2_fjLj5120ELj1ELj1ELj8ELj8ENS_18Kernel_traits_baseILj5120EfS2_fS2_fjLj256EEEEELb1ELb1ELb0EEEvNS_9BwdParamsE:
.text._ZN10layer_norm31ln_parallel_residual_bwd_kernelINS_13Kernel_traitsIf6__halffS2_fjLj5120ELj1ELj1ELj8ELj8ENS_18Kernel_traits_baseILj5120EfS2_fS2_fjLj256EEEEELb1ELb1ELb0EEEvNS_9BwdParamsE:
        /* <DEDUP_REMOVED lines=73> */
.L_x_3076:
[----:B--23--:R-:W1:Y:S08]  /*0490*/  LDC.64 R88, c[0x0][0x250] ;  /* 0x00009400ff587b82 */ /* 0x00ce700000000a00 */
        /* <DEDUP_REMOVED lines=43> */
[----:B----4-:R-:W-:Y:S02]  /*0750*/  MOV R3, R100 ;  /* 0x0000006400037202 */ /* 0x010fe40000000f00 */
[--C-:B------:R-:W-:Y:S01]  /*0760*/  SHF.R.U64 R137, R100, 0x10, R101.reuse ;  /* 0x0000001064897819 */ /* 0x100fe20000001265 */
[----:B------:R-:W-:Y:S02]  /*0770*/  IMAD.MOV.U32 R102, RZ, RZ, R101 ;  /* 0x000000ffff667224 */ /* 0x000fe400078e0065 */
[----:B------:R-:W-:Y:S02]  /*0780*/  HADD2.F32 R89, -RZ, R3.H0_H0 ;  /* 0x20000003ff597230 */ /* 0x000fe40000004100 */
[----:B------:R-:W-:Y:S01]  /*0790*/  FMUL.FTZ R3, R119, R88 ;  /* 0x0000005877037220 */ /* 0x000fe20000410000 */
[----:B------:R-:W-:-:S02]  /*07a0*/  HADD2.F32 R90, -RZ, R137.H0_H0 ;  /* 0x20000089ff5a7230 */ /* 0x000fc40000004100 */
[-C--:B------:R-:W-:Y:S01]  /*07b0*/  FMUL.FTZ R140, R76, R89.reuse ;  /* 0x000000594c8c7220 */ /* 0x080fe20000410000 */
[----:B------:R-:W-:Y:S01]  /*07c0*/  HADD2.F32 R91, -RZ, R102.H0_H0 ;  /* 0x20000066ff5b7230 */ /* 0x000fe20000004100 */
[----:B------:R-:W-:Y:S01]  /*07d0*/  SHF.R.U32.HI R100, RZ, 0x10, R101 ;  /* 0x00000010ff647819 */ /* 0x000fe20000011665 */
[----:B------:R-:W-:Y:S01]  /*07e0*/  FMUL.FTZ R139, R119, R98 ;  /* 0x00000062778b7220 */ /* 0x000fe20000410000 */
[----:B------:R-:W-:Y:S01]  /*07f0*/  FADD.FTZ R36, R36, R89 ;  /* 0x0000005924247221 */ /* 0x000fe20000010000 */
[----:B------:R-:W-:Y:S01]  /*0800*/  FFMA.FTZ R56, R3, R89, R56 ;  /* 0x0000005903387223 */ /* 0x000fe20000010038 */
[----:B------:R-:W-:Y:S01]  /*0810*/  FMUL.FTZ R137, R77, R90 ;  /* 0x0000005a4d897220 */ /* 0x000fe20000410000 */
[----:B------:R-:W-:Y:S01]  /*0820*/  FADD.FTZ R88, RZ, R140 ;  /* 0x0000008cff587221 */ /* 0x000fe20000010000 */
[----:B------:R-:W-:Y:S01]  /*0830*/  FMUL.FTZ R138, R119, R138 ;  /* 0x0000008a778a7220 */ /* 0x000fe20000410000 */
[----:B------:R-:W-:Y:S01]  /*0840*/  FFMA.FTZ R89, R3, R140, RZ ;  /* 0x0000008c03597223 */ /* 0x000fe200000100ff */
[----:B------:R-:W-:Y:S01]  /*0850*/  FADD.FTZ R38, R38, R91 ;  /* 0x0000005b26267221 */ /* 0x000fe20000010000 */
[-C--:B------:R-:W-:Y:S01]  /*0860*/  FFMA.FTZ R58, R139, R91.reuse, R58 ;  /* 0x0000005b8b3a7223 */ /* 0x080fe2000001003a */
[----:B------:R-:W-:Y:S01]  /*0870*/  FMUL.FTZ R142, R78, R91 ;  /* 0x0000005b4e8e7220 */ /* 0x000fe20000410000 */
[----:B0-----:R-:W-:-:S02]  /*0880*/  HADD2.F32 R94, -RZ, R100.H0_H0 ;  /* 0x20000064ff5e7230 */ /* 0x001fc40000004100 */
[----:B------:R-:W-:Y:S01]  /*0890*/  FADD.FTZ R91, R88, R137 ;  /* 0x00000089585b7221 */ /* 0x000fe20000010000 */
        /* <DEDUP_REMOVED lines=11> */
[----:B------:R-:W-:-:S07]  /*0950*/  IADD3 R94, R114, 0x100, RZ ;  /* 0x00000100725e7810 */ /* 0x000fce0007ffe0ff */
.L_x_3052:
[----:B------:R-:W-:Y:S05]  /*0960*/  BSYNC B0 ;  /* 0x0000000000007941 */ /* 0x000fea0003800000 */
.L_x_3051:
        /* <DEDUP_REMOVED lines=11> */
[C---:B------:R-:W-:Y:S01]  /*0a20*/  IMAD.SHL.U32 R103, R94.reuse, 0x4, RZ ;  /* 0x000000045e677824 */ /* 0x040fe200078e00ff */
[----:B------:R-:W-:-:S04]  /*0a30*/  SHF.L.U64.HI R120, R94, 0x2, RZ ;  /* 0x000000025e787819 */ /* 0x000fc800000102ff */
[----:B------:R-:W-:-:S04]  /*0a40*/  IADD3 R100, P1, R103, UR12, RZ ;  /* 0x0000000c67647c10 */ /* 0x000fc8000ff3e0ff */
[----:B------:R-:W-:Y:S02]  /*0a50*/  IADD3.X R101, R120, UR13, RZ, P1, !PT ;  /* 0x0000000d78657c10 */ /* 0x000fe40008ffe4ff */
[----:B---3--:R-:W-:-:S04]  /*0a60*/  @P0 IADD3 R102, P1, R103, R148, RZ ;  /* 0x0000009467660210 */ /* 0x008fc80007f3e0ff */
[----:B------:R-:W-:Y:S02]  /*0a70*/  @P0 IADD3.X R103, R120, R149, RZ, P1, !PT ;  /* 0x0000009578670210 */ /* 0x000fe40000ffe4ff */
        /* <DEDUP_REMOVED lines=14> */
[----:B------:R-:W-:Y:S02]  /*0b60*/  MOV R143, R147 ;  /* 0x00000093008f7202 */ /* 0x000fe40000000f00 */
[----:B------:R-:W-:Y:S01]  /*0b70*/  SHF.R.U32.HI R145, RZ, 0x10, R147 ;  /* 0x00000010ff917819 */ /* 0x000fe20000011693 */
[----:B------:R-:W-:Y:S02]  /*0b80*/  HADD2.F32 R97, -RZ, R97.H0_H0 ;  /* 0x20000061ff617230 */ /* 0x000fe40000004100 */
[----:B------:R-:W-:Y:S01]  /*0b90*/  FADD.FTZ R146, -R152, R89 ;  /* 0x0000005998927221 */ /* 0x000fe20000010100 */
[----:B------:R-:W-:-:S02]  /*0ba0*/  HADD2.F32 R90, -RZ, R148.H0_H0 ;  /* 0x20000094ff5a7230 */ /* 0x000fc40000004100 */
[----:B------:R-:W-:Y:S02]  /*0bb0*/  HADD2.F32 R89, -RZ, R143.H0_H0 ;  /* 0x2000008fff597230 */ /* 0x000fe40000004100 */
[----:B------:R-:W-:Y:S01]  /*0bc0*/  FMUL.FTZ R148, R72, R97 ;  /* 0x0000006148947220 */ /* 0x000fe20000410000 */
[----:B0-----:R-:W-:Y:S02]  /*0bd0*/  HADD2.F32 R98, -RZ, R145.H0_H0 ;  /* 0x20000091ff627230 */ /* 0x001fe40000004100 */
        /* <DEDUP_REMOVED lines=24> */
.L_x_3054:
[----:B------:R-:W-:Y:S05]  /*0d60*/  BSYNC B0 ;  /* 0x0000000000007941 */ /* 0x000fea0003800000 */
.L_x_3053:
        /* <DEDUP_REMOVED lines=8> */
[----:B------:R1:W3:Y:S01]  /*0df0*/  LDG.E.64 R122, desc[UR4][R98.64] ;  /* 0x00000004627a7981 */ /* 0x0002e2000c1e1b00 */
[C---:B------:R-:W-:Y:S02]  /*0e00*/  LEA.HI.X R89, R94.reuse, UR11, RZ, 0x4, P1 ;  /* 0x0000000b5e597c11 */ /* 0x040fe400088f24ff */
        /* <DEDUP_REMOVED lines=15> */
[----:B-----5:R-:W-:Y:S02]  /*0f00*/  FSEL R128, R93, RZ, !P0 ;  /* 0x000000ff5d807208 */ /* 0x020fe40004000000 */
[----:B------:R-:W-:Y:S02]  /*0f10*/  IADD3 R94, R94, 0x100, RZ ;  /* 0x000001005e5e7810 */ /* 0x000fe40007ffe0ff */
[----:B---3--:R-:W-:Y:S01]  /*0f20*/  MOV R97, R122 ;  /* 0x0000007a00617202 */ /* 0x008fe20000000f00 */
[--C-:B------:R-:W-:Y:S01]  /*0f30*/  IMAD.MOV.U32 R121, RZ, RZ, R123.reuse ;  /* 0x000000ffff797224 */ /* 0x100fe200078e007b */
[--C-:B------:R-:W-:Y:S02]  /*0f40*/  SHF.R.U64 R124, R122, 0x10, R123.reuse ;  /* 0x000000107a7c7819 */ /* 0x100fe4000000127b */
[----:B------:R-:W-:Y:S01]  /*0f50*/  SHF.R.U32.HI R123, RZ, 0x10, R123 ;  /* 0x00000010ff7b7819 */ /* 0x000fe2000001167b */
[----:B------:R-:W-:-:S02]  /*0f60*/  HADD2.F32 R97, -RZ, R97.H0_H0 ;  /* 0x20000061ff617230 */ /* 0x000fc40000004100 */
[C---:B----4-:R-:W-:Y:S01]  /*0f70*/  FADD.FTZ R102, -R128.reuse, R90 ;  /* 0x0000005a80667221 */ /* 0x050fe20000010100 */
[C---:B------:R-:W-:Y:S01]  /*0f80*/  FADD.FTZ R88, -R128.reuse, R88 ;  /* 0x0000005880587221 */ /* 0x040fe20000010100 */
[----:B------:R-:W-:Y:S01]  /*0f90*/  FADD.FTZ R122, -R128, R89 ;  /* 0x00000059807a7221 */ /* 0x000fe20000010100 */
[----:B------:R-:W-:Y:S02]  /*0fa0*/  HADD2.F32 R90, -RZ, R124.H0_H0 ;  /* 0x2000007cff5a7230 */ /* 0x000fe40000004100 */
[----:B------:R-:W-:Y:S01]  /*0fb0*/  FMUL.FTZ R124, R68, R97 ;  /* 0x00000061447c7220 */ /* 0x000fe20000410000 */
[----:B------:R-:W-:Y:S02]  /*0fc0*/  HADD2.F32 R89, -RZ, R121.H0_H0 ;  /* 0x20000079ff597230 */ /* 0x000fe40000004100 */
        /* <DEDUP_REMOVED lines=25> */
.L_x_3056:
[----:B------:R-:W-:Y:S05]  /*1160*/  BSYNC B0 ;  /* 0x0000000000007941 */ /* 0x000fea0003800000 */
.L_x_3055:
[----:B------:R-:W-:Y:S04]  /*1170*/  BSSY B0, `(.L_x_3057) ;  /* 0x000003f000007945 */ /* 0x000fe80003800000 */
[----:B------:R-:W-:Y:S05]  /*1180*/  @!P5 BRA `(.L_x_3058) ;  /* 0x0000000000f4d947 */ /* 0x000fea0003800000 */
[----:B------:R-:W1:Y:S01]  /*1190*/  LDC.64 R88, c[0x0][0x2b8] ;  /* 0x0000ae00ff587b82 */ /* 0x000e620000000a00 */
[C---:B------:R-:W-:Y:S01]  /*11a0*/  IMAD.SHL.U32 R103, R94.reuse, 0x4, RZ ;  /* 0x000000045e677824 */ /* 0x040fe200078e00ff */
[----:B------:R-:W-:Y:S02]  /*11b0*/  ISETP.NE.U32.AND P0, PT, RZ, UR14, PT ;  /* 0x0000000eff007c0c */ /* 0x000fe4000bf05070 */
[----:B------:R-:W-:Y:S02]  /*11c0*/  SHF.L.U64.HI R132, R94, 0x2, RZ ;  /* 0x000000025e847819 */ /* 0x000fe400000102ff */
[----:B------:R-:W-:-:S13]  /*11d0*/  ISETP.NE.AND.EX P0, PT, RZ, UR15, PT, P0 ;  /* 0x0000000fff007c0c */ /* 0x000fda000bf05300 */
[----:B------:R-:W2:Y:S01]  /*11e0*/  @P0 LDC.64 R134, c[0x0][0x248] ;  /* 0x00009200ff860b82 */ /* 0x000ea20000000a00 */
[C---:B-1----:R-:W-:Y:S01]  /*11f0*/  IMAD.WIDE.U32 R98, R94.reuse, 0x8, R88 ;  /* 0x000000085e627825 */ /* 0x042fe200078e0058 */
[----:B------:R-:W-:-:S04]  /*1200*/  LEA R88, P1, R94, UR10, 0x4 ;  /* 0x0000000a5e587c11 */ /* 0x000fc8000f8220ff */
[----:B------:R1:W3:Y:S01]  /*1210*/  LDG.E.64 R130, desc[UR4][R98.64] ;  /* 0x0000000462827981 */ /* 0x0002e2000c1e1b00 */
[----:B------:R-:W-:Y:S02]  /*1220*/  LEA.HI.X R89, R94, UR11, RZ, 0x4, P1 ;  /* 0x0000000b5e597c11 */ /* 0x000fe400088f24ff */
[----:B------:R-:W-:-:S04]  /*1230*/  IADD3 R100, P1, R103, UR12, RZ ;  /* 0x0000000c67647c10 */ /* 0x000fc8000ff3e0ff */
[----:B------:R-:W4:Y:S01]  /*1240*/  LDG.E.128 R88, desc[UR4][R88.64] ;  /* 0x0000000458587981 */ /* 0x000f22000c1e1d00 */
[----:B------:R-:W-:-:S05]  /*1250*/  IADD3.X R101, R132, UR13, RZ, P1, !PT ;  /* 0x0000000d84657c10 */ /* 0x000fca0008ffe4ff */
[----:B------:R-:W5:Y:S01]  /*1260*/  LDG.E R117, desc[UR4][R100.64] ;  /* 0x0000000464757981 */ /* 0x000f62000c1e1900 */
[----:B--2---:R-:W-:-:S04]  /*1270*/  @P0 IADD3 R102, P1, R103, R134, RZ ;  /* 0x0000008667660210 */ /* 0x004fc80007f3e0ff */
[----:B------:R-:W-:Y:S02]  /*1280*/  @P0 IADD3.X R103, R132, R135, RZ, P1, !PT ;  /* 0x0000008784670210 */ /* 0x000fe40000ffe4ff */
        /* <DEDUP_REMOVED lines=45> */
.L_x_3058:
[----:B------:R-:W-:Y:S05]  /*1560*/  BSYNC B0 ;  /* 0x0000000000007941 */ /* 0x000fea0003800000 */
.L_x_3057:
        /* <DEDUP_REMOVED lines=29> */
[----:B----4-:R-:W-:Y:S02]  /*1740*/  MOV R93, R98 ;  /* 0x00000062005d7202 */ /* 0x010fe40000000f00 */
[--C-:B------:R-:W-:Y:S01]  /*1750*/  SHF.R.U64 R151, R98, 0x10, R99.reuse ;  /* 0x0000001062977819 */ /* 0x100fe20000001263 */
[----:B------:R-:W-:Y:S02]  /*1760*/  IMAD.MOV.U32 R94, RZ, RZ, R99 ;  /* 0x000000ffff5e7224 */ /* 0x000fe400078e0063 */
[----:B------:R-:W-:Y:S02]  /*1770*/  HADD2.F32 R93, -RZ, R93.H0_H0 ;  /* 0x2000005dff5d7230 */ /* 0x000fe40000004100 */
[C---:B------:R-:W-:Y:S01]  /*1780*/  FADD.FTZ R98, -R160.reuse, R88 ;  /* 0x00000058a0627221 */ /* 0x040fe20000010100 */
[----:B------:R-:W-:Y:S01]  /*1790*/  FADD.FTZ R88, -R160, R89 ;  /* 0x00000059a0587221 */ /* 0x000fe20000010100 */
[----:B------:R-:W-:-:S02]  /*17a0*/  HADD2.F32 R90, -RZ, R151.H0_H0 ;  /* 0x20000097ff5a7230 */ /* 0x000fc40000004100 */
[----:B------:R-:W-:Y:S01]  /*17b0*/  FADD.FTZ R160, -R160, R91 ;  /* 0x0000005ba0a07221 */ /* 0x000fe20000010100 */
[----:B------:R-:W-:Y:S01]  /*17c0*/  FMUL.FTZ R156, R60, R93 ;  /* 0x0000005d3c9c7220 */ /* 0x000fe20000410000 */
[C---:B------:R-:W-:Y:S01]  /*17d0*/  FMUL.FTZ R151, R119.reuse, R98 ;  /* 0x0000006277977220 */ /* 0x040fe20000410000 */
[----:B------:R-:W-:Y:S01]  /*17e0*/  HADD2.F32 R91, -RZ, R94.H0_H0 ;  /* 0x2000005eff5b7230 */ /* 0x000fe20000004100 */
[----:B------:R-:W-:Y:S01]  /*17f0*/  SHF.R.U32.HI R97, RZ, 0x10, R99 ;  /* 0x00000010ff617819 */ /* 0x000fe20000011663 */
[----:B------:R-:W-:Y:S01]  /*1800*/  FMUL.FTZ R154, R119, R88 ;  /* 0x00000058779a7220 */ /* 0x000fe20000410000 */
[----:B------:R-:W-:Y:S01]  /*1810*/  FMUL.FTZ R153, R61, R90 ;  /* 0x0000005a3d997220 */ /* 0x000fe20000410000 */
[----:B------:R-:W-:Y:S01]  /*1820*/  FADD.FTZ R88, R95, R156 ;  /* 0x0000009c5f587221 */ /* 0x000fe20000010000 */
[----:B------:R-:W-:Y:S01]  /*1830*/  FFMA.FTZ R89, R151, R156, R96 ;  /* 0x0000009c97597223 */ /* 0x000fe20000010060 */
[----:B------:R-:W-:Y:S01]  /*1840*/  FADD.FTZ R22, R22, R91 ;  /* 0x0000005b16167221 */ /* 0x000fe20000010000 */
[-C--:B------:R-:W-:Y:S01]  /*1850*/  FFMA.FTZ R42, R155, R91.reuse, R42 ;  /* 0x0000005b9b2a7223 */ /* 0x080fe2000001002a */
[----:B------:R-:W-:Y:S01]  /*1860*/  FMUL.FTZ R158, R62, R91 ;  /* 0x0000005b3e9e7220 */ /* 0x000fe20000410000 */
[----:B------:R-:W-:-:S02]  /*1870*/  HADD2.F32 R94, -RZ, R97.H0_H0 ;  /* 0x20000061ff5e7230 */ /* 0x000fc40000004100 */
[----:B------:R-:W-:Y:S01]  /*1880*/  FADD.FTZ R91, R88, R153 ;  /* 0x00000099585b7221 */ /* 0x000fe20000010000 */
        /* <DEDUP_REMOVED lines=13> */
.L_x_3060:
[----:B------:R-:W-:Y:S05]  /*1960*/  BSYNC B0 ;  /* 0x0000000000007941 */ /* 0x000fea0003800000 */
.L_x_3059:
        /* <DEDUP_REMOVED lines=25> */
.L_x_3087:
[----:B------:R-:W4:Y:S01]  /*1b00*/  S2R R93, SR_CgaCtaId ;  /* 0x00000000005d7919 */ /* 0x000f220000008800 */
[----:B------:R-:W-:Y:S01]  /*1b10*/  @!P0 LOP3.LUT R88, R88, 0x7, RZ, 0xc0, !PT ;  /* 0x0000000758588812 */ /* 0x000fe200078ec0ff */
[----:B--2---:R-:W-:Y:S01]  /*1b20*/  FADD.FTZ R166, R95, R90 ;  /* 0x0000005a5fa67221 */ /* 0x004fe20000010000 */
[----:B------:R-:W-:Y:S01]  /*1b30*/  MOV R92, 0x400 ;  /* 0x00000400005c7802 */ /* 0x000fe20000000f00 */
[----:B---3--:R-:W-:Y:S01]  /*1b40*/  FADD.FTZ R167, R96, R91 ;  /* 0x0000005b60a77221 */ /* 0x008fe20000010000 */
[----:B------:R-:W-:Y:S05]  /*1b50*/  WARPSYNC.ALL ;  /* 0x0000000000007948 */ /* 0x000fea0003800000 */
[----:B------:R-:W-:Y:S01]  /*1b60*/  @!P0 IMAD.IADD R88, R89, 0x1, R88 ;  /* 0x0000000159588824 */ /* 0x000fe200078e0258 */
        /* <DEDUP_REMOVED lines=61> */
[----:B------:R-:W-:Y:S01]  /*1f40*/  F2F.F16.F32 R163, R96 ;  /* 0x0000006000a37304 */ /* 0x000fe20000200800 */
        /* <DEDUP_REMOVED lines=8> */
[----:B------:R-:W-:Y:S02]  /*1fd0*/  @P0 F2FP.F16.F32.PACK_AB R97, RZ, R97 ;  /* 0x00000061ff61023e */ /* 0x000fe400000000ff */
[----:B------:R-:W-:Y:S02]  /*1fe0*/  FSEL R98, R92, RZ, P6 ;  /* 0x000000ff5c627208 */ /* 0x000fe40003000000 */
[----:B------:R-:W-:Y:S02]  /*1ff0*/  @P0 LOP3.LUT P6, RZ, R108, 0xff00, RZ, 0xc0, !PT ;  /* 0x0000ff006cff0812 */ /* 0x000fe400078cc0ff */
[----:B0-----:R-:W0:Y:S01]  /*2000*/  F2F.F16.F32 R90, R98 ;  /* 0x00000062005a7304 */ /* 0x001e220000200800 */
[----:B------:R-:W-:-:S02]  /*2010*/  @P0 PRMT R112, R97, 0x7610, R112 ;  /* 0x0000761061700816 */ /* 0x000fc40000000070 */
[----:B------:R-:W-:Y:S02]  /*2020*/  @P0 FSEL R99, R92, RZ, P6 ;  /* 0x000000ff5c630208 */ /* 0x000fe40003000000 */
[----:B------:R-:W-:Y:S02]  /*2030*/  LOP3.LUT P6, RZ, R115, 0xff0000, RZ, 0xc0, !PT ;  /* 0x00ff000073ff7812 */ /* 0x000fe400078cc0ff */
[----:B------:R-:W-:Y:S02]  /*2040*/  @P0 F2FP.F16.F32.PACK_AB R99, RZ, R99 ;  /* 0x00000063ff63023e */ /* 0x000fe400000000ff */
[----:B------:R-:W-:Y:S02]  /*2050*/  FSEL R100, R95, RZ, P6 ;  /* 0x000000ff5f647208 */ /* 0x000fe40003000000 */
[----:B------:R-:W-:Y:S02]  /*2060*/  @P0 LOP3.LUT P6, RZ, R108, 0xff0000, RZ, 0xc0, !PT ;  /* 0x00ff00006cff0812 */ /* 0x000fe400078cc0ff */
[----:B------:R-:W-:-:S02]  /*2070*/  @P0 PRMT R105, R99, 0x7610, R105 ;  /* 0x0000761063690816 */ /* 0x000fc40000000069 */
[----:B------:R-:W-:Y:S01]  /*2080*/  @P0 FSEL R101, R95, RZ, P6 ;  /* 0x000000ff5f650208 */ /* 0x000fe20003000000 */
[----:B------:R-:W-:Y:S01]  /*2090*/  F2F.F16.F32 R100, R100 ;  /* 0x0000006400647304 */ /* 0x000fe20000200800 */
[----:B------:R-:W-:Y:S01]  /*20a0*/  LOP3.LUT P6, RZ, R115, 0xff000000, RZ, 0xc0, !PT ;  /* 0xff00000073ff7812 */ /* 0x000fe200078cc0ff */
[----:B0-----:R-:W-:Y:S01]  /*20b0*/  IMAD.WIDE.U32 R90, R90, 0x10000, RZ ;  /* 0x000100005a5a7825 */ /* 0x001fe200078e00ff */
[----:B------:R-:W-:Y:S02]  /*20c0*/  @P0 F2FP.F16.F32.PACK_AB R101, RZ, R101 ;  /* 0x00000065ff65023e */ /* 0x000fe400000000ff */
[----:B------:R-:W-:Y:S02]  /*20d0*/  FSEL R102, R94, RZ, P6 ;  /* 0x000000ff5e667208 */ /* 0x000fe40003000000 */
[----:B------:R-:W-:Y:S02]  /*20e0*/  @P0 LOP3.LUT P6, RZ, R108, 0xff000000, RZ, 0xc0, !PT ;  /* 0xff0000006cff0812 */ /* 0x000fe400078cc0ff */
[----:B------:R-:W0:Y:S01]  /*20f0*/  F2F.F16.F32 R93, R102 ;  /* 0x00000066005d7304 */ /* 0x000e220000200800 */
[----:B------:R-:W-:-:S02]  /*2100*/  LOP3.LUT R92, R90, R163, RZ, 0xfc, !PT ;  /* 0x000000a35a5c7212 */ /* 0x000fc400078efcff */
[----:B------:R-:W-:Y:S02]  /*2110*/  @P0 FSEL R103, R94, RZ, P6 ;  /* 0x000000ff5e670208 */ /* 0x000fe40003000000 */
[----:B------:R-:W1:Y:S01]  /*2120*/  LDC.64 R94, c[0x0][0x2f8] ;  /* 0x0000be00ff5e7b82 */ /* 0x000e620000000a00 */
[----:B------:R-:W-:Y:S02]  /*2130*/  @P0 PRMT R113, R101, 0x7610, R113 ;  /* 0x0000761065710816 */ /* 0x000fe40000000071 */
[----:B------:R-:W-:-:S04]  /*2140*/  @P0 F2FP.F16.F32.PACK_AB R103, RZ, R103 ;  /* 0x00000067ff67023e */ /* 0x000fc800000000ff */
        /* <DEDUP_REMOVED lines=14> */
.L_x_3064:
[----:B------:R-:W-:-:S07]  /*2230*/  VIADD R114, R114, 0x100 ;  /* 0x0000010072727836 */ /* 0x000fce0000000000 */
.L_x_3063:
[----:B------:R-:W-:Y:S05]  /*2240*/  BSYNC B0 ;  /* 0x0000000000007941 */ /* 0x000fea0003800000 */
.L_x_3062:
        /* <DEDUP_REMOVED lines=47> */
[----:B------:R-:W-:Y:S01]  /*2540*/  LOP3.LUT P6, RZ, R120, 0xff0000, RZ, 0xc0, !PT ;  /* 0x00ff000078ff7812 */ /* 0x000fe200078cc0ff */
[----:B------:R-:W1:Y:S01]  /*2550*/  LDC.64 R92, c[0x0][0x2f8] ;  /* 0x0000be00ff5c7b82 */ /* 0x000e620000000a00 */
        /* <DEDUP_REMOVED lines=10> */
[----:B------:R-:W-:Y:S02]  /*2600*/  LOP3.LUT R90, R90, R163, RZ, 0xfc, !PT ;  /* 0x000000a35a5a7212 */ /* 0x000fe400078efcff */
[----:B------:R-:W-:-:S02]  /*2610*/  @P0 LOP3.LUT P6, RZ, R109, 0xff000000, RZ, 0xc0, !PT ;  /* 0xff0000006dff0812 */ /* 0x000fc400078cc0ff */
[----:B------:R-:W0:Y:S01]  /*2620*/  F2F.F16.F32 R100, R100 ;  /* 0x0000006400647304 */ /* 0x000e220000200800 */
[----:B------:R-:W-:Y:S01]  /*2630*/  @P0 PRMT R113, R99, 0x7610, R113 ;  /* 0x0000761063710816 */ /* 0x000fe20000000071 */
[----:B-1----:R-:W-:Y:S01]  /*2640*/  IMAD.WIDE.U32 R92, R114, 0x8, R92 ;  /* 0x00000008725c7825 */ /* 0x002fe200078e005c */
        /* <DEDUP_REMOVED lines=15> */
.L_x_3067:
[----:B------:R-:W-:-:S07]  /*2740*/  VIADD R114, R114, 0x100 ;  /* 0x0000010072727836 */ /* 0x000fce0000000000 */
.L_x_3066:
[----:B------:R-:W-:Y:S05]  /*2750*/  BSYNC B0 ;  /* 0x0000000000007941 */ /* 0x000fea0003800000 */
.L_x_3065:
        /* <DEDUP_REMOVED lines=79> */
.L_x_3070:
[----:B------:R-:W-:-:S07]  /*2c50*/  VIADD R114, R114, 0x100 ;  /* 0x0000010072727836 */ /* 0x000fce0000000000 */
.L_x_3069:
[----:B------:R-:W-:Y:S05]  /*2c60*/  BSYNC B0 ;  /* 0x0000000000007941 */ /* 0x000fea0003800000 */
.L_x_3068:
        /* <DEDUP_REMOVED lines=79> */
.L_x_3073:
[----:B------:R-:W-:-:S07]  /*3160*/  VIADD R114, R114, 0x100 ;  /* 0x0000010072727836 */ /* 0x000fce0000000000 */
.L_x_3072:
[----:B------:R-:W-:Y:S05]  /*3170*/  BSYNC B0 ;  /* 0x0000000000007941 */ /* 0x000fea0003800000 */
.L_x_3071:
        /* <DEDUP_REMOVED lines=80> */
.L_x_3075:
[----:B------:R-:W-:Y:S05]  /*3680*/  BSYNC B0 ;  /* 0x0000000000007941 */ /* 0x000fea0003800000 */
.L_x_3074:
[----:B------:R-:W-:Y:S01]  /*3690*/  VIADD R107, R107, UR18 ;  /* 0x000000126b6b7c36 */ /* 0x000fe20008000000 */
[----:B01----:R-:W-:-:S04]  /*36a0*/  SEL R92, RZ, 0x1, P1 ;  /* 0x00000001ff5c7807 */ /* 0x003fc80000800000 */
[----:B------:R-:W-:-:S13]  /*36b0*/  ISETP.GE.AND P0, PT, R107, UR19, PT ;  /* 0x000000136b007c0c */ /* 0x000fda000bf06270 */
[----:B------:R-:W-:Y:S05]  /*36c0*/  @!P0 BRA `(.L_x_3076) ;  /* 0xffffffcc00708947 */ /* 0x000fea000383ffff */
.L_x_3050:
        /* <DEDUP_REMOVED lines=43> */
.L_x_3061:
[----:B------:R-:W-:Y:S01]  /*3980*/  HFMA2.MMA R103, -RZ, RZ, 0, 1.847743988037109375e-06 ;  /* 0x0000001fff677435 */ /* 0x000fe200000001ff */
[----:B------:R-:W-:Y:S01]  /*3990*/  MOV R101, R95 ;  /* 0x0000005f00657202 */ /* 0x000fe20000000f00 */
[----:B------:R-:W-:Y:S02]  /*39a0*/  IMAD.MOV.U32 R100, RZ, RZ, 0x10 ;  /* 0x00000010ff647424 */ /* 0x000fe400078e00ff */
[----:B------:R-:W-:-:S07]  /*39b0*/  IMAD.MOV.U32 R98, RZ, RZ, -0x1 ;  /* 0xffffffffff627424 */ /* 0x000fce00078e00ff */
[----:B0----5:R-:W-:Y:S05]  /*39c0*/  WARPSYNC.COLLECTIVE R98, `(.L_x_3077) ;  /* 0x0000000062087348 */ /* 0x021fea0003c00000 */
[----:B------:R1:W2:Y:S02]  /*39d0*/  SHFL.DOWN P6, R99, R101, R100, R103 ;  /* 0x0800006465637389 */ /* 0x0002a400000c0067 */
[----:B012--5:R-:W-:Y:S01]  /*39e0*/  ENDCOLLECTIVE ;  /* 0x000000000000791b */ /* 0x027fe20003800000 */
.L_x_3077:
[----:B------:R-:W-:Y:S01]  /*39f0*/  IMAD.MOV.U32 R101, RZ, RZ, R96 ;  /* 0x000000ffff657224 */ /* 0x000fe200078e0060 */
[----:B------:R-:W-:-:S07]  /*3a00*/  MOV R90, R99 ;  /* 0x00000063005a7202 */ /* 0x000fce0000000f00 */
[----:B------:R-:W-:Y:S05]  /*3a10*/  WARPSYNC.COLLECTIVE R98, `(.L_x_3078) ;  /* 0x0000000062087348 */ /* 0x000fea0003c00000 */
[----:B------:R0:W1:Y:S02]  /*3a20*/  SHFL.DOWN P6, R99, R101, R100, R103 ;  /* 0x0800006465637389 */ /* 0x00006400000c0067 */
[----:B01----:R-:W-:Y:S01]  /*3a30*/  ENDCOLLECTIVE ;  /* 0x000000000000791b */ /* 0x003fe20003800000 */
.L_x_3078:
[----:B------:R-:W-:Y:S01]  /*3a40*/  FADD.FTZ R90, R90, R95 ;  /* 0x0000005f5a5a7221 */ /* 0x000fe20000010000 */
[----:B------:R-:W-:-:S03]  /*3a50*/  HFMA2.MMA R100, -RZ, RZ, 0, 4.76837158203125e-07 ;  /* 0x00000008ff647435 */ /* 0x000fc600000001ff */
[----:B------:R-:W-:Y:S01]  /*3a60*/  IMAD.MOV.U32 R101, RZ, RZ, R90 ;  /* 0x000000ffff657224 */ /* 0x000fe200078e005a */
[----:B------:R-:W-:-:S07]  /*3a70*/  MOV R91, R99 ;  /* 0x00000063005b7202 */ /* 0x000fce0000000f00 */
[----:B------:R-:W-:Y:S05]  /*3a80*/  WARPSYNC.COLLECTIVE R98, `(.L_x_3079) ;  /* 0x0000000062087348 */ /* 0x000fea0003c00000 */
[----:B------:R0:W1:Y:S02]  /*3a90*/  SHFL.DOWN P6, R99, R101, R100, R103 ;  /* 0x0800006465637389 */ /* 0x00006400000c0067 */
[----:B01----:R-:W-:Y:S01]  /*3aa0*/  ENDCOLLECTIVE ;  /* 0x000000000000791b */ /* 0x003fe20003800000 */
.L_x_3079:
[----:B------:R-:W-:-:S05]  /*3ab0*/  FADD.FTZ R91, R91, R96 ;  /* 0x000000605b5b7221 */ /* 0x000fca0000010000 */
[----:B------:R-:W-:Y:S01]  /*3ac0*/  MOV R101, R91 ;  /* 0x0000005b00657202 */ /* 0x000fe20000000f00 */
[----:B------:R-:W-:-:S07]  /*3ad0*/  IMAD.MOV.U32 R93, RZ, RZ, R99 ;  /* 0x000000ffff5d7224 */ /* 0x000fce00078e0063 */
[----:B------:R-:W-:Y:S05]  /*3ae0*/  WARPSYNC.COLLECTIVE R98, `(.L_x_3080) ;  /* 0x0000000062087348 */ /* 0x000fea0003c00000 */
[----:B------:R0:W1:Y:S02]  /*3af0*/  SHFL.DOWN P6, R99, R101, R100, R103 ;  /* 0x0800006465637389 */ /* 0x00006400000c0067 */
[----:B01----:R-:W-:Y:S01]  /*3b00*/  ENDCOLLECTIVE ;  /* 0x000000000000791b */ /* 0x003fe20003800000 */
.L_x_3080:
[----:B------:R-:W-:-:S05]  /*3b10*/  FADD.FTZ R93, R90, R93 ;  /* 0x0000005d5a5d7221 */ /* 0x000fca0000010000 */
[----:B------:R-:W-:Y:S01]  /*3b20*/  MOV R101, R93 ;  /* 0x0000005d00657202 */ /* 0x000fe20000000f00 */
[----:B------:R-:W-:Y:S02]  /*3b30*/  IMAD.MOV.U32 R100, RZ, RZ, 0x4 ;  /* 0x00000004ff647424 */ /* 0x000fe400078e00ff */
[----:B------:R-:W-:-:S07]  /*3b40*/  IMAD.MOV.U32 R92, RZ, RZ, R99 ;  /* 0x000000ffff5c7224 */ /* 0x000fce00078e0063 */
[----:B------:R-:W-:Y:S05]  /*3b50*/  WARPSYNC.COLLECTIVE R98, `(.L_x_3081) ;  /* 0x0000000062087348 */ /* 0x000fea0003c00000 */
[----:B------:R0:W1:Y:S02]  /*3b60*/  SHFL.DOWN P6, R99, R101, R100, R103 ;  /* 0x0800006465637389 */ /* 0x00006400000c0067 */
[----:B01----:R-:W-:Y:S01]  /*3b70*/  ENDCOLLECTIVE ;  /* 0x000000000000791b */ /* 0x003fe20003800000 */
.L_x_3081:
[----:B------:R-:W-:-:S04]  /*3b80*/  FADD.FTZ R92, R91, R92 ;  /* 0x0000005c5b5c7221 */ /* 0x000fc80000010000 */
[----:B------:R-:W-:Y:S01]  /*3b90*/  IMAD.MOV.U32 R101, RZ, RZ, R92 ;  /* 0x000000ffff657224 */ /* 0x000fe200078e005c */
[----:B------:R-:W-:-:S07]  /*3ba0*/  MOV R94, R99 ;  /* 0x00000063005e7202 */ /* 0x000fce0000000f00 */
[----:B------:R-:W-:Y:S05]  /*3bb0*/  WARPSYNC.COLLECTIVE R98, `(.L_x_3082) ;  /* 0x0000000062087348 */ /* 0x000fea0003c00000 */
[----:B------:R0:W1:Y:S02]  /*3bc0*/  SHFL.DOWN P6, R99, R101, R100, R103 ;  /* 0x0800006465637389 */ /* 0x00006400000c0067 */
[----:B01----:R-:W-:Y:S01]  /*3bd0*/  ENDCOLLECTIVE ;  /* 0x000000000000791b */ /* 0x003fe20003800000 */
.L_x_3082:
[----:B------:R-:W-:Y:S01]  /*3be0*/  FADD.FTZ R94, R93, R94 ;  /* 0x0000005e5d5e7221 */ /* 0x000fe20000010000 */
[----:B------:R-:W-:-:S03]  /*3bf0*/  HFMA2.MMA R100, -RZ, RZ, 0, 1.1920928955078125e-07 ;  /* 0x00000002ff647435 */ /* 0x000fc600000001ff */
[----:B------:R-:W-:Y:S01]  /*3c00*/  IMAD.MOV.U32 R101, RZ, RZ, R94 ;  /* 0x000000ffff657224 */ /* 0x000fe200078e005e */
[----:B------:R-:W-:-:S07]  /*3c10*/  MOV R97, R99 ;  /* 0x0000006300617202 */ /* 0x000fce0000000f00 */
[----:B------:R-:W-:Y:S05]  /*3c20*/  WARPSYNC.COLLECTIVE R98, `(.L_x_3083) ;  /* 0x0000000062087348 */ /* 0x000fea0003c00000 */
[----:B------:R0:W1:Y:S02]  /*3c30*/  SHFL.DOWN P6, R99, R101, R100, R103 ;  /* 0x0800006465637389 */ /* 0x00006400000c0067 */
[----:B01----:R-:W-:Y:S01]  /*3c40*/  ENDCOLLECTIVE ;  /* 0x000000000000791b */ /* 0x003fe20003800000 */
.L_x_3083:
[----:B------:R-:W-:-:S05]  /*3c50*/  FADD.FTZ R97, R92, R97 ;  /* 0x000000615c617221 */ /* 0x000fca0000010000 */
[----:B------:R-:W-:Y:S01]  /*3c60*/  MOV R101, R97 ;  /* 0x0000006100657202 */ /* 0x000fe20000000f00 */
[----:B------:R-:W-:-:S07]  /*3c70*/  IMAD.MOV.U32 R95, RZ, RZ, R99 ;  /* 0x000000ffff5f7224 */ /* 0x000fce00078e0063 */
[----:B------:R-:W-:Y:S05]  /*3c80*/  WARPSYNC.COLLECTIVE R98, `(.L_x_3084) ;  /* 0x0000000062087348 */ /* 0x000fea0003c00000 */
[----:B------:R0:W1:Y:S02]  /*3c90*/  SHFL.DOWN P6, R99, R101, R100, R103 ;  /* 0x0800006465637389 */ /* 0x00006400000c0067 */
[----:B01----:R-:W-:Y:S01]  /*3ca0*/  ENDCOLLECTIVE ;  /* 0x000000000000791b */ /* 0x003fe20003800000 */
.L_x_3084:
[----:B------:R-:W-:-:S05]  /*3cb0*/  FADD.FTZ R95, R94, R95 ;  /* 0x0000005f5e5f7221 */ /* 0x000fca0000010000 */
[----:B------:R-:W-:Y:S01]  /*3cc0*/  MOV R101, R95 ;  /* 0x0000005f00657202 */ /* 0x000fe20000000f00 */
[----:B------:R-:W-:Y:S02]  /*3cd0*/  IMAD.MOV.U32 R100, RZ, RZ, 0x1 ;  /* 0x00000001ff647424 */ /* 0x000fe400078e00ff */
[----:B------:R-:W-:-:S07]  /*3ce0*/  IMAD.MOV.U32 R96, RZ, RZ, R99 ;  /* 0x000000ffff607224 */ /* 0x000fce00078e0063 */
[----:B------:R-:W-:Y:S05]  /*3cf0*/  WARPSYNC.COLLECTIVE R98, `(.L_x_3085) ;  /* 0x0000000062087348 */ /* 0x000fea0003c00000 */
[----:B------:R0:W1:Y:S02]  /*3d00*/  SHFL.DOWN P6, R99, R101, R100, R103 ;  /* 0x0800006465637389 */ /* 0x00006400000c0067 */
[----:B01----:R-:W-:Y:S01]  /*3d10*/  ENDCOLLECTIVE ;  /* 0x000000000000791b */ /* 0x003fe20003800000 */
.L_x_3085:
[----:B------:R-:W-:-:S04]  /*3d20*/  FADD.FTZ R96, R97, R96 ;  /* 0x0000006061607221 */ /* 0x000fc80000010000 */
[----:B------:R-:W-:Y:S01]  /*3d30*/  IMAD.MOV.U32 R101, RZ, RZ, R96 ;  /* 0x000000ffff657224 */ /* 0x000fe200078e0060 */
[----:B------:R-:W-:-:S07]  /*3d40*/  MOV R90, R99 ;  /* 0x00000063005a7202 */ /* 0x000fce0000000f00 */
[----:B------:R-:W-:Y:S05]  /*3d50*/  WARPSYNC.COLLECTIVE R98, `(.L_x_3086) ;  /* 0x0000000062087348 */ /* 0x000fea0003c00000 */
[----:B------:R0:W1:Y:S02]  /*3d60*/  SHFL.DOWN P6, R99, R101, R100, R103 ;  /* 0x0800006465637389 */ /* 0x00006400000c0067 */
[----:B01----:R-:W-:Y:S01]  /*3d70*/  ENDCOLLECTIVE ;  /* 0x000000000000791b */ /* 0x003fe20003800000 */
.L_x_3086:
[----:B------:R-:W-:Y:S01]  /*3d80*/  MOV R91, R99 ;  /* 0x00000063005b7202 */ /* 0x000fe20000000f00 */
[----:B------:R-:W-:Y:S06]  /*3d90*/  BRA `(.L_x_3087) ;  /* 0xffffffdc00587947 */ /* 0x000fec000383ffff */
.L_x_3088:
        /* <DEDUP_REMOVED lines=14> */
.L_x_3969:


//--------------------- .text._ZN10layer_norm22ln_bwd_finalize_kernelINS_22Kernel_traits_finalizeILj5120Ef6__halffS2_fjLb0ELj1024ELj4ENS_18Kernel_traits_baseILj5120EfS2_fS2_fjLj1024EEEEELb0ELb1EEEvNS_9BwdParamsE --------------------------
	.section	.text._ZN10layer_norm22ln_bwd_finalize_kernelINS_22Kernel_traits_finalizeILj5120Ef6__halffS2_fjLb0ELj1024ELj4ENS_18Kernel_traits_baseILj5120EfS2_fS2_fjLj1024EEEEELb0ELb1EEEvNS_9BwdParamsE,"ax",@progbits
	.align	128
        .global         _ZN10layer_norm22ln_bwd_finalize_kernelINS_22Kernel_traits_finalizeILj5120Ef6__halffS2_fjLb0ELj1024ELj4ENS_18Kernel_traits_baseILj5120EfS2_fS2_fjLj1024EEEEELb0ELb1EEEvNS_9BwdParamsE
        .type           _ZN10layer_norm22ln_bwd_finalize_kernelINS_22Kernel_traits_finalizeILj5120Ef6__halffS2_fjLb0ELj1024ELj4ENS_18Kernel_traits_baseILj5120EfS2_fS2_fjLj1024EEEEELb0ELb1EEEvNS_9BwdParamsE,@function
        .size           _ZN10layer_norm22ln_bwd_finalize_kernelINS_22Kernel_traits_finalizeILj5120Ef6__halffS2_fjLb0ELj1024ELj4ENS_18Kernel_traits_baseILj5120EfS2_fS2_fjLj1024EEEEELb0ELb1EEEvNS_9BwdParamsE,(.L_x_3970 - _ZN10layer_norm22ln_bwd_finalize_kernelINS_22Kernel_traits_finalizeILj5120Ef6__halffS2_fjLb0ELj1024ELj4ENS_18Kernel_traits_baseILj5120EfS2_fS2_fjLj1024EEEEELb0ELb1EEEvNS_9BwdParamsE)
        .other          _ZN10layer_norm22ln_bwd_finalize_kernelINS_22Kernel_traits_finalizeILj5120Ef6__halffS2_fjLb0ELj1024ELj4ENS_18Kernel_traits_baseILj5120EfS2_fS2_fjLj1024EEEEELb0ELb1EEEvNS_9BwdParamsE,@"STO_CUDA_ENTRY STV_DEFAULT"
_ZN10layer_norm22ln_bwd_finalize_kernelINS_22Kernel_traits_finalizeILj5120Ef6__halffS2_fjLb0ELj1024ELj4ENS_18Kernel_traits_baseILj5120EfS2_fS2_fjLj1024EEEEELb0ELb1EEEvNS_9BwdParamsE:
.text._ZN10layer_norm22ln_bwd_finalize_kernelINS_22Kernel_traits_finalizeILj5120Ef6__halffS2_fjLb0ELj1024ELj4ENS_18Kernel_traits_baseILj5120EfS2_fS2_fjLj1024EEEEELb0ELb1EEEvNS_9BwdParamsE:
        /* <DEDUP_REMOVED lines=26> */
.L_x_3098:
        /* <DEDUP_REMOVED lines=31> */
.L_x_3093:
        /* <DEDUP_REMOVED lines=34> */
.L_x_3092:
[----:B------:R-:W-:Y:S05]  /*05b0*/  BSYNC B1 ;  /* 0x0000000000017941 */ /* 0x000fea0003800000 */
.L_x_3091:
        /* <DEDUP_REMOVED lines=25> */
.L_x_3095:
[----:B------:R-:W-:Y:S05]  /*0750*/  BSYNC B1 ;  /* 0x0000000000017941 */ /* 0x000fea0003800000 */
.L_x_3094:
        /* <DEDUP_REMOVED lines=12> */
.L_x_3090:
[----:B------:R-:W-:Y:S05]  /*0820*/  BSYNC B0 ;  /* 0x0000000000007941 */ /* 0x000fea0003800000 */
.L_x_3089:
        /* <DEDUP_REMOVED lines=29> */
.L_x_3109:
[----:B------:R-:W-:Y:S01]  /*0a00*/  @!P1 SHF.R.U32.HI R12, RZ, 0x3, R0 ;  /* 0x00000003ff0c9819 */ /* 0x000fe20000011600 */
[----:B----4-:R-:W-:Y:S01]  /*0a10*/  FADD.FTZ R14, R9, R14 ;  /* 0x0000000e090e7221 */ /* 0x010fe20000010000 */
[----:B---3--:R-:W-:Y:S02]  /*0a20*/  FADD.FTZ R11, R10, R11 ;  /* 0x0000000b0a0b7221 */ /* 0x008fe40000010000 */
[----:B------:R-:W-:-:S05]  /*0a30*/  @!P1 LOP3.LUT R12, R12, 0x1ffffffc, RZ, 0xc0, !PT ;  /* 0x1ffffffc0c0c9812 */ /* 0x000fca00078ec0ff */
[----:B------:R3:W-:Y:S04]  /*0a40*/  @!P1 STS [R12+UR4+0x2000], R14 ;  /* 0x0020000e0c009988 */ /* 0x0007e80008000804 */
[----:B------:R3:W-:Y:S02]  /*0a50*/  @!P1 STS [R12+UR4+0x2080], R11 ;  /* 0x0020800b0c009988 */ /* 0x0007e40008000804 */
.L_x_3096:
        /* <DEDUP_REMOVED lines=15> */
.L_x_3097:
[----:B------:R-:W-:Y:S01]  /*0b50*/  HFMA2.MMA R19, -RZ, RZ, 0, 5.9604644775390625e-08 ;  /* 0x00000001ff137435 */ /* 0x000fe200000001ff */
[----:B0--3--:R-:W-:Y:S01]  /*0b60*/  MOV R20, R10 ;  /* 0x0000000a00147202 */ /* 0x009fe20000000f00 */
[----:B------:R-:W-:Y:S01]  /*0b70*/  IMAD.MOV.U32 R22, RZ, RZ, 0x1f ;  /* 0x0000001fff167424 */ /* 0x000fe200078e00ff */
[----:B------:R-:W-:-:S08]  /*0b80*/  MOV R17, 0xffffffff ;  /* 0xffffffff00117802 */ /* 0x000fd00000000f00 */
[----:B-12---:R-:W-:Y:S05]  /*0b90*/  WARPSYNC.COLLECTIVE R17, `(.L_x_3099) ;  /* 0x0000000011087348 */ /* 0x006fea0003c00000 */
[----:B------:R0:W3:Y:S02]  /*0ba0*/  SHFL.BFLY P2, R18, R20, R19, R22 ;  /* 0x0c00001314127389 */ /* 0x0000e40000040016 */
[----:B0123--:R-:W-:Y:S01]  /*0bb0*/  ENDCOLLECTIVE ;  /* 0x000000000000791b */ /* 0x00ffe20003800000 */
.L_x_3099:
[----:B------:R-:W-:Y:S01]  /*0bc0*/  HFMA2.MMA R19, -RZ, RZ, 0, 1.1920928955078125e-07 ;  /* 0x00000002ff137435 */ /* 0x000fe200000001ff */
[----:B------:R-:W-:-:S05]  /*0bd0*/  MOV R11, R18 ;  /* 0x00000012000b7202 */ /* 0x000fca0000000f00 */
[----:B------:R-:W-:-:S05]  /*0be0*/  FADD.FTZ R11, R10, R11 ;  /* 0x0000000b0a0b7221 */ /* 0x000fca0000010000 */
[----:B------:R-:W-:-:S07]  /*0bf0*/  MOV R20, R11 ;  /* 0x0000000b00147202 */ /* 0x000fce0000000f00 */
[----:B------:R-:W-:Y:S05]  /*0c00*/  WARPSYNC.COLLECTIVE R17, `(.L_x_3100) ;  /* 0x0000000011087348 */ /* 0x000fea0003c00000 */
[----:B------:R0:W1:Y:S02]  /*0c10*/  SHFL.BFLY P2, R18, R20, R19, R22 ;  /* 0x0c00001314127389 */ /* 0x0000640000040016 */
[----:B01----:R-:W-:Y:S01]  /*0c20*/  ENDCOLLECTIVE ;  /* 0x000000000000791b */ /* 0x003fe20003800000 */
.L_x_3100:
[----:B------:R-:W-:Y:S01]  /*0c30*/  HFMA2.MMA R19, -RZ, RZ, 0, 2.384185791015625e-07 ;  /* 0x00000004ff137435 */ /* 0x000fe200000001ff */
[----:B------:R-:W-:-:S04]  /*0c40*/  IMAD.MOV.U32 R12, RZ, RZ, R18 ;  /* 0x000000ffff0c7224 */ /* 0x000fc800078e0012 */
[----:B------:R-:W-:-:S05]  /*0c50*/  FADD.FTZ R12, R11, R12 ;  /* 0x0000000c0b0c7221 */ /* 0x000fca0000010000 */
[----:B------:R-:W-:-:S07]  /*0c60*/  MOV R20, R12 ;  /* 0x0000000c00147202 */ /* 0x000fce0000000f00 */
[----:B------:R-:W-:Y:S05]  /*0c70*/  WARPSYNC.COLLECTIVE R17, `(.L_x_3101) ;  /* 0x0000000011087348 */ /* 0x000fea0003c00000 */
[----:B------:R0:W1:Y:S02]  /*0c80*/  SHFL.BFLY P2, R18, R20, R19, R22 ;  /* 0x0c00001314127389 */ /* 0x0000640000040016 */
[----:B01----:R-:W-:Y:S01]  /*0c90*/  ENDCOLLECTIVE ;  /* 0x000000000000791b */ /* 0x003fe20003800000 */
.L_x_3101:
[----:B------:R-:W-:Y:S01]  /*0ca0*/  IMAD.MOV.U32 R19, RZ, RZ, 0x8 ;  /* 0x00000008ff137424 */ /* 0x000fe200078e00ff */
[----:B------:R-:W-:-:S05]  /*0cb0*/  MOV R13, R18 ;  /* 0x00000012000d7202 */ /* 0x000fca0000000f00 */
[----:B------:R-:W-:-:S05]  /*0cc0*/  FADD.FTZ R13, R12, R13 ;  /* 0x0000000d0c0d7221 */ /* 0x000fca0000010000 */
[----:B------:R-:W-:-:S07]  /*0cd0*/  MOV R20, R13 ;  /* 0x0000000d00147202 */ /* 0x000fce0000000f00 */
[----:B------:R-:W-:Y:S05]  /*0ce0*/  WARPSYNC.COLLECTIVE R17, `(.L_x_3102) ;  /* 0x0000000011087348 */ /* 0x000fea0003c00000 */
[----:B------:R0:W1:Y:S02]  /*0cf0*/  SHFL.BFLY P2, R18, R20, R19, R22 ;  /* 0x0c00001314127389 */ /* 0x0000640000040016 */
[----:B01----:R-:W-:Y:S01]  /*0d00*/  ENDCOLLECTIVE ;  /* 0x000000000000791b */ /* 0x003fe20003800000 */
.L_x_3102:
[----:B------:R-:W-:Y:S01]  /*0d10*/  HFMA2.MMA R19, -RZ, RZ, 0, 9.5367431640625e-07 ;  /* 0x00000010ff137435 */ /* 0x000fe200000001ff */
[----:B------:R-:W-:-:S05]  /*0d20*/  MOV R10, R18 ;  /* 0x00000012000a7202 */ /* 0x000fca0000000f00 */
[----:B------:R-:W-:-:S05]  /*0d30*/  FADD.FTZ R10, R13, R10 ;  /* 0x0000000a0d0a7221 */ /* 0x000fca0000010000 */
[----:B------:R-:W-:-:S07]  /*0d40*/  MOV R20, R10 ;  /* 0x0000000a00147202 */ /* 0x000fce0000000f00 */
[----:B------:R-:W-:Y:S05]  /*0d50*/  WARPSYNC.COLLECTIVE R17, `(.L_x_3103) ;  /* 0x0000000011087348 */ /* 0x000fea0003c00000 */
[----:B------:R0:W1:Y:S02]  /*0d60*/  SHFL.BFLY P2, R18, R20, R19, R22 ;  /* 0x0c00001314127389 */ /* 0x0000640000040016 */
[----:B01----:R-:W-:Y:S01]  /*0d70*/  ENDCOLLECTIVE ;  /* 0x000000000000791b */ /* 0x003fe20003800000 */
.L_x_3103:
[----:B------:R-:W-:Y:S01]  /*0d80*/  HFMA2.MMA R19, -RZ, RZ, 0, 5.9604644775390625e-08 ;  /* 0x00000001ff137435 */ /* 0x000fe200000001ff */
[----:B------:R-:W-:Y:S01]  /*0d90*/  IMAD.MOV.U32 R20, RZ, RZ, R9 ;  /* 0x000000ffff147224 */ /* 0x000fe200078e0009 */
[----:B------:R-:W-:-:S09]  /*0da0*/  MOV R11, R18 ;  /* 0x00000012000b7202 */ /* 0x000fd20000000f00 */
[----:B------:R-:W-:Y:S05]  /*0db0*/  WARPSYNC.COLLECTIVE R17, `(.L_x_3104) ;  /* 0x0000000011087348 */ /* 0x000fea0003c00000 */
[----:B------:R0:W1:Y:S02]  /*0dc0*/  SHFL.BFLY P2, R18, R20, R19, R22 ;  /* 0x0c00001314127389 */ /* 0x0000640000040016 */
[----:B01----:R-:W-:Y:S01]  /*0dd0*/  ENDCOLLECTIVE ;  /* 0x000000000000791b */ /* 0x003fe20003800000 */
.L_x_3104:
[----:B------:R-:W-:Y:S01]  /*0de0*/  HFMA2.MMA R19, -RZ, RZ, 0, 1.1920928955078125e-07 ;  /* 0x00000002ff137435 */ /* 0x000fe200000001ff */
[----:B------:R-:W-:-:S05]  /*0df0*/  MOV R12, R18 ;  /* 0x00000012000c7202 */ /* 0x000fca0000000f00 */
[----:B------:R-:W-:-:S05]  /*0e00*/  FADD.FTZ R14, R9, R12 ;  /* 0x0000000c090e7221 */ /* 0x000fca0000010000 */
[----:B------:R-:W-:-:S07]  /*0e10*/  MOV R20, R14 ;  /* 0x0000000e00147202 */ /* 0x000fce0000000f00 */
[----:B------:R-:W-:Y:S05]  /*0e20*/  WARPSYNC.COLLECTIVE R17, `(.L_x_3105) ;  /* 0x0000000011087348 */ /* 0x000fea0003c00000 */
[----:B------:R0:W1:Y:S02]  /*0e30*/  SHFL.BFLY P2, R18, R20, R19, R22 ;  /* 0x0c00001314127389 */ /* 0x0000640000040016 */
[----:B01----:R-:W-:Y:S01]  /*0e40*/  ENDCOLLECTIVE ;  /* 0x000000000000791b */ /* 0x003fe20003800000 */
.L_x_3105:
[----:B------:R-:W-:Y:S01]  /*0e50*/  HFMA2.MMA R19, -RZ, RZ, 0, 2.384185791015625e-07 ;  /* 0x00000004ff137435 */ /* 0x000fe200000001ff */
[----:B------:R-:W-:-:S04]  /*0e60*/  IMAD.MOV.U32 R13, RZ, RZ, R18 ;  /* 0x000000ffff0d7224 */ /* 0x000fc800078e0012 */
[----:B------:R-:W-:-:S05]  /*0e70*/  FADD.FTZ R15, R14, R13 ;  /* 0x0000000d0e0f7221 */ /* 0x000fca0000010000 */
[----:B------:R-:W-:-:S07]  /*0e80*/  MOV R20, R15 ;  /* 0x0000000f00147202 */ /* 0x000fce0000000f00 */
[----:B------:R-:W-:Y:S05]  /*0e90*/  WARPSYNC.COLLECTIVE R17, `(.L_x_3106) ;  /* 0x0000000011087348 */ /* 0x000fea0003c00000 */
[----:B------:R0:W1:Y:S02]  /*0ea0*/  SHFL.BFLY P2, R18, R20, R19, R22 ;  /* 0x0c00001314127389 */ /* 0x0000640000040016 */
[----:B01----:R-:W-:Y:S01]  /*0eb0*/  ENDCOLLECTIVE ;  /* 0x000000000000791b */ /* 0x003fe20003800000 */
.L_x_3106:
[----:B------:R-:W-:Y:S01]  /*0ec0*/  IMAD.MOV.U32 R19, RZ, RZ, 0x8 ;  /* 0x00000008ff137424 */ /* 0x000fe200078e00ff */
[----:B------:R-:W-:-:S05]  /*0ed0*/  MOV R16, R18 ;  /* 0x0000001200107202 */ /* 0x000fca0000000f00 */
[----:B------:R-:W-:-:S05]  /*0ee0*/  FADD.FTZ R16, R15, R16 ;  /* 0x000000100f107221 */ /* 0x000fca0000010000 */
[----:B------:R-:W-:-:S07]  /*0ef0*/  MOV R20, R16 ;  /* 0x0000001000147202 */ /* 0x000fce0000000f00 */
[----:B------:R-:W-:Y:S05]  /*0f00*/  WARPSYNC.COLLECTIVE R17, `(.L_x_3107) ;  /* 0x0000000011087348 */ /* 0x000fea0003c00000 */
[----:B------:R0:W1:Y:S02]  /*0f10*/  SHFL.BFLY P2, R18, R20, R19, R22 ;  /* 0x0c00001314127389 */ /* 0x0000640000040016 */
[----:B01----:R-:W-:Y:S01]  /*0f20*/  ENDCOLLECTIVE ;  /* 0x000000000000791b */ /* 0x003fe20003800000 */
.L_x_3107:
[----:B------:R-:W-:Y:S01]  /*0f30*/  HFMA2.MMA R19, -RZ, RZ, 0, 9.5367431640625e-07 ;  /* 0x00000010ff137435 */ /* 0x000fe200000001ff */
[----:B------:R-:W-:-:S05]  /*0f40*/  MOV R9, R18 ;  /* 0x0000001200097202 */ /* 0x000fca0000000f00 */
[----:B------:R-:W-:-:S05]  /*0f50*/  FADD.FTZ R9, R16, R9 ;  /* 0x0000000910097221 */ /* 0x000fca0000010000 */
[----:B------:R-:W-:-:S07]  /*0f60*/  MOV R20, R9 ;  /* 0x0000000900147202 */ /* 0x000fce0000000f00 */
[----:B------:R-:W-:Y:S05]  /*0f70*/  WARPSYNC.COLLECTIVE R17, `(.L_x_3108) ;  /* 0x0000000011087348 */ /* 0x000fea0003c00000 */
[----:B------:R0:W1:Y:S02]  /*0f80*/  SHFL.BFLY P2, R18, R20, R19, R22 ;  /* 0x0c00001314127389 */ /* 0x0000640000040016 */
[----:B01----:R-:W-:Y:S01]  /*0f90*/  ENDCOLLECTIVE ;  /* 0x000000000000791b */ /* 0x003fe20003800000 */
.L_x_3108:
[----:B------:R-:W-:Y:S01]  /*0fa0*/  MOV R14, R18 ;  /* 0x00000012000e7202 */ /* 0x000fe20000000f00 */
[----:B------:R-:W-:Y:S06]  /*0fb0*/  BRA `(.L_x_3109) ;  /* 0xfffffff800907947 */ /* 0x000fec000383ffff */
.L_x_3110:
        /* <DEDUP_REMOVED lines=12> */
.L_x_3970:


//--------------------- .text._ZN10layer_norm40ln_parallel_residual_bwd_finalize_kernelINS_22Kernel_traits_finalizeILj5120Ef6__halffS2_fjLb0ELj1024ELj4ENS_18Kernel_traits_baseILj5120EfS2_fS2_fjLj1024EEEEELb1EEEvNS_9BwdParamsE --------------------------
	.section	.text._ZN10layer_norm40ln_parallel_residual_bwd_finalize_kernelINS_22Kernel_traits_finalizeILj5120Ef6__halffS2_fjLb0ELj1024ELj4ENS_18Kernel_traits_baseILj5120EfS2_fS2_fjLj1024EEEEELb1EEEvNS_9BwdParamsE,"ax",@progbits
	.align	128
        .global         _ZN10layer_norm40ln_parallel_residual_bwd_finalize_kernelINS_22Kernel_traits_finalizeILj5120Ef6__halffS2_fjLb0ELj1024ELj4ENS_18Kernel_traits_baseILj5120EfS2_fS2_fjLj1024EEEEELb1EEEvNS_9BwdParamsE
        .type           _ZN10layer_norm40ln_parallel_residual_bwd_finalize_kernelINS_22Kernel_traits_finalizeILj5120Ef6__halffS2_fjLb0ELj1024ELj4ENS_18Kernel_traits_baseILj5120EfS2_fS2_fjLj1024EEEEELb1EEEvNS_9BwdParamsE,@function
        .size           _ZN10layer_norm40ln_parallel_residual_bwd_finalize_kernelINS_22Kernel_traits_finalizeILj5120Ef6__halffS2_fjLb0ELj1024ELj4ENS_18Kernel_traits_baseILj5120EfS2_fS2_fjLj1024EEEEELb1EEEvNS_9BwdParamsE,(.L_x_3971 - _ZN10layer_norm40ln_parallel_residual_bwd_finalize_kernelINS_22Kernel_traits_finalizeILj5120Ef6__halffS2_fjLb0ELj1024ELj4ENS_18Kernel_traits_baseILj5120EfS2_fS2_fjLj1024EEEEELb1EEEvNS_9BwdParamsE)
        .other          _ZN10layer_norm40ln_parallel_residual_bwd_finalize_kernelINS_22Kernel_traits_finalizeILj5120Ef6__halffS2_fjLb0ELj1024ELj4ENS_18Kernel_traits_baseILj5120EfS2_fS2_fjLj1024EEEEELb1EEEvNS_9BwdParamsE,@"STO_CUDA_ENTRY STV_DEFAULT"
_ZN10layer_norm40ln_parallel_residual_bwd_finalize_kernelINS_22Kernel_traits_finalizeILj5120Ef6__halffS2_fjLb0ELj1024ELj4ENS_18Kernel_traits_baseILj5120EfS2_fS2_fjLj1024EEEEELb1EEEvNS_9BwdParamsE:
.text._ZN10layer_norm40ln_parallel_residual_bwd_finalize_kernelINS_22Kernel_traits_finalizeILj5120Ef6__halffS2_fjLb0ELj1024ELj4ENS_18Kernel_traits_baseILj5120EfS2_fS2_fjLj1024EEEEELb1EEEvNS_9BwdParamsE:
        /* <DEDUP_REMOVED lines=23> */
.L_x_3122:
        /* <DEDUP_REMOVED lines=41> */
.L_x_3115:
        /* <DEDUP_REMOVED lines=62> */
.L_x_3114:
[----:B------:R-:W-:Y:S05]  /*07e0*/  BSYNC B1 ;  /* 0x0000000000017941 */ /* 0x000fea0003800000 */
.L_x_3113:
        /* <DEDUP_REMOVED lines=39> */
.L_x_3117:
[----:B------:R-:W-:Y:S05]  /*0a60*/  BSYNC B1 ;  /* 0x0000000000017941 */ /* 0x000fea0003800000 */
.L_x_3116:
        /* <DEDUP_REMOVED lines=20> */
.L_x_3112:
[----:B------:R-:W-:Y:S05]  /*0bb0*/  BSYNC B0 ;  /* 0x0000000000007941 */ /* 0x000fea0003800000 */
.L_x_3111:
        /* <DEDUP_REMOVED lines=54> */
.L_x_3143:
        /* <DEDUP_REMOVED lines=10> */
.L_x_3118:
        /* <DEDUP_REMOVED lines=22> */
.L_x_3121:
[----:B------:R-:W-:Y:S05]  /*1120*/  BSYNC B0 ;  /* 0x0000000000007941 */ /* 0x000fea0003800000 */
.L_x_3120:
[C---:B------:R-:W-:Y:S02]  /*1130*/  ISETP.GT.U32.AND P1, PT, R4.reuse, -0x1401, PT ;  /* 0xffffebff0400780c */ /* 0x040fe40003f24070 */
[----:B------:R-:W-:Y:S02]  /*1140*/  IADD3 R4, R4, 0x1400, RZ ;  /* 0x0000140004047810 */ /* 0x000fe40007ffe0ff */
[----:B------:R-:W-:-:S09]  /*1150*/  IADD3 R5, R5, 0xa00, RZ ;  /* 0x00000a0005057810 */ /* 0x000fd20007ffe0ff */
[----:B------:R-:W-:Y:S05]  /*1160*/  @P1 BRA `(.L_x_3122) ;  /* 0xfffffff000001947 */ /* 0x000fea000383ffff */
[----:B------:R-:W-:Y:S05]  /*1170*/  EXIT ;  /* 0x000000000000794d */ /* 0x000fea0003800000 */
.L_x_3119:
[----:B------:R-:W-:Y:S01]  /*1180*/  HFMA2.MMA R13, -RZ, RZ, 0, 5.9604644775390625e-08 ;  /* 0x00000001ff0d7435 */ /* 0x000fe200000001ff */
[----:B0-----:R-:W-:Y:S02]  /*1190*/  MOV R26, R9 ;  /* 0x00000009001a7202 */ /* 0x001fe40000000f00 */
[----:B------:R-:W-:Y:S02]  /*11a0*/  MOV R12, 0x1f ;  /* 0x0000001f000c7802 */ /* 0x000fe40000000f00 */
[----:B------:R-:W-:-:S07]  /*11b0*/  MOV R11, 0xffffffff ;  /* 0xffffffff000b7802 */ /* 0x000fce0000000f00 */
[----:B-1234-:R-:W-:Y:S05]  /*11c0*/  WARPSYNC.COLLECTIVE R11, `(.L_x_3123) ;  /* 0x000000000b087348 */ /* 0x01efea0003c00000 */
[----:B------:R0:W0:Y:S02]  /*11d0*/  SHFL.BFLY P2, R16, R26, R13, R12 ;  /* 0x0c00000d1a107389 */ /* 0x000024000004000c */
[----:B01234-:R-:W-:Y:S01]  /*11e0*/  ENDCOLLECTIVE ;  /* 0x000000000000791b */ /* 0x01ffe20003800000 */
.L_x_3123:
[----:B------:R-:W-:Y:S01]  /*11f0*/  HFMA2.MMA R13, -RZ, RZ, 0, 1.1920928955078125e-07 ;  /* 0x00000002ff0d7435 */ /* 0x000fe200000001ff */
[----:B------:R-:W-:-:S05]  /*1200*/  FADD.FTZ R10, R9, R16 ;  /* 0x00000010090a7221 */ /* 0x000fca0000010000 */
[----:B------:R-:W-:-:S07]  /*1210*/  MOV R26, R10 ;  /* 0x0000000a001a7202 */ /* 0x000fce0000000f00 */
[----:B------:R-:W-:Y:S05]  /*1220*/  WARPSYNC.COLLECTIVE R11, `(.L_x_3124) ;  /* 0x000000000b087348 */ /* 0x000fea0003c00000 */
[----:B------:R0:W1:Y:S02]  /*1230*/  SHFL.BFLY P2, R16, R26, R13, R12 ;  /* 0x0c00000d1a107389 */ /* 0x000064000004000c */
[----:B01----:R-:W-:Y:S01]  /*1240*/  ENDCOLLECTIVE ;  /* 0x000000000000791b */ /* 0x003fe20003800000 */
.L_x_3124:
[----:B------:R-:W-:Y:S01]  /*1250*/  HFMA2.MMA R13, -RZ, RZ, 0, 2.384185791015625e-07 ;  /* 0x00000004ff0d7435 */ /* 0x000fe200000001ff */
[----:B------:R-:W-:-:S05]  /*1260*/  FADD.FTZ R9, R10, R16 ;  /* 0x000000100a097221 */ /* 0x000fca0000010000 */
[----:B------:R-:W-:-:S07]  /*1270*/  MOV R26, R9 ;  /* 0x00000009001a7202 */ /* 0x000fce0000000f00 */
[----:B------:R-:W-:Y:S05]  /*1280*/  WARPSYNC.COLLECTIVE R11, `(.L_x_3125) ;  /* 0x000000000b087348 */ /* 0x000fea0003c00000 */
[----:B------:R0:W1:Y:S02]  /*1290*/  SHFL.BFLY P2, R16, R26, R13, R12 ;  /* 0x0c00000d1a107389 */ /* 0x000064000004000c */
[----:B01----:R-:W-:Y:S01]  /*12a0*/  ENDCOLLECTIVE ;  /* 0x000000000000791b */ /* 0x003fe20003800000 */
.L_x_3125:
[----:B------:R-:W-:Y:S01]  /*12b0*/  HFMA2.MMA R13, -RZ, RZ, 0, 4.76837158203125e-07 ;  /* 0x00000008ff0d7435 */ /* 0x000fe200000001ff */
[----:B------:R-:W-:-:S05]  /*12c0*/  FADD.FTZ R18, R9, R16 ;  /* 0x0000001009127221 */ /* 0x000fca0000010000 */
[----:B------:R-:W-:-:S07]  /*12d0*/  MOV R26, R18 ;  /* 0x00000012001a7202 */ /* 0x000fce0000000f00 */
[----:B------:R-:W-:Y:S05]  /*12e0*/  WARPSYNC.COLLECTIVE R11, `(.L_x_3126) ;  /* 0x000000000b087348 */ /* 0x000fea0003c00000 */
[----:B------:R0:W1:Y:S02]  /*12f0*/  SHFL.BFLY P2, R16, R26, R13, R12 ;  /* 0x0c00000d1a107389 */ /* 0x000064000004000c */
[----:B01----:R-:W-:Y:S01]  /*1300*/  ENDCOLLECTIVE ;  /* 0x000000000000791b */ /* 0x003fe20003800000 */
.L_x_3126:
[----:B------:R-:W-:Y:S01]  /*1310*/  HFMA2.MMA R13, -RZ, RZ, 0, 9.5367431640625e-07 ;  /* 0x00000010ff0d7435 */ /* 0x000fe200000001ff */
[----:B------:R-:W-:-:S05]  /*1320*/  FADD.FTZ R10, R18, R16 ;  /* 0x00000010120a7221 */ /* 0x000fca0000010000 */
[----:B------:R-:W-:-:S07]  /*1330*/  MOV R26, R10 ;  /* 0x0000000a001a7202 */ /* 0x000fce0000000f00 */
[----:B------:R-:W-:Y:S05]  /*1340*/  WARPSYNC.COLLECTIVE R11, `(.L_x_3127) ;  /* 0x000000000b087348 */ /* 0x000fea0003c00000 */
[----:B------:R0:W1:Y:S02]  /*1350*/  SHFL.BFLY P2, R16, R26, R13, R12 ;  /* 0x0c00000d1a107389 */ /* 0x000064000004000c */
[----:B01----:R-:W-:Y:S01]  /*1360*/  ENDCOLLECTIVE ;  /* 0x000000000000791b */ /* 0x003fe20003800000 */
.L_x_3127:
[----:B------:R-:W-:Y:S01]  /*1370*/  HFMA2.MMA R13, -RZ, RZ, 0, 5.9604644775390625e-08 ;  /* 0x00000001ff0d7435 */ /* 0x000fe200000001ff */
[----:B------:R-:W-:Y:S02]  /*1380*/  MOV R26, R14 ;  /* 0x0000000e001a7202 */ /* 0x000fe40000000f00 */
[----:B------:R-:W-:-:S08]  /*1390*/  MOV R9, R16 ;  /* 0x0000001000097202 */ /* 0x000fd00000000f00 */
[----:B------:R-:W-:Y:S05]  /*13a0*/  WARPSYNC.COLLECTIVE R11, `(.L_x_3128) ;  /* 0x000000000b087348 */ /* 0x000fea0003c00000 */
[----:B------:R0:W1:Y:S02]  /*13b0*/  SHFL.BFLY P2, R16, R26, R13, R12 ;  /* 0x0c00000d1a107389 */ /* 0x000064000004000c */
[----:B01----:R-:W-:Y:S01]  /*13c0*/  ENDCOLLECTIVE ;  /* 0x000000000000791b */ /* 0x003fe20003800000 */
.L_x_3128:
[----:B------:R-:W-:Y:S01]  /*13d0*/  HFMA2.MMA R13, -RZ, RZ, 0, 1.1920928955078125e-07 ;  /* 0x00000002ff0d7435 */ /* 0x000fe200000001ff */
[----:B------:R-:W-:-:S05]  /*13e0*/  MOV R15, R16 ;  /* 0x00000010000f7202 */ /* 0x000fca0000000f00 */
[----:B------:R-:W-:-:S05]  /*13f0*/  FADD.FTZ R15, R14, R15 ;  /* 0x0000000f0e0f7221 */ /* 0x000fca0000010000 */
[----:B------:R-:W-:-:S07]  /*1400*/  MOV R26, R15 ;  /* 0x0000000f001a7202 */ /* 0x000fce0000000f00 */
[----:B------:R-:W-:Y:S05]  /*1410*/  WARPSYNC.COLLECTIVE R11, `(.L_x_3129) ;  /* 0x000000000b087348 */ /* 0x000fea0003c00000 */
[----:B------:R0:W1:Y:S02]  /*1420*/  SHFL.BFLY P2, R16, R26, R13, R12 ;  /* 0x0c00000d1a107389 */ /* 0x000064000004000c */
[----:B01----:R-:W-:Y:S01]  /*1430*/  ENDCOLLECTIVE ;  /* 0x000000000000791b */ /* 0x003fe20003800000 */
.L_x_3129:
[----:B------:R-:W-:Y:S01]  /*1440*/  HFMA2.MMA R13, -RZ, RZ, 0, 2.384185791015625e-07 ;  /* 0x00000004ff0d7435 */ /* 0x000fe200000001ff */
[----:B------:R-:W-:-:S05]  /*1450*/  MOV R18, R16 ;  /* 0x0000001000127202 */ /* 0x000fca0000000f00 */
[----:B------:R-:W-:-:S05]  /*1460*/  FADD.FTZ R14, R15, R18 ;  /* 0x000000120f0e7221 */ /* 0x000fca0000010000 */
[----:B------:R-:W-:-:S07]  /*1470*/  MOV R26, R14 ;  /* 0x0000000e001a7202 */ /* 0x000fce0000000f00 */
[----:B------:R-:W-:Y:S05]  /*1480*/  WARPSYNC.COLLECTIVE R11, `(.L_x_3130) ;  /* 0x000000000b087348 */ /* 0x000fea0003c00000 */
[----:B------:R0:W1:Y:S02]  /*1490*/  SHFL.BFLY P2, R16, R26, R13, R12 ;  /* 0x0c00000d1a107389 */ /* 0x000064000004000c */
[----:B01----:R-:W-:Y:S01]  /*14a0*/  ENDCOLLECTIVE ;  /* 0x000000000000791b */ /* 0x003fe20003800000 */
.L_x_3130:
[----:B------:R-:W-:Y:S01]  /*14b0*/  HFMA2.MMA R13, -RZ, RZ, 0, 4.76837158203125e-07 ;  /* 0x00000008ff0d7435 */ /* 0x000fe200000001ff */
[----:B------:R-:W-:-:S05]  /*14c0*/  MOV R17, R16 ;  /* 0x0000001000117202 */ /* 0x000fca0000000f00 */
[----:B------:R-:W-:-:S05]  /*14d0*/  FADD.FTZ R19, R14, R17 ;  /* 0x000000110e137221 */ /* 0x000fca0000010000 */
[----:B------:R-:W-:-:S07]  /*14e0*/  MOV R26, R19 ;  /* 0x00000013001a7202 */ /* 0x000fce0000000f00 */
[----:B------:R-:W-:Y:S05]  /*14f0*/  WARPSYNC.COLLECTIVE R11, `(.L_x_3131) ;  /* 0x000000000b087348 */ /* 0x000fea0003c00000 */
[----:B------:R0:W1:Y:S02]  /*1500*/  SHFL.BFLY P2, R16, R26, R13, R12 ;  /* 0x0c00000d1a107389 */ /* 0x000064000004000c */
[----:B01----:R-:W-:Y:S01]  /*1510*/  ENDCOLLECTIVE ;  /* 0x000000000000791b */ /* 0x003fe20003800000 */
.L_x_3131:
[----:B------:R-:W-:Y:S01]  /*1520*/  HFMA2.MMA R13, -RZ, RZ, 0, 9.5367431640625e-07 ;  /* 0x00000010ff0d7435 */ /* 0x000fe200000001ff */
[----:B------:R-:W-:-:S05]  /*1530*/  MOV R20, R16 ;  /* 0x0000001000147202 */ /* 0x000fca0000000f00 */
[----:B------:R-:W-:-:S05]  /*1540*/  FADD.FTZ R15, R19, R20 ;  /* 0x00000014130f7221 */ /* 0x000fca0000010000 */
[----:B------:R-:W-:-:S07]  /*1550*/  MOV R26, R15 ;  /* 0x0000000f001a7202 */ /* 0x000fce0000000f00 */
[----:B------:R-:W-:Y:S05]  /*1560*/  WARPSYNC.COLLECTIVE R11, `(.L_x_3132) ;  /* 0x000000000b087348 */ /* 0x000fea0003c00000 */
[----:B------:R0:W1:Y:S02]  /*1570*/  SHFL.BFLY P2, R16, R26, R13, R12 ;  /* 0x0c00000d1a107389 */ /* 0x000064000004000c */
[----:B01----:R-:W-:Y:S01]  /*1580*/  ENDCOLLECTIVE ;  /* 0x000000000000791b */ /* 0x003fe20003800000 */
.L_x_3132:
[----:B------:R-:W-:Y:S01]  /*1590*/  HFMA2.MMA R13, -RZ, RZ, 0, 5.9604644775390625e-08 ;  /* 0x00000001ff0d7435 */ /* 0x000fe200000001ff */
[----:B------:R-:W-:Y:S02]  /*15a0*/  MOV R26, R8 ;  /* 0x00000008001a7202 */ /* 0x000fe40000000f00 */
[----:B------:R-:W-:-:S08]  /*15b0*/  MOV R14, R16 ;  /* 0x00000010000e7202 */ /* 0x000fd00000000f00 */
[----:B------:R-:W-:Y:S05]  /*15c0*/  WARPSYNC.COLLECTIVE R11, `(.L_x_3133) ;  /* 0x000000000b087348 */ /* 0x000fea0003c00000 */
[----:B------:R0:W1:Y:S02]  /*15d0*/  SHFL.BFLY P2, R16, R26, R13, R12 ;  /* 0x0c00000d1a107389 */ /* 0x000064000004000c */
[----:B01----:R-:W-:Y:S01]  /*15e0*/  ENDCOLLECTIVE ;  /* 0x000000000000791b */ /* 0x003fe20003800000 */
.L_x_3133:
[----:B------:R-:W-:Y:S01]  /*15f0*/  HFMA2.MMA R13, -RZ, RZ, 0, 1.1920928955078125e-07 ;  /* 0x00000002ff0d7435 */ /* 0x000fe200000001ff */
[----:B------:R-:W-:-:S05]  /*1600*/  MOV R17, R16 ;  /* 0x0000001000117202 */ /* 0x000fca0000000f00 */
[----:B------:R-:W-:-:S05]  /*1610*/  FADD.FTZ R19, R8, R17 ;  /* 0x0000001108137221 */ /* 0x000fca0000010000 */
[----:B------:R-:W-:-:S07]  /*1620*/  MOV R26, R19 ;  /* 0x00000013001a7202 */ /* 0x000fce0000000f00 */
[----:B------:R-:W-:Y:S05]  /*1630*/  WARPSYNC.COLLECTIVE R11, `(.L_x_3134) ;  /* 0x000000000b087348 */ /* 0x000fea0003c00000 */
[----:B------:R0:W1:Y:S02]  /*1640*/  SHFL.BFLY P2, R16, R26, R13, R12 ;  /* 0x0c00000d1a107389 */ /* 0x000064000004000c */
[----:B01----:R-:W-:Y:S01]  /*1650*/  ENDCOLLECTIVE ;  /* 0x000000000000791b */ /* 0x003fe20003800000 */
.L_x_3134:
[----:B------:R-:W-:Y:S01]  /*1660*/  HFMA2.MMA R13, -RZ, RZ, 0, 2.384185791015625e-07 ;  /* 0x00000004ff0d7435 */ /* 0x000fe200000001ff */
[----:B------:R-:W-:-:S05]  /*1670*/  MOV R20, R16 ;  /* 0x0000001000147202 */ /* 0x000fca0000000f00 */
[----:B------:R-:W-:-:S05]  /*1680*/  FADD.FTZ R8, R19, R20 ;  /* 0x0000001413087221 */ /* 0x000fca0000010000 */
[----:B------:R-:W-:-:S07]  /*1690*/  MOV R26, R8 ;  /* 0x00000008001a7202 */ /* 0x000fce0000000f00 */
[----:B------:R-:W-:Y:S05]  /*16a0*/  WARPSYNC.COLLECTIVE R11, `(.L_x_3135) ;  /* 0x000000000b087348 */ /* 0x000fea0003c00000 */
[----:B------:R0:W1:Y:S02]  /*16b0*/  SHFL.BFLY P2, R16, R26, R13, R12 ;  /* 0x0c00000d1a107389 */ /* 0x000064000004000c */
[----:B01----:R-:W-:Y:S01]  /*16c0*/  ENDCOLLECTIVE ;  /* 0x000000000000791b */ /* 0x003fe20003800000 */
.L_x_3135:
[----:B------:R-:W-:Y:S01]  /*16d0*/  HFMA2.MMA R13, -RZ, RZ, 0, 4.76837158203125e-07 ;  /* 0x00000008ff0d7435 */ /* 0x000fe200000001ff */
[----:B------:R-:W-:-:S05]  /*16e0*/  MOV R21, R16 ;  /* 0x0000001000157202 */ /* 0x000fca0000000f00 */
[----:B------:R-:W-:-:S05]  /*16f0*/  FADD.FTZ R21, R8, R21 ;  /* 0x0000001508157221 */ /* 0x000fca0000010000 */
[----:B------:R-:W-:-:S07]  /*1700*/  MOV R26, R21 ;  /* 0x00000015001a7202 */ /* 0x000fce0000000f00 */
[----:B------:R-:W-:Y:S05]  /*1710*/  WARPSYNC.COLLECTIVE R11, `(.L_x_3136) ;  /* 0x000000000b087348 */ /* 0x000fea0003c00000 */
[----:B------:R0:W1:Y:S02]  /*1720*/  SHFL.BFLY P2, R16, R26, R13, R12 ;  /* 0x0c00000d1a107389 */ /* 0x000064000004000c */
[----:B01----:R-:W-:Y:S01]  /*1730*/  ENDCOLLECTIVE ;  /* 0x000000000000791b */ /* 0x003fe20003800000 */
.L_x_3136:
[----:B------:R-:W-:Y:S01]  /*1740*/  HFMA2.MMA R13, -RZ, RZ, 0, 9.5367431640625e-07 ;  /* 0x00000010ff0d7435 */ /* 0x000fe200000001ff */
[----:B------:R-:W-:-:S05]  /*1750*/  MOV R22, R16 ;  /* 0x0000001000167202 */ /* 0x000fca0000000f00 */
[----:B------:R-:W-:-:S05]  /*1760*/  FADD.FTZ R17, R21, R22 ;  /* 0x0000001615117221 */ /* 0x000fca0000010000 */
[----:B------:R-:W-:-:S07]  /*1770*/  MOV R26, R17 ;  /* 0x00000011001a7202 */ /* 0x000fce0000000f00 */
[----:B------:R-:W-:Y:S05]  /*1780*/  WARPSYNC.COLLECTIVE R11, `(.L_x_3137) ;  /* 0x000000000b087348 */ /* 0x000fea0003c00000 */
[----:B------:R0:W1:Y:S02]  /*1790*/  SHFL.BFLY P2, R16, R26, R13, R12 ;  /* 0x0c00000d1a107389 */ /* 0x000064000004000c */
[----:B01----:R-:W-:Y:S01]  /*17a0*/  ENDCOLLECTIVE ;  /* 0x000000000000791b */ /* 0x003fe20003800000 */
.L_x_3137:
[----:B------:R-:W-:Y:S01]  /*17b0*/  HFMA2.MMA R13, -RZ, RZ, 0, 5.9604644775390625e-08 ;  /* 0x00000001ff0d7435 */ /* 0x000fe200000001ff */
[----:B------:R-:W-:Y:S02]  /*17c0*/  MOV R26, R7 ;  /* 0x00000007001a7202 */ /* 0x000fe40000000f00 */
[----:B------:R-:W-:-:S08]  /*17d0*/  MOV R8, R16 ;  /* 0x0000001000087202 */ /* 0x000fd00000000f00 */
[----:B------:R-:W-:Y:S05]  /*17e0*/  WARPSYNC.COLLECTIVE R11, `(.L_x_3138) ;  /* 0x000000000b087348 */ /* 0x000fea0003c00000 */
[----:B------:R0:W1:Y:S02]  /*17f0*/  SHFL.BFLY P2, R16, R26, R13, R12 ;  /* 0x0c00000d1a107389 */ /* 0x000064000004000c */
[----:B01----:R-:W-:Y:S01]  /*1800*/  ENDCOLLECTIVE ;  /* 0x000000000000791b */ /* 0x003fe20003800000 */
.L_x_3138:
[----:B------:R-:W-:Y:S01]  /*1810*/  HFMA2.MMA R13, -RZ, RZ, 0, 1.1920928955078125e-07 ;  /* 0x00000002ff0d7435 */ /* 0x000fe200000001ff */
[----:B------:R-:W-:-:S05]  /*1820*/  MOV R18, R16 ;  /* 0x0000001000127202 */ /* 0x000fca0000000f00 */
[----:B------:R-:W-:-:S05]  /*1830*/  FADD.FTZ R22, R7, R18 ;  /* 0x0000001207167221 */ /* 0x000fca0000010000 */
[----:B------:R-:W-:-:S07]  /*1840*/  MOV R26, R22 ;  /* 0x00000016001a7202 */ /* 0x000fce0000000f00 */
[----:B------:R-:W-:Y:S05]  /*1850*/  WARPSYNC.COLLECTIVE R11, `(.L_x_3139) ;  /* 0x000000000b087348 */ /* 0x000fea0003c00000 */
[----:B------:R0:W1:Y:S02]  /*1860*/  SHFL.BFLY P2, R16, R26, R13, R12 ;  /* 0x0c00000d1a107389 */ /* 0x000064000004000c */
[----:B01----:R-:W-:Y:S01]  /*1870*/  ENDCOLLECTIVE ;  /* 0x000000000000791b */ /* 0x003fe20003800000 */
.L_x_3139:
[----:B------:R-:W-:Y:S01]  /*1880*/  HFMA2.MMA R13, -RZ, RZ, 0, 2.384185791015625e-07 ;  /* 0x00000004ff0d7435 */ /* 0x000fe200000001ff */
[----:B------:R-:W-:-:S05]  /*1890*/  MOV R21, R16 ;  /* 0x0000001000157202 */ /* 0x000fca0000000f00 */
[----:B------:R-:W-:-:S05]  /*18a0*/  FADD.FTZ R7, R22, R21 ;  /* 0x0000001516077221 */ /* 0x000fca0000010000 */
[----:B------:R-:W-:-:S07]  /*18b0*/  MOV R26, R7 ;  /* 0x00000007001a7202 */ /* 0x000fce0000000f00 */
[----:B------:R-:W-:Y:S05]  /*18c0*/  WARPSYNC.COLLECTIVE R11, `(.L_x_3140) ;  /* 0x000000000b087348 */ /* 0x000fea0003c00000 */
[----:B------:R0:W1:Y:S02]  /*18d0*/  SHFL.BFLY P2, R16, R26, R13, R12 ;  /* 0x0c00000d1a107389 */ /* 0x000064000004000c */
[----:B01----:R-:W-:Y:S01]  /*18e0*/  ENDCOLLECTIVE ;  /* 0x000000000000791b */ /* 0x003fe20003800000 */
.L_x_3140:
[----:B------:R-:W-:Y:S01]  /*18f0*/  HFMA2.MMA R13, -RZ, RZ, 0, 4.76837158203125e-07 ;  /* 0x00000008ff0d7435 */ /* 0x000fe200000001ff */
[----:B------:R-:W-:-:S05]  /*1900*/  MOV R20, R16 ;  /* 0x0000001000147202 */ /* 0x000fca0000000f00 */
[----:B------:R-:W-:-:S05]  /*1910*/  FADD.FTZ R23, R7, R20 ;  /* 0x0000001407177221 */ /* 0x000fca0000010000 */
[----:B------:R-:W-:-:S07]  /*1920*/  MOV R26, R23 ;  /* 0x00000017001a7202 */ /* 0x000fce0000000f00 */
[----:B------:R-:W-:Y:S05]  /*1930*/  WARPSYNC.COLLECTIVE R11, `(.L_x_3141) ;  /* 0x000000000b087348 */ /* 0x000fea0003c00000 */
[----:B------:R0:W1:Y:S02]  /*1940*/  SHFL.BFLY P2, R16, R26, R13, R12 ;  /* 0x0c00000d1a107389 */ /* 0x000064000004000c */
[----:B01----:R-:W-:Y:S01]  /*1950*/  ENDCOLLECTIVE ;  /* 0x000000000000791b */ /* 0x003fe20003800000 */
.L_x_3141:
[----:B------:R-:W-:Y:S01]  /*1960*/  HFMA2.MMA R13, -RZ, RZ, 0, 9.5367431640625e-07 ;  /* 0x00000010ff0d7435 */ /* 0x000fe200000001ff */
[----:B------:R-:W-:-:S05]  /*1970*/  MOV R24, R16 ;  /* 0x0000001000187202 */ /* 0x000fca0000000f00 */
[----:B------:R-:W-:-:S05]  /*1980*/  FADD.FTZ R24, R23, R24 ;  /* 0x0000001817187221 */ /* 0x000fca0000010000 */
[----:B------:R-:W-:-:S07]  /*1990*/  MOV R26, R24 ;  /* 0x00000018001a7202 */ /* 0x000fce0000000f00 */
[----:B------:R-:W-:Y:S05]  /*19a0*/  WARPSYNC.COLLECTIVE R11, `(.L_x_3142) ;  /* 0x000000000b087348 */ /* 0x000fea0003c00000 */
[----:B------:R0:W1:Y:S02]  /*19b0*/  SHFL.BFLY P2, R16, R26, R13, R12 ;  /* 0x0c00000d1a107389 */ /* 0x000064000004000c */
[----:B01----:R-:W-:Y:S01]  /*19c0*/  ENDCOLLECTIVE ;  /* 0x000000000000791b */ /* 0x003fe20003800000 */
.L_x_3142:
[----:B------:R-:W-:Y:S05]  /*19d0*/  BRA `(.L_x_3143) ;  /* 0xfffffff400507947 */ /* 0x000fea000383ffff */
.L_x_3144:
        /* <DEDUP_REMOVED lines=10> */
.L_x_3971:


//--------------------- .text._ZN10layer_norm31ln_parallel_residual_bwd_kernelINS_13Kernel_traitsIf6__halffS2_fjLj5120ELj1ELj1ELj8ELj8ENS_18Kernel_traits_baseILj5120EfS2_fS2_fjLj256EEEEELb1ELb1ELb1EEEvNS_9BwdParamsE --------------------------
	.section	.text._ZN10layer_norm31ln_parallel_residual_bwd_kernelINS_13Kernel_traitsIf6__halffS2_fjLj5120ELj1ELj1ELj8ELj8ENS_18Kernel_traits_baseILj5120EfS2_fS2_fjLj256EEEEELb1ELb1ELb1EEEvNS_9BwdParamsE,"ax",@progbits
	.align	128
        .global         _ZN10layer_norm31ln_parallel_residual_bwd_kernelINS_13Kernel_traitsIf6__halffS2_fjLj5120ELj1ELj1ELj8ELj8ENS_18Kernel_traits_baseILj5120EfS2_fS2_fjLj256EEEEELb1ELb1ELb1EEEvNS_9BwdParamsE
        .type           _ZN10layer_norm31ln_parallel_residual_bwd_kernelINS_13Kernel_traitsIf6__halffS2_fjLj5120ELj1ELj1ELj8ELj8ENS_18Kernel_traits_baseILj5120EfS2_fS2_fjLj256EEEEELb1ELb1ELb1EEEvNS_9BwdParamsE,@function
        .size           _ZN10layer_norm31ln_parallel_residual_bwd_kernelINS_13Kernel_traitsIf6__halffS2_fjLj5120ELj1ELj1ELj8ELj8ENS_18Kernel_traits_baseILj5120EfS2_fS2_fjLj256EEEEELb1ELb1ELb1EEEvNS_9BwdParamsE,(.L_x_3972 - _ZN10layer_norm31ln_parallel_residual_bwd_kernelINS_13Kernel_traitsIf6__halffS2_fjLj5120ELj1ELj1ELj8ELj8ENS_18Kernel_traits_baseILj5120EfS2_fS2_fjLj256EEEEELb1ELb1ELb1EEEvNS_9BwdParamsE)
        .other          _ZN10layer_norm31ln_parallel_residual_bwd_kernelINS_13Kernel_traitsIf6__halffS2_fjLj5120ELj1ELj1ELj8ELj8ENS_18Kernel_traits_baseILj5120EfS2_fS2_fjLj256EEEEELb1ELb1ELb1EEEvNS_9BwdParamsE,@"STO_CUDA_ENTRY STV_DEFAULT"
_ZN10layer_norm31ln_parallel_residual_bwd_kernelINS_13Kernel_traitsIf6__halffS2_fjLj5120ELj1ELj1ELj8ELj8ENS_18Kernel_traits_baseILj5120EfS2_fS2_fjLj256EEEEELb1ELb1ELb1EEEvNS_9BwdParamsE:
.text._ZN10layer_norm31ln_parallel_residual_bwd_kernelINS_13Kernel_traitsIf6__halffS2_fjLj5120ELj1ELj1ELj8ELj8ENS_18Kernel_traits_baseILj5120EfS2_fS2_fjLj256EEEEELb1ELb1ELb1EEEvNS_9BwdParamsE:
        /* <DEDUP_REMOVED lines=39> */
.L_x_3145:
        /* <DEDUP_REMOVED lines=39> */
.L_x_3153:
        /* <DEDUP_REMOVED lines=14> */
[----:B------:R-:W-:-:S03]  /*05c0*/  LEA R58, P2, R126, UR12, 0x4 ;  /* 0x0000000c7e3a7c11 */ /* 0x000fc6000f8420ff */
[----:B------:R-:W-:-:S04]  /*05d0*/  IMAD.WIDE.U32 R132, R130, 0x8, R140 ;  /* 0x0000000882847825 */ /* 0x000fc800078e008c */
[----:B-1----:R-:W-:Y:S01]  /*05e0*/  IMAD.WIDE R56, R71, 0x4, R56 ;  /* 0x0000000447387825 */ /* 0x002fe200078e0238 */
[----:B------:R-:W4:Y:S01]  /*05f0*/  LDG.E.64 R138, desc[UR4][R138.64] ;  /* 0x000000048a8a7981 */ /* 0x000f22000c1e1b00 */
[----:B------:R-:W-:Y:S02]  /*0600*/  LEA.HI.X R49, R130, UR13, RZ, 0x4, P1 ;  /* 0x0000000d82317c11 */ /* 0x000fe400088f24ff */
[----:B------:R-:W-:Y:S01]  /*0610*/  LEA.HI.X R59, R126, UR13, RZ, 0x4, P2 ;  /* 0x0000000d7e3b7c11 */ /* 0x000fe200090f24ff */
[----:B------:R-:W4:Y:S01]  /*0620*/  LDG.E R160, desc[UR4][R56.64] ;  /* 0x0000000438a07981 */ /* 0x000f22000c1e1900 */
[C---:B------:R-:W-:Y:S01]  /*0630*/  LEA R64, P2, R116.reuse, UR12, 0x4 ;  /* 0x0000000c74407c11 */ /* 0x040fe2000f8420ff */
[C---:B------:R-:W-:Y:S01]  /*0640*/  IMAD.WIDE.U32 R134, R127.reuse, 0x8, R140 ;  /* 0x000000087f867825 */ /* 0x040fe200078e008c */
[----:B------:R-:W-:Y:S01]  /*0650*/  LEA R52, P1, R127, UR12, 0x4 ;  /* 0x0000000c7f347c11 */ /* 0x000fe2000f8220ff */
[----:B------:R-:W4:Y:S01]  /*0660*/  LDG.E.64 R132, desc[UR4][R132.64] ;  /* 0x0000000484847981 */ /* 0x000f22000c1e1b00 */
[----:B------:R-:W-:Y:S01]  /*0670*/  LEA.HI.X R65, R116, UR13, RZ, 0x4, P2 ;  /* 0x0000000d74417c11 */ /* 0x000fe200090f24ff */
[----:B--2---:R-:W-:-:S02]  /*0680*/  IMAD.WIDE R68, R71, 0x4, R68 ;  /* 0x0000000447447825 */ /* 0x004fc400078e0244 */
[----:B------:R-:W2:Y:S01]  /*0690*/  LDG.E.128 R48, desc[UR4][R48.64] ;  /* 0x0000000430307981 */ /* 0x000ea2000c1e1d00 */
[----:B------:R-:W-:Y:S01]  /*06a0*/  LEA.HI.X R53, R127, UR13, RZ, 0x4, P1 ;  /* 0x0000000d7f357c11 */ /* 0x000fe200088f24ff */
[----:B------:R-:W-:Y:S02]  /*06b0*/  IMAD.WIDE.U32 R136, R126, 0x8, R140 ;  /* 0x000000087e887825 */ /* 0x000fe400078e008c */
[----:B------:R-:W2:Y:S01]  /*06c0*/  LDG.E.128 R56, desc[UR4][R58.64] ;  /* 0x000000043a387981 */ /* 0x000ea2000c1e1d00 */
[----:B------:R-:W-:-:S03]  /*06d0*/  LEA R60, P1, R115, UR12, 0x4 ;  /* 0x0000000c733c7c11 */ /* 0x000fc6000f8220ff */
[----:B------:R-:W2:Y:S01]  /*06e0*/  LDG.E.64 R134, desc[UR4][R134.64] ;  /* 0x0000000486867981 */ /* 0x000ea2000c1e1b00 */
        /* <DEDUP_REMOVED lines=73> */
[----:B------:R-:W-:Y:S01]  /*0b80*/  IADD3 R71, R71, UR10, RZ ;  /* 0x0000000a47477c10 */ /* 0x000fe2000fffe0ff */
[----:B------:R-:W-:-:S03]  /*0b90*/  UMOV UR6, 0xffffffff ;  /* 0xffffffff00067882 */ /* 0x000fc60000000000 */
[----:B------:R-:W-:Y:S02]  /*0ba0*/  ISETP.GE.AND P3, PT, R71, UR11, PT ;  /* 0x0000000b47007c0c */ /* 0x000fe4000bf66270 */
[--C-:B----4-:R-:W-:Y:S01]  /*0bb0*/  SHF.R.U64 R151, R138, 0x10, R139.reuse ;  /* 0x000000108a977819 */ /* 0x110fe2000000128b */
[--C-:B0-----:R-:W-:Y:S01]  /*0bc0*/  IMAD.MOV.U32 R147, RZ, RZ, R139.reuse ;  /* 0x000000ffff937224 */ /* 0x101fe200078e008b */
[----:B------:R-:W-:Y:S02]  /*0bd0*/  SHF.R.U32.HI R153, RZ, 0x10, R139 ;  /* 0x00000010ff997819 */ /* 0x000fe4000001168b */
[----:B------:R-:W-:Y:S02]  /*0be0*/  FSEL R139, R160, RZ, !P4 ;  /* 0x000000ffa08b7208 */ /* 0x000fe40006000000 */
[----:B------:R-:W-:Y:S02]  /*0bf0*/  MOV R0, R132 ;  /* 0x0000008400007202 */ /* 0x000fe40000000f00 */
[----:B------:R-:W-:Y:S01]  /*0c00*/  SHF.R.U64 R164, R132, 0x10, R133 ;  /* 0x0000001084a47819 */ /* 0x000fe20000001285 */
[----:B--2---:R-:W-:Y:S01]  /*0c10*/  FADD.FTZ R132, R48, -R139 ;  /* 0x8000008b30847221 */ /* 0x004fe20000010000 */
[--C-:B------:R-:W-:Y:S01]  /*0c20*/  IMAD.MOV.U32 R145, RZ, RZ, R133.reuse ;  /* 0x000000ffff917224 */ /* 0x100fe200078e0085 */
[----:B------:R-:W-:Y:S01]  /*0c30*/  SHF.R.U32.HI R163, RZ, 0x10, R133 ;  /* 0x00000010ffa37819 */ /* 0x000fe20000011685 */
[----:B------:R-:W-:Y:S01]  /*0c40*/  FADD.FTZ R162, -R139, R59 ;  /* 0x0000003b8ba27221 */ /* 0x000fe20000010100 */
[----:B------:R-:W-:Y:S01]  /*0c50*/  HADD2.F32 R59, -RZ, R0.H0_H0 ;  /* 0x20000000ff3b7230 */ /* 0x000fe20000004100 */
[----:B------:R-:W-:-:S02]  /*0c60*/  MOV R133, R134 ;  /* 0x0000008600857202 */ /* 0x000fc40000000f00 */
[----:B------:R-:W-:Y:S01]  /*0c70*/  SHF.R.U64 R152, R134, 0x10, R135 ;  /* 0x0000001086987819 */ /* 0x000fe20000001287 */
[----:B------:R-:W-:Y:S01]  /*0c80*/  FADD.FTZ R134, R49, -R139 ;  /* 0x8000008b31867221 */ /* 0x000fe20000010000 */
[----:B------:R-:W-:Y:S01]  /*0c90*/  FMUL.FTZ R0, R129, R132 ;  /* 0x0000008481007220 */ /* 0x000fe20000410000 */
[----:B------:R-:W-:Y:S01]  /*0ca0*/  FADD.FTZ R158, -R139, R57 ;  /* 0x000000398b9e7221 */ /* 0x000fe20000010100 */
[----:B------:R-:W-:Y:S01]  /*0cb0*/  FADD.FTZ R91, R59, R91 ;  /* 0x0000005b3b5b7221 */ /* 0x000fe20000010000 */
[----:B------:R-:W-:Y:S01]  /*0cc0*/  FADD.FTZ R170, -R139, R64 ;  /* 0x000000408baa7221 */ /* 0x000fe20000010100 */
[----:B------:R-:W-:Y:S02]  /*0cd0*/  HADD2.F32 R64, -RZ, R164.H0_H0 ;  /* 0x200000a4ff407230 */ /* 0x000fe40000004100 */
[----:B------:R-:W-:Y:S01]  /*0ce0*/  FMUL.FTZ R57, R129, R134 ;  /* 0x0000008681397220 */ /* 0x000fe20000410000 */
[-C--:B------:R-:W-:Y:S01]  /*0cf0*/  FFMA.FTZ R111, R0, R59.reuse, R111 ;  /* 0x0000003b006f7223 */ /* 0x080fe2000001006f */
[----:B------:R-:W-:Y:S01]  /*0d00*/  FADD.FTZ R50, R50, -R139 ;  /* 0x8000008b32327221 */ /* 0x000fe20000010000 */
[----:B------:R-:W-:Y:S01]  /*0d10*/  FMUL.FTZ R59, R20, R59 ;  /* 0x0000003b143b7220 */ /* 0x000fe20000410000 */
[--C-:B------:R-:W-:Y:S01]  /*0d20*/  IMAD.MOV.U32 R148, RZ, RZ, R135.reuse ;  /* 0x000000ffff947224 */ /* 0x100fe200078e0087 */
[----:B------:R-:W-:Y:S01]  /*0d30*/  SHF.R.U32.HI R159, RZ, 0x10, R135 ;  /* 0x00000010ff9f7819 */ /* 0x000fe20000011687 */
[--C-:B------:R-:W-:Y:S01]  /*0d40*/  IMAD.MOV.U32 R146, RZ, RZ, R137.reuse ;  /* 0x000000ffff927224 */ /* 0x100fe200078e0089 */
[----:B------:R-:W-:Y:S01]  /*0d50*/  MOV R135, R136 ;  /* 0x0000008800877202 */ /* 0x000fe20000000f00 */
[----:B------:R-:W-:Y:S01]  /*0d60*/  FADD.FTZ R52, -R139, R52 ;  /* 0x000000348b347221 */ /* 0x000fe20000010100 */
[----:B-1----:R-:W-:Y:S01]  /*0d70*/  SHF.R.U64 R157, R136, 0x10, R137 ;  /* 0x00000010889d7819 */ /* 0x002fe20000001289 */
[----:B------:R-:W-:Y:S01]  /*0d80*/  FADD.FTZ R136, R51, -R139 ;  /* 0x8000008b33887221 */ /* 0x000fe20000010000 */
[----:B------:R-:W-:Y:S01]  /*0d90*/  SHF.R.U32.HI R155, RZ, 0x10, R137 ;  /* 0x00000010ff9b7819 */ /* 0x000fe20000011689 */
[----:B------:R-:W-:Y:S01]  /*0da0*/  FADD.FTZ R154, -R139, R56 ;  /* 0x000000388b9a7221 */ /* 0x000fe20000010100 */
[----:B------:R-:W-:-:S02]  /*0db0*/  HADD2.F32 R145, -RZ, R145.H0_H0 ;  /* 0x20000091ff917230 */ /* 0x000fc40000004100 */
[----:B------:R-:W-:Y:S01]  /*0dc0*/  FADD.FTZ R92, R64, R92 ;  /* 0x0000005c405c7221 */ /* 0x000fe20000010000 */
[----:B------:R-:W-:Y:S01]  /*0dd0*/  FFMA.FTZ R112, R57, R64, R112 ;  /* 0x0000004039707223 */ /* 0x000fe20000010070 */
[----:B------:R-:W-:Y:S01]  /*0de0*/  MOV R137, R138 ;  /* 0x0000008a00897202 */ /* 0x000fe20000000f00 */
[----:B------:R-:W-:Y:S01]  /*0df0*/  FMUL.FTZ R56, R129, R50 ;  /* 0x0000003281387220 */ /* 0x000fe20000410000 */
[----:B------:R-:W-:Y:S01]  /*0e00*/  MOV R149, R140 ;  /* 0x0000008c00957202 */ /* 0x000fe20000000f00 */
[----:B------:R-:W-:Y:S01]  /*0e10*/  FMUL.FTZ R64, R21, R64 ;  /* 0x0000004015407220 */ /* 0x000fe20000410000 */
[----:B------:R-:W-:Y:S01]  /*0e20*/  SHF.R.U64 R161, R140, 0x10, R141 ;  /* 0x000000108ca17819 */ /* 0x000fe2000000128d */
        /* <DEDUP_REMOVED lines=13> */
[----:B------:R-:W-:-:S02]  /*0f00*/  HADD2.F32 R66, -RZ, R163.H0_H0 ;  /* 0x200000a3ff427230 */ /* 0x000fc40000004100 */
[C---:B------:R-:W-:Y:S01]  /*0f10*/  FMUL.FTZ R61, R129.reuse, R136 ;  /* 0x00000088813d7220 */ /* 0x040fe20000410000 */
[----:B------:R-:W-:Y:S02]  /*0f20*/  HADD2.F32 R139, -RZ, R146.H0_H0 ;  /* 0x20000092ff8b7230 */ /* 0x000fe40000004100 */
[----:B------:R-:W-:Y:S01]  /*0f30*/  FMUL.FTZ R146, R129, R52 ;  /* 0x0000003481927220 */ /* 0x000fe20000410000 */
[----:B------:R-:W-:Y:S01]  /*0f40*/  FMUL.FTZ R65, R22, R145 ;  /* 0x0000009116417220 */ /* 0x000fe20000410000 */
[----:B------:R-:W-:Y:S01]  /*0f50*/  FADD.FTZ R52, R51, R64 ;  /* 0x0000004033347221 */ /* 0x000fe20000010000 */
[----:B------:R-:W-:Y:S01]  /*0f60*/  FFMA.FTZ R51, R57, R64, R50 ;  /* 0x0000004039337223 */ /* 0x000fe20000010032 */
[----:B------:R-:W-:Y:S01]  /*0f70*/  FADD.FTZ R90, R66, R90 ;  /* 0x0000005a425a7221 */ /* 0x000fe20000010000 */
[-C--:B------:R-:W-:Y:S01]  /*0f80*/  FFMA.FTZ R110, R61, R66.reuse, R110 ;  /* 0x000000423d6e7223 */ /* 0x080fe2000001006e */
[----:B------:R-:W-:Y:S02]  /*0f90*/  HADD2.F32 R133, -RZ, R133.H0_H0 ;  /* 0x20000085ff857230 */ /* 0x000fe40000004100 */
[----:B------:R-:W-:Y:S01]  /*0fa0*/  FMUL.FTZ R66, R23, R66 ;  /* 0x0000004217427220 */ /* 0x000fe20000410000 */
[----:B------:R-:W-:Y:S01]  /*0fb0*/  FADD.FTZ R53, R52, R65 ;  /* 0x0000004134357221 */ /* 0x000fe20000010000 */
[----:B------:R-:W-:-:S02]  /*0fc0*/  HADD2.F32 R55, -RZ, R151.H0_H0 ;  /* 0x20000097ff377230 */ /* 0x000fc40000004100 */
[----:B------:R-:W-:Y:S01]  /*0fd0*/  FFMA.FTZ R50, R56, R65, R51 ;  /* 0x0000004138327223 */ /* 0x000fe20000010033 */
[----:B------:R-:W-:Y:S02]  /*0fe0*/  HADD2.F32 R152, -RZ, R152.H0_H0 ;  /* 0x20000098ff987230 */ /* 0x000fe40000004100 */
[----:B------:R-:W-:Y:S02]  /*0ff0*/  HADD2.F32 R156, -RZ, R159.H0_H0 ;  /* 0x2000009fff9c7230 */ /* 0x000fe40000004100 */
[----:B------:R-:W-:Y:S02]  /*1000*/  HADD2.F32 R151, -RZ, R147.H0_H0 ;  /* 0x20000093ff977230 */ /* 0x000fe40000004100 */
[----:B------:R-:W-:Y:S01]  /*1010*/  FMUL.FTZ R147, R129, R138 ;  /* 0x0000008a81937220 */ /* 0x000fe20000410000 */
[----:B------:R-:W-:Y:S02]  /*1020*/  HADD2.F32 R159, -RZ, R149.H0_H0 ;  /* 0x20000095ff9f7230 */ /* 0x000fe40000004100 */
[----:B------:R-:W-:Y:S01]  /*1030*/  FMUL.FTZ R149, R16, R133 ;  /* 0x0000008510957220 */ /* 0x000fe20000410000 */
[----:B------:R-:W-:Y:S01]  /*1040*/  FADD.FTZ R52, R53, R66 ;  /* 0x0000004235347221 */ /* 0x000fe20000010000 */
[----:B------:R-:W-:Y:S01]  /*1050*/  FFMA.FTZ R53, R61, R66, R50 ;  /* 0x000000423d357223 */ /* 0x000fe20000010032 */
[----:B------:R-:W-:-:S02]  /*1060*/  IMAD.MOV.U32 R150, RZ, RZ, R141 ;  /* 0x000000ffff967224 */ /* 0x000fc400078e008d */
[----:B------:R-:W-:Y:S01]  /*1070*/  FADD.FTZ R88, R152, R88 ;  /* 0x0000005898587221 */ /* 0x000fe20000010000 */
[----:B------:R-:W-:Y:S02]  /*1080*/  HADD2.F32 R148, -RZ, R148.H0_H0 ;  /* 0x20000094ff947230 */ /* 0x000fe40000004100 */
[-C--:B------:R-:W-:Y:S01]  /*1090*/  FFMA.FTZ R108, R147, R152.reuse, R108 ;  /* 0x00000098936c7223 */ /* 0x080fe2000001006c */
[----:B------:R-:W-:Y:S01]  /*10a0*/  FMUL.FTZ R152, R17, R152 ;  /* 0x0000009811987220 */ /* 0x000fe20000410000 */
[----:B------:R-:W-:Y:S01]  /*10b0*/  FADD.FTZ R51, R52, R149 ;  /* 0x0000009534337221 */ /* 0x000fe20000010000 */
[----:B------:R-:W-:Y:S01]  /*10c0*/  FFMA.FTZ R50, R146, R149, R53 ;  /* 0x0000009592327223 */ /* 0x000fe20000010035 */
[----:B------:R-:W-:Y:S02]  /*10d0*/  HADD2.F32 R134, -RZ, R155.H0_H0 ;  /* 0x2000009bff867230 */ /* 0x000fe40000004100 */
[----:B------:R-:W-:Y:S01]  /*10e0*/  FMUL.FTZ R155, R129, R140 ;  /* 0x0000008c819b7220 */ /* 0x000fe20000410000 */
        /* <DEDUP_REMOVED lines=64> */
[----:B------:R-:W-:-:S02]  /*14f0*/  HADD2.F32 R161, -RZ, R161.H0_H0 ;  /* 0x200000a1ffa17230 */ /* 0x000fc40000004100 */
[----:B------:R-:W-:Y:S01]  /*1500*/  FADD.FTZ R83, R135, R83 ;  /* 0x0000005387537221 */ /* 0x000fe20000010000 */
[----:B------:R-:W-:Y:S01]  /*1510*/  FFMA.FTZ R103, R58, R135, R103 ;  /* 0x000000873a677223 */ /* 0x000fe20000010067 */
        /* <DEDUP_REMOVED lines=53> */
.L_x_3164:
        /* <DEDUP_REMOVED lines=8> */
[----:B---3--:R-:W-:Y:S02]  /*18f0*/  LEA R49, R51, R48, 0x18 ;  /* 0x0000003033317211 */ /* 0x008fe400078ec0ff */
[----:B------:R-:W-:Y:S02]  /*1900*/  @!P3 IADD3 R48, R114, R163, RZ ;  /* 0x000000a37230b210 */ /* 0x000fe40007ffe0ff */
[----:B------:R-:W-:-:S03]  /*1910*/  LEA R162, R163, R49, 0x3 ;  /* 0x00000031a3a27211 */ /* 0x000fc600078e18ff */
[----:B------:R-:W-:-:S05]  /*1920*/  @!P3 IMAD R54, R48, 0x8, R49 ;  /* 0x000000083036b824 */ /* 0x000fca00078e0231 */
        /* <DEDUP_REMOVED lines=97> */
[----:B------:R-:W-:Y:S01]  /*1f40*/  F2F.F16.F32 R144, R144 ;  /* 0x0000009000907304 */ /* 0x000fe20000200800 */
        /* <DEDUP_REMOVED lines=9> */
[----:B------:R-:W-:Y:S01]  /*1fe0*/  F2F.F16.F32 R165, R165 ;  /* 0x000000a500a57304 */ /* 0x000fe20000200800 */
        /* <DEDUP_REMOVED lines=8> */
[----:B------:R-:W-:Y:S01]  /*2070*/  @P1 F2FP.F16.F32.PACK_AB R69, RZ, R69 ;  /* 0x00000045ff45123e */ /* 0x000fe200000000ff */
[----:B------:R-:W-:Y:S01]  /*2080*/  FMUL.FTZ R140, R139, UR17 ;  /* 0x000000118b8c7c20 */ /* 0x000fe20008410000 */
[----:B------:R-:W-:Y:S01]  /*2090*/  @P1 FSEL R0, R48, RZ, P5 ;  /* 0x000000ff30001208 */ /* 0x000fe20002800000 */
[----:B------:R-:W-:Y:S01]  /*20a0*/  FADD.FTZ R160, R161, -R160 ;  /* 0x800000a0a1a07221 */ /* 0x000fe20000010000 */
[----:B------:R-:W-:-:S02]  /*20b0*/  LOP3.LUT P5, RZ, R143, 0xff, RZ, 0xc0, !PT ;  /* 0x000000ff8fff7812 */ /* 0x000fc400078ac0ff */
[----:B------:R-:W-:Y:S02]  /*20c0*/  @P1 F2FP.F16.F32.PACK_AB R162, RZ, R162 ;  /* 0x000000a2ffa2123e */ /* 0x000fe400000000ff */
[C---:B------:R-:W-:Y:S02]  /*20d0*/  FSEL R156, R59.reuse, RZ, P5 ;  /* 0x000000ff3b9c7208 */ /* 0x040fe40002800000 */
[----:B------:R-:W-:Y:S02]  /*20e0*/  @P1 LOP3.LUT P5, RZ, R118, 0xff, RZ, 0xc0, !PT ;  /* 0x000000ff76ff1812 */ /* 0x000fe400078ac0ff */
[----:B------:R-:W-:Y:S02]  /*20f0*/  @P1 F2FP.F16.F32.PACK_AB R149, RZ, R149 ;  /* 0x00000095ff95123e */ /* 0x000fe400000000ff */
        /* <DEDUP_REMOVED lines=32> */
[----:B------:R-:W-:-:S02]  /*2300*/  @P1 F2FP.F16.F32.PACK_AB R152, RZ, R152 ;  /* 0x00000098ff98123e */ /* 0x000fc400000000ff */
[----:B------:R-:W-:Y:S01]  /*2310*/  @P3 FADD.FTZ R66, R33, R66 ;  /* 0x0000004221423221 */ /* 0x000fe20000010000 */
[----:B------:R-:W-:Y:S02]  /*2320*/  @P1 PRMT R122, R69, 0x7610, R122 ;  /* 0x00007610457a1816 */ /* 0x000fe4000000007a */
[----:B------:R-:W-:Y:S01]  /*2330*/  @P1 PRMT R125, R162, 0x7610, R125 ;  /* 0x00007610a27d1816 */ /* 0x000fe2000000007d */
[----:B------:R-:W-:Y:S01]  /*2340*/  FMUL.FTZ R136, R66, UR17 ;  /* 0x0000001142887c20 */ /* 0x000fe20008410000 */
[----:B------:R-:W-:Y:S02]  /*2350*/  @P1 PRMT R124, R149, 0x7610, R124 ;  /* 0x00007610957c1816 */ /* 0x000fe4000000007c */
[----:B------:R-:W-:Y:S01]  /*2360*/  @P1 PRMT R123, R152, 0x7610, R123 ;  /* 0x00007610987b1816 */ /* 0x000fe2000000007b */
[----:B0-----:R-:W0:Y:S01]  /*2370*/  F2F.F16.F32 R48, R166 ;  /* 0x000000a600307304 */ /* 0x001e220000200800 */
[----:B------:R-:W-:Y:S02]  /*2380*/  FSEL R57, R136, RZ, P6 ;  /* 0x000000ff88397208 */ /* 0x000fe40003000000 */
[----:B------:R-:W-:-:S04]  /*2390*/  LOP3.LUT P6, RZ, R142, 0xff0000, RZ, 0xc0, !PT ;  /* 0x00ff00008eff7812 */ /* 0x000fc800078cc0ff */
[----:B------:R-:W-:Y:S01]  /*23a0*/  FSEL R169, R137, RZ, P6 ;  /* 0x000000ff89a97208 */ /* 0x000fe20003000000 */
[----:B------:R-:W1:Y:S01]  /*23b0*/  F2F.F16.F32 R51, R150 ;  /* 0x0000009600337304 */ /* 0x000e620000200800 */
        /* <DEDUP_REMOVED lines=36> */
.L_x_3148:
[----:B------:R-:W1:Y:S01]  /*2600*/  F2F.F16.F32 R146, R146 ;  /* 0x0000009200927304 */ /* 0x000e620000200800 */
[-CC-:B------:R-:W-:Y:S01]  /*2610*/  FFMA.FTZ R153, R153, R163.reuse, R68.reuse ;  /* 0x000000a399997223 */ /* 0x180fe20000010044 */
[----:B------:R-:W-:Y:S01]  /*2620*/  FFMA.FTZ R62, R62, R163, R68 ;  /* 0x000000a33e3e7223 */ /* 0x000fe20000010044 */
[----:B0-----:R-:W-:Y:S01]  /*2630*/  SEL R49, R168, R45, P5 ;  /* 0x0000002da8317207 */ /* 0x001fe20002800000 */
[----:B------:R-:W-:Y:S01]  /*2640*/  FMUL.FTZ R143, R129, R160 ;  /* 0x000000a0818f7220 */ /* 0x000fe20000410000 */
[----:B------:R-:W-:Y:S01]  /*2650*/  FADD.FTZ R154, R154, -R153 ;  /* 0x800000999a9a7221 */ /* 0x000fe20000010000 */
[----:B------:R-:W-:Y:S01]  /*2660*/  FADD.FTZ R62, R135, -R62 ;  /* 0x8000003e873e7221 */ /* 0x000fe20000010000 */
[----:B------:R-:W-:Y:S01]  /*2670*/  SEL R50, R157, R46, P5 ;  /* 0x0000002e9d327207 */ /* 0x000fe20002800000 */
[----:B------:R-:W0:Y:S01]  /*2680*/  F2F.F16.F32 R167, R167 ;  /* 0x000000a700a77304 */ /* 0x000e220000200800 */
[C---:B------:R-:W-:Y:S01]  /*2690*/  FMUL.FTZ R154, R129.reuse, R154 ;  /* 0x0000009a819a7220 */ /* 0x040fe20000410000 */
[----:B------:R-:W-:Y:S01]  /*26a0*/  SEL R51, R170, R47, P5 ;  /* 0x0000002faa337207 */ /* 0x000fe20002800000 */
[----:B------:R-:W-:Y:S01]  /*26b0*/  FMUL.FTZ R135, R129, R62 ;  /* 0x0000003e81877220 */ /* 0x000fe20000410000 */
[----:B------:R-:W-:Y:S01]  /*26c0*/  SEL R48, R155, R44, P5 ;  /* 0x0000002c9b307207 */ /* 0x000fe20002800000 */
[----:B------:R-:W-:Y:S01]  /*26d0*/  @P3 FADD.FTZ R154, R43, R154 ;  /* 0x0000009a2b9a3221 */ /* 0x000fe20000010000 */
[----:B------:R-:W-:Y:S01]  /*26e0*/  @P3 FADD.FTZ R143, R42, R143 ;  /* 0x0000008f2a8f3221 */ /* 0x000fe20000010000 */
[----:B------:R-:W-:Y:S01]  /*26f0*/  @P3 FADD.FTZ R135, R40, R135 ;  /* 0x0000008728873221 */ /* 0x000fe20000010000 */
[----:B------:R-:W2:Y:S01]  /*2700*/  F2F.F16.F32 R147, R147 ;  /* 0x0000009300937304 */ /* 0x000ea20000200800 */
[----:B------:R1:W-:Y:S01]  /*2710*/  @P4 STG.E.128 desc[UR4][R52.64], R48 ;  /* 0x0000003034004986 */ /* 0x0003e2000c101d04 */
[----:B------:R-:W-:Y:S01]  /*2720*/  FMUL.FTZ R152, R154, UR17 ;  /* 0x000000119a987c20 */ /* 0x000fe20008410000 */
[----:B------:R-:W-:Y:S01]  /*2730*/  LOP3.LUT P3, RZ, R128, 0xff000000, RZ, 0xc0, !PT ;  /* 0xff00000080ff7812 */ /* 0x000fe2000786c0ff */
[----:B------:R-:W-:Y:S01]  /*2740*/  FMUL.FTZ R131, R143, UR17 ;  /* 0x000000118f837c20 */ /* 0x000fe20008410000 */
[----:B------:R-:W-:-:S02]  /*2750*/  SHF.L.U32 R129, R127, 0x3, RZ ;  /* 0x000000037f817819 */ /* 0x000fc400000006ff */
[----:B------:R-:W-:Y:S01]  /*2760*/  LOP3.LUT P6, RZ, R128, 0xff0000, RZ, 0xc0, !PT ;  /* 0x00ff000080ff7812 */ /* 0x000fe200078cc0ff */
[----:B------:R-:W3:Y:S01]  /*2770*/  F2F.F16.F32 R57, R57 ;  /* 0x0000003900397304 */ /* 0x000ee20000200800 */
[----:B------:R-:W-:Y:S02]  /*2780*/  @P1 F2FP.F16.F32.PACK_AB R59, RZ, R59 ;  /* 0x0000003bff3b123e */ /* 0x000fe400000000ff */
[----:B------:R-:W-:Y:S02]  /*2790*/  FSEL R69, R131, RZ, P6 ;  /* 0x000000ff83457208 */ /* 0x000fe40003000000 */
[----:B------:R-:W-:Y:S02]  /*27a0*/  @P1 F2FP.F16.F32.PACK_AB R64, RZ, R64 ;  /* 0x00000040ff40123e */ /* 0x000fe400000000ff */
[----:B------:R-:W-:Y:S01]  /*27b0*/  @P1 F2FP.F16.F32.PACK_AB R0, RZ, R0 ;  /* 0x00000000ff00123e */ /* 0x000fe200000000ff */
[----:B------:R-:W4:Y:S01]  /*27c0*/  F2F.F16.F32 R171, R171 ;  /* 0x000000ab00ab7304 */ /* 0x000f220000200800 */
[----:B------:R-:W-:Y:S01]  /*27d0*/  @P1 F2FP.F16.F32.PACK_AB R61, RZ, R61 ;  /* 0x0000003dff3d123e */ /* 0x000fe200000000ff */
[----:B-1----:R-:W-:Y:S01]  /*27e0*/  IMAD.WIDE.U32 R48, R146, 0x10000, RZ ;  /* 0x0001000092307825 */ /* 0x002fe200078e00ff */
[----:B0-----:R-:W-:-:S03]  /*27f0*/  SHF.L.U32 R51, R167, 0x10, RZ ;  /* 0x00000010a7337819 */ /* 0x001fc600000006ff */
[----:B------:R-:W-:Y:S01]  /*2800*/  FMUL.FTZ R146, R135, UR17 ;  /* 0x0000001187927c20 */ /* 0x000fe20008410000 */
[----:B------:R-:W-:Y:S01]  /*2810*/  @P1 PRMT R122, R59, 0x7610, R122 ;  /* 0x000076103b7a1816 */ /* 0x000fe2000000007a */
[----:B------:R-:W-:Y:S01]  /*2820*/  IMAD.SHL.U32 R59, R126, 0x8, RZ ;  /* 0x000000087e3b7824 */ /* 0x000fe200078e00ff */
[----:B------:R-:W0:Y:S01]  /*2830*/  F2F.F16.F32 R149, R56 ;  /* 0x0000003800957304 */ /* 0x000e220000200800 */
[----:B--2---:R-:W-:Y:S01]  /*2840*/  LOP3.LUT R49, R49, R51, R147, 0xfe, !PT ;  /* 0x0000003331317212 */ /* 0x004fe200078efe93 */
[----:B---3--:R-:W-:Y:S01]  /*2850*/  IMAD.WIDE.U32 R50, R57, 0x10000, RZ ;  /* 0x0001000039327825 */ /* 0x008fe200078e00ff */
[----:B------:R-:W-:Y:S02]  /*2860*/  @P1 PRMT R125, R64, 0x7610, R125 ;  /* 0x00007610407d1816 */ /* 0x000fe4000000007d */
[----:B------:R-:W-:Y:S01]  /*2870*/  @P1 PRMT R124, R0, 0x7610, R124 ;  /* 0x00007610007c1816 */ /* 0x000fe2000000007c */
[----:B----4-:R-:W-:Y:S02]  /*2880*/  IMAD.U32 R57, R171, 0x10000, RZ ;  /* 0x00010000ab397824 */ /* 0x010fe400078e00ff */
[----:B------:R-:W1:Y:S01]  /*2890*/  F2F.F16.F32 R169, R169 ;  /* 0x000000a900a97304 */ /* 0x000e620000200800 */
[----:B------:R-:W-:-:S02]  /*28a0*/  @P1 PRMT R123, R61, 0x7610, R123 ;  /* 0x000076103d7b1816 */ /* 0x000fc4000000007b */
[----:B0-----:R-:W-:-:S05]  /*28b0*/  LOP3.LUT R56, R50, R149, RZ, 0xfc, !PT ;  /* 0x0000009532387212 */ /* 0x001fca00078efcff */
[----:B------:R-:W0:Y:S01]  /*28c0*/  F2F.F16.F32 R145, R156 ;  /* 0x0000009c00917304 */ /* 0x000e220000200800 */
[----:B-1----:R-:W-:-:S07]  /*28d0*/  LOP3.LUT R57, R51, R57, R169, 0xfe, !PT ;  /* 0x0000003933397212 */ /* 0x002fce00078efea9 */
[----:B------:R1:W-:Y:S01]  /*28e0*/  F2F.F16.F32 R68, R54 ;  /* 0x0000003600447304 */ /* 0x0003e20000200800 */
[----:B0-----:R-:W-:-:S07]  /*28f0*/  LOP3.LUT R48, R48, R145, RZ, 0xfc, !PT ;  /* 0x0000009130307212 */ /* 0x001fce00078efcff */
[----:B------:R-:W0:Y:S01]  /*2900*/  F2F.F16.F32 R166, R166 ;  /* 0x000000a600a67304 */ /* 0x000e220000200800 */
[----:B-1----:R-:W-:Y:S02]  /*2910*/  FSEL R54, R152, RZ, P3 ;  /* 0x000000ff98367208 */ /* 0x002fe40001800000 */
[----:B------:R-:W-:Y:S02]  /*2920*/  LOP3.LUT P3, RZ, R128, 0xff, RZ, 0xc0, !PT ;  /* 0x000000ff80ff7812 */ /* 0x000fe4000786c0ff */
[----:B------:R-:W-:Y:S02]  /*2930*/  SHF.R.U32.HI R128, RZ, 0x1d, R127 ;  /* 0x0000001dff807819 */ /* 0x000fe4000001167f */
[----:B------:R-:W-:Y:S01]  /*2940*/  FSEL R62, R146, RZ, P3 ;  /* 0x000000ff923e7208 */ /* 0x000fe20001800000 */
[----:B------:R-:W1:Y:S01]  /*2950*/  F2F.F16.F32 R151, R151 ;  /* 0x0000009700977304 */ /* 0x000e620000200800 */
[----:B------:R-:W-:-:S04]  /*2960*/  IADD3 R50, P3, R129, UR20, RZ ;  /* 0x0000001481327c10 */ /* 0x000fc8000ff7e0ff */
[----:B------:R-:W-:Y:S02]  /*2970*/  IADD3.X R51, R128, UR21, RZ, P3, !PT ;  /* 0x0000001580337c10 */ /* 0x000fe40009ffe4ff */
[C---:B------:R-:W-:Y:S01]  /*2980*/  @P1 LOP3.LUT P3, RZ, R119.reuse, 0xff00, RZ, 0xc0, !PT ;  /* 0x0000ff0077ff1812 */ /* 0x040fe2000786c0ff */
[----:B------:R2:W3:Y:S01]  /*2990*/  F2F.F16.F32 R148, R55 ;  /* 0x0000003700947304 */ /* 0x0004e20000200800 */
[----:B0-----:R-:W-:Y:S01]  /*29a0*/  IMAD.WIDE.U32 R52, R166, 0x10000, RZ ;  /* 0x00010000a6347825 */ /* 0x001fe200078e00ff */
[----:B------:R0:W-:Y:S01]  /*29b0*/  STG.E.64 desc[UR4][R50.64], R48 ;  /* 0x0000003032007986 */ /* 0x0001e2000c101b04 */
[----:B------:R-:W-:Y:S02]  /*29c0*/  @P1 FSEL R136, R136, RZ, P3 ;  /* 0x000000ff88881208 */ /* 0x000fe40001800000 */
[----:B------:R-:W-:-:S03]  /*29d0*/  @P1 LOP3.LUT P3, RZ, R119, 0xff0000, RZ, 0xc0, !PT ;  /* 0x00ff000077ff1812 */ /* 0x000fc6000786c0ff */
[----:B------:R3:W-:Y:S01]  /*29e0*/  F2F.F16.F32 R147, R54 ;  /* 0x0000003600937304 */ /* 0x0007e20000200800 */
[----:B--2---:R-:W-:Y:S01]  /*29f0*/  IMAD.U32 R55, R68, 0x10000, RZ ;  /* 0x0001000044377824 */ /* 0x004fe200078e00ff */
[----:B------:R-:W-:Y:S02]  /*2a00*/  @P1 FSEL R137, R137, RZ, P3 ;  /* 0x000000ff89891208 */ /* 0x000fe40001800000 */
[----:B------:R-:W-:Y:S02]  /*2a10*/  @P4 LEA R68, P3, R126, UR18, 0x4 ;  /* 0x000000127e444c11 */ /* 0x000fe4000f8620ff */
[----:B-1----:R-:W-:Y:S02]  /*2a20*/  LOP3.LUT R53, R53, R55, R151, 0xfe, !PT ;  /* 0x0000003735357212 */ /* 0x002fe400078efe97 */
[----:B------:R-:W1:Y:S01]  /*2a30*/  F2F.F16.F32 R155, R150 ;  /* 0x00000096009b7304 */ /* 0x000e620000200800 */
[----:B---3--:R-:W-:-:S07]  /*2a40*/  IMAD.WIDE.U32 R54, R148, 0x10000, RZ ;  /* 0x0001000094367825 */ /* 0x008fce00078e00ff */
[----:B------:R2:W3:Y:S01]  /*2a50*/  F2F.F16.F32 R150, R69 ;  /* 0x0000004500967304 */ /* 0x0004e20000200800 */
[----:B-1----:R-:W-:-:S07]  /*2a60*/  LOP3.LUT R52, R52, R155, RZ, 0xfc, !PT ;  /* 0x0000009b34347212 */ /* 0x002fce00078efcff */
[----:B------:R-:W1:Y:S01]  /*2a70*/  F2F.F16.F32 R127, R62 ;  /* 0x0000003e007f7304 */ /* 0x000e620000200800 */
        /* <DEDUP_REMOVED lines=16> */
.L_x_3149:
        /* <DEDUP_REMOVED lines=38> */
.L_x_3150:
[----:B------:R-:W-:Y:S01]  /*2de0*/  @P1 FSEL R60, R60, RZ, P3 ;  /* 0x000000ff3c3c1208 */ /* 0x000fe20001800000 */
[----:B------:R1:W-:Y:S01]  /*2df0*/  @P4 STG.E.128 desc[UR4][R64.64], R48 ;  /* 0x0000003040004986 */ /* 0x0003e2000c101d04 */
[----:B------:R-:W-:Y:S01]  /*2e00*/  @P1 LOP3.LUT P3, RZ, R120, 0xff000000, RZ, 0xc0, !PT ;  /* 0xff00000078ff1812 */ /* 0x000fe2000786c0ff */
[----:B------:R-:W-:Y:S01]  /*2e10*/  IMAD.SHL.U32 R61, R116, 0x8, RZ ;  /* 0x00000008743d7824 */ /* 0x000fe200078e00ff */
[----:B------:R-:W-:Y:S02]  /*2e20*/  SHF.L.U32 R59, R115, 0x3, RZ ;  /* 0x00000003733b7819 */ /* 0x000fe400000006ff */
[----:B------:R-:W-:Y:S02]  /*2e30*/  @P1 FSEL R67, R67, RZ, P3 ;  /* 0x000000ff43431208 */ /* 0x000fe40001800000 */
[----:B------:R-:W-:Y:S02]  /*2e40*/  SHF.R.U32.HI R0, RZ, 0x1d, R115 ;  /* 0x0000001dff007819 */ /* 0x000fe40000011673 */
[----:B------:R-:W-:-:S02]  /*2e50*/  @P1 F2FP.F16.F32.PACK_AB R60, RZ, R60 ;  /* 0x0000003cff3c123e */ /* 0x000fc400000000ff */
[----:B------:R-:W-:Y:S02]  /*2e60*/  SEL R45, R142, R45, P5 ;  /* 0x0000002d8e2d7207 */ /* 0x000fe40002800000 */
[----:B------:R-:W-:Y:S02]  /*2e70*/  @P1 PRMT R122, R60, 0x7610, R122 ;  /* 0x000076103c7a1816 */ /* 0x000fe4000000007a */
[----:B------:R-:W-:Y:S02]  /*2e80*/  SEL R46, R143, R46, P5 ;  /* 0x0000002e8f2e7207 */ /* 0x000fe40002800000 */
[----:B------:R-:W-:Y:S02]  /*2e90*/  SEL R44, R135, R44, P5 ;  /* 0x0000002c872c7207 */ /* 0x000fe40002800000 */
[----:B-1----:R-:W-:Y:S02]  /*2ea0*/  IADD3 R48, P3, R59, UR20, RZ ;  /* 0x000000143b307c10 */ /* 0x002fe4000ff7e0ff */
[----:B------:R-:W-:-:S02]  /*2eb0*/  SEL R47, R154, R47, P5 ;  /* 0x0000002f9a2f7207 */ /* 0x000fc40002800000 */
[----:B------:R-:W-:Y:S02]  /*2ec0*/  IADD3.X R49, R0, UR21, RZ, P3, !PT ;  /* 0x0000001500317c10 */ /* 0x000fe40009ffe4ff */
[----:B------:R-:W-:Y:S02]  /*2ed0*/  @P1 F2FP.F16.F32.PACK_AB R138, RZ, R138 ;  /* 0x0000008aff8a123e */ /* 0x000fe400000000ff */
[----:B------:R-:W-:Y:S01]  /*2ee0*/  @P1 F2FP.F16.F32.PACK_AB R140, RZ, R140 ;  /* 0x0000008cff8c123e */ /* 0x000fe200000000ff */
[----:B------:R1:W-:Y:S01]  /*2ef0*/  STG.E.64 desc[UR4][R48.64], R52 ;  /* 0x0000003430007986 */ /* 0x0003e2000c101b04 */
[----:B------:R-:W-:Y:S02]  /*2f00*/  @P1 F2FP.F16.F32.PACK_AB R67, RZ, R67 ;  /* 0x00000043ff43123e */ /* 0x000fe400000000ff */
[----:B------:R-:W-:Y:S02]  /*2f10*/  SHF.R.U32.HI R60, RZ, 0x1d, R116 ;  /* 0x0000001dff3c7819 */ /* 0x000fe40000011674 */
[----:B0-----:R-:W-:-:S02]  /*2f20*/  IADD3 R56, P3, R61, UR20, RZ ;  /* 0x000000143d387c10 */ /* 0x001fc4000ff7e0ff */
[----:B------:R-:W-:Y:S02]  /*2f30*/  @P4 LEA R50, P5, R116, UR18, 0x4 ;  /* 0x0000001274324c11 */ /* 0x000fe4000f8a20ff */
        /* <DEDUP_REMOVED lines=14> */
.L_x_3151:
        /* <DEDUP_REMOVED lines=27> */
.L_x_3152:
        /* <DEDUP_REMOVED lines=43> */
.L_x_3146:
        /* <DEDUP_REMOVED lines=21> */
.L_x_3147:
[----:B------:R-:W-:Y:S01]  /*35d0*/  HFMA2.MMA R170, -RZ, RZ, 0, 1.847743988037109375e-06 ;  /* 0x0000001fffaa7435 */ /* 0x000fe200000001ff */
[----:B------:R-:W-:Y:S01]  /*35e0*/  MOV R168, R53 ;  /* 0x0000003500a87202 */ /* 0x000fe20000000f00 */
[----:B------:R-:W-:Y:S02]  /*35f0*/  IMAD.MOV.U32 R167, RZ, RZ, 0x10 ;  /* 0x00000010ffa77424 */ /* 0x000fe400078e00ff */
[----:B------:R-:W-:-:S07]  /*3600*/  IMAD.MOV.U32 R165, RZ, RZ, -0x1 ;  /* 0xffffffffffa57424 */ /* 0x000fce00078e00ff */
[----:B-----5:R-:W-:Y:S05]  /*3610*/  WARPSYNC.COLLECTIVE R165, `(.L_x_3154) ;  /* 0x00000000a5087348 */ /* 0x020fea0003c00000 */
[----:B------:R0:W1:Y:S02]  /*3620*/  SHFL.DOWN P3, R166, R168, R167, R170 ;  /* 0x080000a7a8a67389 */ /* 0x00006400000600aa */
[----:B01---5:R-:W-:Y:S01]  /*3630*/  ENDCOLLECTIVE ;  /* 0x000000000000791b */ /* 0x023fe20003800000 */
.L_x_3154:
[----:B------:R-:W-:Y:S01]  /*3640*/  IMAD.MOV.U32 R168, RZ, RZ, R48 ;  /* 0x000000ffffa87224 */ /* 0x000fe200078e0030 */
[----:B------:R-:W-:-:S07]  /*3650*/  MOV R50, R166 ;  /* 0x000000a600327202 */ /* 0x000fce0000000f00 */
[----:B------:R-:W-:Y:S05]  /*3660*/  WARPSYNC.COLLECTIVE R165, `(.L_x_3155) ;  /* 0x00000000a5087348 */ /* 0x000fea0003c00000 */
[----:B------:R0:W1:Y:S02]  /*3670*/  SHFL.DOWN P3, R166, R168, R167, R170 ;  /* 0x080000a7a8a67389 */ /* 0x00006400000600aa */
[----:B01----:R-:W-:Y:S01]  /*3680*/  ENDCOLLECTIVE ;  /* 0x000000000000791b */ /* 0x003fe20003800000 */
.L_x_3155:
[----:B------:R-:W-:Y:S01]  /*3690*/  FADD.FTZ R50, R53, R50 ;  /* 0x0000003235327221 */ /* 0x000fe20000010000 */
[----:B------:R-:W-:-:S03]  /*36a0*/  HFMA2.MMA R167, -RZ, RZ, 0, 4.76837158203125e-07 ;  /* 0x00000008ffa77435 */ /* 0x000fc600000001ff */
[----:B------:R-:W-:Y:S01]  /*36b0*/  IMAD.MOV.U32 R168, RZ, RZ, R50 ;  /* 0x000000ffffa87224 */ /* 0x000fe200078e0032 */
[----:B------:R-:W-:-:S07]  /*36c0*/  MOV R49, R166 ;  /* 0x000000a600317202 */ /* 0x000fce0000000f00 */
[----:B------:R-:W-:Y:S05]  /*36d0*/  WARPSYNC.COLLECTIVE R165, `(.L_x_3156) ;  /* 0x00000000a5087348 */ /* 0x000fea0003c00000 */
[----:B------:R0:W1:Y:S02]  /*36e0*/  SHFL.DOWN P3, R166, R168, R167, R170 ;  /* 0x080000a7a8a67389 */ /* 0x00006400000600aa */
[----:B01----:R-:W-:Y:S01]  /*36f0*/  ENDCOLLECTIVE ;  /* 0x000000000000791b */ /* 0x003fe20003800000 */
.L_x_3156:
[----:B------:R-:W-:-:S05]  /*3700*/  FADD.FTZ R49, R48, R49 ;  /* 0x0000003130317221 */ /* 0x000fca0000010000 */
[----:B------:R-:W-:Y:S01]  /*3710*/  MOV R168, R49 ;  /* 0x0000003100a87202 */ /* 0x000fe20000000f00 */
[----:B------:R-:W-:-:S07]  /*3720*/  IMAD.MOV.U32 R51, RZ, RZ, R166 ;  /* 0x000000ffff337224 */ /* 0x000fce00078e00a6 */
[----:B------:R-:W-:Y:S05]  /*3730*/  WARPSYNC.COLLECTIVE R165, `(.L_x_3157) ;  /* 0x00000000a5087348 */ /* 0x000fea0003c00000 */
[----:B------:R0:W1:Y:S02]  /*3740*/  SHFL.DOWN P3, R166, R168, R167, R170 ;  /* 0x080000a7a8a67389 */ /* 0x00006400000600aa */
[----:B01----:R-:W-:Y:S01]  /*3750*/  ENDCOLLECTIVE ;  /* 0x000000000000791b */ /* 0x003fe20003800000 */
.L_x_3157:
[----:B------:R-:W-:-:S05]  /*3760*/  FADD.FTZ R51, R50, R51 ;  /* 0x0000003332337221 */ /* 0x000fca0000010000 */
[----:B------:R-:W-:Y:S01]  /*3770*/  MOV R168, R51 ;  /* 0x0000003300a87202 */ /* 0x000fe20000000f00 */
[----:B------:R-:W-:Y:S02]  /*3780*/  IMAD.MOV.U32 R167, RZ, RZ, 0x4 ;  /* 0x00000004ffa77424 */ /* 0x000fe400078e00ff */
[----:B------:R-:W-:-:S07]  /*3790*/  IMAD.MOV.U32 R52, RZ, RZ, R166 ;  /* 0x000000ffff347224 */ /* 0x000fce00078e00a6 */
[----:B------:R-:W-:Y:S05]  /*37a0*/  WARPSYNC.COLLECTIVE R165, `(.L_x_3158) ;  /* 0x00000000a5087348 */ /* 0x000fea0003c00000 */
[----:B------:R0:W1:Y:S02]  /*37b0*/  SHFL.DOWN P3, R166, R168, R167, R170 ;  /* 0x080000a7a8a67389 */ /* 0x00006400000600aa */
[----:B01----:R-:W-:Y:S01]  /*37c0*/  ENDCOLLECTIVE ;  /* 0x000000000000791b */ /* 0x003fe20003800000 */
.L_x_3158:
[----:B------:R-:W-:-:S04]  /*37d0*/  FADD.FTZ R52, R49, R52 ;  /* 0x0000003431347221 */ /* 0x000fc80000010000 */
[----:B------:R-:W-:Y:S01]  /*37e0*/  IMAD.MOV.U32 R168, RZ, RZ, R52 ;  /* 0x000000ffffa87224 */ /* 0x000fe200078e0034 */
[----:B------:R-:W-:-:S07]  /*37f0*/  MOV R54, R166 ;  /* 0x000000a600367202 */ /* 0x000fce0000000f00 */
[----:B------:R-:W-:Y:S05]  /*3800*/  WARPSYNC.COLLECTIVE R165, `(.L_x_3159) ;  /* 0x00000000a5087348 */ /* 0x000fea0003c00000 */
[----:B------:R0:W1:Y:S02]  /*3810*/  SHFL.DOWN P3, R166, R168, R167, R170 ;  /* 0x080000a7a8a67389 */ /* 0x00006400000600aa */
[----:B01----:R-:W-:Y:S01]  /*3820*/  ENDCOLLECTIVE ;  /* 0x000000000000791b */ /* 0x003fe20003800000 */
.L_x_3159:
[----:B------:R-:W-:Y:S01]  /*3830*/  FADD.FTZ R54, R51, R54 ;  /* 0x0000003633367221 */ /* 0x000fe20000010000 */
[----:B------:R-:W-:-:S03]  /*3840*/  HFMA2.MMA R167, -RZ, RZ, 0, 1.1920928955078125e-07 ;  /* 0x00000002ffa77435 */ /* 0x000fc600000001ff */
[----:B------:R-:W-:Y:S01]  /*3850*/  IMAD.MOV.U32 R168, RZ, RZ, R54 ;  /* 0x000000ffffa87224 */ /* 0x000fe200078e0036 */
[----:B------:R-:W-:-:S07]  /*3860*/  MOV R55, R166 ;  /* 0x000000a600377202 */ /* 0x000fce0000000f00 */
[----:B------:R-:W-:Y:S05]  /*3870*/  WARPSYNC.COLLECTIVE R165, `(.L_x_3160) ;  /* 0x00000000a5087348 */ /* 0x000fea0003c00000 */
[----:B------:R0:W1:Y:S02]  /*3880*/  SHFL.DOWN P3, R166, R168, R167, R170 ;  /* 0x080000a7a8a67389 */ /* 0x00006400000600aa */
[----:B01----:R-:W-:Y:S01]  /*3890*/  ENDCOLLECTIVE ;  /* 0x000000000000791b */ /* 0x003fe20003800000 */
.L_x_3160:
[----:B------:R-:W-:-:S05]  /*38a0*/  FADD.FTZ R55, R52, R55 ;  /* 0x0000003734377221 */ /* 0x000fca0000010000 */
[----:B------:R-:W-:Y:S01]  /*38b0*/  MOV R168, R55 ;  /* 0x0000003700a87202 */ /* 0x000fe20000000f00 */
[----:B------:R-:W-:-:S07]  /*38c0*/  IMAD.MOV.U32 R53, RZ, RZ, R166 ;  /* 0x000000ffff357224 */ /* 0x000fce00078e00a6 */
[----:B------:R-:W-:Y:S05]  /*38d0*/  WARPSYNC.COLLECTIVE R165, `(.L_x_3161) ;  /* 0x00000000a5087348 */ /* 0x000fea0003c00000 */
[----:B------:R0:W1:Y:S02]  /*38e0*/  SHFL.DOWN P3, R166, R168, R167, R170 ;  /* 0x080000a7a8a67389 */ /* 0x00006400000600aa */
[----:B01----:R-:W-:Y:S01]  /*38f0*/  ENDCOLLECTIVE ;  /* 0x000000000000791b */ /* 0x003fe20003800000 */
.L_x_3161:
[----:B------:R-:W-:-:S05]  /*3900*/  FADD.FTZ R162, R54, R53 ;  /* 0x0000003536a27221 */ /* 0x000fca0000010000 */
[----:B------:R-:W-:Y:S01]  /*3910*/  MOV R168, R162 ;  /* 0x000000a200a87202 */ /* 0x000fe20000000f00 */
[----:B------:R-:W-:Y:S02]  /*3920*/  IMAD.MOV.U32 R167, RZ, RZ, 0x1 ;  /* 0x00000001ffa77424 */ /* 0x000fe400078e00ff */
[----:B------:R-:W-:-:S07]  /*3930*/  IMAD.MOV.U32 R48, RZ, RZ, R166 ;  /* 0x000000ffff307224 */ /* 0x000fce00078e00a6 */
[----:B------:R-:W-:Y:S05]  /*3940*/  WARPSYNC.COLLECTIVE R165, `(.L_x_3162) ;  /* 0x00000000a5087348 */ /* 0x000fea0003c00000 */
[----:B------:R0:W1:Y:S02]  /*3950*/  SHFL.DOWN P3, R166, R168, R167, R170 ;  /* 0x080000a7a8a67389 */ /* 0x00006400000600aa */
[----:B01----:R-:W-:Y:S01]  /*3960*/  ENDCOLLECTIVE ;  /* 0x000000000000791b */ /* 0x003fe20003800000 */
.L_x_3162:
[----:B------:R-:W-:-:S04]  /*3970*/  FADD.FTZ R48, R55, R48 ;  /* 0x0000003037307221 */ /* 0x000fc80000010000 */
[----:B------:R-:W-:Y:S01]  /*3980*/  IMAD.MOV.U32 R168, RZ, RZ, R48 ;  /* 0x000000ffffa87224 */ /* 0x000fe200078e0030 */
[----:B------:R-:W-:-:S07]  /*3990*/  MOV R49, R166 ;  /* 0x000000a600317202 */ /* 0x000fce0000000f00 */
[----:B------:R-:W-:Y:S05]  /*39a0*/  WARPSYNC.COLLECTIVE R165, `(.L_x_3163) ;  /* 0x00000000a5087348 */ /* 0x000fea0003c00000 */
[----:B------:R0:W1:Y:S02]  /*39b0*/  SHFL.DOWN P3, R166, R168, R167, R170 ;  /* 0x080000a7a8a67389 */ /* 0x00006400000600aa */
[----:B01----:R-:W-:Y:S01]  /*39c0*/  ENDCOLLECTIVE ;  /* 0x000000000000791b */ /* 0x003fe20003800000 */
.L_x_3163:
[----:B------:R-:W-:Y:S01]  /*39d0*/  MOV R53, R166 ;  /* 0x000000a600357202 */ /* 0x000fe20000000f00 */
[----:B------:R-:W-:Y:S06]  /*39e0*/  BRA `(.L_x_3164) ;  /* 0xffffffdc00a07947 */ /* 0x000fec000383ffff */
.L_x_3165:
        /* <DEDUP_REMOVED lines=9> */
.L_x_3972:


//--------------------- .text._ZN10layer_norm31ln_parallel_residual_bwd_kernelINS_13Kernel_traitsI6__halfffffjLj5120ELj1ELj1ELj8ELj16ENS_18Kernel_traits_baseILj5120ES2_ffffjLj256EEEEELb0ELb0ELb0EEEvNS_9BwdParamsE --------------------------
	.section	.text._ZN10layer_norm31ln_parallel_residual_bwd_kernelINS_13Kernel_traitsI6__halfffffjLj5120ELj1ELj1ELj8ELj16ENS_18Kernel_traits_baseILj5120ES2_ffffjLj256EEEEELb0ELb0ELb0EEEvNS_9BwdParamsE,"ax",@progbits
	.align	128
        .global         _ZN10layer_norm31ln_parallel_residual_bwd_kernelINS_13Kernel_traitsI6__halfffffjLj5120ELj1ELj1ELj8ELj16ENS_18Kernel_traits_baseILj5120ES2_ffffjLj256EEEEELb0ELb0ELb0EEEvNS_9BwdParamsE
        .type           _ZN10layer_norm31ln_parallel_residual_bwd_kernelINS_13Kernel_traitsI6__halfffffjLj5120ELj1ELj1ELj8ELj16ENS_18Kernel_traits_baseILj5120ES2_ffffjLj256EEEEELb0ELb0ELb0EEEvNS_9BwdParamsE,@function
        .size           _ZN10layer_norm31ln_parallel_residual_bwd_kernelINS_13Kernel_traitsI6__halfffffjLj5120ELj1ELj1ELj8ELj16ENS_18Kernel_traits_baseILj5120ES2_ffffjLj256EEEEELb0ELb0ELb0EEEvNS_9BwdParamsE,(.L_x_3973 - _ZN10layer_norm31ln_parallel_residual_bwd_kernelINS_13Kernel_traitsI6__halfffffjLj5120ELj1ELj1ELj8ELj16ENS_18Kernel_traits_baseILj5120ES2_ffffjLj256EEEEELb0ELb0ELb0EEEvNS_9BwdParamsE)
        .other          _ZN10layer_norm31ln_parallel_residual_bwd_kernelINS_13Kernel_traitsI6__halfffffjLj5120ELj1ELj1ELj8ELj16ENS_18Kernel_traits_baseILj5120ES2_ffffjLj256EEEEELb0ELb0ELb0EEEvNS_9BwdParamsE,@"STO_CUDA_ENTRY STV_DEFAULT"
_ZN10layer_norm31ln_parallel_residual_bwd_kernelINS_13Kernel_traitsI6__halfffffjLj5120ELj1ELj1ELj8ELj16ENS_18Kernel_traits_baseILj5120ES2_ffffjLj256EEEEELb0ELb0ELb0EEEvNS_9BwdParamsE:
.text._ZN10layer_norm31ln_parallel_residual_bwd_kernelINS_13Kernel_traitsI6__halfffffjLj5120ELj1ELj1ELj8ELj16ENS_18Kernel_traits_baseILj5120ES2_ffffjLj256EEEEELb0ELb0ELb0EEEvNS_9BwdParamsE:
        /* <DEDUP_REMOVED lines=31> */
[----:B------:R-:W5:Y:S01]  /*01f0*/  @P0 LDG.E.64 R4, desc[UR4][R2.64] ;  /* 0x0000000402040981 */ /* 0x000f62000c1e1b00 */
[C---:B-1----:R-:W-:Y:S01]  /*0200*/  @P0 IMAD.WIDE.U32 R6, R47.reuse, 0x8, R6 ;  /* 0x000000082f060825 */ /* 0x042fe200078e0006 */
[----:B------:R-:W-:-:S05]  /*0210*/  @P0 LOP3.LUT R47, R47, 0x100, RZ, 0xfc, !PT ;  /* 0x000001002f2f0812 */ /* 0x000fca00078efcff */
[----:B------:R-:W1:Y:S01]  /*0220*/  @P2 LDC.64 R34, c[0x0][0x260] ;  /* 0x00009800ff222b82 */ /* 0x000e620000000a00 */
[----:B------:R-:W5:Y:S01]  /*0230*/  @P0 LDG.E.64 R8, desc[UR4][R6.64] ;  /* 0x0000000406080981 */ /* 0x000f62000c1e1b00 */
[----:B--2---:R-:W-:-:S06]  /*0240*/  @P1 IMAD.WIDE.U32 R30, R47, 0x8, R22 ;  /* 0x000000082f1e1825 */ /* 0x004fcc00078e0016 */
[----:B------:R-:W2:Y:S01]  /*0250*/  @P2 LDC.64 R36, c[0x0][0x268] ;  /* 0x00009a00ff242b82 */ /* 0x000ea20000000a00 */
[----:B------:R-:W5:Y:S01]  /*0260*/  @P1 LDG.E.64 R10, desc[UR4][R30.64] ;  /* 0x000000041e0a1981 */ /* 0x000f62000c1e1b00 */
[----:B0-----:R-:W-:-:S06]  /*0270*/  @P1 IMAD.WIDE.U32 R32, R47, 0x8, R26 ;  /* 0x000000082f201825 */ /* 0x001fcc00078e001a */
[----:B------:R-:W0:Y:S01]  /*0280*/  @P3 LDC.64 R38, c[0x0][0x260] ;  /* 0x00009800ff263b82 */ /* 0x000e220000000a00 */
[----:B------:R-:W-:Y:S02]  /*0290*/  @P1 IADD3 R47, R47, 0x100, RZ ;  /* 0x000001002f2f1810 */ /* 0x000fe40007ffe0ff */
[----:B------:R-:W-:Y:S02]  /*02a0*/  CS2R R108, SRZ ;  /* 0x00000000006c7805 */ /* 0x000fe4000001ff00 */
[----:B------:R-:W-:Y:S01]  /*02b0*/  CS2R R110, SRZ ;  /* 0x00000000006e7805 */ /* 0x000fe2000001ff00 */
[----:B------:R-:W5:Y:S02]  /*02c0*/  @P1 LDG.E.64 R12, desc[UR4][R32.64] ;  /* 0x00000004200c1981 */ /* 0x000f64000c1e1b00 */
[----:B------:R-:W3:Y:S01]  /*02d0*/  @P3 LDC.64 R40, c[0x0][0x268] ;  /* 0x00009a00ff283b82 */ /* 0x000ee20000000a00 */
[----:B-1----:R-:W-:Y:S01]  /*02e0*/  @P2 IMAD.WIDE.U32 R34, R47, 0x8, R34 ;  /* 0x000000082f222825 */ /* 0x002fe200078e0022 */
[----:B------:R-:W-:-:S02]  /*02f0*/  CS2R R104, SRZ ;  /* 0x0000000000687805 */ /* 0x000fc4000001ff00 */
[----:B------:R-:W-:Y:S02]  /*0300*/  CS2R R106, SRZ ;  /* 0x00000000006a7805 */ /* 0x000fe4000001ff00 */
[----:B------:R-:W-:Y:S02]  /*0310*/  CS2R R100, SRZ ;  /* 0x0000000000647805 */ /* 0x000fe4000001ff00 */
[----:B------:R-:W-:Y:S01]  /*0320*/  CS2R R102, SRZ ;  /* 0x0000000000667805 */ /* 0x000fe2000001ff00 */
[----:B------:R-:W5:Y:S01]  /*0330*/  @P2 LDG.E.64 R14, desc[UR4][R34.64] ;  /* 0x00000004220e2981 */ /* 0x000f62000c1e1b00 */
[----:B------:R-:W1:Y:S01]  /*0340*/  @P4 LDC.64 R42, c[0x0][0x260] ;  /* 0x00009800ff2a4b82 */ /* 0x000e620000000a00 */
[C---:B--2---:R-:W-:Y:S01]  /*0350*/  @P2 IMAD.WIDE.U32 R36, R47.reuse, 0x8, R36 ;  /* 0x000000082f242825 */ /* 0x044fe200078e0024 */
[----:B------:R-:W-:-:S06]  /*0360*/  @P2 IADD3 R47, R47, 0x100, RZ ;  /* 0x000001002f2f2810 */ /* 0x000fcc0007ffe0ff */
[----:B------:R-:W2:Y:S01]  /*0370*/  @P4 LDC.64 R44, c[0x0][0x268] ;  /* 0x00009a00ff2c4b82 */ /* 0x000ea20000000a00 */
[C---:B0-----:R-:W-:Y:S01]  /*0380*/  @P3 IMAD.WIDE.U32 R38, R47.reuse, 0x8, R38 ;  /* 0x000000082f263825 */ /* 0x041fe200078e0026 */
[----:B------:R-:W5:Y:S01]  /*0390*/  @P2 LDG.E.64 R16, desc[UR4][R36.64] ;  /* 0x0000000424102981 */ /* 0x000f62000c1e1b00 */
        /* <DEDUP_REMOVED lines=40> */
[----:B------:R-:W-:Y:S02]  /*0620*/  CS2R R36, SRZ ;  /* 0x0000000000247805 */ /* 0x000fe4000001ff00 */
[----:B------:R-:W-:Y:S02]  /*0630*/  CS2R R38, SRZ ;  /* 0x0000000000267805 */ /* 0x000fe4000001ff00 */
[----:B------:R-:W-:Y:S02]  /*0640*/  CS2R R32, SRZ ;  /* 0x0000000000207805 */ /* 0x000fe4000001ff00 */
        /* <DEDUP_REMOVED lines=29> */
[----:B------:R-:W-:Y:S01]  /*0820*/  HADD2.F32 R30, -RZ, R30.H0_H0 ;  /* 0x2000001eff1e7230 */ /* 0x000fe20000004100 */
[----:B------:R-:W-:-:S02]  /*0830*/  MOV R27, R13 ;  /* 0x0000000d001b7202 */ /* 0x000fc40000000f00 */
[----:B------:R-:W-:Y:S02]  /*0840*/  SHF.R.U32.HI R26, RZ, 0x10, R13 ;  /* 0x00000010ff1a7819 */ /* 0x000fe4000001160d */
[----:B------:R-:W-:Y:S01]  /*0850*/  MOV R2, R14 ;  /* 0x0000000e00027202 */ /* 0x000fe20000000f00 */
[----:B------:R-:W-:Y:S01]  /*0860*/  HADD2.F32 R27, -RZ, R27.H0_H0 ;  /* 0x2000001bff1b7230 */ /* 0x000fe20000004100 */
[--C-:B------:R-:W-:Y:S01]  /*0870*/  SHF.R.U64 R117, R14, 0x10, R15.reuse ;  /* 0x000000100e757819 */ /* 0x100fe2000000120f */
[----:B------:R-:W-:Y:S01]  /*0880*/  HADD2.F32 R26, -RZ, R26.H0_H0 ;  /* 0x2000001aff1a7230 */ /* 0x000fe20000004100 */
[----:B------:R-:W-:Y:S02]  /*0890*/  MOV R23, R15 ;  /* 0x0000000f00177202 */ /* 0x000fe40000000f00 */
[----:B------:R-:W-:Y:S02]  /*08a0*/  SHF.R.U32.HI R22, RZ, 0x10, R15 ;  /* 0x00000010ff167819 */ /* 0x000fe4000001160f */
[----:B------:R-:W-:Y:S01]  /*08b0*/  MOV R3, R16 ;  /* 0x0000001000037202 */ /* 0x000fe20000000f00 */
[----:B------:R-:W-:Y:S01]  /*08c0*/  HADD2.F32 R23, -RZ, R23.H0_H0 ;  /* 0x20000017ff177230 */ /* 0x000fe20000004100 */
[----:B------:R-:W-:Y:S01]  /*08d0*/  SHF.R.U64 R116, R16, 0x10, R17 ;  /* 0x0000001010747819 */ /* 0x000fe20000001211 */
[----:B------:R-:W-:Y:S01]  /*08e0*/  HADD2.F32 R22, -RZ, R22.H0_H0 ;  /* 0x20000016ff167230 */ /* 0x000fe20000004100 */
[----:B------:R-:W-:-:S02]  /*08f0*/  MOV R4, R17 ;  /* 0x0000001100047202 */ /* 0x000fc40000000f00 */
[----:B------:R-:W-:Y:S02]  /*0900*/  SHF.R.U32.HI R115, RZ, 0x10, R17 ;  /* 0x00000010ff737819 */ /* 0x000fe40000011611 */
[----:B------:R-:W-:Y:S02]  /*0910*/  MOV R17, R18 ;  /* 0x0000001200117202 */ /* 0x000fe40000000f00 */
        /* <DEDUP_REMOVED lines=40> */
.L_x_3188:
[----:B01234-:R-:W0:Y:S08]  /*0ba0*/  LDC.64 R142, c[0x0][0x250] ;  /* 0x00009400ff8e7b82 */ /* 0x01fe300000000a00 */
        /* <DEDUP_REMOVED lines=21> */
[----:B------:R-:W3:Y:S01]  /*0d00*/  LDG.E.128 R144, desc[UR4][R144.64] ;  /* 0x0000000490907981 */ /* 0x000ee2000c1e1d00 */
[----:B-1----:R-:W-:-:S06]  /*0d10*/  IMAD.WIDE.U32 R148, R0, 0x10, R148 ;  /* 0x0000001000947825 */ /* 0x002fcc00078e0094 */
[----:B------:R-:W4:Y:S01]  /*0d20*/  LDG.E.128 R148, desc[UR4][R148.64] ;  /* 0x0000000494947981 */ /* 0x000f22000c1e1d00 */
[----:B------:R-:W-:-:S04]  /*0d30*/  ISETP.NE.U32.AND P4, PT, RZ, UR8, PT ;  /* 0x00000008ff007c0c */ /* 0x000fc8000bf85070 */
[----:B------:R-:W-:-:S13]  /*0d40*/  ISETP.NE.AND.EX P4, PT, RZ, UR9, PT, P4 ;  /* 0x00000009ff007c0c */ /* 0x000fda000bf85340 */
[----:B------:R-:W-:-:S04]  /*0d50*/  @P4 LEA R154, P5, R0, UR8, 0x4 ;  /* 0x00000008009a4c11 */ /* 0x000fc8000f8a20ff */
[----:B------:R-:W-:-:S05]  /*0d60*/  @P4 LEA.HI.X R155, R0, UR9, RZ, 0x4, P5 ;  /* 0x00000009009b4c11 */ /* 0x000fca000a8f24ff */
[----:B------:R0:W5:Y:S01]  /*0d70*/  @P4 LDG.E.128 R112, desc[UR4][R154.64] ;  /* 0x000000049a704981 */ /* 0x000162000c1e1d00 */
[----:B------:R-:W-:-:S04]  /*0d80*/  ISETP.NE.AND P4, PT, R166, RZ, PT ;  /* 0x000000ffa600720c */ /* 0x000fc80003f85270 */
[----:B-----5:R-:W-:Y:S02]  /*0d90*/  FSEL R184, R152, RZ, !P4 ;  /* 0x000000ff98b87208 */ /* 0x020fe40006000000 */
[----:B0-----:R-:W-:-:S03]  /*0da0*/  IADD3 R155, R0, 0x100, RZ ;  /* 0x00000100009b7810 */ /* 0x001fc60007ffe0ff */
[C---:B--2---:R-:W-:Y:S01]  /*0db0*/  FADD.FTZ R187, -R184.reuse, R140 ;  /* 0x0000008cb8bb7221 */ /* 0x044fe20000010100 */
[C---:B------:R-:W-:Y:S01]  /*0dc0*/  FADD.FTZ R141, -R184.reuse, R141 ;  /* 0x0000008db88d7221 */ /* 0x040fe20000010100 */
[----:B------:R-:W-:Y:S02]  /*0dd0*/  FADD.FTZ R209, -R184, R142 ;  /* 0x0000008eb8d17221 */ /* 0x000fe40000010100 */
[----:B------:R-:W-:Y:S01]  /*0de0*/  FMUL.FTZ R187, R172, R187 ;  /* 0x000000bbacbb7220 */ /* 0x000fe20000410000 */
[----:B------:R-:W-:Y:S01]  /*0df0*/  FADD.FTZ R143, -R184, R143 ;  /* 0x0000008fb88f7221 */ /* 0x000fe20000010100 */
[----:B------:R-:W-:Y:S01]  /*0e00*/  FMUL.FTZ R184, R172, R141 ;  /* 0x0000008dacb87220 */ /* 0x000fe20000410000 */
[----:B---3--:R-:W-:Y:S01]  /*0e10*/  FMUL.FTZ R186, R161, R144 ;  /* 0x00000090a1ba7220 */ /* 0x008fe20000410000 */
[----:B------:R-:W-:Y:S01]  /*0e20*/  FMUL.FTZ R197, R160, R145 ;  /* 0x00000091a0c57220 */ /* 0x000fe20000410000 */
[----:B------:R-:W-:Y:S02]  /*0e30*/  FMUL.FTZ R208, R159, R146 ;  /* 0x000000929fd07220 */ /* 0x000fe40000410000 */
[----:B----4-:R-:W-:Y:S01]  /*0e40*/  FFMA.FTZ R186, R165, R148, R186 ;  /* 0x00000094a5ba7223 */ /* 0x010fe200000100ba */
[----:B------:R-:W-:-:S03]  /*0e50*/  FFMA.FTZ R197, R164, R149, R197 ;  /* 0x00000095a4c57223 */ /* 0x000fc600000100c5 */
[----:B------:R-:W-:Y:S01]  /*0e60*/  FADD.FTZ R140, RZ, R186 ;  /* 0x000000baff8c7221 */ /* 0x000fe20000010000 */
[----:B------:R-:W-:Y:S01]  /*0e70*/  FFMA.FTZ R141, R187, R186, RZ ;  /* 0x000000babb8d7223 */ /* 0x000fe200000100ff */
[----:B------:R-:W-:Y:S01]  /*0e80*/  FMUL.FTZ R206, R172, R143 ;  /* 0x0000008facce7220 */ /* 0x000fe20000410000 */
[----:B------:R-:W-:Y:S01]  /*0e90*/  FMUL.FTZ R219, R158, R147 ;  /* 0x000000939edb7220 */ /* 0x000fe20000410000 */
[----:B------:R-:W-:Y:S01]  /*0ea0*/  FADD.FTZ R143, R140, R197 ;  /* 0x000000c58c8f7221 */ /* 0x000fe20000010000 */
[----:B------:R-:W-:Y:S01]  /*0eb0*/  FMUL.FTZ R209, R172, R209 ;  /* 0x000000d1acd17220 */ /* 0x000fe20000410000 */
[----:B------:R-:W-:Y:S01]  /*0ec0*/  FFMA.FTZ R208, R163, R150, R208 ;  /* 0x00000096a3d07223 */ /* 0x000fe200000100d0 */
[----:B------:R-:W-:Y:S01]  /*0ed0*/  FFMA.FTZ R140, R184, R197, R141 ;  /* 0x000000c5b88c7223 */ /* 0x000fe2000001008d */
[----:B------:R-:W-:Y:S02]  /*0ee0*/  FFMA.FTZ R219, R162, R151, R219 ;  /* 0x00000097a2db7223 */ /* 0x000fe400000100db */
        /* <DEDUP_REMOVED lines=20> */
.L_x_3168:
[----:B------:R-:W-:Y:S05]  /*1030*/  BSYNC B0 ;  /* 0x0000000000007941 */ /* 0x000fea0003800000 */
.L_x_3167:
        /* <DEDUP_REMOVED lines=20> */
[----:B------:R-:W-:-:S03]  /*1180*/  FADD.FTZ R141, -R154, R141 ;  /* 0x0000008d9a8d7221 */ /* 0x000fc60000010100 */
[----:B------:R-:W-:Y:S01]  /*1190*/  FMUL.FTZ R185, R172, R185 ;  /* 0x000000b9acb97220 */ /* 0x000fe20000410000 */
[----:B------:R-:W-:Y:S01]  /*11a0*/  FADD.FTZ R143, -R154, R143 ;  /* 0x0000008f9a8f7221 */ /* 0x000fe20000010100 */
[----:B0-----:R-:W-:Y:S01]  /*11b0*/  FMUL.FTZ R182, R172, R141 ;  /* 0x0000008dacb67220 */ /* 0x001fe20000410000 */
[----:B------:R-:W-:Y:S01]  /*11c0*/  FADD.FTZ R207, -R154, R142 ;  /* 0x0000008e9acf7221 */ /* 0x000fe20000010100 */
[----:B---3--:R-:W-:Y:S01]  /*11d0*/  FMUL.FTZ R140, R29, R144 ;  /* 0x000000901d8c7220 */ /* 0x008fe20000410000 */
[----:B------:R-:W-:Y:S01]  /*11e0*/  FMUL.FTZ R195, R28, R145 ;  /* 0x000000911cc37220 */ /* 0x000fe20000410000 */
[----:B------:R-:W-:Y:S02]  /*11f0*/  FMUL.FTZ R204, R27, R146 ;  /* 0x000000921bcc7220 */ /* 0x000fe40000410000 */
[----:B----4-:R-:W-:Y:S01]  /*1200*/  FFMA.FTZ R183, R157, R148, R140 ;  /* 0x000000949db77223 */ /* 0x010fe2000001008c */
[----:B------:R-:W-:-:S03]  /*1210*/  FFMA.FTZ R195, R156, R149, R195 ;  /* 0x000000959cc37223 */ /* 0x000fc600000100c3 */
[----:B------:R-:W-:Y:S01]  /*1220*/  FADD.FTZ R198, R198, R183 ;  /* 0x000000b7c6c67221 */ /* 0x000fe20000010000 */
[----:B------:R-:W-:Y:S01]  /*1230*/  FFMA.FTZ R141, R185, R183, R210 ;  /* 0x000000b7b98d7223 */ /* 0x000fe200000100d2 */
[----:B------:R-:W-:Y:S01]  /*1240*/  FMUL.FTZ R202, R172, R143 ;  /* 0x0000008facca7220 */ /* 0x000fe20000410000 */
[----:B------:R-:W-:Y:S01]  /*1250*/  FMUL.FTZ R217, R26, R147 ;  /* 0x000000931ad97220 */ /* 0x000fe20000410000 */
[----:B------:R-:W-:Y:S01]  /*1260*/  FMUL.FTZ R207, R172, R207 ;  /* 0x000000cfaccf7220 */ /* 0x000fe20000410000 */
[----:B------:R-:W-:Y:S01]  /*1270*/  FFMA.FTZ R204, R31, R150, R204 ;  /* 0x000000961fcc7223 */ /* 0x000fe200000100cc */
[----:B------:R-:W-:Y:S01]  /*1280*/  FADD.FTZ R143, R198, R195 ;  /* 0x000000c3c68f7221 */ /* 0x000fe20000010000 */
        /* <DEDUP_REMOVED lines=22> */
.L_x_3170:
[----:B------:R-:W-:Y:S05]  /*13f0*/  BSYNC B0 ;  /* 0x0000000000007941 */ /* 0x000fea0003800000 */
.L_x_3169:
        /* <DEDUP_REMOVED lines=23> */
[----:B------:R-:W-:Y:S01]  /*1570*/  FMUL.FTZ R180, R172, R141 ;  /* 0x0000008dacb47220 */ /* 0x000fe20000410000 */
        /* <DEDUP_REMOVED lines=9> */
[----:B0-----:R-:W-:Y:S01]  /*1610*/  FMUL.FTZ R215, R18, R147 ;  /* 0x0000009312d77220 */ /* 0x001fe20000410000 */
        /* <DEDUP_REMOVED lines=25> */
.L_x_3172:
[----:B------:R-:W-:Y:S05]  /*17b0*/  BSYNC B0 ;  /* 0x0000000000007941 */ /* 0x000fea0003800000 */
.L_x_3171:
        /* <DEDUP_REMOVED lines=59> */
.L_x_3174:
[----:B------:R-:W-:Y:S05]  /*1b70*/  BSYNC B0 ;  /* 0x0000000000007941 */ /* 0x000fea0003800000 */
.L_x_3173:
[----:B------:R-:W-:Y:S01]  /*1b80*/  ISETP.NE.AND P4, PT, R171, RZ, PT ;  /* 0x000000ffab00720c */ /* 0x000fe20003f85270 */
[----:B------:R-:W-:-:S12]  /*1b90*/  BSSY B0, `(.L_x_3175) ;  /* 0x000003a000007945 */ /* 0x000fd80003800000 */
        /* <DEDUP_REMOVED lines=57> */
.L_x_3176:
[----:B------:R-:W-:Y:S05]  /*1f30*/  BSYNC B0 ;  /* 0x0000000000007941 */ /* 0x000fea0003800000 */
.L_x_3175:
        /* <DEDUP_REMOVED lines=25> */
.L_x_3207:
        /* <DEDUP_REMOVED lines=51> */
[----:B------:R-:W-:-:S04]  /*2400*/  FMUL.FTZ R143, R172, R149 ;  /* 0x00000095ac8f7220 */ /* 0x000fc80000410000 */
[----:B------:R-:W-:-:S04]  /*2410*/  @P5 LEA R146, P6, R0, UR6, 0x4 ;  /* 0x0000000600925c11 */ /* 0x000fc8000f8c20ff */
[----:B------:R-:W-:Y:S02]  /*2420*/  @P5 LEA.HI.X R147, R0, UR7, RZ, 0x4, P6 ;  /* 0x0000000700935c11 */ /* 0x000fe4000b0f24ff */
[----:B------:R-:W-:-:S04]  /*2430*/  ISETP.NE.U32.AND P6, PT, RZ, UR8, PT ;  /* 0x00000008ff007c0c */ /* 0x000fc8000bfc5070 */
[----:B------:R-:W-:-:S13]  /*2440*/  ISETP.NE.AND.EX P6, PT, RZ, UR9, PT, P6 ;  /* 0x00000009ff007c0c */ /* 0x000fda000bfc5360 */
[----:B------:R-:W-:Y:S01]  /*2450*/  @P6 FADD.FTZ R140, R112, R140 ;  /* 0x0000008c708c6221 */ /* 0x000fe20000010000 */
[----:B------:R-:W-:Y:S01]  /*2460*/  @P6 FADD.FTZ R141, R113, R141 ;  /* 0x0000008d718d6221 */ /* 0x000fe20000010000 */
[----:B------:R-:W-:Y:S01]  /*2470*/  @P6 FADD.FTZ R142, R114, R142 ;  /* 0x0000008e728e6221 */ /* 0x000fe20000010000 */
[----:B------:R-:W-:Y:S01]  /*2480*/  @P6 FADD.FTZ R143, R115, R143 ;  /* 0x0000008f738f6221 */ /* 0x000fe20000010000 */
[----:B------:R-:W-:-:S04]  /*2490*/  ISETP.NE.U32.AND P6, PT, RZ, UR14, PT ;  /* 0x0000000eff007c0c */ /* 0x000fc8000bfc5070 */
[----:B------:R-:W-:-:S04]  /*24a0*/  ISETP.NE.AND.EX P6, PT, RZ, UR15, PT, P6 ;  /* 0x0000000fff007c0c */ /* 0x000fc8000bfc5360 */
[----:B------:R-:W-:Y:S02]  /*24b0*/  SEL R132, R140, R132, P6 ;  /* 0x000000848c847207 */ /* 0x000fe40003000000 */
[----:B------:R-:W-:Y:S02]  /*24c0*/  SEL R133, R141, R133, P6 ;  /* 0x000000858d857207 */ /* 0x000fe40003000000 */
[----:B------:R-:W-:Y:S02]  /*24d0*/  SEL R134, R142, R134, P6 ;  /* 0x000000868e867207 */ /* 0x000fe40003000000 */
[----:B------:R-:W-:-:S03]  /*24e0*/  SEL R135, R143, R135, P6 ;  /* 0x000000878f877207 */ /* 0x000fc60003000000 */
[----:B------:R-:W0:Y:S02]  /*24f0*/  @P6 LDC.64 R144, c[0x0][0x308] ;  /* 0x0000c200ff906b82 */ /* 0x000e240000000a00 */
[----:B0-----:R-:W-:-:S06]  /*2500*/  @P6 IMAD.WIDE.U32 R148, R0, 0x10, R144 ;  /* 0x0000001000946825 */ /* 0x001fcc00078e0090 */
[----:B------:R-:W0:Y:S01]  /*2510*/  LDC.64 R144, c[0x0][0x2f8] ;  /* 0x0000be00ff907b82 */ /* 0x000e220000000a00 */
[----:B------:R1:W-:Y:S01]  /*2520*/  @P6 STG.E.128 desc[UR4][R148.64], R132 ;  /* 0x0000008494006986 */ /* 0x0003e2000c101d04 */
[----:B------:R-:W-:-:S04]  /*2530*/  ISETP.NE.U32.AND P6, PT, RZ, UR6, PT ;  /* 0x00000006ff007c0c */ /* 0x000fc8000bfc5070 */
[----:B------:R-:W-:-:S04]  /*2540*/  ISETP.NE.AND.EX P6, PT, RZ, UR7, PT, P6 ;  /* 0x00000007ff007c0c */ /* 0x000fc8000bfc5360 */
[----:B------:R-:W-:Y:S02]  /*2550*/  SEL R136, R140, R136, P6 ;  /* 0x000000888c887207 */ /* 0x000fe40003000000 */
[----:B------:R-:W-:Y:S02]  /*2560*/  SEL R137, R141, R137, P6 ;  /* 0x000000898d897207 */ /* 0x000fe40003000000 */
[----:B------:R-:W-:Y:S02]  /*2570*/  SEL R138, R142, R138, P6 ;  /* 0x0000008a8e8a7207 */ /* 0x000fe40003000000 */
[----:B------:R-:W-:Y:S01]  /*2580*/  SEL R139, R143, R139, P6 ;  /* 0x0000008b8f8b7207 */ /* 0x000fe20003000000 */
[C---:B0-----:R-:W-:Y:S01]  /*2590*/  IMAD.WIDE.U32 R144, R0.reuse, 0x10, R144 ;  /* 0x0000001000907825 */ /* 0x041fe200078e0090 */
[----:B------:R-:W-:-:S04]  /*25a0*/  IADD3 R0, R0, 0x100, RZ ;  /* 0x0000010000007810 */ /* 0x000fc80007ffe0ff */
[----:B------:R1:W-:Y:S04]  /*25b0*/  STG.E.128 desc[UR4][R144.64], R140 ;  /* 0x0000008c90007986 */ /* 0x0003e8000c101d04 */
[----:B------:R1:W-:Y:S02]  /*25c0*/  @P5 STG.E.128 desc[UR4][R146.64], R136 ;  /* 0x0000008892005986 */ /* 0x0003e4000c101d04 */
.L_x_3179:
[----:B------:R-:W-:Y:S05]  /*25d0*/  BSYNC B0 ;  /* 0x0000000000007941 */ /* 0x000fea0003800000 */
.L_x_3178:
[----:B------:R-:W-:Y:S04]  /*25e0*/  BSSY B0, `(.L_x_3180) ;  /* 0x000002c000007945 */ /* 0x000fe80003800000 */
[----:B------:R-:W-:Y:S05]  /*25f0*/  @!P1 BRA `(.L_x_3181) ;  /* 0x0000000000a89947 */ /* 0x000fea0003800000 */
[----:B------:R-:W-:Y:S01]  /*2600*/  ISETP.NE.U32.AND P5, PT, RZ, UR6, PT ;  /* 0x00000006ff007c0c */ /* 0x000fe2000bfa5070 */
[-CC-:B-1----:R-:W-:Y:S01]  /*2610*/  FFMA.FTZ R140, R185, R150.reuse, R151.reuse ;  /* 0x00000096b98c7223 */ /* 0x182fe20000010097 */
        /* <DEDUP_REMOVED lines=13> */
[----:B------:R-:W-:-:S04]  /*26f0*/  @P5 LEA R146, P6, R0, UR6, 0x4 ;  /* 0x0000000600925c11 */ /* 0x000fc8000f8c20ff */
[----:B------:R-:W-:Y:S02]  /*2700*/  @P5 LEA.HI.X R147, R0, UR7, RZ, 0x4, P6 ;  /* 0x0000000700935c11 */ /* 0x000fe4000b0f24ff */
[----:B------:R-:W-:-:S04]  /*2710*/  ISETP.NE.U32.AND P6, PT, RZ, UR8, PT ;  /* 0x00000008ff007c0c */ /* 0x000fc8000bfc5070 */
[----:B------:R-:W-:Y:S01]  /*2720*/  ISETP.NE.AND.EX P6, PT, RZ, UR9, PT, P6 ;  /* 0x00000009ff007c0c */ /* 0x000fe2000bfc5360 */
[----:B0-----:R-:W-:-:S12]  /*2730*/  IMAD.WIDE.U32 R144, R0, 0x10, R144 ;  /* 0x0000001000907825 */ /* 0x001fd800078e0090 */
        /* <DEDUP_REMOVED lines=11> */
[C---:B0-----:R-:W-:Y:S01]  /*27f0*/  @P6 IMAD.WIDE.U32 R148, R0.reuse, 0x10, R148 ;  /* 0x0000001000946825 */ /* 0x041fe200078e0094 */
[----:B------:R-:W-:-:S04]  /*2800*/  IADD3 R0, R0, 0x100, RZ ;  /* 0x0000010000007810 */ /* 0x000fc80007ffe0ff */
[----:B------:R0:W-:Y:S01]  /*2810*/  @P6 STG.E.128 desc[UR4][R148.64], R132 ;  /* 0x0000008494006986 */ /* 0x0001e2000c101d04 */
[----:B------:R-:W-:-:S03]  /*2820*/  ISETP.NE.U32.AND P6, PT, RZ, UR6, PT ;  /* 0x00000006ff007c0c */ /* 0x000fc6000bfc5070 */
[----:B------:R0:W-:Y:S01]  /*2830*/  STG.E.128 desc[UR4][R144.64], R140 ;  /* 0x0000008c90007986 */ /* 0x0001e2000c101d04 */
[----:B------:R-:W-:-:S04]  /*2840*/  ISETP.NE.AND.EX P6, PT, RZ, UR7, PT, P6 ;  /* 0x00000007ff007c0c */ /* 0x000fc8000bfc5360 */
[----:B------:R-:W-:Y:S02]  /*2850*/  SEL R136, R140, R136, P6 ;  /* 0x000000888c887207 */ /* 0x000fe40003000000 */
[----:B------:R-:W-:Y:S02]  /*2860*/  SEL R137, R141, R137, P6 ;  /* 0x000000898d897207 */ /* 0x000fe40003000000 */
[----:B------:R-:W-:Y:S02]  /*2870*/  SEL R138, R142, R138, P6 ;  /* 0x0000008a8e8a7207 */ /* 0x000fe40003000000 */
[----:B------:R-:W-:-:S05]  /*2880*/  SEL R139, R143, R139, P6 ;  /* 0x0000008b8f8b7207 */ /* 0x000fca0003000000 */
[----:B------:R0:W-:Y:S02]  /*2890*/  @P5 STG.E.128 desc[UR4][R146.64], R136 ;  /* 0x0000008892005986 */ /* 0x0001e4000c101d04 */
.L_x_3181:
[----:B------:R-:W-:Y:S05]  /*28a0*/  BSYNC B0 ;  /* 0x0000000000007941 */ /* 0x000fea0003800000 */
.L_x_3180:
        /* <DEDUP_REMOVED lines=44> */
.L_x_3183:
[----:B------:R-:W-:Y:S05]  /*2b70*/  BSYNC B0 ;  /* 0x0000000000007941 */ /* 0x000fea0003800000 */
.L_x_3182:
[----:B------:R-:W-:Y:S04]  /*2b80*/  BSSY B0, `(.L_x_3184) ;  /* 0x000002c000007945 */ /* 0x000fe80003800000 */
        /* <DEDUP_REMOVED lines=43> */
.L_x_3185:
[----:B------:R-:W-:Y:S05]  /*2e40*/  BSYNC B0 ;  /* 0x0000000000007941 */ /* 0x000fea0003800000 */
.L_x_3184:
[----:B------:R-:W-:Y:S01]  /*2e50*/  ISETP.NE.AND P5, PT, R171, RZ, PT ;  /* 0x000000ffab00720c */ /* 0x000fe20003fa5270 */
[----:B------:R-:W-:-:S12]  /*2e60*/  BSSY B0, `(.L_x_3186) ;  /* 0x000002b000007945 */ /* 0x000fd80003800000 */
[----:B------:R-:W-:Y:S05]  /*2e70*/  @!P5 BRA `(.L_x_3187) ;  /* 0x0000000000a4d947 */ /* 0x000fea0003800000 */
[----:B------:R-:W-:Y:S01]  /*2e80*/  ISETP.NE.U32.AND P5, PT, RZ, UR6, PT ;  /* 0x00000006ff007c0c */ /* 0x000fe2000bfa5070 */
[-CC-:B0123--:R-:W-:Y:S01]  /*2e90*/  FFMA.FTZ R141, R173, R150.reuse, R151.reuse ;  /* 0x00000096ad8d7223 */ /* 0x18ffe20000010097 */
        /* <DEDUP_REMOVED lines=36> */
[----:B0-----:R-:W-:-:S05]  /*30e0*/  IMAD.WIDE.U32 R146, R0, 0x10, R146 ;  /* 0x0000001000927825 */ /* 0x001fca00078e0092 */
[----:B------:R4:W-:Y:S04]  /*30f0*/  STG.E.128 desc[UR4][R146.64], R140 ;  /* 0x0000008c92007986 */ /* 0x0009e8000c101d04 */
[----:B------:R4:W-:Y:S02]  /*3100*/  @P5 STG.E.128 desc[UR4][R144.64], R136 ;  /* 0x0000008890005986 */ /* 0x0009e4000c101d04 */
.L_x_3187:
[----:B------:R-:W-:Y:S05]  /*3110*/  BSYNC B0 ;  /* 0x0000000000007941 */ /* 0x000fea0003800000 */
.L_x_3186:
[----:B------:R-:W-:Y:S02]  /*3120*/  IADD3 R167, R167, UR16, RZ ;  /* 0x00000010a7a77c10 */ /* 0x000fe4000fffe0ff */
[----:B------:R-:W-:Y:S02]  /*3130*/  SEL R153, RZ, 0x1, P4 ;  /* 0x00000001ff997807 */ /* 0x000fe40002000000 */
[----:B------:R-:W-:-:S13]  /*3140*/  ISETP.GE.AND P5, PT, R167, UR17, PT ;  /* 0x00000011a7007c0c */ /* 0x000fda000bfa6270 */
[----:B------:R-:W-:Y:S05]  /*3150*/  @!P5 BRA `(.L_x_3188) ;  /* 0xffffffd80090d947 */ /* 0x000fea000383ffff */
.L_x_3166:
[----:B------:R-:W0:Y:S01]  /*3160*/  S2R R0, SR_TID.X ;  /* 0x0000000000007919 */ /* 0x000e220000002100 */
[----:B------:R-:W0:Y:S01]  /*3170*/  S2UR UR13, SR_CTAID.X ;  /* 0x00000000000d79c3 */ /* 0x000e220000002500 */
[----:B------:R-:W-:Y:S01]  /*3180*/  BSSY B0, `(.L_x_3189) ;  /* 0x0000013000007945 */ /* 0x000fe20003800000 */
[C---:B0-----:R-:W-:Y:S02]  /*3190*/  LEA.HI R3, R0.reuse, UR13, RZ, 0x18 ;  /* 0x0000000d00037c11 */ /* 0x041fe4000f8fc0ff */
[----:B-----5:R-:W-:-:S03]  /*31a0*/  LOP3.LUT R11, R0, 0xff, RZ, 0xc0, !PT ;  /* 0x000000ff000b7812 */ /* 0x020fc600078ec0ff */
[----:B------:R-:W-:-:S05]  /*31b0*/  IMAD R170, R3, R170, RZ ;  /* 0x000000aa03aa7224 */ /* 0x000fca00078e02ff */
[----:B------:R-:W-:Y:S01]  /*31c0*/  LEA.HI R11, R170, R11, RZ, 0x1e ;  /* 0x0000000baa0b7211 */ /* 0x000fe200078ff0ff */
[----:B------:R-:W-:Y:S06]  /*31d0*/  @!P0 BRA `(.L_x_3190) ;  /* 0x0000000000348947 */ /* 0x000fec0003800000 */
[----:B------:R-:W0:Y:S08]  /*31e0*/  LDC.64 R2, c[0x0][0x2d0] ;  /* 0x0000b400ff027b82 */ /* 0x000e300000000a00 */
[----:B------:R-:W5:Y:S08]  /*31f0*/  LDC.64 R4, c[0x0][0x2d8] ;  /* 0x0000b600ff047b82 */ /* 0x000f700000000a00 */
[----:B------:R-:W1:Y:S08]  /*3200*/  LDC.64 R6, c[0x0][0x2e0] ;  /* 0x0000b800ff067b82 */ /* 0x000e700000000a00 */
[----:B------:R-:W2:Y:S01]  /*3210*/  LDC.64 R8, c[0x0][0x2e8] ;  /* 0x0000ba00ff087b82 */ /* 0x000ea20000000a00 */
[----:B0-----:R-:W-:-:S05]  /*3220*/  IMAD.WIDE.U32 R2, R11, 0x10, R2 ;  /* 0x000000100b027825 */ /* 0x001fca00078e0002 */
[----:B------:R0:W-:Y:S01]  /*3230*/  STG.E.128 desc[UR4][R2.64], R88 ;  /* 0x0000005802007986 */ /* 0x0001e2000c101d04 */
[----:B-----5:R-:W-:-:S05]  /*3240*/  IMAD.WIDE.U32 R4, R11, 0x10, R4 ;  /* 0x000000100b047825 */ /* 0x020fca00078e0004 */
[----:B------:R0:W-:Y:S01]  /*3250*/  STG.E.128 desc[UR4][R4.64], R108 ;  /* 0x0000006c04007986 */ /* 0x0001e2000c101d04 */
[----:B-1----:R-:W-:-:S05]  /*3260*/  IMAD.WIDE.U32 R6, R11, 0x10, R6 ;  /* 0x000000100b067825 */ /* 0x002fca00078e0006 */
[----:B------:R0:W-:Y:S01]  /*3270*/  STG.E.128 desc[UR4][R6.64], R48 ;  /* 0x0000003006007986 */ /* 0x0001e2000c101d04 */
[C---:B--2---:R-:W-:Y:S01]  /*3280*/  IMAD.WIDE.U32 R8, R11.reuse, 0x10, R8 ;  /* 0x000000100b087825 */ /* 0x044fe200078e0008 */
[----:B------:R-:W-:-:S04]  /*3290*/  IADD3 R11, R11, 0x100, RZ ;  /* 0x000001000b0b7810 */ /* 0x000fc80007ffe0ff */
[----:B------:R0:W-:Y:S03]  /*32a0*/  STG.E.128 desc[UR4][R8.64], R68 ;  /* 0x0000004408007986 */ /* 0x0001e6000c101d04 */
.L_x_3190:
[----:B------:R-:W-:Y:S05]  /*32b0*/  BSYNC B0 ;  /* 0x0000000000007941 */ /* 0x000fea0003800000 */
.L_x_3189:
[----:B------:R-:W-:Y:S04]  /*32c0*/  BSSY B0, `(.L_x_3191) ;  /* 0x000000f000007945 */ /* 0x000fe80003800000 */
[----:B------:R-:W-:Y:S05]  /*32d0*/  @!P1 BRA `(.L_x_3192) ;  /* 0x0000000000349947 */ /* 0x000fea0003800000 */
[----:B0-----:R-:W0:Y:S08]  /*32e0*/  LDC.64 R2, c[0x0][0x2d0] ;  /* 0x0000b400ff027b82 */ /* 0x001e300000000a00 */
        /* <DEDUP_REMOVED lines=12> */
.L_x_3192:
[----:B------:R-:W-:Y:S05]  /*33b0*/  BSYNC B0 ;  /* 0x0000000000007941 */ /* 0x000fea0003800000 */
.L_x_3191:
        /* <DEDUP_REMOVED lines=15> */
.L_x_3194:
[----:B------:R-:W-:Y:S05]  /*34b0*/  BSYNC B0 ;  /* 0x0000000000007941 */ /* 0x000fea0003800000 */
.L_x_3193:
        /* <DEDUP_REMOVED lines=15> */
.L_x_3196:
[----:B------:R-:W-:Y:S05]  /*35b0*/  BSYNC B0 ;  /* 0x0000000000007941 */ /* 0x000fea0003800000 */
.L_x_3195:
[----:B------:R-:W-:-:S13]  /*35c0*/  ISETP.NE.AND P0, PT, R171, RZ, PT ;  /* 0x000000ffab00720c */ /* 0x000fda0003f05270 */
[----:B------:R-:W-:Y:S05]  /*35d0*/  @!P0 EXIT ;  /* 0x000000000000894d */ /* 0x000fea0003800000 */
[----:B0-----:R-:W0:Y:S08]  /*35e0*/  LDC.64 R2, c[0x0][0x2d0] ;  /* 0x0000b400ff027b82 */ /* 0x001e300000000a00 */
[----:B------:R-:W5:Y:S08]  /*35f0*/  LDC.64 R4, c[0x0][0x2d8] ;  /* 0x0000b600ff047b82 */ /* 0x000f700000000a00 */
[----:B------:R-:W1:Y:S08]  /*3600*/  LDC.64 R6, c[0x0][0x2e0] ;  /* 0x0000b800ff067b82 */ /* 0x000e700000000a00 */
[----:B------:R-:W2:Y:S01]  /*3610*/  LDC.64 R8, c[0x0][0x2e8] ;  /* 0x0000ba00ff087b82 */ /* 0x000ea20000000a00 */
[----:B0-----:R-:W-:-:S05]  /*3620*/  IMAD.WIDE.U32 R2, R11, 0x10, R2 ;  /* 0x000000100b027825 */ /* 0x001fca00078e0002 */
[----:B------:R-:W-:Y:S01]  /*3630*/  STG.E.128 desc[UR4][R2.64], R72 ;  /* 0x0000004802007986 */ /* 0x000fe2000c101d04 */
[----:B-----5:R-:W-:-:S05]  /*3640*/  IMAD.WIDE.U32 R4, R11, 0x10, R4 ;  /* 0x000000100b047825 */ /* 0x020fca00078e0004 */
[----:B------:R-:W-:Y:S01]  /*3650*/  STG.E.128 desc[UR4][R4.64], R92 ;  /* 0x0000005c04007986 */ /* 0x000fe2000c101d04 */
[----:B-1----:R-:W-:-:S05]  /*3660*/  IMAD.WIDE.U32 R6, R11, 0x10, R6 ;  /* 0x000000100b067825 */ /* 0x002fca00078e0006 */
[----:B------:R-:W-:Y:S01]  /*3670*/  STG.E.128 desc[UR4][R6.64], R32 ;  /* 0x0000002006007986 */ /* 0x000fe2000c101d04 */
[----:B--2---:R-:W-:-:S05]  /*3680*/  IMAD.WIDE.U32 R8, R11, 0x10, R8 ;  /* 0x000000100b087825 */ /* 0x004fca00078e0008 */
[----:B------:R-:W-:Y:S01]  /*3690*/  STG.E.128 desc[UR4][R8.64], R52 ;  /* 0x0000003408007986 */ /* 0x000fe2000c101d04 */
[----:B------:R-:W-:Y:S05]  /*36a0*/  EXIT ;  /* 0x000000000000794d */ /* 0x000fea0003800000 */
.L_x_3177:
[----:B-----5:R-:W-:Y:S01]  /*36b0*/  HFMA2.MMA R152, -RZ, RZ, 0, 9.5367431640625e-07 ;  /* 0x00000010ff987435 */ /* 0x020fe200000001ff */
[----:B------:R-:W-:Y:S02]  /*36c0*/  MOV R151, R198 ;  /* 0x000000c600977202 */ /* 0x000fe40000000f00 */
[----:B------:R-:W-:Y:S02]  /*36d0*/  MOV R153, 0x1f ;  /* 0x0000001f00997802 */ /* 0x000fe40000000f00 */
[----:B------:R-:W-:-:S07]  /*36e0*/  MOV R150, 0xffffffff ;  /* 0xffffffff00967802 */ /* 0x000fce0000000f00 */
[----:B------:R-:W-:Y:S05]  /*36f0*/  WARPSYNC.COLLECTIVE R150, `(.L_x_3197) ;  /* 0x0000000096087348 */ /* 0x000fea0003c00000 */
[----:B------:R0:W1:Y:S02]  /*3700*/  SHFL.DOWN P6, R199, R151, R152, R153 ;  /* 0x0800009897c77389 */ /* 0x00006400000c0099 */
[----:B01----:R-:W-:Y:S01]  /*3710*/  ENDCOLLECTIVE ;  /* 0x000000000000791b */ /* 0x003fe20003800000 */
.L_x_3197:
[----:B------:R-:W-:Y:S02]  /*3720*/  MOV R151, R210 ;  /* 0x000000d200977202 */ /* 0x000fe40000000f00 */
[----:B------:R-:W-:-:S07]  /*3730*/  MOV R143, R199 ;  /* 0x000000c7008f7202 */ /* 0x000fce0000000f00 */
[----:B------:R-:W-:Y:S05]  /*3740*/  WARPSYNC.COLLECTIVE R150, `(.L_x_3198) ;  /* 0x0000000096087348 */ /* 0x000fea0003c00000 */
[----:B------:R0:W1:Y:S02]  /*3750*/  SHFL.DOWN P6, R199, R151, R152, R153 ;  /* 0x0800009897c77389 */ /* 0x00006400000c0099 */
[----:B01----:R-:W-:Y:S01]  /*3760*/  ENDCOLLECTIVE ;  /* 0x000000000000791b */ /* 0x003fe20003800000 */
.L_x_3198:
[----:B------:R-:W-:Y:S01]  /*3770*/  FADD.FTZ R143, R143, R198 ;  /* 0x000000c68f8f7221 */ /* 0x000fe20000010000 */
[----:B------:R-:W-:-:S04]  /*3780*/  HFMA2.MMA R152, -RZ, RZ, 0, 4.76837158203125e-07 ;  /* 0x00000008ff987435 */ /* 0x000fc800000001ff */
[----:B------:R-:W-:Y:S02]  /*3790*/  MOV R151, R143 ;  /* 0x0000008f00977202 */ /* 0x000fe40000000f00 */
[----:B------:R-:W-:-:S07]  /*37a0*/  MOV R145, R199 ;  /* 0x000000c700917202 */ /* 0x000fce0000000f00 */
[----:B------:R-:W-:Y:S05]  /*37b0*/  WARPSYNC.COLLECTIVE R150, `(.L_x_3199) ;  /* 0x0000000096087348 */ /* 0x000fea0003c00000 */
[----:B------:R0:W1:Y:S02]  /*37c0*/  SHFL.DOWN P6, R199, R151, R152, R153 ;  /* 0x0800009897c77389 */ /* 0x00006400000c0099 */
[----:B01----:R-:W-:Y:S01]  /*37d0*/  ENDCOLLECTIVE ;  /* 0x000000000000791b */ /* 0x003fe20003800000 */
.L_x_3199:
[----:B------:R-:W-:-:S05]  /*37e0*/  FADD.FTZ R145, R145, R210 ;  /* 0x000000d291917221 */ /* 0x000fca0000010000 */
[----:B------:R-:W-:Y:S02]  /*37f0*/  MOV R151, R145 ;  /* 0x0000009100977202 */ /* 0x000fe40000000f00 */
[----:B------:R-:W-:-:S07]  /*3800*/  MOV R142, R199 ;  /* 0x000000c7008e7202 */ /* 0x000fce0000000f00 */
[----:B------:R-:W-:Y:S05]  /*3810*/  WARPSYNC.COLLECTIVE R150, `(.L_x_3200) ;  /* 0x0000000096087348 */ /* 0x000fea0003c00000 */
[----:B------:R0:W1:Y:S02]  /*3820*/  SHFL.DOWN P6, R199, R151, R152, R153 ;  /* 0x0800009897c77389 */ /* 0x00006400000c0099 */
[----:B01----:R-:W-:Y:S01]  /*3830*/  ENDCOLLECTIVE ;  /* 0x000000000000791b */ /* 0x003fe20003800000 */
.L_x_3200:
[----:B------:R-:W-:Y:S01]  /*3840*/  FADD.FTZ R142, R143, R142 ;  /* 0x0000008e8f8e7221 */ /* 0x000fe20000010000 */
[----:B------:R-:W-:-:S04]  /*3850*/  HFMA2.MMA R152, -RZ, RZ, 0, 2.384185791015625e-07 ;  /* 0x00000004ff987435 */ /* 0x000fc800000001ff */
[----:B------:R-:W-:Y:S02]  /*3860*/  MOV R151, R142 ;  /* 0x0000008e00977202 */ /* 0x000fe40000000f00 */
[----:B------:R-:W-:-:S07]  /*3870*/  MOV R144, R199 ;  /* 0x000000c700907202 */ /* 0x000fce0000000f00 */
[----:B------:R-:W-:Y:S05]  /*3880*/  WARPSYNC.COLLECTIVE R150, `(.L_x_3201) ;  /* 0x0000000096087348 */ /* 0x000fea0003c00000 */
[----:B------:R0:W1:Y:S02]  /*3890*/  SHFL.DOWN P6, R199, R151, R152, R153 ;  /* 0x0800009897c77389 */ /* 0x00006400000c0099 */
[----:B01----:R-:W-:Y:S01]  /*38a0*/  ENDCOLLECTIVE ;  /* 0x000000000000791b */ /* 0x003fe20003800000 */
.L_x_3201:
[----:B------:R-:W-:-:S05]  /*38b0*/  FADD.FTZ R144, R145, R144 ;  /* 0x0000009091907221 */ /* 0x000fca0000010000 */
[----:B------:R-:W-:Y:S02]  /*38c0*/  MOV R151, R144 ;  /* 0x0000009000977202 */ /* 0x000fe40000000f00 */
[----:B------:R-:W-:-:S07]  /*38d0*/  MOV R147, R199 ;  /* 0x000000c700937202 */ /* 0x000fce0000000f00 */
[----:B------:R-:W-:Y:S05]  /*38e0*/  WARPSYNC.COLLECTIVE R150, `(.L_x_3202) ;  /* 0x0000000096087348 */ /* 0x000fea0003c00000 */
[----:B------:R0:W1:Y:S02]  /*38f0*/  SHFL.DOWN P6, R199, R151, R152, R153 ;  /* 0x0800009897c77389 */ /* 0x00006400000c0099 */
[----:B01----:R-:W-:Y:S01]  /*3900*/  ENDCOLLECTIVE ;  /* 0x000000000000791b */ /* 0x003fe20003800000 */
.L_x_3202:
[----:B------:R-:W-:Y:S01]  /*3910*/  FADD.FTZ R147, R142, R147 ;  /* 0x000000938e937221 */ /* 0x000fe20000010000 */
[----:B------:R-:W-:-:S04]  /*3920*/  HFMA2.MMA R152, -RZ, RZ, 0, 1.1920928955078125e-07 ;  /* 0x00000002ff987435 */ /* 0x000fc800000001ff */
[----:B------:R-:W-:Y:S02]  /*3930*/  MOV R151, R147 ;  /* 0x0000009300977202 */ /* 0x000fe40000000f00 */
[----:B------:R-:W-:-:S07]  /*3940*/  MOV R149, R199 ;  /* 0x000000c700957202 */ /* 0x000fce0000000f00 */
[----:B------:R-:W-:Y:S05]  /*3950*/  WARPSYNC.COLLECTIVE R150, `(.L_x_3203) ;  /* 0x0000000096087348 */ /* 0x000fea0003c00000 */
[----:B------:R0:W1:Y:S02]  /*3960*/  SHFL.DOWN P6, R199, R151, R152, R153 ;  /* 0x0800009897c77389 */ /* 0x00006400000c0099 */
[----:B01----:R-:W-:Y:S01]  /*3970*/  ENDCOLLECTIVE ;  /* 0x000000000000791b */ /* 0x003fe20003800000 */
.L_x_3203:
[----:B------:R-:W-:-:S05]  /*3980*/  FADD.FTZ R149, R144, R149 ;  /* 0x0000009590957221 */ /* 0x000fca0000010000 */
[----:B------:R-:W-:Y:S02]  /*3990*/  MOV R151, R149 ;  /* 0x0000009500977202 */ /* 0x000fe40000000f00 */
[----:B------:R-:W-:-:S07]  /*39a0*/  MOV R146, R199 ;  /* 0x000000c700927202 */ /* 0x000fce0000000f00 */
[----:B------:R-:W-:Y:S05]  /*39b0*/  WARPSYNC.COLLECTIVE R150, `(.L_x_3204) ;  /* 0x0000000096087348 */ /* 0x000fea0003c00000 */
[----:B------:R0:W1:Y:S02]  /*39c0*/  SHFL.DOWN P6, R199, R151, R152, R153 ;  /* 0x0800009897c77389 */ /* 0x00006400000c0099 */
[----:B01----:R-:W-:Y:S01]  /*39d0*/  ENDCOLLECTIVE ;  /* 0x000000000000791b */ /* 0x003fe20003800000 */
.L_x_3204:
[----:B------:R-:W-:Y:S01]  /*39e0*/  FADD.FTZ R146, R147, R146 ;  /* 0x0000009293927221 */ /* 0x000fe20000010000 */
[----:B------:R-:W-:-:S04]  /*39f0*/  HFMA2.MMA R152, -RZ, RZ, 0, 5.9604644775390625e-08 ;  /* 0x00000001ff987435 */ /* 0x000fc800000001ff */
[----:B------:R-:W-:Y:S02]  /*3a00*/  MOV R151, R146 ;  /* 0x0000009200977202 */ /* 0x000fe40000000f00 */
[----:B------:R-:W-:-:S07]  /*3a10*/  MOV R148, R199 ;  /* 0x000000c700947202 */ /* 0x000fce0000000f00 */
[----:B------:R-:W-:Y:S05]  /*3a20*/  WARPSYNC.COLLECTIVE R150, `(.L_x_3205) ;  /* 0x0000000096087348 */ /* 0x000fea0003c00000 */
[----:B------:R0:W1:Y:S02]  /*3a30*/  SHFL.DOWN P6, R199, R151, R152, R153 ;  /* 0x0800009897c77389 */ /* 0x00006400000c0099 */
[----:B01----:R-:W-:Y:S01]  /*3a40*/  ENDCOLLECTIVE ;  /* 0x000000000000791b */ /* 0x003fe20003800000 */
.L_x_3205:
[----:B------:R-:W-:-:S05]  /*3a50*/  FADD.FTZ R148, R149, R148 ;  /* 0x0000009495947221 */ /* 0x000fca0000010000 */
[----:B------:R-:W-:Y:S02]  /*3a60*/  MOV R151, R148 ;  /* 0x0000009400977202 */ /* 0x000fe40000000f00 */
[----:B------:R-:W-:-:S07]  /*3a70*/  MOV R143, R199 ;  /* 0x000000c7008f7202 */ /* 0x000fce0000000f00 */
[----:B------:R-:W-:Y:S05]  /*3a80*/  WARPSYNC.COLLECTIVE R150, `(.L_x_3206) ;  /* 0x0000000096087348 */ /* 0x000fea0003c00000 */
[----:B------:R0:W1:Y:S02]  /*3a90*/  SHFL.DOWN P6, R199, R151, R152, R153 ;  /* 0x0800009897c77389 */ /* 0x00006400000c0099 */
[----:B01----:R-:W-:Y:S01]  /*3aa0*/  ENDCOLLECTIVE ;  /* 0x000000000000791b */ /* 0x003fe20003800000 */
.L_x_3206:
[----:B------:R-:W-:Y:S05]  /*3ab0*/  BRA `(.L_x_3207) ;  /* 0xffffffe400847947 */ /* 0x000fea000383ffff */
.L_x_3208:
        /* <DEDUP_REMOVED lines=12> */
.L_x_3973:


//--------------------- .text._ZN10layer_norm31ln_parallel_residual_bwd_kernelINS_13Kernel_traitsI6__halfffffjLj5120ELj1ELj1ELj8ELj16ENS_18Kernel_traits_baseILj5120ES2_ffffjLj256EEEEELb0ELb0ELb1EEEvNS_9BwdParamsE --------------------------
	.section	.text._ZN10layer_norm31ln_parallel_residual_bwd_kernelINS_13Kernel_traitsI6__halfffffjLj5120ELj1ELj1ELj8ELj16ENS_18Kernel_traits_baseILj5120ES2_ffffjLj256EEEEELb0ELb0ELb1EEEvNS_9BwdParamsE,"ax",@progbits
	.align	128
        .global         _ZN10layer_norm31ln_parallel_residual_bwd_kernelINS_13Kernel_traitsI6__halfffffjLj5120ELj1ELj1ELj8ELj16ENS_18Kernel_traits_baseILj5120ES2_ffffjLj256EEEEELb0ELb0ELb1EEEvNS_9BwdParamsE
        .type           _ZN10layer_norm31ln_parallel_residual_bwd_kernelINS_13Kernel_traitsI6__halfffffjLj5120ELj1ELj1ELj8ELj16ENS_18Kernel_traits_baseILj5120ES2_ffffjLj256EEEEELb0ELb0ELb1EEEvNS_9BwdParamsE,@function
        .size           _ZN10layer_norm31ln_parallel_residual_bwd_kernelINS_13Kernel_traitsI6__halfffffjLj5120ELj1ELj1ELj8ELj16ENS_18Kernel_traits_baseILj5120ES2_ffffjLj256EEEEELb0ELb0ELb1EEEvNS_9BwdParamsE,(.L_x_3974 - _ZN10layer_norm31ln_parallel_residual_bwd_kernelINS_13Kernel_traitsI6__halfffffjLj5120ELj1ELj1ELj8ELj16ENS_18Kernel_traits_baseILj5120ES2_ffffjLj256EEEEELb0ELb0ELb1EEEvNS_9BwdParamsE)
        .other          _ZN10layer_norm31ln_parallel_residual_bwd_kernelINS_13Kernel_traitsI6__halfffffjLj5120ELj1ELj1ELj8ELj16ENS_18Kernel_traits_baseILj5120ES2_ffffjLj256EEEEELb0ELb0ELb1EEEvNS_9BwdParamsE,@"STO_CUDA_ENTRY STV_DEFAULT"
_ZN10layer_norm31ln_parallel_residual_bwd_kernelINS_13Kernel_traitsI6__halfffffjLj5120ELj1ELj1ELj8ELj16ENS_18Kernel_traits_baseILj5120ES2_ffffjLj256EEEEELb0ELb0ELb1EEEvNS_9BwdParamsE:
.text._ZN10layer_norm31ln_parallel_residual_bwd_kernelINS_13Kernel_traitsI6__halfffffjLj5120ELj1ELj1ELj8ELj16ENS_18Kernel_traits_baseILj5120ES2_ffffjLj256EEEEELb0ELb0ELb1EEEvNS_9BwdParamsE:
        /* <DEDUP_REMOVED lines=56> */
.L_x_3209:
        /* <DEDUP_REMOVED lines=20> */
[----:B------:R-:W-:-:S02]  /*04c0*/  HFMA2.MMA R217, -RZ, RZ, 0, 5.9604644775390625e-08 ;  /* 0x00000001ffd97435 */ /* 0x000fc400000001ff */
[----:B------:R-:W-:Y:S01]  /*04d0*/  HFMA2.MMA R0, -RZ, RZ, 0, 0 ;  /* 0x00000000ff007435 */ /* 0x000fe200000001ff */
[----:B------:R-:W-:Y:S02]  /*04e0*/  ISETP.NE.AND.EX P0, PT, RZ, UR5, PT, P0 ;  /* 0x00000005ff007c0c */ /* 0x000fe4000bf05300 */
[----:B------:R-:W-:Y:S02]  /*04f0*/  CS2R R134, SRZ ;  /* 0x0000000000867805 */ /* 0x000fe4000001ff00 */
[----:B------:R-:W-:Y:S02]  /*0500*/  MOV R137, RZ ;  /* 0x000000ff00897202 */ /* 0x000fe40000000f00 */
        /* <DEDUP_REMOVED lines=28> */
[----:B------:R-:W-:Y:S02]  /*06d0*/  CS2R R2, SRZ ;  /* 0x0000000000027805 */ /* 0x000fe4000001ff00 */
[----:B------:R-:W-:Y:S02]  /*06e0*/  CS2R R144, SRZ ;  /* 0x0000000000907805 */ /* 0x000fe4000001ff00 */
[----:B------:R-:W-:Y:S02]  /*06f0*/  CS2R R152, SRZ ;  /* 0x0000000000987805 */ /* 0x000fe4000001ff00 */
[----:B------:R-:W-:Y:S02]  /*0700*/  CS2R R160, SRZ ;  /* 0x0000000000a07805 */ /* 0x000fe4000001ff00 */
[----:B------:R-:W-:-:S02]  /*0710*/  MOV R181, RZ ;  /* 0x000000ff00b57202 */ /* 0x000fc40000000f00 */
[----:B------:R-:W-:Y:S02]  /*0720*/  LOP3.LUT R170, R136, 0xff, RZ, 0xc0, !PT ;  /* 0x000000ff88aa7812 */ /* 0x000fe400078ec0ff */
[--C-:B--2---:R-:W-:Y:S01]  /*0730*/  SHF.R.U64 R210, R204, 0x10, R205.reuse ;  /* 0x00000010ccd27819 */ /* 0x104fe200000012cd */
[----:B------:R-:W-:Y:S01]  /*0740*/  HADD2.F32 R209, -RZ, R204.H0_H0 ;  /* 0x200000ccffd17230 */ /* 0x000fe20000004100 */
[----:B------:R-:W-:Y:S02]  /*0750*/  SHF.R.U32.HI R206, RZ, 0x10, R205 ;  /* 0x00000010ffce7819 */ /* 0x000fe400000116cd */
[--C-:B---3--:R-:W-:Y:S01]  /*0760*/  SHF.R.U64 R202, R196, 0x10, R197.reuse ;  /* 0x00000010c4ca7819 */ /* 0x108fe200000012c5 */
[----:B------:R-:W-:Y:S01]  /*0770*/  HADD2.F32 R201, -RZ, R196.H0_H0 ;  /* 0x200000c4ffc97230 */ /* 0x000fe20000004100 */
[----:B------:R-:W-:Y:S02]  /*0780*/  SHF.R.U32.HI R198, RZ, 0x10, R197 ;  /* 0x00000010ffc67819 */ /* 0x000fe400000116c5 */
[--C-:B----4-:R-:W-:Y:S01]  /*0790*/  SHF.R.U64 R194, R188, 0x10, R189.reuse ;  /* 0x00000010bcc27819 */ /* 0x110fe200000012bd */
[----:B------:R-:W-:Y:S01]  /*07a0*/  HADD2.F32 R193, -RZ, R188.H0_H0 ;  /* 0x200000bcffc17230 */ /* 0x000fe20000004100 */
[----:B------:R-:W-:-:S02]  /*07b0*/  SHF.R.U32.HI R190, RZ, 0x10, R189 ;  /* 0x00000010ffbe7819 */ /* 0x000fc400000116bd */
[--C-:B-----5:R-:W-:Y:S01]  /*07c0*/  SHF.R.U64 R192, R186, 0x10, R187.reuse ;  /* 0x00000010bac07819 */ /* 0x120fe200000012bb */
[----:B------:R-:W-:Y:S01]  /*07d0*/  HADD2.F32 R191, -RZ, R186.H0_H0 ;  /* 0x200000baffbf7230 */ /* 0x000fe20000004100 */
        /* <DEDUP_REMOVED lines=12> */
[----:B------:R-:W-:Y:S01]  /*08a0*/  SHF.R.U32.HI R186, RZ, 0x10, R15 ;  /* 0x00000010ffba7819 */ /* 0x000fe2000001160f */
[----:B------:R-:W-:Y:S01]  /*08b0*/  HADD2.F32 R171, -RZ, R168.H0_H0 ;  /* 0x200000a8ffab7230 */ /* 0x000fe20000004100 */
[----:B------:R-:W-:Y:S01]  /*08c0*/  HFMA2.MMA R168, -RZ, RZ, 0, 0 ;  /* 0x00000000ffa87435 */ /* 0x000fe200000001ff */
[----:B------:R-:W-:Y:S02]  /*08d0*/  HADD2.F32 R185, -RZ, R10.H0_H0 ;  /* 0x2000000affb97230 */ /* 0x000fe40000004100 */
[----:B------:R-:W-:Y:S01]  /*08e0*/  HADD2.F32 R173, -RZ, R11.H0_H0 ;  /* 0x2000000bffad7230 */ /* 0x000fe20000004100 */
[----:B------:R-:W-:Y:S01]  /*08f0*/  CS2R R10, SRZ ;  /* 0x00000000000a7805 */ /* 0x000fe2000001ff00 */
[----:B------:R-:W-:Y:S02]  /*0900*/  HADD2.F32 R207, -RZ, R6.H0_H0 ;  /* 0x20000006ffcf7230 */ /* 0x000fe40000004100 */
[----:B------:R-:W-:Y:S01]  /*0910*/  HADD2.F32 R203, -RZ, R7.H0_H0 ;  /* 0x20000007ffcb7230 */ /* 0x000fe20000004100 */
[----:B------:R-:W-:Y:S01]  /*0920*/  CS2R R6, SRZ ;  /* 0x0000000000067805 */ /* 0x000fe2000001ff00 */
[----:B------:R-:W-:-:S02]  /*0930*/  HADD2.F32 R199, -RZ, R8.H0_H0 ;  /* 0x20000008ffc77230 */ /* 0x000fc40000004100 */
[----:B------:R-:W-:Y:S01]  /*0940*/  HADD2.F32 R195, -RZ, R9.H0_H0 ;  /* 0x20000009ffc37230 */ /* 0x000fe20000004100 */
[----:B------:R-:W-:Y:S01]  /*0950*/  CS2R R8, SRZ ;  /* 0x0000000000087805 */ /* 0x000fe2000001ff00 */
[----:B------:R-:W-:Y:S02]  /*0960*/  HADD2.F32 R183, -RZ, R12.H0_H0 ;  /* 0x2000000cffb77230 */ /* 0x000fe40000004100 */
[----:B------:R-:W-:Y:S01]  /*0970*/  HADD2.F32 R175, -RZ, R13.H0_H0 ;  /* 0x2000000dffaf7230 */ /* 0x000fe20000004100 */
[----:B------:R-:W-:Y:S01]  /*0980*/  CS2R R12, SRZ ;  /* 0x00000000000c7805 */ /* 0x000fe2000001ff00 */
[----:B------:R-:W-:Y:S02]  /*0990*/  HADD2.F32 R177, -RZ, R14.H0_H0 ;  /* 0x2000000effb17230 */ /* 0x000fe40000004100 */
[----:B------:R-:W-:Y:S01]  /*09a0*/  HADD2.F32 R179, -RZ, R15.H0_H0 ;  /* 0x2000000fffb37230 */ /* 0x000fe20000004100 */
[----:B------:R-:W-:Y:S01]  /*09b0*/  CS2R R14, SRZ ;  /* 0x00000000000e7805 */ /* 0x000fe2000001ff00 */
        /* <DEDUP_REMOVED lines=24> */
[----:B------:R-:W-:-:S07]  /*0b40*/  HADD2.F32 R186, -RZ, R186.H0_H0 ;  /* 0x200000baffba7230 */ /* 0x000fce0000004100 */
.L_x_3218:
[----:B-1----:R-:W0:Y:S01]  /*0b50*/  LDC.64 R86, c[0x0][0x250] ;  /* 0x00009400ff567b82 */ /* 0x002e220000000a00 */
[----:B------:R-:W-:-:S05]  /*0b60*/  IMAD R72, R211, UR8, RZ ;  /* 0x00000008d3487c24 */ /* 0x000fca000f8e02ff */
[----:B------:R-:W-:Y:S02]  /*0b70*/  SHF.R.S32.HI R73, RZ, 0x1f, R72 ;  /* 0x0000001fff497819 */ /* 0x000fe40000011448 */
[----:B------:R-:W1:Y:S02]  /*0b80*/  LDC.64 R120, c[0x0][0x238] ;  /* 0x00008e00ff787b82 */ /* 0x000e640000000a00 */
[----:B------:R-:W-:-:S04]  /*0b90*/  LEA.HI R73, R73, R72, RZ, 0x2 ;  /* 0x0000004849497211 */ /* 0x000fc800078f10ff */
[----:B------:R-:W-:Y:S02]  /*0ba0*/  LEA.HI.SX32 R218, R73, R170, 0x1e ;  /* 0x000000aa49da7211 */ /* 0x000fe400078ff2ff */
[----:B------:R-:W2:Y:S08]  /*0bb0*/  LDC.64 R98, c[0x0][0x258] ;  /* 0x00009600ff627b82 */ /* 0x000eb00000000a00 */
[----:B------:R-:W3:Y:S01]  /*0bc0*/  LDC.64 R128, c[0x0][0x2c0] ;  /* 0x0000b000ff807b82 */ /* 0x000ee20000000a00 */
[----:B0-----:R-:W-:-:S07]  /*0bd0*/  IMAD.WIDE R86, R211, 0x4, R86 ;  /* 0x00000004d3567825 */ /* 0x001fce00078e0256 */
[----:B------:R-:W0:Y:S01]  /*0be0*/  LDC.64 R124, c[0x0][0x2b8] ;  /* 0x0000ae00ff7c7b82 */ /* 0x000e220000000a00 */
[C---:B-1----:R-:W-:Y:S01]  /*0bf0*/  IMAD.WIDE.U32 R72, R218.reuse, 0x10, R120 ;  /* 0x00000010da487825 */ /* 0x042fe200078e0078 */
[----:B------:R-:W4:Y:S01]  /*0c00*/  LDG.E R219, desc[UR6][R86.64] ;  /* 0x0000000656db7981 */ /* 0x000f22000c1e1900 */
[----:B------:R-:W-:-:S04]  /*0c10*/  IADD3 R216, R218, 0x100, RZ ;  /* 0x00000100dad87810 */ /* 0x000fc80007ffe0ff */
[----:B------:R-:W4:Y:S01]  /*0c20*/  LDG.E.128 R72, desc[UR6][R72.64] ;  /* 0x0000000648487981 */ /* 0x000f22000c1e1d00 */
[----:B--2---:R-:W-:Y:S01]  /*0c30*/  IMAD.WIDE R98, R211, 0x4, R98 ;  /* 0x00000004d3627825 */ /* 0x004fe200078e0262 */
[C---:B------:R-:W-:Y:S01]  /*0c40*/  IADD3 R215, R218.reuse, 0x200, RZ ;  /* 0x00000200dad77810 */ /* 0x040fe20007ffe0ff */
[----:B------:R-:W1:Y:S03]  /*0c50*/  @P0 LDC.64 R228, c[0x0][0x2c8] ;  /* 0x0000b200ffe40b82 */ /* 0x000e660000000a00 */
[----:B------:R-:W2:Y:S01]  /*0c60*/  LDG.E R214, desc[UR6][R98.64] ;  /* 0x0000000662d67981 */ /* 0x000ea2000c1e1900 */
[----:B---3--:R-:W-:-:S04]  /*0c70*/  IMAD.WIDE.U32 R80, R218, 0x10, R128 ;  /* 0x00000010da507825 */ /* 0x008fc800078e0080 */
[----:B------:R-:W3:Y:S01]  /*0c80*/  @P0 LDC.64 R226, c[0x0][0x2c8] ;  /* 0x0000b200ffe20b82 */ /* 0x000ee20000000a00 */
[----:B------:R-:W-:Y:S01]  /*0c90*/  IMAD.WIDE.U32 R92, R216, 0x10, R128 ;  /* 0x00000010d85c7825 */ /* 0x000fe200078e0080 */
[----:B------:R-:W2:Y:S03]  /*0ca0*/  LDG.E.128 R80, desc[UR6][R80.64] ;  /* 0x0000000650507981 */ /* 0x000ea6000c1e1d00 */
[C---:B0-----:R-:W-:Y:S01]  /*0cb0*/  IMAD.WIDE.U32 R76, R218.reuse, 0x10, R124 ;  /* 0x00000010da4c7825 */ /* 0x041fe200078e007c */
[----:B------:R-:W-:Y:S01]  /*0cc0*/  IADD3 R213, R218, 0x300, RZ ;  /* 0x00000300dad57810 */ /* 0x000fe20007ffe0ff */
[----:B------:R-:W2:Y:S01]  /*0cd0*/  LDG.E.128 R92, desc[UR6][R92.64] ;  /* 0x000000065c5c7981 */ /* 0x000ea2000c1e1d00 */
[----:B------:R-:W0:Y:S01]  /*0ce0*/  @P0 LDC.64 R220, c[0x0][0x2c8] ;  /* 0x0000b200ffdc0b82 */ /* 0x000e220000000a00 */
[C---:B------:R-:W-:Y:S02]  /*0cf0*/  IMAD.WIDE.U32 R84, R216.reuse, 0x10, R120 ;  /* 0x00000010d8547825 */ /* 0x040fe400078e0078 */
[----:B------:R-:W2:Y:S02]  /*0d00*/  LDG.E.128 R76, desc[UR6][R76.64] ;  /* 0x000000064c4c7981 */ /* 0x000ea4000c1e1d00 */
[----:B------:R-:W-:-:S02]  /*0d10*/  IMAD.WIDE.U32 R88, R216, 0x10, R124 ;  /* 0x00000010d8587825 */ /* 0x000fc400078e007c */
[----:B------:R-:W2:Y:S01]  /*0d20*/  LDG.E.128 R84, desc[UR6][R84.64] ;  /* 0x0000000654547981 */ /* 0x000ea2000c1e1d00 */
[----:B------:R-:W0:Y:S01]  /*0d30*/  @P0 LDC.64 R224, c[0x0][0x2c8] ;  /* 0x0000b200ffe00b82 */ /* 0x000e220000000a00 */
[C---:B------:R-:W-:Y:S02]  /*0d40*/  IMAD.WIDE.U32 R96, R215.reuse, 0x10, R120 ;  /* 0x00000010d7607825 */ /* 0x040fe400078e0078 */
[----:B------:R-:W2:Y:S02]  /*0d50*/  LDG.E.128 R88, desc[UR6][R88.64] ;  /* 0x0000000658587981 */ /* 0x000ea4000c1e1d00 */
[----:B------:R-:W-:Y:S02]  /*0d60*/  IMAD.WIDE.U32 R104, R215, 0x10, R128 ;  /* 0x00000010d7687825 */ /* 0x000fe400078e0080 */
[----:B------:R-:W2:Y:S01]  /*0d70*/  LDG.E.128 R96, desc[UR6][R96.64] ;  /* 0x0000000660607981 */ /* 0x000ea2000c1e1d00 */
[----:B------:R-:W0:Y:S01]  /*0d80*/  @P0 LDC.64 R222, c[0x0][0x2c8] ;  /* 0x0000b200ffde0b82 */ /* 0x000e220000000a00 */
[----:B------:R-:W-:-:S02]  /*0d90*/  IMAD.WIDE.U32 R108, R213, 0x10, R120 ;  /* 0x00000010d56c7825 */ /* 0x000fc400078e0078 */
[----:B------:R-:W2:Y:S02]  /*0da0*/  LDG.E.128 R104, desc[UR6][R104.64] ;  /* 0x0000000668687981 */ /* 0x000ea4000c1e1d00 */
[----:B------:R-:W-:Y:S02]  /*0db0*/  IMAD.WIDE.U32 R100, R215, 0x10, R124 ;  /* 0x00000010d7647825 */ /* 0x000fe400078e007c */
[----:B------:R-:W2:Y:S02]  /*0dc0*/  LDG.E.128 R108, desc[UR6][R108.64] ;  /* 0x000000066c6c7981 */ /* 0x000ea4000c1e1d00 */
[C---:B------:R-:W-:Y:S02]  /*0dd0*/  IMAD.WIDE.U32 R116, R213.reuse, 0x10, R128 ;  /* 0x00000010d5747825 */ /* 0x040fe400078e0080 */
[----:B------:R-:W2:Y:S02]  /*0de0*/  LDG.E.128 R100, desc[UR6][R100.64] ;  /* 0x0000000664647981 */ /* 0x000ea4000c1e1d00 */
[----:B------:R-:W-:-:S02]  /*0df0*/  IMAD.WIDE.U32 R112, R213, 0x10, R124 ;  /* 0x00000010d5707825 */ /* 0x000fc400078e007c */
[----:B------:R-:W2:Y:S04]  /*0e00*/  LDG.E.128 R116, desc[UR6][R116.64] ;  /* 0x0000000674747981 */ /* 0x000ea8000c1e1d00 */
[----:B------:R-:W2:Y:S01]  /*0e10*/  LDG.E.128 R112, desc[UR6][R112.64] ;  /* 0x0000000670707981 */ /* 0x000ea2000c1e1d00 */
[----:B------:R-:W-:-:S05]  /*0e20*/  IADD3 R212, R218, 0x400, RZ ;  /* 0x00000400dad47810 */ /* 0x000fca0007ffe0ff */
[----:B------:R-:W-:-:S04]  /*0e30*/  IMAD.WIDE.U32 R120, R212, 0x10, R120 ;  /* 0x00000010d4787825 */ /* 0x000fc800078e0078 */
[C---:B------:R-:W-:Y:S02]  /*0e40*/  IMAD.WIDE.U32 R128, R212.reuse, 0x10, R128 ;  /* 0x00000010d4807825 */ /* 0x040fe400078e0080 */
[----:B------:R-:W2:Y:S02]  /*0e50*/  LDG.E.128 R120, desc[UR6][R120.64] ;  /* 0x0000000678787981 */ /* 0x000ea4000c1e1d00 */
[----:B------:R-:W-:Y:S02]  /*0e60*/  IMAD.WIDE.U32 R124, R212, 0x10, R124 ;  /* 0x00000010d47c7825 */ /* 0x000fe400078e007c */
[----:B------:R-:W2:Y:S04]  /*0e70*/  LDG.E.128 R128, desc[UR6][R128.64] ;  /* 0x0000000680807981 */ /* 0x000ea8000c1e1d00 */
[----:B------:R-:W2:Y:S01]  /*0e80*/  LDG.E.128 R124, desc[UR6][R124.64] ;  /* 0x000000067c7c7981 */ /* 0x000ea2000c1e1d00 */
[----:B------:R-:W-:Y:S01]  /*0e90*/  ISETP.NE.AND P3, PT, RZ, UR9, PT ;  /* 0x00000009ff007c0c */ /* 0x000fe2000bf65270 */
[----:B-1----:R-:W-:Y:S01]  /*0ea0*/  @P0 IMAD.WIDE.U32 R228, R218, 0x10, R228 ;  /* 0x00000010dae40825 */ /* 0x002fe200078e00e4 */
[----:B------:R-:W-:-:S03]  /*0eb0*/  LOP3.LUT P1, RZ, R217, 0xff, RZ, 0xc0, !PT ;  /* 0x000000ffd9ff7812 */ /* 0x000fc6000782c0ff */
[----:B---3--:R-:W-:Y:S01]  /*0ec0*/  @P0 IMAD.WIDE.U32 R226, R216, 0x10, R226 ;  /* 0x00000010d8e20825 */ /* 0x008fe200078e00e2 */
[----:B------:R1:W5:Y:S03]  /*0ed0*/  @P0 LDG.E.128 R44, desc[UR6][R228.64] ;  /* 0x00000006e42c0981 */ /* 0x000366000c1e1d00 */
[----:B0-----:R-:W-:Y:S01]  /*0ee0*/  @P0 IMAD.WIDE.U32 R220, R212, 0x10, R220 ;  /* 0x00000010d4dc0825 */ /* 0x001fe200078e00dc */
[----:B------:R0:W5:Y:S03]  /*0ef0*/  @P0 LDG.E.128 R48, desc[UR6][R226.64] ;  /* 0x00000006e2300981 */ /* 0x000166000c1e1d00 */
[----:B------:R-:W-:Y:S01]  /*0f00*/  @P0 IMAD.WIDE.U32 R224, R215, 0x10, R224 ;  /* 0x00000010d7e00825 */ /* 0x000fe200078e00e0 */
[----:B------:R3:W5:Y:S03]  /*0f10*/  @P0 LDG.E.128 R60, desc[UR6][R220.64] ;  /* 0x00000006dc3c0981 */ /* 0x000766000c1e1d00 */
[----:B------:R-:W-:Y:S01]  /*0f20*/  @P0 IMAD.WIDE.U32 R222, R213, 0x10, R222 ;  /* 0x00000010d5de0825 */ /* 0x000fe200078e00de */
[----:B------:R3:W5:Y:S04]  /*0f30*/  @P0 LDG.E.128 R52, desc[UR6][R224.64] ;  /* 0x00000006e0340981 */ /* 0x000768000c1e1d00 */
[----:B------:R3:W5:Y:S01]  /*0f40*/  @P0 LDG.E.128 R56, desc[UR6][R222.64] ;  /* 0x00000006de380981 */ /* 0x000762000c1e1d00 */
[----:B------:R-:W-:Y:S01]  /*0f50*/  IADD3 R211, R211, UR10, RZ ;  /* 0x0000000ad3d37c10 */ /* 0x000fe2000fffe0ff */
[----:B------:R-:W-:-:S03]  /*0f60*/  UMOV UR4, 0xffffffff ;  /* 0xffffffff00047882 */ /* 0x000fc60000000000 */
[----:B------:R-:W-:Y:S02]  /*0f70*/  ISETP.GE.AND P4, PT, R211, UR11, PT ;  /* 0x0000000bd3007c0c */ /* 0x000fe4000bf86270 */
[----:B------:R-:W-:Y:S02]  /*0f80*/  LOP3.LUT P2, RZ, R136, 0x1f, RZ, 0xc0, !PT ;  /* 0x0000001f88ff7812 */ /* 0x000fe4000784c0ff */
[----:B----4-:R-:W-:-:S05]  /*0f90*/  FSEL R237, R219, RZ, !P3 ;  /* 0x000000ffdbed7208 */ /* 0x010fca0005800000 */
[C---:B------:R-:W-:Y:S01]  /*0fa0*/  FADD.FTZ R73, -R237.reuse, R73 ;  /* 0x00000049ed497221 */ /* 0x040fe20000010100 */
[C---:B------:R-:W-:Y:S01]  /*0fb0*/  FADD.FTZ R217, -R237.reuse, R72 ;  /* 0x00000048edd97221 */ /* 0x040fe20000010100 */
[----:B-1----:R-:W-:Y:S02]  /*0fc0*/  FADD.FTZ R229, -R237, R75 ;  /* 0x0000004bede57221 */ /* 0x002fe40000010100 */
[----:B--2---:R-:W-:Y:S01]  /*0fd0*/  FMUL.FTZ R219, R214, R73 ;  /* 0x00000049d6db7220 */ /* 0x004fe20000410000 */
[----:B------:R-:W-:Y:S01]  /*0fe0*/  FMUL.FTZ R73, R204, R83 ;  /* 0x00000053cc497220 */ /* 0x000fe20000410000 */
[----:B------:R-:W-:Y:S01]  /*0ff0*/  FMUL.FTZ R72, R207, R80 ;  /* 0x00000050cf487220 */ /* 0x000fe20000410000 */
[----:B------:R-:W-:Y:S02]  /*1000*/  FMUL.FTZ R75, R208, R81 ;  /* 0x00000051d04b7220 */ /* 0x000fe40000410000 */
[----:B0-----:R-:W-:Y:S01]  /*1010*/  FFMA.FTZ R226, R206, R79, R73 ;  /* 0x0000004fcee27223 */ /* 0x001fe20000010049 */
[----:B---3--:R-:W-:Y:S01]  /*1020*/  FFMA.FTZ R220, R209, R76, R72 ;  /* 0x0000004cd1dc7223 */ /* 0x008fe20000010048 */
[----:B------:R-:W-:Y:S01]  /*1030*/  FMUL.FTZ R73, R200, R93 ;  /* 0x0000005dc8497220 */ /* 0x000fe20000410000 */
[----:B------:R-:W-:Y:S01]  /*1040*/  FMUL.FTZ R72, R203, R82 ;  /* 0x00000052cb487220 */ /* 0x000fe20000410000 */
[----:B------:R-:W-:Y:S01]  /*1050*/  FFMA.FTZ R224, R210, R77, R75 ;  /* 0x0000004dd2e07223 */ /* 0x000fe2000001004b */
[C---:B------:R-:W-:Y:S01]  /*1060*/  FADD.FTZ R85, -R237.reuse, R85 ;  /* 0x00000055ed557221 */ /* 0x040fe20000010100 */
[----:B------:R-:W-:Y:S01]  /*1070*/  FADD.FTZ R75, -R237, R86 ;  /* 0x00000056ed4b7221 */ /* 0x000fe20000010100 */
[----:B------:R-:W-:Y:S01]  /*1080*/  FFMA.FTZ R223, R205, R78, R72 ;  /* 0x0000004ecddf7223 */ /* 0x000fe20000010048 */
[----:B------:R-:W-:Y:S01]  /*1090*/  FFMA.FTZ R232, R202, R89, R73 ;  /* 0x00000059cae87223 */ /* 0x000fe20000010049 */
[----:B------:R-:W-:Y:S01]  /*10a0*/  FMUL.FTZ R73, R196, R95 ;  /* 0x0000005fc4497220 */ /* 0x000fe20000410000 */
[C---:B------:R-:W-:Y:S01]  /*10b0*/  FMUL.FTZ R225, R214.reuse, R85 ;  /* 0x00000055d6e17220 */ /* 0x040fe20000410000 */
[----:B------:R-:W-:Y:S01]  /*10c0*/  FMUL.FTZ R72, R195, R94 ;  /* 0x0000005ec3487220 */ /* 0x000fe20000410000 */
[C---:B------:R-:W-:Y:S01]  /*10d0*/  FADD.FTZ R235, -R237.reuse, R96 ;  /* 0x00000060edeb7221 */ /* 0x040fe20000010100 */
[C---:B------:R-:W-:Y:S01]  /*10e0*/  FADD.FTZ R97, -R237.reuse, R97 ;  /* 0x00000061ed617221 */ /* 0x040fe20000010100 */
[C---:B------:R-:W-:Y:S01]  /*10f0*/  FADD.FTZ R87, -R237.reuse, R87 ;  /* 0x00000057ed577221 */ /* 0x040fe20000010100 */
[----:B------:R-:W-:Y:S01]  /*1100*/  FMUL.FTZ R230, R214, R75 ;  /* 0x0000004bd6e67220 */ /* 0x000fe20000410000 */
[----:B------:R-:W-:Y:S01]  /*1110*/  FADD.FTZ R75, -R237, R98 ;  /* 0x00000062ed4b7221 */ /* 0x000fe20000010100 */
[----:B------:R-:W-:Y:S01]  /*1120*/  FFMA.FTZ R234, R198, R91, R73 ;  /* 0x0000005bc6ea7223 */ /* 0x000fe20000010049 */
[C---:B------:R-:W-:Y:S01]  /*1130*/  FMUL.FTZ R235, R214.reuse, R235 ;  /* 0x000000ebd6eb7220 */ /* 0x040fe20000410000 */
[----:B------:R-:W-:Y:S01]  /*1140*/  FMUL.FTZ R236, R191, R104 ;  /* 0x00000068bfec7220 */ /* 0x000fe20000410000 */
[C---:B------:R-:W-:Y:S01]  /*1150*/  FMUL.FTZ R98, R214.reuse, R97 ;  /* 0x00000061d6627220 */ /* 0x040fe20000410000 */
[C---:B------:R-:W-:Y:S01]  /*1160*/  FADD.FTZ R231, -R237.reuse, R74 ;  /* 0x0000004aede77221 */ /* 0x040fe20000010100 */
[----:B------:R-:W-:Y:S01]  /*1170*/  FMUL.FTZ R221, R214, R229 ;  /* 0x000000e5d6dd7220 */ /* 0x000fe20000410000 */
[----:B------:R-:W-:Y:S01]  /*1180*/  FADD.FTZ R227, -R237, R84 ;  /* 0x00000054ede37221 */ /* 0x000fe20000010100 */
[C---:B------:R-:W-:Y:S01]  /*1190*/  FADD.FTZ R150, R89.reuse, R150 ;  /* 0x0000009659967221 */ /* 0x040fe20000010000 */
[----:B------:R-:W-:Y:S01]  /*11a0*/  FFMA.FTZ R152, R89, R225, R152 ;  /* 0x000000e159987223 */ /* 0x000fe20000010098 */
[----:B------:R-:W-:Y:S01]  /*11b0*/  FFMA.FTZ R233, R197, R90, R72 ;  /* 0x0000005ac5e97223 */ /* 0x000fe20000010048 */
[----:B------:R-:W-:Y:S01]  /*11c0*/  FMUL.FTZ R73, R192, R105 ;  /* 0x00000069c0497220 */ /* 0x000fe20000410000 */
[----:B------:R-:W-:Y:S01]  /*11d0*/  FMUL.FTZ R229, R214, R87 ;  /* 0x00000057d6e57220 */ /* 0x000fe20000410000 */
[----:B------:R-:W-:Y:S01]  /*11e0*/  FMUL.FTZ R72, R187, R106 ;  /* 0x0000006abb487220 */ /* 0x000fe20000410000 */
[----:B------:R-:W-:Y:S01]  /*11f0*/  FADD.FTZ R89, -R237, R108 ;  /* 0x0000006ced597221 */ /* 0x000fe20000010100 */
[C---:B------:R-:W-:Y:S01]  /*1200*/  FADD.FTZ R15, R100.reuse, R15 ;  /* 0x0000000f640f7221 */ /* 0x040fe20000010000 */
[----:B------:R-:W-:Y:S01]  /*1210*/  FFMA.FTZ R3, R100, R235, R3 ;  /* 0x000000eb64037223 */ /* 0x000fe20000010003 */
[----:B------:R-:W-:Y:S01]  /*1220*/  FFMA.FTZ R236, R193, R100, R236 ;  /* 0x00000064c1ec7223 */ /* 0x000fe200000100ec */
[C---:B------:R-:W-:Y:S01]  /*1230*/  FADD.FTZ R12, R101.reuse, R12 ;  /* 0x0000000c650c7221 */ /* 0x040fe20000010000 */
[----:B------:R-:W-:Y:S01]  /*1240*/  FFMA.FTZ R0, R101, R98, R0 ;  /* 0x0000006265007223 */ /* 0x000fe20000010000 */
[C---:B------:R-:W-:Y:S01]  /*1250*/  FMUL.FTZ R222, R214.reuse, R231 ;  /* 0x000000e7d6de7220 */ /* 0x040fe20000410000 */
[----:B------:R-:W-:Y:S01]  /*1260*/  FMUL.FTZ R227, R214, R227 ;  /* 0x000000e3d6e37220 */ /* 0x000fe20000410000 */
[----:B------:R-:W-:Y:S01]  /*1270*/  FMUL.FTZ R228, R199, R92 ;  /* 0x0000005cc7e47220 */ /* 0x000fe20000410000 */
[----:B------:R-:W-:Y:S01]  /*1280*/  FFMA.FTZ R101, R194, R101, R73 ;  /* 0x00000065c2657223 */ /* 0x000fe20000010049 */
[----:B------:R-:W-:Y:S01]  /*1290*/  FMUL.FTZ R100, R214, R75 ;  /* 0x0000004bd6647220 */ /* 0x000fe20000410000 */
[C---:B------:R-:W-:Y:S01]  /*12a0*/  FADD.FTZ R142, R91.reuse, R142 ;  /* 0x0000008e5b8e7221 */ /* 0x040fe20000010000 */
[----:B------:R-:W-:Y:S01]  /*12b0*/  FFMA.FTZ R144, R91, R229, R144 ;  /* 0x000000e55b907223 */ /* 0x000fe20000010090 */
[----:B------:R-:W-:Y:S01]  /*12c0*/  FMUL.FTZ R73, R188, R107 ;  /* 0x0000006bbc497220 */ /* 0x000fe20000410000 */
[----:B------:R-:W-:Y:S01]  /*12d0*/  FFMA.FTZ R231, R189, R102, R72 ;  /* 0x00000066bde77223 */ /* 0x000fe20000010048 */
[C---:B------:R-:W-:Y:S01]  /*12e0*/  FADD.FTZ R109, -R237.reuse, R109 ;  /* 0x0000006ded6d7221 */ /* 0x040fe20000010100 */
[----:B------:R-:W-:Y:S01]  /*12f0*/  FMUL.FTZ R89, R214, R89 ;  /* 0x00000059d6597220 */ /* 0x000fe20000410000 */
[----:B------:R-:W-:Y:S01]  /*1300*/  FADD.FTZ R91, -R237, R110 ;  /* 0x0000006eed5b7221 */ /* 0x000fe20000010100 */
[----:B------:R-:W-:Y:S01]  /*1310*/  FMUL.FTZ R72, R183, R116 ;  /* 0x00000074b7487220 */ /* 0x000fe20000410000 */
[C---:B------:R-:W-:Y:S01]  /*1320*/  FADD.FTZ R151, R88.reuse, R151 ;  /* 0x0000009758977221 */ /* 0x040fe20000010000 */
[----:B------:R-:W-:Y:S01]  /*1330*/  FFMA.FTZ R153, R88, R227, R153 ;  /* 0x000000e358997223 */ /* 0x000fe20000010099 */
[----:B------:R-:W-:Y:S01]  /*1340*/  FFMA.FTZ R228, R201, R88, R228 ;  /* 0x00000058c9e47223 */ /* 0x000fe200000100e4 */
[C---:B------:R-:W-:Y:S01]  /*1350*/  FADD.FTZ R17, R102.reuse, R17 ;  /* 0x0000001166117221 */ /* 0x040fe20000010000 */
[----:B------:R-:W-:Y:S01]  /*1360*/  FFMA.FTZ R5, R102, R100, R5 ;  /* 0x0000006466057223 */ /* 0x000fe20000010005 */
[----:B------:R-:W-:Y:S01]  /*1370*/  FFMA.FTZ R102, R190, R103, R73 ;  /* 0x00000067be667223 */ /* 0x000fe20000010049 */
[----:B------:R-:W-:Y:S01]  /*1380*/  FADD.FTZ R19, R112, R19 ;  /* 0x0000001370137221 */ /* 0x000fe20000010000 */
[----:B------:R-:W-:Y:S01]  /*1390*/  FMUL.FTZ R88, R214, R109 ;  /* 0x0000006dd6587220 */ /* 0x000fe20000410000 */
[----:B------:R-:W-:Y:S01]  /*13a0*/  FFMA.FTZ R7, R112, R89, R7 ;  /* 0x0000005970077223 */ /* 0x000fe20000010007 */
[----:B------:R-:W-:Y:S01]  /*13b0*/  FADD.FTZ R111, -R237, R111 ;  /* 0x0000006fed6f7221 */ /* 0x000fe20000010100 */
[----:B------:R-:W-:Y:S01]  /*13c0*/  FMUL.FTZ R73, R180, R117 ;  /* 0x00000075b4497220 */ /* 0x000fe20000410000 */
[----:B------:R-:W-:Y:S01]  /*13d0*/  FFMA.FTZ R112, R185, R112, R72 ;  /* 0x00000070b9707223 */ /* 0x000fe20000010048 */
[C---:B------:R-:W-:Y:S01]  /*13e0*/  FMUL.FTZ R91, R214.reuse, R91 ;  /* 0x0000005bd65b7220 */ /* 0x040fe20000410000 */
[----:B------:R-:W-:Y:S01]  /*13f0*/  FMUL.FTZ R72, R175, R118 ;  /* 0x00000076af487220 */ /* 0x000fe20000410000 */
[----:B------:R-:W-:Y:S01]  /*1400*/  FMUL.FTZ R217, R214, R217 ;  /* 0x000000d9d6d97220 */ /* 0x000fe20000410000 */
[C---:B------:R-:W-:Y:S01]  /*1410*/  FADD.FTZ R143, R90.reuse, R143 ;  /* 0x0000008f5a8f7221 */ /* 0x040fe20000010000 */
[----:B------:R-:W-:Y:S01]  /*1420*/  FFMA.FTZ R145, R90, R230, R145 ;  /* 0x000000e65a917223 */ /* 0x000fe20000010091 */
[C---:B------:R-:W-:Y:S01]  /*1430*/  FADD.FTZ R16, R113.reuse, R16 ;  /* 0x0000001071107221 */ /* 0x040fe20000010000 */
[----:B------:R-:W-:Y:S01]  /*1440*/  FFMA.FTZ R4, R113, R88, R4 ;  /* 0x0000005871047223 */ /* 0x000fe20000010004 */
[----:B------:R-:W-:Y:S01]  /*1450*/  FFMA.FTZ R113, R172, R113, R73 ;  /* 0x00000071ac717223 */ /* 0x000fe20000010049 */
[----:B------:R-:W-:Y:S01]  /*1460*/  FADD.FTZ R21, R114, R21 ;  /* 0x0000001572157221 */ /* 0x000fe20000010000 */
[----:B------:R-:W-:Y:S01]  /*1470*/  FMUL.FTZ R90, R214, R111 ;  /* 0x0000006fd65a7220 */ /* 0x000fe20000410000 */
[----:B------:R-:W-:Y:S01]  /*1480*/  FFMA.FTZ R9, R114, R91, R9 ;  /* 0x0000005b72097223 */ /* 0x000fe20000010009 */
[----:B------:R-:W-:Y:S01]  /*1490*/  FMUL.FTZ R73, R182, R119 ;  /* 0x00000077b6497220 */ /* 0x000fe20000410000 */
[----:B------:R-:W-:Y:S01]  /*14a0*/  FFMA.FTZ R114, R173, R114, R72 ;  /* 0x00000072ad727223 */ /* 0x000fe20000010048 */
[----:B------:R-:W-:Y:S01]  /*14b0*/  FFMA.FTZ R72, R217, R220, RZ ;  /* 0x000000dcd9487223 */ /* 0x000fe200000100ff */
[----:B------:R-:W-:Y:S01]  /*14c0*/  FADD.FTZ R75, RZ, R220 ;  /* 0x000000dcff4b7221 */ /* 0x000fe20000010000 */
[C---:B------:R-:W-:Y:S01]  /*14d0*/  FADD.FTZ R18, R115.reuse, R18 ;  /* 0x0000001273127221 */ /* 0x040fe20000010000 */
[----:B------:R-:W-:Y:S01]  /*14e0*/  FFMA.FTZ R6, R115, R90, R6 ;  /* 0x0000005a73067223 */ /* 0x000fe20000010006 */
[----:B------:R-:W-:Y:S01]  /*14f0*/  FFMA.FTZ R115, R174, R115, R73 ;  /* 0x00000073ae737223 */ /* 0x000fe20000010049 */
[----:B------:R-:W-:Y:S01]  /*1500*/  FFMA.FTZ R73, R219, R224, R72 ;  /* 0x000000e0db497223 */ /* 0x000fe20000010048 */
[----:B------:R-:W-:-:S03]  /*1510*/  FADD.FTZ R74, R224, R75 ;  /* 0x0000004be04a7221 */ /* 0x000fc60000010000 */
[----:B------:R-:W-:Y:S01]  /*1520*/  FFMA.FTZ R72, R222, R223, R73 ;  /* 0x000000dfde487223 */ /* 0x000fe20000010049 */
[----:B------:R-:W-:-:S03]  /*1530*/  FADD.FTZ R73, R223, R74 ;  /* 0x0000004adf497221 */ /* 0x000fc60000010000 */
[----:B------:R-:W-:Y:S01]  /*1540*/  FFMA.FTZ R72, R221, R226, R72 ;  /* 0x000000e2dd487223 */ /* 0x000fe20000010048 */
[----:B------:R-:W-:Y:S01]  /*1550*/  FADD.FTZ R73, R226, R73 ;  /* 0x00000049e2497221 */ /* 0x000fe20000010000 */
[C---:B------:R-:W-:Y:S01]  /*1560*/  FADD.FTZ R166, R77.reuse, R166 ;  /* 0x000000a64da67221 */ /* 0x040fe20000010000 */
[----:B------:R-:W-:Y:S01]  /*1570*/  FFMA.FTZ R168, R77, R219, R168 ;  /* 0x000000db4da87223 */ /* 0x000fe200000100a8 */
[----:B------:R-:W-:Y:S01]  /*1580*/  FFMA.FTZ R72, R227, R228, R72 ;  /* 0x000000e4e3487223 */ /* 0x000fe20000010048 */
[----:B------:R-:W-:Y:S01]  /*1590*/  FADD.FTZ R77, R228, R73 ;  /* 0x00000049e44d7221 */ /* 0x000fe20000010000 */
[C---:B------:R-:W-:Y:S01]  /*15a0*/  FADD.FTZ R167, R76.reuse, R167 ;  /* 0x000000a74ca77221 */ /* 0x040fe20000010000 */
[----:B------:R-:W-:Y:S01]  /*15b0*/  FFMA.FTZ R181, R76, R217, R181 ;  /* 0x000000d94cb57223 */ /* 0x000fe200000100b5 */
[----:B------:R-:W-:Y:S01]  /*15c0*/  FFMA.FTZ R73, R225, R232, R72 ;  /* 0x000000e8e1497223 */ /* 0x000fe20000010048 */
[----:B------:R-:W-:Y:S01]  /*15d0*/  FADD.FTZ R76, R232, R77 ;  /* 0x0000004de84c7221 */ /* 0x000fe20000010000 */
[----:B------:R-:W-:-:S02]  /*15e0*/  FADD.FTZ R75, -R237, R120 ;  /* 0x00000078ed4b7221 */ /* 0x000fc40000010100 */
[----:B------:R-:W-:Y:S01]  /*15f0*/  FFMA.FTZ R72, R230, R233, R73 ;  /* 0x000000e9e6487223 */ /* 0x000fe20000010049 */
[----:B------:R-:W-:Y:S01]  /*1600*/  FADD.FTZ R73, R233, R76 ;  /* 0x0000004ce9497221 */ /* 0x000fe20000010000 */
[C---:B------:R-:W-:Y:S01]  /*1610*/  FADD.FTZ R147, R92.reuse, R147 ;  /* 0x000000935c937221 */ /* 0x040fe20000010000 */
[----:B------:R-:W-:Y:S01]  /*1620*/  FFMA.FTZ R149, R92, R227, R149 ;  /* 0x000000e35c957223 */ /* 0x000fe20000010095 */
[----:B------:R-:W-:Y:S01]  /*1630*/  FMUL.FTZ R92, R214, R75 ;  /* 0x0000004bd65c7220 */ /* 0x000fe20000410000 */
[----:B------:R-:W-:Y:S01]  /*1640*/  FFMA.FTZ R72, R229, R234, R72 ;  /* 0x000000eae5487223 */ /* 0x000fe20000010048 */
[----:B------:R-:W-:Y:S01]  /*1650*/  FADD.FTZ R75, R234, R73 ;  /* 0x00000049ea4b7221 */ /* 0x000fe20000010000 */
[----:B------:R-:W-:Y:S02]  /*1660*/  FMUL.FTZ R74, R177, R128 ;  /* 0x00000080b14a7220 */ /* 0x000fe40000410000 */
[----:B------:R-:W-:Y:S01]  /*1670*/  FFMA.FTZ R73, R235, R236, R72 ;  /* 0x000000eceb497223 */ /* 0x000fe20000010048 */
[----:B------:R-:W-:Y:S01]  /*1680*/  FADD.FTZ R72, R236, R75 ;  /* 0x0000004bec487221 */ /* 0x000fe20000010000 */
[C---:B------:R-:W-:Y:S01]  /*1690*/  FADD.FTZ R146, R93.reuse, R146 ;  /* 0x000000925d927221 */ /* 0x040fe20000010000 */
[----:B------:R-:W-:Y:S01]  /*16a0*/  FFMA.FTZ R148, R93, R225, R148 ;  /* 0x000000e15d947223 */ /* 0x000fe20000010094 */
[----:B------:R-:W-:Y:S01]  /*16b0*/  FADD.FTZ R99, -R237, R99 ;  /* 0x00000063ed637221 */ /* 0x000fe20000010100 */
[----:B------:R-:W-:Y:S01]  /*16c0*/  FFMA.FTZ R93, R171, R124, R74 ;  /* 0x0000007cab5d7223 */ /* 0x000fe2000001004a */
[----:B------:R-:W-:Y:S01]  /*16d0*/  FFMA.FTZ R73, R98, R101, R73 ;  /* 0x0000006562497223 */ /* 0x000fe20000010049 */
[----:B------:R-:W-:Y:S01]  /*16e0*/  FADD.FTZ R74, R101, R72 ;  /* 0x00000048654a7221 */ /* 0x000fe20000010000 */
[----:B------:R-:W-:-:S02]  /*16f0*/  FMUL.FTZ R99, R214, R99 ;  /* 0x00000063d6637220 */ /* 0x000fc40000410000 */
[----:B------:R-:W-:Y:S01]  /*1700*/  FFMA.FTZ R72, R100, R231, R73 ;  /* 0x000000e764487223 */ /* 0x000fe20000010049 */
[----:B------:R-:W-:-:S03]  /*1710*/  FADD.FTZ R73, R231, R74 ;  /* 0x0000004ae7497221 */ /* 0x000fc60000010000 */
[----:B------:R-:W-:Y:S01]  /*1720*/  FFMA.FTZ R72, R99, R102, R72 ;  /* 0x0000006663487223 */ /* 0x000fe20000010048 */
[----:B------:R-:W-:-:S03]  /*1730*/  FADD.FTZ R75, R102, R73 ;  /* 0x00000049664b7221 */ /* 0x000fc60000010000 */
[----:B------:R-:W-:Y:S01]  /*1740*/  FFMA.FTZ R73, R89, R112, R72 ;  /* 0x0000007059497223 */ /* 0x000fe20000010048 */
[----:B------:R-:W-:Y:S01]  /*1750*/  FADD.FTZ R74, R112, R75 ;  /* 0x0000004b704a7221 */ /* 0x000fe20000010000 */
[----:B------:R-:W-:Y:S02]  /*1760*/  FADD.FTZ R123, -R237, R123 ;  /* 0x0000007bed7b7221 */ /* 0x000fe40000010100 */
[----:B------:R-:W-:Y:S01]  /*1770*/  FFMA.FTZ R72, R88, R113, R73 ;  /* 0x0000007158487223 */ /* 0x000fe20000010049 */
[----:B------:R-:W-:Y:S01]  /*1780*/  FADD.FTZ R73, R113, R74 ;  /* 0x0000004a71497221 */ /* 0x000fe20000010000 */
[----:B------:R-:W-:Y:S01]  /*1790*/  FADD.FTZ R121, -R237, R121 ;  /* 0x00000079ed797221 */ /* 0x000fe20000010100 */
[----:B------:R-:W-:Y:S01]  /*17a0*/  FADD.FTZ R74, R128, R31 ;  /* 0x0000001f804a7221 */ /* 0x000fe20000010000 */
[----:B------:R-:W-:Y:S01]  /*17b0*/  FFMA.FTZ R31, R91, R114, R72 ;  /* 0x000000725b1f7223 */ /* 0x000fe20000010048 */
[----:B------:R-:W-:Y:S01]  /*17c0*/  FMUL.FTZ R96, R214, R123 ;  /* 0x0000007bd6607220 */ /* 0x000fe20000410000 */
[----:B------:R-:W-:Y:S01]  /*17d0*/  FADD.FTZ R72, R114, R73 ;  /* 0x0000004972487221 */ /* 0x000fe20000010000 */
[C---:B------:R-:W-:Y:S01]  /*17e0*/  FADD.FTZ R139, R94.reuse, R139 ;  /* 0x0000008b5e8b7221 */ /* 0x040fe20000010000 */
[----:B------:R-:W-:Y:S01]  /*17f0*/  FFMA.FTZ R141, R94, R230, R141 ;  /* 0x000000e65e8d7223 */ /* 0x000fe2000001008d */
[C---:B------:R-:W-:Y:S01]  /*1800*/  FADD.FTZ R138, R95.reuse, R138 ;  /* 0x0000008a5f8a7221 */ /* 0x040fe20000010000 */
[----:B------:R-:W-:Y:S01]  /*1810*/  FFMA.FTZ R140, R95, R229, R140 ;  /* 0x000000e55f8c7223 */ /* 0x000fe2000001008c */
[----:B------:R-:W-:Y:S01]  /*1820*/  FMUL.FTZ R75, R186, R131 ;  /* 0x00000083ba4b7220 */ /* 0x000fe20000410000 */
[----:B------:R-:W-:Y:S01]  /*1830*/  FADD.FTZ R95, -R237, R122 ;  /* 0x0000007aed5f7221 */ /* 0x000fe20000010100 */
[----:B------:R-:W-:Y:S01]  /*1840*/  FMUL.FTZ R94, R214, R121 ;  /* 0x00000079d65e7220 */ /* 0x000fe20000410000 */
[----:B------:R-:W-:Y:S01]  /*1850*/  FMUL.FTZ R77, R184, R129 ;  /* 0x00000081b84d7220 */ /* 0x000fe20000410000 */
[----:B------:R-:W-:Y:S01]  /*1860*/  FFMA.FTZ R31, R90, R115, R31 ;  /* 0x000000735a1f7223 */ /* 0x000fe2000001001f */
[C---:B------:R-:W-:Y:S01]  /*1870*/  FADD.FTZ R22, R127.reuse, R22 ;  /* 0x000000167f167221 */ /* 0x040fe20000010000 */
[----:B------:R-:W-:Y:S01]  /*1880*/  FFMA.FTZ R10, R127, R96, R10 ;  /* 0x000000607f0a7223 */ /* 0x000fe2000001000a */
[----:B------:R-:W-:Y:S01]  /*1890*/  FADD.FTZ R72, R115, R72 ;  /* 0x0000004873487221 */ /* 0x000fe20000010000 */
[----:B------:R-:W-:Y:S01]  /*18a0*/  FFMA.FTZ R127, R178, R127, R75 ;  /* 0x0000007fb27f7223 */ /* 0x000fe2000001004b */
[C---:B------:R-:W-:Y:S01]  /*18b0*/  FADD.FTZ R20, R125.reuse, R20 ;  /* 0x000000147d147221 */ /* 0x040fe20000010000 */
[----:B------:R-:W-:Y:S01]  /*18c0*/  FFMA.FTZ R8, R125, R94, R8 ;  /* 0x0000005e7d087223 */ /* 0x000fe20000010008 */
[----:B------:R-:W-:Y:S01]  /*18d0*/  FMUL.FTZ R95, R214, R95 ;  /* 0x0000005fd65f7220 */ /* 0x000fe20000410000 */
[----:B------:R-:W-:Y:S01]  /*18e0*/  FADD.FTZ R75, R130, R29 ;  /* 0x0000001d824b7221 */ /* 0x000fe20000010000 */
[----:B------:R-:W-:Y:S01]  /*18f0*/  FFMA.FTZ R125, R176, R125, R77 ;  /* 0x0000007db07d7223 */ /* 0x000fe2000001004d */
[----:B------:R-:W-:Y:S01]  /*1900*/  FMUL.FTZ R76, R179, R130 ;  /* 0x00000082b34c7220 */ /* 0x000fe20000410000 */
[----:B------:R-:W-:Y:S01]  /*1910*/  FFMA.FTZ R29, R92, R93, R31 ;  /* 0x0000005d5c1d7223 */ /* 0x000fe2000001001f */
[----:B------:R-:W-:Y:S01]  /*1920*/  FADD.FTZ R72, R93, R72 ;  /* 0x000000485d487221 */ /* 0x000fe20000010000 */
[C---:B------:R-:W-:Y:S01]  /*1930*/  FADD.FTZ R25, R126.reuse, R25 ;  /* 0x000000197e197221 */ /* 0x040fe20000010000 */
[----:B------:R-:W-:Y:S01]  /*1940*/  FFMA.FTZ R13, R126, R95, R13 ;  /* 0x0000005f7e0d7223 */ /* 0x000fe2000001000d */
[----:B------:R-:W-:Y:S01]  /*1950*/  FADD.FTZ R73, R129, R28 ;  /* 0x0000001c81497221 */ /* 0x000fe20000010000 */
[----:B------:R-:W-:Y:S01]  /*1960*/  FFMA.FTZ R126, R169, R126, R76 ;  /* 0x0000007ea97e7223 */ /* 0x000fe2000001004c */
[----:B------:R-:W-:Y:S01]  /*1970*/  FFMA.FTZ R28, R94, R125, R29 ;  /* 0x0000007d5e1c7223 */ /* 0x000fe2000001001d */
[----:B------:R-:W-:-:S03]  /*1980*/  FADD.FTZ R29, R72, R125 ;  /* 0x0000007d481d7221 */ /* 0x000fc60000010000 */
[----:B------:R-:W-:Y:S01]  /*1990*/  FFMA.FTZ R31, R95, R126, R28 ;  /* 0x0000007e5f1f7223 */ /* 0x000fe2000001001c */
[----:B------:R-:W-:Y:S01]  /*19a0*/  FADD.FTZ R28, R29, R126 ;  /* 0x0000007e1d1c7221 */ /* 0x000fe20000010000 */
[C---:B------:R-:W-:Y:S01]  /*19b0*/  FADD.FTZ R159, R78.reuse, R159 ;  /* 0x0000009f4e9f7221 */ /* 0x040fe20000010000 */
[-C--:B------:R-:W-:Y:S01]  /*19c0*/  FFMA.FTZ R161, R78, R222.reuse, R161 ;  /* 0x000000de4ea17223 */ /* 0x080fe200000100a1 */
[C---:B------:R-:W-:Y:S01]  /*19d0*/  FADD.FTZ R158, R79.reuse, R158 ;  /* 0x0000009e4f9e7221 */ /* 0x040fe20000010000 */
[----:B------:R-:W-:Y:S01]  /*19e0*/  FFMA.FTZ R160, R79, R221, R160 ;  /* 0x000000dd4fa07223 */ /* 0x000fe200000100a0 */
        /* <DEDUP_REMOVED lines=27> */
[-C--:B------:R-:W-:Y:S01]  /*1ba0*/  FFMA.FTZ R11, R124, R92.reuse, R11 ;  /* 0x0000005c7c0b7223 */ /* 0x080fe2000001000b */
[----:B------:R-:W-:Y:S01]  /*1bb0*/  FFMA.FTZ R43, R128, R92, R43 ;  /* 0x0000005c802b7223 */ /* 0x000fe2000001002b */
[----:B------:R-:W-:Y:S01]  /*1bc0*/  FFMA.FTZ R40, R129, R94, R40 ;  /* 0x0000005e81287223 */ /* 0x000fe20000010028 */
[----:B------:R-:W-:Y:S01]  /*1bd0*/  FFMA.FTZ R41, R130, R95, R41 ;  /* 0x0000005f82297223 */ /* 0x000fe20000010029 */
[----:B------:R-:W-:Y:S01]  /*1be0*/  P2R R97, PR, RZ, 0x10 ;  /* 0x00000010ff617803 */ /* 0x000fe20000000000 */
[C---:B------:R-:W-:Y:S01]  /*1bf0*/  FADD.FTZ R26, R131.reuse, R26 ;  /* 0x0000001a831a7221 */ /* 0x040fe20000010000 */
[----:B------:R-:W-:Y:S01]  /*1c00*/  FFMA.FTZ R38, R131, R96, R38 ;  /* 0x0000006083267223 */ /* 0x000fe20000010026 */
[----:B------:R-:W-:Y:S01]  /*1c10*/  FFMA.FTZ R31, R96, R127, R31 ;  /* 0x0000007f601f7223 */ /* 0x000fe2000001001f */
[----:B------:R-:W-:Y:S01]  /*1c20*/  FADD.FTZ R28, R28, R127 ;  /* 0x0000007f1c1c7221 */ /* 0x000fe20000010000 */
        /* <DEDUP_REMOVED lines=22> */
.L_x_3229:
[----:B-1----:R-:W-:Y:S01]  /*1d90*/  FADD.FTZ R72, R80, R83 ;  /* 0x0000005350487221 */ /* 0x002fe20000010000 */
[----:B--2---:R-:W-:Y:S01]  /*1da0*/  FADD.FTZ R73, R81, R82 ;  /* 0x0000005251497221 */ /* 0x004fe20000010000 */
[----:B------:R-:W-:Y:S06]  /*1db0*/  @P2 BRA `(.L_x_3212) ;  /* 0x0000000000242947 */ /* 0x000fec0003800000 */
        /* <DEDUP_REMOVED lines=9> */
.L_x_3212:
        /* <DEDUP_REMOVED lines=8> */
[----:B------:R-:W-:Y:S02]  /*1ed0*/  @!P1 IADD3 R72, R72, 0x8, RZ ;  /* 0x0000000848489810 */ /* 0x000fe40007ffe0ff */
[----:B------:R-:W-:-:S04]  /*1ee0*/  ISETP.NE.U32.AND P4, PT, RZ, UR14, PT ;  /* 0x0000000eff007c0c */ /* 0x000fc8000bf85070 */
[----:B------:R-:W-:-:S04]  /*1ef0*/  ISETP.NE.AND.EX P6, PT, RZ, UR15, PT, P4 ;  /* 0x0000000fff007c0c */ /* 0x000fc8000bfc5340 */
[----:B------:R-:W-:Y:S01]  /*1f00*/  P2R R107, PR, RZ, 0x40 ;  /* 0x00000040ff6b7803 */ /* 0x000fe20000000000 */
[----:B--2---:R-:W-:-:S06]  /*1f10*/  ULEA UR4, UR5, UR4, 0x18 ;  /* 0x0000000405047291 */ /* 0x004fcc000f8ec03f */
[----:B------:R-:W-:-:S05]  /*1f20*/  LEA R103, R72, UR4, 0x3 ;  /* 0x0000000448677c11 */ /* 0x000fca000f8e18ff */
        /* <DEDUP_REMOVED lines=17> */
[----:B------:R-:W-:Y:S02]  /*2040*/  FADD.FTZ R72, R72, R85 ;  /* 0x0000005548487221 */ /* 0x000fe40000010000 */
[----:B------:R-:W0:Y:S01]  /*2050*/  LDC.64 R84, c[0x0][0x2f8] ;  /* 0x0000be00ff547b82 */ /* 0x000e220000000a00 */
[----:B------:R-:W-:Y:S01]  /*2060*/  FADD.FTZ R86, R86, R105 ;  /* 0x0000006956567221 */ /* 0x000fe20000010000 */
[----:B------:R-:W-:-:S03]  /*2070*/  FADD.FTZ R72, R87, R72 ;  /* 0x0000004857487221 */ /* 0x000fc60000010000 */
[----:B------:R-:W-:Y:S01]  /*2080*/  FMUL.FTZ R86, R86, UR12 ;  /* 0x0000000c56567c20 */ /* 0x000fe20008410000 */
[----:B------:R-:W-:Y:S02]  /*2090*/  FMUL.FTZ R103, R72, UR12 ;  /* 0x0000000c48677c20 */ /* 0x000fe40008410000 */
[----:B------:R-:W1:Y:S02]  /*20a0*/  @P2 LDC.64 R104, c[0x0][0x300] ;  /* 0x0000c000ff682b82 */ /* 0x000e640000000a00 */
[----:B------:R-:W-:Y:S02]  /*20b0*/  FSEL R106, R86, RZ, !P3 ;  /* 0x000000ff566a7208 */ /* 0x000fe40005800000 */
[----:B------:R-:W-:-:S03]  /*20c0*/  ISETP.NE.U32.AND P3, PT, RZ, UR18, PT ;  /* 0x00000012ff007c0c */ /* 0x000fc6000bf65070 */
[-CC-:B------:R-:W-:Y:S01]  /*20d0*/  FFMA.FTZ R217, R217, R103.reuse, R106.reuse ;  /* 0x00000067d9d97223 */ /* 0x180fe2000001006a */
[----:B------:R-:W2:Y:S01]  /*20e0*/  @P2 LDC.64 R86, c[0x0][0x300] ;  /* 0x0000c000ff562b82 */ /* 0x000ea20000000a00 */
[----:B------:R-:W-:Y:S01]  /*20f0*/  ISETP.NE.AND.EX P3, PT, RZ, UR19, PT, P3 ;  /* 0x00000013ff007c0c */ /* 0x000fe2000bf65330 */
[-CC-:B------:R-:W-:Y:S01]  /*2100*/  FFMA.FTZ R219, R219, R103.reuse, R106.reuse ;  /* 0x00000067dbdb7223 */ /* 0x180fe2000001006a */
[-CC-:B------:R-:W-:Y:S01]  /*2110*/  FFMA.FTZ R222, R222, R103.reuse, R106.reuse ;  /* 0x00000067dede7223 */ /* 0x180fe2000001006a */
[-C--:B------:R-:W-:Y:S01]  /*2120*/  FFMA.FTZ R221, R221, R103.reuse, R106 ;  /* 0x00000067dddd7223 */ /* 0x080fe2000001006a */
[----:B------:R-:W-:Y:S01]  /*2130*/  FADD.FTZ R217, R220, -R217 ;  /* 0x800000d9dcd97221 */ /* 0x000fe20000010000 */
[----:B------:R-:W-:Y:S01]  /*2140*/  FADD.FTZ R219, R224, -R219 ;  /* 0x800000dbe0db7221 */ /* 0x000fe20000010000 */
[----:B------:R-:W-:Y:S01]  /*2150*/  FADD.FTZ R223, R223, -R222 ;  /* 0x800000dedfdf7221 */ /* 0x000fe20000010000 */
[----:B------:R-:W-:Y:S01]  /*2160*/  FADD.FTZ R221, R226, -R221 ;  /* 0x800000dde2dd7221 */ /* 0x000fe20000010000 */
[-CC-:B------:R-:W-:Y:S01]  /*2170*/  FFMA.FTZ R227, R227, R103.reuse, R106.reuse ;  /* 0x00000067e3e37223 */ /* 0x180fe2000001006a */
[-CC-:B------:R-:W-:Y:S01]  /*2180*/  FFMA.FTZ R225, R225, R103.reuse, R106.reuse ;  /* 0x00000067e1e17223 */ /* 0x180fe2000001006a */
[-CC-:B------:R-:W-:Y:S01]  /*2190*/  FFMA.FTZ R230, R230, R103.reuse, R106.reuse ;  /* 0x00000067e6e67223 */ /* 0x180fe2000001006a */
[-CC-:B------:R-:W-:Y:S01]  /*21a0*/  FFMA.FTZ R229, R229, R103.reuse, R106.reuse ;  /* 0x00000067e5e57223 */ /* 0x180fe2000001006a */
[----:B------:R-:W-:Y:S01]  /*21b0*/  FFMA.FTZ R235, R235, R103, R106 ;  /* 0x00000067ebeb7223 */ /* 0x000fe2000001006a */
[C---:B------:R-:W-:Y:S01]  /*21c0*/  FMUL.FTZ R72, R214.reuse, R217 ;  /* 0x000000d9d6487220 */ /* 0x040fe20000410000 */
[C---:B------:R-:W-:Y:S01]  /*21d0*/  FMUL.FTZ R73, R214.reuse, R219 ;  /* 0x000000dbd6497220 */ /* 0x040fe20000410000 */
[C---:B------:R-:W-:Y:S01]  /*21e0*/  FMUL.FTZ R74, R214.reuse, R223 ;  /* 0x000000dfd64a7220 */ /* 0x040fe20000410000 */
[----:B------:R-:W-:Y:S01]  /*21f0*/  FMUL.FTZ R75, R214, R221 ;  /* 0x000000ddd64b7220 */ /* 0x000fe20000410000 */
[----:B------:R-:W-:Y:S01]  /*2200*/  FADD.FTZ R227, R228, -R227 ;  /* 0x800000e3e4e37221 */ /* 0x000fe20000010000 */
[----:B------:R-:W-:Y:S01]  /*2210*/  FADD.FTZ R225, R232, -R225 ;  /* 0x800000e1e8e17221 */ /* 0x000fe20000010000 */
[----:B------:R-:W-:Y:S01]  /*2220*/  FADD.FTZ R233, R233, -R230 ;  /* 0x800000e6e9e97221 */ /* 0x000fe20000010000 */
[----:B------:R-:W-:Y:S01]  /*2230*/  FADD.FTZ R229, R234, -R229 ;  /* 0x800000e5eae57221 */ /* 0x000fe20000010000 */
[----:B------:R-:W-:Y:S01]  /*2240*/  FADD.FTZ R235, R236, -R235 ;  /* 0x800000ebeceb7221 */ /* 0x000fe20000010000 */
[----:B0-----:R-:W-:-:S04]  /*2250*/  IMAD.WIDE.U32 R80, R218, 0x10, R84 ;  /* 0x00000010da507825 */ /* 0x001fc800078e0054 */
[----:B-----5:R-:W-:Y:S01]  /*2260*/  @P3 FADD.FTZ R72, R44, R72 ;  /* 0x000000482c483221 */ /* 0x020fe20000010000 */
[----:B------:R-:W-:Y:S01]  /*2270*/  @P3 FADD.FTZ R73, R45, R73 ;  /* 0x000000492d493221 */ /* 0x000fe20000010000 */
[----:B------:R-:W-:Y:S01]  /*2280*/  @P3 FADD.FTZ R74, R46, R74 ;  /* 0x0000004a2e4a3221 */ /* 0x000fe20000010000 */
[----:B------:R-:W-:Y:S01]  /*2290*/  @P3 FADD.FTZ R75, R47, R75 ;  /* 0x0000004b2f4b3221 */ /* 0x000fe20000010000 */
[----:B-1----:R-:W-:Y:S06]  /*22a0*/  @!P6 BRA `(.L_x_3213) ;  /* 0x000000000024e947 */ /* 0x002fec0003800000 */
[----:B------:R-:W0:Y:S01]  /*22b0*/  LDC.64 R82, c[0x0][0x308] ;  /* 0x0000c200ff527b82 */ /* 0x000e220000000a00 */
[----:B------:R-:W-:-:S04]  /*22c0*/  ISETP.NE.U32.AND P4, PT, RZ, UR14, PT ;  /* 0x0000000eff007c0c */ /* 0x000fc8000bf85070 */
[----:B------:R-:W-:-:S04]  /*22d0*/  ISETP.NE.AND.EX P4, PT, RZ, UR15, PT, P4 ;  /* 0x0000000fff007c0c */ /* 0x000fc8000bf85340 */
[----:B------:R-:W-:Y:S02]  /*22e0*/  SEL R79, R75, R67, P4 ;  /* 0x000000434b4f7207 */ /* 0x000fe40002000000 */
[----:B------:R-:W-:Y:S02]  /*22f0*/  SEL R78, R74, R66, P4 ;  /* 0x000000424a4e7207 */ /* 0x000fe40002000000 */
[----:B------:R-:W-:Y:S02]  /*2300*/  SEL R77, R73, R65, P4 ;  /* 0x00000041494d7207 */ /* 0x000fe40002000000 */
[----:B------:R-:W-:Y:S01]  /*2310*/  SEL R76, R72, R64, P4 ;  /* 0x00000040484c7207 */ /* 0x000fe20002000000 */
[----:B0-----:R-:W-:-:S05]  /*2320*/  IMAD.WIDE.U32 R82, R218, 0x10, R82 ;  /* 0x00000010da527825 */ /* 0x001fca00078e0052 */
[----:B------:R0:W-:Y:S02]  /*2330*/  STG.E.128 desc[UR6][R82.64], R76 ;  /* 0x0000004c52007986 */ /* 0x0001e4000c101d06 */
.L_x_3213:
[----:B------:R1:W-:Y:S01]  /*2340*/  STG.E.128 desc[UR6][R80.64], R72 ;  /* 0x0000004850007986 */ /* 0x0003e2000c101d06 */
[----:B------:R-:W-:Y:S05]  /*2350*/  @!P2 BRA `(.L_x_3214) ;  /* 0x000000000024a947 */ /* 0x000fea0003800000 */
[----:B0-----:R-:W0:Y:S01]  /*2360*/  LDC.64 R76, c[0x0][0x300] ;  /* 0x0000c000ff4c7b82 */ /* 0x001e220000000a00 */
[----:B------:R-:W-:-:S04]  /*2370*/  ISETP.NE.U32.AND P4, PT, RZ, UR16, PT ;  /* 0x00000010ff007c0c */ /* 0x000fc8000bf85070 */
[----:B------:R-:W-:-:S04]  /*2380*/  ISETP.NE.AND.EX P4, PT, RZ, UR17, PT, P4 ;  /* 0x00000011ff007c0c */ /* 0x000fc8000bf85340 */
[----:B-1----:R-:W-:Y:S02]  /*2390*/  SEL R75, R75, R71, P4 ;  /* 0x000000474b4b7207 */ /* 0x002fe40002000000 */
[----:B------:R-:W-:Y:S02]  /*23a0*/  SEL R74, R74, R70, P4 ;  /* 0x000000464a4a7207 */ /* 0x000fe40002000000 */
[----:B------:R-:W-:Y:S02]  /*23b0*/  SEL R73, R73, R69, P4 ;  /* 0x0000004549497207 */ /* 0x000fe40002000000 */
[----:B------:R-:W-:Y:S01]  /*23c0*/  SEL R72, R72, R68, P4 ;  /* 0x0000004448487207 */ /* 0x000fe20002000000 */
[----:B0-----:R-:W-:-:S05]  /*23d0*/  IMAD.WIDE.U32 R218, R218, 0x10, R76 ;  /* 0x00000010dada7825 */ /* 0x001fca00078e004c */
[----:B------:R3:W-:Y:S02]  /*23e0*/  STG.E.128 desc[UR6][R218.64], R72 ;  /* 0x00000048da007986 */ /* 0x0007e4000c101d06 */
.L_x_3214:
[-CC-:B------:R-:W-:Y:S01]  /*23f0*/  FFMA.FTZ R98, R98, R103.reuse, R106.reuse ;  /* 0x0000006762627223 */ /* 0x180fe2000001006a */
[-CC-:B------:R-:W-:Y:S01]  /*2400*/  FFMA.FTZ R100, R100, R103.reuse, R106.reuse ;  /* 0x0000006764647223 */ /* 0x180fe2000001006a */
[----:B------:R-:W-:Y:S01]  /*2410*/  FFMA.FTZ R99, R99, R103, R106 ;  /* 0x0000006763637223 */ /* 0x000fe2000001006a */
[----:B------:R-:W-:Y:S01]  /*2420*/  ISETP.NE.U32.AND P4, PT, RZ, UR14, PT ;  /* 0x0000000eff007c0c */ /* 0x000fe2000bf85070 */
[C---:B-1----:R-:W-:Y:S01]  /*2430*/  FMUL.FTZ R80, R214.reuse, R227 ;  /* 0x000000e3d6507220 */ /* 0x042fe20000410000 */
[C---:B------:R-:W-:Y:S01]  /*2440*/  FMUL.FTZ R81, R214.reuse, R225 ;  /* 0x000000e1d6517220 */ /* 0x040fe20000410000 */
[C---:B0-----:R-:W-:Y:S01]  /*2450*/  FMUL.FTZ R82, R214.reuse, R233 ;  /* 0x000000e9d6527220 */ /* 0x041fe20000410000 */
[----:B------:R-:W-:Y:S01]  /*2460*/  FMUL.FTZ R83, R214, R229 ;  /* 0x000000e5d6537220 */ /* 0x000fe20000410000 */
[----:B------:R-:W-:Y:S01]  /*2470*/  FADD.FTZ R101, R101, -R98 ;  /* 0x8000006265657221 */ /* 0x000fe20000010000 */
[----:B------:R-:W-:Y:S01]  /*2480*/  FADD.FTZ R231, R231, -R100 ;  /* 0x80000064e7e77221 */ /* 0x000fe20000010000 */
[----:B------:R-:W-:Y:S01]  /*2490*/  FADD.FTZ R109, R102, -R99 ;  /* 0x80000063666d7221 */ /* 0x000fe20000010000 */
[----:B------:R-:W-:Y:S01]  /*24a0*/  ISETP.NE.AND.EX P4, PT, RZ, UR15, PT, P4 ;  /* 0x0000000fff007c0c */ /* 0x000fe2000bf85340 */
[----:B------:R-:W-:-:S04]  /*24b0*/  IMAD.WIDE.U32 R78, R216, 0x10, R84 ;  /* 0x00000010d84e7825 */ /* 0x000fc800078e0054 */
[----:B------:R-:W-:Y:S01]  /*24c0*/  @P3 FADD.FTZ R80, R48, R80 ;  /* 0x0000005030503221 */ /* 0x000fe20000010000 */
[----:B------:R-:W-:Y:S01]  /*24d0*/  @P3 FADD.FTZ R81, R49, R81 ;  /* 0x0000005131513221 */ /* 0x000fe20000010000 */
[----:B------:R-:W-:Y:S01]  /*24e0*/  @P3 FADD.FTZ R82, R50, R82 ;  /* 0x0000005232523221 */ /* 0x000fe20000010000 */
[----:B------:R-:W-:Y:S01]  /*24f0*/  @P3 FADD.FTZ R83, R51, R83 ;  /* 0x0000005333533221 */ /* 0x000fe20000010000 */
[----:B------:R-:W-:Y:S06]  /*2500*/  @!P6 BRA `(.L_x_3215) ;  /* 0x00000000001ce947 */ /* 0x000fec0003800000 */
[----:B------:R-:W0:Y:S01]  /*2510*/  LDC.64 R76, c[0x0][0x308] ;  /* 0x0000c200ff4c7b82 */ /* 0x000e220000000a00 */
[----:B---3--:R-:W-:Y:S02]  /*2520*/  SEL R75, R83, R67, P4 ;  /* 0x00000043534b7207 */ /* 0x008fe40002000000 */
[----:B------:R-:W-:Y:S02]  /*2530*/  SEL R74, R82, R66, P4 ;  /* 0x00000042524a7207 */ /* 0x000fe40002000000 */
[----:B------:R-:W-:Y:S02]  /*2540*/  SEL R73, R81, R65, P4 ;  /* 0x0000004151497207 */ /* 0x000fe40002000000 */
[----:B------:R-:W-:Y:S01]  /*2550*/  SEL R72, R80, R64, P4 ;  /* 0x0000004050487207 */ /* 0x000fe20002000000 */
[----:B0-----:R-:W-:-:S05]  /*2560*/  IMAD.WIDE.U32 R76, R216, 0x10, R76 ;  /* 0x00000010d84c7825 */ /* 0x001fca00078e004c */
[----:B------:R0:W-:Y:S02]  /*2570*/  STG.E.128 desc[UR6][R76.64], R72 ;  /* 0x000000484c007986 */ /* 0x0001e4000c101d06 */
.L_x_3215:
[----:B------:R-:W-:Y:S01]  /*2580*/  ISETP.NE.U32.AND P5, PT, RZ, UR16, PT ;  /* 0x00000010ff007c0c */ /* 0x000fe2000bfa5070 */
[----:B------:R1:W-:Y:S01]  /*2590*/  STG.E.128 desc[UR6][R78.64], R80 ;  /* 0x000000504e007986 */ /* 0x0003e2000c101d06 */
[----:B------:R-:W-:-:S04]  /*25a0*/  @P2 IMAD.WIDE.U32 R104, R216, 0x10, R104 ;  /* 0x00000010d8682825 */ /* 0x000fc800078e0068 */
[C---:B0--3--:R-:W-:Y:S01]  /*25b0*/  FMUL.FTZ R72, R214.reuse, R235 ;  /* 0x000000ebd6487220 */ /* 0x049fe20000410000 */
[----:B------:R-:W-:Y:S01]  /*25c0*/  ISETP.NE.AND.EX P5, PT, RZ, UR17, PT, P5 ;  /* 0x00000011ff007c0c */ /* 0x000fe2000bfa5350 */
[C---:B------:R-:W-:Y:S01]  /*25d0*/  FMUL.FTZ R73, R214.reuse, R101 ;  /* 0x00000065d6497220 */ /* 0x040fe20000410000 */
[C---:B------:R-:W-:Y:S01]  /*25e0*/  FMUL.FTZ R74, R214.reuse, R231 ;  /* 0x000000e7d64a7220 */ /* 0x040fe20000410000 */
[----:B------:R-:W-:Y:S01]  /*25f0*/  FMUL.FTZ R75, R214, R109 ;  /* 0x0000006dd64b7220 */ /* 0x000fe20000410000 */
[----:B------:R-:W-:Y:S01]  /*2600*/  @P3 FADD.FTZ R72, R52, R72 ;  /* 0x0000004834483221 */ /* 0x000fe20000010000 */
[----:B------:R-:W-:Y:S01]  /*2610*/  @P3 FADD.FTZ R73, R53, R73 ;  /* 0x0000004935493221 */ /* 0x000fe20000010000 */
[----:B------:R-:W-:Y:S01]  /*2620*/  @P3 FADD.FTZ R74, R54, R74 ;  /* 0x0000004a364a3221 */ /* 0x000fe20000010000 */
[----:B------:R-:W-:Y:S01]  /*2630*/  @P3 FADD.FTZ R75, R55, R75 ;  /* 0x0000004b374b3221 */ /* 0x000fe20000010000 */
[----:B------:R-:W-:Y:S01]  /*2640*/  IMAD.WIDE.U32 R98, R215, 0x10, R84 ;  /* 0x00000010d7627825 */ /* 0x000fe200078e0054 */
[----:B------:R-:W-:-:S02]  /*2650*/  SEL R76, R72, R68, P5 ;  /* 0x00000044484c7207 */ /* 0x000fc40002800000 */
[-C--:B------:R-:W-:Y:S01]  /*2660*/  SEL R77, R73, R69.reuse, P5 ;  /* 0x00000045494d7207 */ /* 0x080fe20002800000 */
[----:B--2---:R-:W-:Y:S01]  /*2670*/  @P2 IMAD.WIDE.U32 R86, R215, 0x10, R86 ;  /* 0x00000010d7562825 */ /* 0x004fe200078e0056 */
[----:B-1----:R-:W-:Y:S02]  /*2680*/  SEL R80, R80, R68, P5 ;  /* 0x0000004450507207 */ /* 0x002fe40002800000 */
[----:B------:R-:W-:Y:S02]  /*2690*/  SEL R81, R81, R69, P5 ;  /* 0x0000004551517207 */ /* 0x000fe40002800000 */
[----:B------:R-:W-:Y:S02]  /*26a0*/  SEL R82, R82, R70, P5 ;  /* 0x0000004652527207 */ /* 0x000fe40002800000 */
[-C--:B------:R-:W-:Y:S02]  /*26b0*/  SEL R83, R83, R71.reuse, P5 ;  /* 0x0000004753537207 */ /* 0x080fe40002800000 */
[----:B------:R-:W-:-:S02]  /*26c0*/  SEL R79, R75, R71, P5 ;  /* 0x000000474b4f7207 */ /* 0x000fc40002800000 */
[----:B------:R-:W-:Y:S01]  /*26d0*/  SEL R78, R74, R70, P5 ;  /* 0x000000464a4e7207 */ /* 0x000fe20002800000 */
[----:B------:R0:W-:Y:S01]  /*26e0*/  @P2 STG.E.128 desc[UR6][R104.64], R80 ;  /* 0x0000005068002986 */ /* 0x0001e2000c101d06 */
[----:B------:R-:W-:Y:S05]  /*26f0*/  @!P6 BRA `(.L_x_3216) ;  /* 0x00000000001ce947 */ /* 0x000fea0003800000 */
[----:B0-----:R-:W0:Y:S01]  /*2700*/  LDC.64 R80, c[0x0][0x308] ;  /* 0x0000c200ff507b82 */ /* 0x001e220000000a00 */
[----:B------:R-:W-:Y:S02]  /*2710*/  SEL R83, R75, R67, P4 ;  /* 0x000000434b537207 */ /* 0x000fe40002000000 */
[----:B------:R-:W-:Y:S01]  /*2720*/  SEL R82, R74, R66, P4 ;  /* 0x000000424a527207 */ /* 0x000fe20002000000 */
[----:B0-----:R-:W-:Y:S01]  /*2730*/  IMAD.WIDE.U32 R100, R215, 0x10, R80 ;  /* 0x00000010d7647825 */ /* 0x001fe200078e0050 */
[----:B------:R-:W-:Y:S02]  /*2740*/  SEL R81, R73, R65, P4 ;  /* 0x0000004149517207 */ /* 0x000fe40002000000 */
[----:B------:R-:W-:-:S05]  /*2750*/  SEL R80, R72, R64, P4 ;  /* 0x0000004048507207 */ /* 0x000fca0002000000 */
[----:B------:R1:W-:Y:S02]  /*2760*/  STG.E.128 desc[UR6][R100.64], R80 ;  /* 0x0000005064007986 */ /* 0x0003e4000c101d06 */
.L_x_3216:
[----:B------:R2:W-:Y:S01]  /*2770*/  STG.E.128 desc[UR6][R98.64], R72 ;  /* 0x0000004862007986 */ /* 0x0005e2000c101d06 */
[-CC-:B------:R-:W-:Y:S01]  /*2780*/  FFMA.FTZ R89, R89, R103.reuse, R106.reuse ;  /* 0x0000006759597223 */ /* 0x180fe2000001006a */
[-CC-:B------:R-:W-:Y:S01]  /*2790*/  FFMA.FTZ R88, R88, R103.reuse, R106.reuse ;  /* 0x0000006758587223 */ /* 0x180fe2000001006a */
[-CC-:B------:R-:W-:Y:S01]  /*27a0*/  FFMA.FTZ R91, R91, R103.reuse, R106.reuse ;  /* 0x000000675b5b7223 */ /* 0x180fe2000001006a */
[----:B------:R2:W-:Y:S01]  /*27b0*/  @P2 STG.E.128 desc[UR6][R86.64], R76 ;  /* 0x0000004c56002986 */ /* 0x0005e2000c101d06 */
[----:B------:R-:W-:Y:S01]  /*27c0*/  FFMA.FTZ R90, R90, R103, R106 ;  /* 0x000000675a5a7223 */ /* 0x000fe2000001006a */
[----:B------:R-:W-:Y:S01]  /*27d0*/  FADD.FTZ R89, R112, -R89 ;  /* 0x8000005970597221 */ /* 0x000fe20000010000 */
[----:B01----:R-:W-:Y:S01]  /*27e0*/  FADD.FTZ R81, R113, -R88 ;  /* 0x8000005871517221 */ /* 0x003fe20000010000 */
        /* <DEDUP_REMOVED lines=10> */
[----:B------:R-:W-:Y:S06]  /*2890*/  @!P6 BRA `(.L_x_3217) ;  /* 0x00000000001ce947 */ /* 0x000fec0003800000 */
[----:B--2---:R-:W0:Y:S01]  /*28a0*/  LDC.64 R76, c[0x0][0x308] ;  /* 0x0000c200ff4c7b82 */ /* 0x004e220000000a00 */
[----:B------:R-:W-:Y:S02]  /*28b0*/  SEL R75, R83, R67, P4 ;  /* 0x00000043534b7207 */ /* 0x000fe40002000000 */
[----:B------:R-:W-:Y:S02]  /*28c0*/  SEL R74, R82, R66, P4 ;  /* 0x00000042524a7207 */ /* 0x000fe40002000000 */
[----:B------:R-:W-:Y:S02]  /*28d0*/  SEL R73, R81, R65, P4 ;  /* 0x0000004151497207 */ /* 0x000fe40002000000 */
[----:B------:R-:W-:Y:S01]  /*28e0*/  SEL R72, R80, R64, P4 ;  /* 0x0000004050487207 */ /* 0x000fe20002000000 */
[----:B0-----:R-:W-:-:S05]  /*28f0*/  IMAD.WIDE.U32 R76, R213, 0x10, R76 ;  /* 0x00000010d54c7825 */ /* 0x001fca00078e004c */
[----:B------:R0:W-:Y:S02]  /*2900*/  STG.E.128 desc[UR6][R76.64], R72 ;  /* 0x000000484c007986 */ /* 0x0001e4000c101d06 */
.L_x_3217:
[-CC-:B------:R-:W-:Y:S01]  /*2910*/  FFMA.FTZ R92, R92, R103.reuse, R106.reuse ;  /* 0x000000675c5c7223 */ /* 0x180fe2000001006a */
[-CC-:B------:R-:W-:Y:S01]  /*2920*/  FFMA.FTZ R94, R94, R103.reuse, R106.reuse ;  /* 0x000000675e5e7223 */ /* 0x180fe2000001006a */
[-CC-:B------:R-:W-:Y:S01]  /*2930*/  FFMA.FTZ R95, R95, R103.reuse, R106.reuse ;  /* 0x000000675f5f7223 */ /* 0x180fe2000001006a */
[----:B------:R-:W-:Y:S01]  /*2940*/  FFMA.FTZ R96, R96, R103, R106 ;  /* 0x0000006760607223 */ /* 0x000fe2000001006a */
[----:B------:R-:W-:Y:S01]  /*2950*/  FADD.FTZ R93, R93, -R92 ;  /* 0x8000005c5d5d7221 */ /* 0x000fe20000010000 */
[----:B0-2---:R-:W-:Y:S01]  /*2960*/  FADD.FTZ R73, R125, -R94 ;  /* 0x8000005e7d497221 */ /* 0x005fe20000010000 */
        /* <DEDUP_REMOVED lines=10> */
[----:B------:R-:W-:Y:S01]  /*2a10*/  ISETP.NE.AND P3, PT, R107, RZ, PT ;  /* 0x000000ff6b00720c */ /* 0x000fe20003f65270 */
[----:B------:R-:W0:Y:S01]  /*2a20*/  @P2 LDC.64 R86, c[0x0][0x300] ;  /* 0x0000c000ff562b82 */ /* 0x000e220000000a00 */
[----:B------:R-:W-:Y:S01]  /*2a30*/  IMAD.WIDE.U32 R88, R213, 0x10, R84 ;  /* 0x00000010d5587825 */ /* 0x000fe200078e0054 */
[----:B------:R-:W-:-:S02]  /*2a40*/  SEL R64, R72, R64, P4 ;  /* 0x0000004048407207 */ /* 0x000fc40002000000 */
[----:B------:R-:W-:Y:S01]  /*2a50*/  SEL R65, R73, R65, P4 ;  /* 0x0000004149417207 */ /* 0x000fe20002000000 */
[----:B------:R-:W-:Y:S01]  /*2a60*/  IMAD.WIDE.U32 R84, R212, 0x10, R84 ;  /* 0x00000010d4547825 */ /* 0x000fe200078e0054 */
[----:B------:R-:W-:Y:S01]  /*2a70*/  SEL R66, R74, R66, P4 ;  /* 0x000000424a427207 */ /* 0x000fe20002000000 */
[----:B------:R1:W-:Y:S01]  /*2a80*/  STG.E.128 desc[UR6][R88.64], R80 ;  /* 0x0000005058007986 */ /* 0x0003e2000c101d06 */
[----:B------:R-:W2:Y:S01]  /*2a90*/  @P2 LDC.64 R76, c[0x0][0x300] ;  /* 0x0000c000ff4c2b82 */ /* 0x000ea20000000a00 */
[----:B------:R-:W-:Y:S02]  /*2aa0*/  SEL R67, R75, R67, P4 ;  /* 0x000000434b437207 */ /* 0x000fe40002000000 */
[----:B------:R-:W-:Y:S02]  /*2ab0*/  ISETP.NE.AND P6, PT, R97, RZ, PT ;  /* 0x000000ff6100720c */ /* 0x000fe40003fc5270 */
[----:B------:R-:W-:-:S03]  /*2ac0*/  SEL R217, RZ, 0x1, P1 ;  /* 0x00000001ffd97807 */ /* 0x000fc60000800000 */
[----:B------:R-:W3:Y:S01]  /*2ad0*/  @P3 LDC.64 R78, c[0x0][0x308] ;  /* 0x0000c200ff4e3b82 */ /* 0x000ee20000000a00 */
[----:B0-----:R-:W-:-:S04]  /*2ae0*/  @P2 IMAD.WIDE.U32 R86, R213, 0x10, R86 ;  /* 0x00000010d5562825 */ /* 0x001fc800078e0056 */
[----:B---3--:R-:W-:Y:S01]  /*2af0*/  @P3 IMAD.WIDE.U32 R90, R212, 0x10, R78 ;  /* 0x00000010d45a3825 */ /* 0x008fe200078e004e */
[----:B------:R-:W-:Y:S02]  /*2b00*/  SEL R79, R83, R71, P5 ;  /* 0x00000047534f7207 */ /* 0x000fe40002800000 */
[----:B------:R-:W-:Y:S01]  /*2b10*/  SEL R78, R82, R70, P5 ;  /* 0x00000046524e7207 */ /* 0x000fe20002800000 */
[----:B--2---:R-:W-:Y:S01]  /*2b20*/  @P2 IMAD.WIDE.U32 R212, R212, 0x10, R76 ;  /* 0x00000010d4d42825 */ /* 0x004fe200078e004c */
[-C--:B------:R-:W-:Y:S02]  /*2b30*/  SEL R77, R81, R69.reuse, P5 ;  /* 0x00000045514d7207 */ /* 0x080fe40002800000 */
[-C--:B------:R-:W-:Y:S02]  /*2b40*/  SEL R76, R80, R68.reuse, P5 ;  /* 0x00000044504c7207 */ /* 0x080fe40002800000 */
[----:B------:R-:W-:Y:S02]  /*2b50*/  SEL R68, R72, R68, P5 ;  /* 0x0000004448447207 */ /* 0x000fe40002800000 */
[----:B------:R-:W-:Y:S01]  /*2b60*/  SEL R69, R73, R69, P5 ;  /* 0x0000004549457207 */ /* 0x000fe20002800000 */
[----:B------:R1:W-:Y:S01]  /*2b70*/  @P2 STG.E.128 desc[UR6][R86.64], R76 ;  /* 0x0000004c56002986 */ /* 0x0003e2000c101d06 */
[----:B------:R-:W-:-:S02]  /*2b80*/  SEL R70, R74, R70, P5 ;  /* 0x000000464a467207 */ /* 0x000fc40002800000 */
[----:B------:R-:W-:Y:S01]  /*2b90*/  SEL R71, R75, R71, P5 ;  /* 0x000000474b477207 */ /* 0x000fe20002800000 */
[----:B------:R1:W-:Y:S04]  /*2ba0*/  @P3 STG.E.128 desc[UR6][R90.64], R64 ;  /* 0x000000405a003986 */ /* 0x0003e8000c101d06 */
[----:B------:R1:W-:Y:S04]  /*2bb0*/  STG.E.128 desc[UR6][R84.64], R72 ;  /* 0x0000004854007986 */ /* 0x0003e8000c101d06 */
[----:B------:R1:W-:Y:S01]  /*2bc0*/  @P2 STG.E.128 desc[UR6][R212.64], R68 ;  /* 0x00000044d4002986 */ /* 0x0003e2000c101d06 */
[----:B------:R-:W-:Y:S05]  /*2bd0*/  @!P6 BRA `(.L_x_3218) ;  /* 0xffffffdc00dce947 */ /* 0x000fea000383ffff */
[----:B-1----:R-:W-:Y:S02]  /*2be0*/  MOV R82, R17 ;  /* 0x0000001100527202 */ /* 0x002fe40000000f00 */
        /* <DEDUP_REMOVED lines=79> */
.L_x_3210:
        /* <DEDUP_REMOVED lines=35> */
.L_x_3211:
[----:B------:R-:W-:Y:S01]  /*3310*/  HFMA2.MMA R86, -RZ, RZ, 0, 9.5367431640625e-07 ;  /* 0x00000010ff567435 */ /* 0x000fe200000001ff */
[----:B------:R-:W-:Y:S02]  /*3320*/  MOV R85, R28 ;  /* 0x0000001c00557202 */ /* 0x000fe40000000f00 */
[----:B------:R-:W-:Y:S02]  /*3330*/  MOV R87, 0x1f ;  /* 0x0000001f00577802 */ /* 0x000fe40000000f00 */
[----:B------:R-:W-:-:S07]  /*3340*/  MOV R84, 0xffffffff ;  /* 0xffffffff00547802 */ /* 0x000fce0000000f00 */
[----:B-----5:R-:W-:Y:S05]  /*3350*/  WARPSYNC.COLLECTIVE R84, `(.L_x_3219) ;  /* 0x0000000054087348 */ /* 0x020fea0003c00000 */
[----:B------:R0:W1:Y:S02]  /*3360*/  SHFL.DOWN P4, R82, R85, R86, R87 ;  /* 0x0800005655527389 */ /* 0x0000640000080057 */
[----:B01---5:R-:W-:Y:S01]  /*3370*/  ENDCOLLECTIVE ;  /* 0x000000000000791b */ /* 0x023fe20003800000 */
.L_x_3219:
[----:B------:R-:W-:Y:S02]  /*3380*/  MOV R85, R31 ;  /* 0x0000001f00557202 */ /* 0x000fe40000000f00 */
[----:B------:R-:W-:-:S07]  /*3390*/  MOV R29, R82 ;  /* 0x00000052001d7202 */ /* 0x000fce0000000f00 */
[----:B------:R-:W-:Y:S05]  /*33a0*/  WARPSYNC.COLLECTIVE R84, `(.L_x_3220) ;  /* 0x0000000054087348 */ /* 0x000fea0003c00000 */
[----:B------:R0:W1:Y:S02]  /*33b0*/  SHFL.DOWN P4, R82, R85, R86, R87 ;  /* 0x0800005655527389 */ /* 0x0000640000080057 */
[----:B01----:R-:W-:Y:S01]  /*33c0*/  ENDCOLLECTIVE ;  /* 0x000000000000791b */ /* 0x003fe20003800000 */
.L_x_3220:
[----:B------:R-:W-:Y:S01]  /*33d0*/  FADD.FTZ R29, R28, R29 ;  /* 0x0000001d1c1d7221 */ /* 0x000fe20000010000 */
[----:B------:R-:W-:-:S04]  /*33e0*/  HFMA2.MMA R86, -RZ, RZ, 0, 4.76837158203125e-07 ;  /* 0x00000008ff567435 */ /* 0x000fc800000001ff */
[----:B------:R-:W-:Y:S02]  /*33f0*/  MOV R85, R29 ;  /* 0x0000001d00557202 */ /* 0x000fe40000000f00 */
[----:B------:R-:W-:-:S07]  /*3400*/  MOV R72, R82 ;  /* 0x0000005200487202 */ /* 0x000fce0000000f00 */
[----:B------:R-:W-:Y:S05]  /*3410*/  WARPSYNC.COLLECTIVE R84, `(.L_x_3221) ;  /* 0x0000000054087348 */ /* 0x000fea0003c00000 */
[----:B------:R0:W1:Y:S02]  /*3420*/  SHFL.DOWN P4, R82, R85, R86, R87 ;  /* 0x0800005655527389 */ /* 0x0000640000080057 */
[----:B01----:R-:W-:Y:S01]  /*3430*/  ENDCOLLECTIVE ;  /* 0x000000000000791b */ /* 0x003fe20003800000 */
.L_x_3221:
[----:B------:R-:W-:-:S05]  /*3440*/  FADD.FTZ R72, R31, R72 ;  /* 0x000000481f487221 */ /* 0x000fca0000010000 */
[----:B------:R-:W-:Y:S02]  /*3450*/  MOV R85, R72 ;  /* 0x0000004800557202 */ /* 0x000fe40000000f00 */
[----:B------:R-:W-:-:S07]  /*3460*/  MOV R76, R82 ;  /* 0x00000052004c7202 */ /* 0x000fce0000000f00 */
[----:B------:R-:W-:Y:S05]  /*3470*/  WARPSYNC.COLLECTIVE R84, `(.L_x_3222) ;  /* 0x0000000054087348 */ /* 0x000fea0003c00000 */
[----:B------:R0:W1:Y:S02]  /*3480*/  SHFL.DOWN P4, R82, R85, R86, R87 ;  /* 0x0800005655527389 */ /* 0x0000640000080057 */
[----:B01----:R-:W-:Y:S01]  /*3490*/  ENDCOLLECTIVE ;  /* 0x000000000000791b */ /* 0x003fe20003800000 */
.L_x_3222:
        /* <DEDUP_REMOVED lines=8> */
.L_x_3223:
[----:B------:R-:W-:-:S05]  /*3520*/  FADD.FTZ R77, R72, R77 ;  /* 0x0000004d484d7221 */ /* 0x000fca0000010000 */
[----:B------:R-:W-:Y:S02]  /*3530*/  MOV R85, R77 ;  /* 0x0000004d00557202 */ /* 0x000fe40000000f00 */
[----:B------:R-:W-:-:S07]  /*3540*/  MOV R79, R82 ;  /* 0x00000052004f7202 */ /* 0x000fce0000000f00 */
[----:B------:R-:W-:Y:S05]  /*3550*/  WARPSYNC.COLLECTIVE R84, `(.L_x_3224) ;  /* 0x0000000054087348 */ /* 0x000fea0003c00000 */
[----:B------:R0:W1:Y:S02]  /*3560*/  SHFL.DOWN P4, R82, R85, R86, R87 ;  /* 0x0800005655527389 */ /* 0x0000640000080057 */
[----:B01----:R-:W-:Y:S01]  /*3570*/  ENDCOLLECTIVE ;  /* 0x000000000000791b */ /* 0x003fe20003800000 */
.L_x_3224:
[----:B------:R-:W-:Y:S01]  /*3580*/  FADD.FTZ R79, R76, R79 ;  /* 0x0000004f4c4f7221 */ /* 0x000fe20000010000 */
[----:B------:R-:W-:-:S04]  /*3590*/  HFMA2.MMA R86, -RZ, RZ, 0, 1.1920928955078125e-07 ;  /* 0x00000002ff567435 */ /* 0x000fc800000001ff */
[----:B------:R-:W-:Y:S02]  /*35a0*/  MOV R85, R79 ;  /* 0x0000004f00557202 */ /* 0x000fe40000000f00 */
[----:B------:R-:W-:-:S07]  /*35b0*/  MOV R78, R82 ;  /* 0x00000052004e7202 */ /* 0x000fce0000000f00 */
[----:B------:R-:W-:Y:S05]  /*35c0*/  WARPSYNC.COLLECTIVE R84, `(.L_x_3225) ;  /* 0x0000000054087348 */ /* 0x000fea0003c00000 */
[----:B------:R0:W1:Y:S02]  /*35d0*/  SHFL.DOWN P4, R82, R85, R86, R87 ;  /* 0x0800005655527389 */ /* 0x0000640000080057 */
[----:B01----:R-:W-:Y:S01]  /*35e0*/  ENDCOLLECTIVE ;  /* 0x000000000000791b */ /* 0x003fe20003800000 */
.L_x_3225:
[----:B------:R-:W-:-:S05]  /*35f0*/  FADD.FTZ R78, R77, R78 ;  /* 0x0000004e4d4e7221 */ /* 0x000fca0000010000 */
[----:B------:R-:W-:Y:S02]  /*3600*/  MOV R85, R78 ;  /* 0x0000004e00557202 */ /* 0x000fe40000000f00 */
[----:B------:R-:W-:-:S07]  /*3610*/  MOV R28, R82 ;  /* 0x00000052001c7202 */ /* 0x000fce0000000f00 */
[----:B------:R-:W-:Y:S05]  /*3620*/  WARPSYNC.COLLECTIVE R84, `(.L_x_3226) ;  /* 0x0000000054087348 */ /* 0x000fea0003c00000 */
[----:B------:R0:W1:Y:S02]  /*3630*/  SHFL.DOWN P4, R82, R85, R86, R87 ;  /* 0x0800005655527389 */ /* 0x0000640000080057 */
[----:B01----:R-:W-:Y:S01]  /*3640*/  ENDCOLLECTIVE ;  /* 0x000000000000791b */ /* 0x003fe20003800000 */
.L_x_3226:
        /* <DEDUP_REMOVED lines=8> */
.L_x_3227:
[----:B------:R-:W-:Y:S01]  /*36d0*/  FADD.FTZ R81, R78, R31 ;  /* 0x0000001f4e517221 */ /* 0x000fe20000010000 */
[----:B------:R-:W-:-:S04]  /*36e0*/  MOV R31, R74 ;  /* 0x0000004a001f7202 */ /* 0x000fc80000000f00 */
[----:B------:R-:W-:Y:S02]  /*36f0*/  MOV R85, R81 ;  /* 0x0000005100557202 */ /* 0x000fe40000000f00 */
[----:B------:R-:W-:-:S07]  /*3700*/  MOV R83, R82 ;  /* 0x0000005200537202 */ /* 0x000fce0000000f00 */
[----:B------:R-:W-:Y:S05]  /*3710*/  WARPSYNC.COLLECTIVE R84, `(.L_x_3228) ;  /* 0x0000000054087348 */ /* 0x000fea0003c00000 */
[----:B------:R0:W1:Y:S02]  /*3720*/  SHFL.DOWN P4, R82, R85, R86, R87 ;  /* 0x0800005655527389 */ /* 0x0000640000080057 */
[----:B01----:R-:W-:Y:S01]  /*3730*/  ENDCOLLECTIVE ;  /* 0x000000000000791b */ /* 0x003fe20003800000 */
.L_x_3228:
[----:B------:R-:W-:Y:S05]  /*3740*/  BRA `(.L_x_3229) ;  /* 0xffffffe400907947 */ /* 0x000fea000383ffff */
.L_x_3230:
        /* <DEDUP_REMOVED lines=11> */
.L_x_3974:


//--------------------- .text._ZN10layer_norm31ln_parallel_residual_bwd_kernelINS_13Kernel_traitsI6__halfffffjLj5120ELj1ELj1ELj8ELj16ENS_18Kernel_traits_baseILj5120ES2_ffffjLj256EEEEELb0ELb1ELb0EEEvNS_9BwdParamsE --------------------------
	.section	.text._ZN10layer_norm31ln_parallel_residual_bwd_kernelINS_13Kernel_traitsI6__halfffffjLj5120ELj1ELj1ELj8ELj16ENS_18Kernel_traits_baseILj5120ES2_ffffjLj256EEEEELb0ELb1ELb0EEEvNS_9BwdParamsE,"ax",@progbits
	.align	128
        .global         _ZN10layer_norm31ln_parallel_residual_bwd_kernelINS_13Kernel_traitsI6__halfffffjLj5120ELj1ELj1ELj8ELj16ENS_18Kernel_traits_baseILj5120ES2_ffffjLj256EEEEELb0ELb1ELb0EEEvNS_9BwdParamsE
        .type           _ZN10layer_norm31ln_parallel_residual_bwd_kernelINS_13Kernel_traitsI6__halfffffjLj5120ELj1ELj1ELj8ELj16ENS_18Kernel_traits_baseILj5120ES2_ffffjLj256EEEEELb0ELb1ELb0EEEvNS_9BwdParamsE,@function
        .size           _ZN10layer_norm31ln_parallel_residual_bwd_kernelINS_13Kernel_traitsI6__halfffffjLj5120ELj1ELj1ELj8ELj16ENS_18Kernel_traits_baseILj5120ES2_ffffjLj256EEEEELb0ELb1ELb0EEEvNS_9BwdParamsE,(.L_x_3975 - _ZN10layer_norm31ln_parallel_residual_bwd_kernelINS_13Kernel_traitsI6__halfffffjLj5120ELj1ELj1ELj8ELj16ENS_18Kernel_traits_baseILj5120ES2_ffffjLj256EEEEELb0ELb1ELb0EEEvNS_9BwdParamsE)
        .other          _ZN10layer_norm31ln_parallel_residual_bwd_kernelINS_13Kernel_traitsI6__halfffffjLj5120ELj1ELj1ELj8ELj16ENS_18Kernel_traits_baseILj5120ES2_ffffjLj256EEEEELb0ELb1ELb0EEEvNS_9BwdParamsE,@"STO_CUDA_ENTRY STV_DEFAULT"
_ZN10layer_norm31ln_parallel_residual_bwd_kernelINS_13Kernel_traitsI6__halfffffjLj5120ELj1ELj1ELj8ELj16ENS_18Kernel_traits_baseILj5120ES2_ffffjLj256EEEEELb0ELb1ELb0EEEvNS_9BwdParamsE:
.text._ZN10layer_norm31ln_parallel_residual_bwd_kernelINS_13Kernel_traitsI6__halfffffjLj5120ELj1ELj1ELj8ELj16ENS_18Kernel_traits_baseILj5120ES2_ffffjLj256EEEEELb0ELb1ELb0EEEvNS_9BwdParamsE:
        /* <DEDUP_REMOVED lines=115> */
.L_x_3253:
[----:B------:R-:W0:Y:S01]  /*0730*/  LDC.64 R72, c[0x0][0x250] ;  /* 0x00009400ff487b82 */ /* 0x000e220000000a00 */
[----:B------:R-:W-:-:S07]  /*0740*/  ISETP.NE.AND P4, PT, R151, RZ, PT ;  /* 0x000000ff9700720c */ /* 0x000fce0003f85270 */
[----:B------:R-:W1:Y:S01]  /*0750*/  LDC.64 R74, c[0x0][0x258] ;  /* 0x00009600ff4a7b82 */ /* 0x000e620000000a00 */
[----:B0-----:R-:W-:-:S06]  /*0760*/  IMAD.WIDE R72, R89, 0x4, R72 ;  /* 0x0000000459487825 */ /* 0x001fcc00078e0248 */
[----:B------:R-:W2:Y:S01]  /*0770*/  LDG.E R72, desc[UR4][R72.64] ;  /* 0x0000000448487981 */ /* 0x000ea2000c1e1900 */
[----:B-1----:R-:W-:-:S05]  /*0780*/  IMAD.WIDE R74, R89, 0x4, R74 ;  /* 0x00000004594a7825 */ /* 0x002fca00078e024a */
[----:B-----5:R0:W5:Y:S01]  /*0790*/  LDG.E R118, desc[UR4][R74.64] ;  /* 0x000000044a767981 */ /* 0x020162000c1e1900 */
[----:B------:R-:W-:Y:S01]  /*07a0*/  MOV R2, UR20 ;  /* 0x0000001400027c02 */ /* 0x000fe20008000f00 */
[----:B------:R-:W-:Y:S01]  /*07b0*/  BSSY B0, `(.L_x_3232) ;  /* 0x0000031000007945 */ /* 0x000fe20003800000 */
[----:B------:R-:W-:-:S03]  /*07c0*/  CS2R R84, SRZ ;  /* 0x0000000000547805 */ /* 0x000fc6000001ff00 */
[----:B------:R-:W-:-:S05]  /*07d0*/  IMAD R76, R89, R2, RZ ;  /* 0x00000002594c7224 */ /* 0x000fca00078e02ff */
[----:B------:R-:W-:-:S04]  /*07e0*/  SHF.R.S32.HI R77, RZ, 0x1f, R76 ;  /* 0x0000001fff4d7819 */ /* 0x000fc8000001144c */
[----:B------:R-:W-:-:S04]  /*07f0*/  LEA.HI R77, R77, R76, RZ, 0x2 ;  /* 0x0000004c4d4d7211 */ /* 0x000fc800078f10ff */
        /* <DEDUP_REMOVED lines=9> */
[----:B------:R-:W-:Y:S01]  /*0890*/  ISETP.NE.AND.EX P3, PT, RZ, UR9, PT, P3 ;  /* 0x00000009ff007c0c */ /* 0x000fe2000bf65330 */
[----:B0-----:R-:W-:-:S06]  /*08a0*/  IMAD.WIDE.U32 R72, R108, 0x10, R72 ;  /* 0x000000106c487825 */ /* 0x001fcc00078e0048 */
[----:B------:R-:W3:Y:S06]  /*08b0*/  LDG.E.128 R72, desc[UR4][R72.64] ;  /* 0x0000000448487981 */ /* 0x000eec000c1e1d00 */
[----:B------:R-:W-:-:S04]  /*08c0*/  @P3 LEA R82, P4, R108, UR8, 0x4 ;  /* 0x000000086c523c11 */ /* 0x000fc8000f8820ff */
[----:B------:R-:W-:-:S05]  /*08d0*/  @P3 LEA.HI.X R83, R108, UR9, RZ, 0x4, P4 ;  /* 0x000000096c533c11 */ /* 0x000fca000a0f24ff */
[----:B------:R0:W5:Y:S01]  /*08e0*/  @P3 LDG.E.128 R44, desc[UR4][R82.64] ;  /* 0x00000004522c3981 */ /* 0x000162000c1e1d00 */
[----:B------:R-:W-:Y:S01]  /*08f0*/  IADD3 R87, R108, 0x100, RZ ;  /* 0x000001006c577810 */ /* 0x000fe20007ffe0ff */
[C---:B--2---:R-:W-:Y:S01]  /*0900*/  FADD.FTZ R3, -R81.reuse, R76 ;  /* 0x0000004c51037221 */ /* 0x044fe20000010100 */
[C---:B------:R-:W-:Y:S01]  /*0910*/  FADD.FTZ R85, -R81.reuse, R77 ;  /* 0x0000004d51557221 */ /* 0x040fe20000010100 */
[C---:B------:R-:W-:Y:S01]  /*0920*/  FADD.FTZ R133, -R81.reuse, R78 ;  /* 0x0000004e51857221 */ /* 0x040fe20000010100 */
[----:B------:R-:W-:Y:S01]  /*0930*/  FADD.FTZ R79, -R81, R79 ;  /* 0x0000004f514f7221 */ /* 0x000fe20000010100 */
[C---:B-----5:R-:W-:Y:S01]  /*0940*/  FMUL.FTZ R3, R118.reuse, R3 ;  /* 0x0000000376037220 */ /* 0x060fe20000410000 */
[C---:B------:R-:W-:Y:S01]  /*0950*/  FMUL.FTZ R120, R118.reuse, R85 ;  /* 0x0000005576787220 */ /* 0x040fe20000410000 */
[C---:B------:R-:W-:Y:S01]  /*0960*/  FMUL.FTZ R133, R118.reuse, R133 ;  /* 0x0000008576857220 */ /* 0x040fe20000410000 */
[----:B------:R-:W-:Y:S01]  /*0970*/  FMUL.FTZ R142, R118, R79 ;  /* 0x0000004f768e7220 */ /* 0x000fe20000410000 */
[----:B---3--:R-:W-:Y:S01]  /*0980*/  FMUL.FTZ R122, R91, R72 ;  /* 0x000000485b7a7220 */ /* 0x008fe20000410000 */
[----:B------:R-:W-:Y:S01]  /*0990*/  FADD.FTZ R20, R20, R72 ;  /* 0x0000004814147221 */ /* 0x000fe20000010000 */
[----:B------:R-:W-:Y:S01]  /*09a0*/  FFMA.FTZ R40, R72, R3, R40 ;  /* 0x0000000348287223 */ /* 0x000fe20000010028 */
[----:B------:R-:W-:Y:S01]  /*09b0*/  FADD.FTZ R21, R21, R73 ;  /* 0x0000004915157221 */ /* 0x000fe20000010000 */
[----:B------:R-:W-:Y:S01]  /*09c0*/  FFMA.FTZ R41, R73, R120, R41 ;  /* 0x0000007849297223 */ /* 0x000fe20000010029 */
[----:B------:R-:W-:Y:S01]  /*09d0*/  FMUL.FTZ R131, R88, R73 ;  /* 0x0000004958837220 */ /* 0x000fe20000410000 */
[----:B------:R-:W-:Y:S01]  /*09e0*/  FADD.FTZ R72, RZ, R122 ;  /* 0x0000007aff487221 */ /* 0x000fe20000010000 */
[----:B------:R-:W-:Y:S01]  /*09f0*/  FFMA.FTZ R73, R3, R122, RZ ;  /* 0x0000007a03497223 */ /* 0x000fe200000100ff */
[----:B------:R-:W-:Y:S01]  /*0a00*/  FMUL.FTZ R140, R93, R74 ;  /* 0x0000004a5d8c7220 */ /* 0x000fe20000410000 */
[----:B------:R-:W-:Y:S01]  /*0a10*/  FADD.FTZ R22, R22, R74 ;  /* 0x0000004a16167221 */ /* 0x000fe20000010000 */
[----:B------:R-:W-:Y:S01]  /*0a20*/  FADD.FTZ R77, R72, R131 ;  /* 0x00000083484d7221 */ /* 0x000fe20000010000 */
[----:B------:R-:W-:Y:S01]  /*0a30*/  FFMA.FTZ R72, R120, R131, R73 ;  /* 0x0000008378487223 */ /* 0x000fe20000010049 */
[----:B------:R-:W-:Y:S01]  /*0a40*/  FFMA.FTZ R42, R74, R133, R42 ;  /* 0x000000854a2a7223 */ /* 0x000fe2000001002a */
[----:B------:R-:W-:Y:S01]  /*0a50*/  FMUL.FTZ R135, R90, R75 ;  /* 0x0000004b5a877220 */ /* 0x000fe20000410000 */
[----:B------:R-:W-:Y:S01]  /*0a60*/  FADD.FTZ R74, R77, R140 ;  /* 0x0000008c4d4a7221 */ /* 0x000fe20000010000 */
[----:B------:R-:W-:Y:S01]  /*0a70*/  FFMA.FTZ R73, R133, R140, R72 ;  /* 0x0000008c85497223 */ /* 0x000fe20000010048 */
[----:B------:R-:W-:Y:S01]  /*0a80*/  FADD.FTZ R23, R23, R75 ;  /* 0x0000004b17177221 */ /* 0x000fe20000010000 */
[----:B------:R-:W-:Y:S01]  /*0a90*/  FFMA.FTZ R43, R75, R142, R43 ;  /* 0x0000008e4b2b7223 */ /* 0x000fe2000001002b */
[----:B------:R-:W-:Y:S01]  /*0aa0*/  FADD.FTZ R85, R74, R135 ;  /* 0x000000874a557221 */ /* 0x000fe20000010000 */
[----:B0-----:R-:W-:-:S07]  /*0ab0*/  FFMA.FTZ R84, R142, R135, R73 ;  /* 0x000000878e547223 */ /* 0x001fce0000010049 */
.L_x_3233:
[----:B------:R-:W-:Y:S05]  /*0ac0*/  BSYNC B0 ;  /* 0x0000000000007941 */ /* 0x000fea0003800000 */
.L_x_3232:
[----:B------:R-:W-:Y:S04]  /*0ad0*/  BSSY B0, `(.L_x_3234) ;  /* 0x000002a000007945 */ /* 0x000fe80003800000 */
[----:B------:R-:W-:Y:S05]  /*0ae0*/  @!P0 BRA `(.L_x_3235) ;  /* 0x0000000000a08947 */ /* 0x000fea0003800000 */
        /* <DEDUP_REMOVED lines=40> */
.L_x_3235:
[----:B------:R-:W-:Y:S05]  /*0d70*/  BSYNC B0 ;  /* 0x0000000000007941 */ /* 0x000fea0003800000 */
.L_x_3234:
        /* <DEDUP_REMOVED lines=42> */
.L_x_3237:
[----:B------:R-:W-:Y:S05]  /*1020*/  BSYNC B0 ;  /* 0x0000000000007941 */ /* 0x000fea0003800000 */
.L_x_3236:
        /* <DEDUP_REMOVED lines=42> */
.L_x_3239:
[----:B------:R-:W-:Y:S05]  /*12d0*/  BSYNC B0 ;  /* 0x0000000000007941 */ /* 0x000fea0003800000 */
.L_x_3238:
        /* <DEDUP_REMOVED lines=23> */
[----:B------:R-:W-:Y:S01]  /*1450*/  FMUL.FTZ R143, R104, R77 ;  /* 0x0000004d688f7220 */ /* 0x000fe20000410000 */
        /* <DEDUP_REMOVED lines=18> */
.L_x_3241:
[----:B------:R-:W-:Y:S05]  /*1580*/  BSYNC B0 ;  /* 0x0000000000007941 */ /* 0x000fea0003800000 */
.L_x_3240:
        /* <DEDUP_REMOVED lines=25> */
.L_x_3264:
        /* <DEDUP_REMOVED lines=82> */
.L_x_3244:
[----:B------:R-:W-:Y:S05]  /*1c40*/  BSYNC B0 ;  /* 0x0000000000007941 */ /* 0x000fea0003800000 */
.L_x_3243:
        /* <DEDUP_REMOVED lines=44> */
.L_x_3246:
[----:B------:R-:W-:Y:S05]  /*1f10*/  BSYNC B0 ;  /* 0x0000000000007941 */ /* 0x000fea0003800000 */
.L_x_3245:
        /* <DEDUP_REMOVED lines=44> */
.L_x_3248:
[----:B------:R-:W-:Y:S05]  /*21e0*/  BSYNC B0 ;  /* 0x0000000000007941 */ /* 0x000fea0003800000 */
.L_x_3247:
        /* <DEDUP_REMOVED lines=44> */
.L_x_3250:
[----:B------:R-:W-:Y:S05]  /*24b0*/  BSYNC B0 ;  /* 0x0000000000007941 */ /* 0x000fea0003800000 */
.L_x_3249:
        /* <DEDUP_REMOVED lines=34> */
[----:B0-----:R-:W-:-:S05]  /*26e0*/  @P6 IMAD.WIDE.U32 R76, R108, 0x10, R76 ;  /* 0x000000106c4c6825 */ /* 0x001fca00078e004c */
        /* <DEDUP_REMOVED lines=9> */
.L_x_3252:
[----:B------:R-:W-:Y:S05]  /*2780*/  BSYNC B0 ;  /* 0x0000000000007941 */ /* 0x000fea0003800000 */
.L_x_3251:
[----:B------:R-:W-:Y:S02]  /*2790*/  IADD3 R89, R89, UR18, RZ ;  /* 0x0000001259597c10 */ /* 0x000fe4000fffe0ff */
[----:B01234-:R-:W-:Y:S02]  /*27a0*/  SEL R80, RZ, 0x1, P4 ;  /* 0x00000001ff507807 */ /* 0x01ffe40002000000 */
[----:B------:R-:W-:-:S13]  /*27b0*/  ISETP.GE.AND P4, PT, R89, UR19, PT ;  /* 0x0000001359007c0c */ /* 0x000fda000bf86270 */
[----:B------:R-:W-:Y:S05]  /*27c0*/  @!P4 BRA `(.L_x_3253) ;  /* 0xffffffdc00d8c947 */ /* 0x000fea000383ffff */
.L_x_3231:
[----:B------:R-:W0:Y:S01]  /*27d0*/  S2R R0, SR_TID.X ;  /* 0x0000000000007919 */ /* 0x000e220000002100 */
[----:B------:R-:W0:Y:S01]  /*27e0*/  S2UR UR6, SR_CTAID.X ;  /* 0x00000000000679c3 */ /* 0x000e220000002500 */
[----:B------:R-:W-:Y:S02]  /*27f0*/  ISETP.NE.AND P5, PT, R151, RZ, PT ;  /* 0x000000ff9700720c */ /* 0x000fe40003fa5270 */
[----:B------:R-:W-:-:S05]  /*2800*/  ISETP.NE.AND P4, PT, R152, RZ, PT ;  /* 0x000000ff9800720c */ /* 0x000fca0003f85270 */
[----:B-----5:R-:W1:Y:S08]  /*2810*/  @P0 LDC.64 R48, c[0x0][0x2d0] ;  /* 0x0000b400ff300b82 */ /* 0x020e700000000a00 */
        /* <DEDUP_REMOVED lines=39> */
.L_x_3242:
[----:B------:R-:W-:Y:S01]  /*2a90*/  HFMA2.MMA R86, -RZ, RZ, 0, 9.5367431640625e-07 ;  /* 0x00000010ff567435 */ /* 0x000fe200000001ff */
[----:B------:R-:W-:Y:S02]  /*2aa0*/  MOV R87, 0x1f ;  /* 0x0000001f00577802 */ /* 0x000fe40000000f00 */
[----:B------:R-:W-:-:S08]  /*2ab0*/  MOV R82, 0xffffffff ;  /* 0xffffffff00527802 */ /* 0x000fd00000000f00 */
[----:B-----5:R-:W-:Y:S05]  /*2ac0*/  WARPSYNC.COLLECTIVE R82, `(.L_x_3254) ;  /* 0x0000000052087348 */ /* 0x020fea0003c00000 */
[----:B------:R0:W1:Y:S02]  /*2ad0*/  SHFL.DOWN P5, R83, R85, R86, R87 ;  /* 0x0800005655537389 */ /* 0x00006400000a0057 */
[----:B01---5:R-:W-:Y:S01]  /*2ae0*/  ENDCOLLECTIVE ;  /* 0x000000000000791b */ /* 0x023fe20003800000 */
.L_x_3254:
[----:B------:R-:W-:-:S05]  /*2af0*/  MOV R74, R83 ;  /* 0x00000053004a7202 */ /* 0x000fca0000000f00 */
[----:B------:R-:W-:Y:S01]  /*2b00*/  FADD.FTZ R74, R74, R85 ;  /* 0x000000554a4a7221 */ /* 0x000fe20000010000 */
[----:B------:R-:W-:-:S07]  /*2b10*/  MOV R85, R84 ;  /* 0x0000005400557202 */ /* 0x000fce0000000f00 */
[----:B------:R-:W-:Y:S05]  /*2b20*/  WARPSYNC.COLLECTIVE R82, `(.L_x_3255) ;  /* 0x0000000052087348 */ /* 0x000fea0003c00000 */
[----:B------:R0:W1:Y:S02]  /*2b30*/  SHFL.DOWN P5, R83, R85, R86, R87 ;  /* 0x0800005655537389 */ /* 0x00006400000a0057 */
[----:B01----:R-:W-:Y:S01]  /*2b40*/  ENDCOLLECTIVE ;  /* 0x000000000000791b */ /* 0x003fe20003800000 */
.L_x_3255:
[----:B------:R-:W-:Y:S01]  /*2b50*/  HFMA2.MMA R86, -RZ, RZ, 0, 4.76837158203125e-07 ;  /* 0x00000008ff567435 */ /* 0x000fe200000001ff */
[----:B------:R-:W-:Y:S02]  /*2b60*/  MOV R85, R74 ;  /* 0x0000004a00557202 */ /* 0x000fe40000000f00 */
[----:B------:R-:W-:-:S08]  /*2b70*/  MOV R75, R83 ;  /* 0x00000053004b7202 */ /* 0x000fd00000000f00 */
[----:B------:R-:W-:Y:S05]  /*2b80*/  WARPSYNC.COLLECTIVE R82, `(.L_x_3256) ;  /* 0x0000000052087348 */ /* 0x000fea0003c00000 */
[----:B------:R0:W1:Y:S02]  /*2b90*/  SHFL.DOWN P5, R83, R85, R86, R87 ;  /* 0x0800005655537389 */ /* 0x00006400000a0057 */
[----:B01----:R-:W-:Y:S01]  /*2ba0*/  ENDCOLLECTIVE ;  /* 0x000000000000791b */ /* 0x003fe20003800000 */
.L_x_3256:
[----:B------:R-:W-:-:S05]  /*2bb0*/  FADD.FTZ R75, R75, R84 ;  /* 0x000000544b4b7221 */ /* 0x000fca0000010000 */
[----:B------:R-:W-:Y:S02]  /*2bc0*/  MOV R85, R75 ;  /* 0x0000004b00557202 */ /* 0x000fe40000000f00 */
[----:B------:R-:W-:-:S07]  /*2bd0*/  MOV R77, R83 ;  /* 0x00000053004d7202 */ /* 0x000fce0000000f00 */
[----:B------:R-:W-:Y:S05]  /*2be0*/  WARPSYNC.COLLECTIVE R82, `(.L_x_3257) ;  /* 0x0000000052087348 */ /* 0x000fea0003c00000 */
[----:B------:R0:W1:Y:S02]  /*2bf0*/  SHFL.DOWN P5, R83, R85, R86, R87 ;  /* 0x0800005655537389 */ /* 0x00006400000a0057 */
[----:B01----:R-:W-:Y:S01]  /*2c00*/  ENDCOLLECTIVE ;  /* 0x000000000000791b */ /* 0x003fe20003800000 */
.L_x_3257:
[----:B------:R-:W-:Y:S01]  /*2c10*/  FADD.FTZ R77, R74, R77 ;  /* 0x0000004d4a4d7221 */ /* 0x000fe20000010000 */
[----:B------:R-:W-:-:S04]  /*2c20*/  HFMA2.MMA R86, -RZ, RZ, 0, 2.384185791015625e-07 ;  /* 0x00000004ff567435 */ /* 0x000fc800000001ff */
[----:B------:R-:W-:Y:S02]  /*2c30*/  MOV R85, R77 ;  /* 0x0000004d00557202 */ /* 0x000fe40000000f00 */
[----:B------:R-:W-:-:S07]  /*2c40*/  MOV R76, R83 ;  /* 0x00000053004c7202 */ /* 0x000fce0000000f00 */
[----:B------:R-:W-:Y:S05]  /*2c50*/  WARPSYNC.COLLECTIVE R82, `(.L_x_3258) ;  /* 0x0000000052087348 */ /* 0x000fea0003c00000 */
[----:B------:R0:W1:Y:S02]  /*2c60*/  SHFL.DOWN P5, R83, R85, R86, R87 ;  /* 0x0800005655537389 */ /* 0x00006400000a0057 */
[----:B01----:R-:W-:Y:S01]  /*2c70*/  ENDCOLLECTIVE ;  /* 0x000000000000791b */ /* 0x003fe20003800000 */
.L_x_3258:
[----:B------:R-:W-:-:S05]  /*2c80*/  FADD.FTZ R76, R75, R76 ;  /* 0x0000004c4b4c7221 */ /* 0x000fca0000010000 */
[----:B------:R-:W-:Y:S02]  /*2c90*/  MOV R85, R76 ;  /* 0x0000004c00557202 */ /* 0x000fe40000000f00 */
[----:B------:R-:W-:-:S07]  /*2ca0*/  MOV R78, R83 ;  /* 0x00000053004e7202 */ /* 0x000fce0000000f00 */
[----:B------:R-:W-:Y:S05]  /*2cb0*/  WARPSYNC.COLLECTIVE R82, `(.L_x_3259) ;  /* 0x0000000052087348 */ /* 0x000fea0003c00000 */
[----:B------:R0:W1:Y:S02]  /*2cc0*/  SHFL.DOWN P5, R83, R85, R86, R87 ;  /* 0x0800005655537389 */ /* 0x00006400000a0057 */
[----:B01----:R-:W-:Y:S01]  /*2cd0*/  ENDCOLLECTIVE ;  /* 0x000000000000791b */ /* 0x003fe20003800000 */
.L_x_3259:
[----:B------:R-:W-:Y:S01]  /*2ce0*/  FADD.FTZ R78, R77, R78 ;  /* 0x0000004e4d4e7221 */ /* 0x000fe20000010000 */
[----:B------:R-:W-:-:S04]  /*2cf0*/  HFMA2.MMA R86, -RZ, RZ, 0, 1.1920928955078125e-07 ;  /* 0x00000002ff567435 */ /* 0x000fc800000001ff */
[----:B------:R-:W-:Y:S02]  /*2d00*/  MOV R85, R78 ;  /* 0x0000004e00557202 */ /* 0x000fe40000000f00 */
[----:B------:R-:W-:-:S07]  /*2d10*/  MOV R79, R83 ;  /* 0x00000053004f7202 */ /* 0x000fce0000000f00 */
[----:B------:R-:W-:Y:S05]  /*2d20*/  WARPSYNC.COLLECTIVE R82, `(.L_x_3260) ;  /* 0x0000000052087348 */ /* 0x000fea0003c00000 */
[----:B------:R0:W1:Y:S02]  /*2d30*/  SHFL.DOWN P5, R83, R85, R86, R87 ;  /* 0x0800005655537389 */ /* 0x00006400000a0057 */
[----:B01----:R-:W-:Y:S01]  /*2d40*/  ENDCOLLECTIVE ;  /* 0x000000000000791b */ /* 0x003fe20003800000 */
.L_x_3260:
[----:B------:R-:W-:-:S05]  /*2d50*/  FADD.FTZ R79, R76, R79 ;  /* 0x0000004f4c4f7221 */ /* 0x000fca0000010000 */
[----:B------:R-:W-:Y:S02]  /*2d60*/  MOV R85, R79 ;  /* 0x0000004f00557202 */ /* 0x000fe40000000f00 */
[----:B------:R-:W-:-:S07]  /*2d70*/  MOV R81, R83 ;  /* 0x0000005300517202 */ /* 0x000fce0000000f00 */
[----:B------:R-:W-:Y:S05]  /*2d80*/  WARPSYNC.COLLECTIVE R82, `(.L_x_3261) ;  /* 0x0000000052087348 */ /* 0x000fea0003c00000 */
[----:B------:R0:W1:Y:S02]  /*2d90*/  SHFL.DOWN P5, R83, R85, R86, R87 ;  /* 0x0800005655537389 */ /* 0x00006400000a0057 */
[----:B01----:R-:W-:Y:S01]  /*2da0*/  ENDCOLLECTIVE ;  /* 0x000000000000791b */ /* 0x003fe20003800000 */
.L_x_3261:
[----:B------:R-:W-:Y:S01]  /*2db0*/  FADD.FTZ R81, R78, R81 ;  /* 0x000000514e517221 */ /* 0x000fe20000010000 */
[----:B------:R-:W-:-:S04]  /*2dc0*/  HFMA2.MMA R86, -RZ, RZ, 0, 5.9604644775390625e-08 ;  /* 0x00000001ff567435 */ /* 0x000fc800000001ff */
[----:B------:R-:W-:Y:S02]  /*2dd0*/  MOV R85, R81 ;  /* 0x0000005100557202 */ /* 0x000fe40000000f00 */
[----:B------:R-:W-:-:S07]  /*2de0*/  MOV R80, R83 ;  /* 0x0000005300507202 */ /* 0x000fce0000000f00 */
[----:B------:R-:W-:Y:S05]  /*2df0*/  WARPSYNC.COLLECTIVE R82, `(.L_x_3262) ;  /* 0x0000000052087348 */ /* 0x000fea0003c00000 */
[----:B------:R0:W1:Y:S02]  /*2e00*/  SHFL.DOWN P5, R83, R85, R86, R87 ;  /* 0x0800005655537389 */ /* 0x00006400000a0057 */
[----:B01----:R-:W-:Y:S01]  /*2e10*/  ENDCOLLECTIVE ;  /* 0x000000000000791b */ /* 0x003fe20003800000 */
.L_x_3262:
[----:B------:R-:W-:-:S05]  /*2e20*/  FADD.FTZ R80, R79, R80 ;  /* 0x000000504f507221 */ /* 0x000fca0000010000 */
[----:B------:R-:W-:Y:S02]  /*2e30*/  MOV R85, R80 ;  /* 0x0000005000557202 */ /* 0x000fe40000000f00 */
[----:B------:R-:W-:-:S07]  /*2e40*/  MOV R74, R83 ;  /* 0x00000053004a7202 */ /* 0x000fce0000000f00 */
[----:B------:R-:W-:Y:S05]  /*2e50*/  WARPSYNC.COLLECTIVE R82, `(.L_x_3263) ;  /* 0x0000000052087348 */ /* 0x000fea0003c00000 */
[----:B------:R0:W1:Y:S02]  /*2e60*/  SHFL.DOWN P5, R83, R85, R86, R87 ;  /* 0x0800005655537389 */ /* 0x00006400000a0057 */
[----:B01----:R-:W-:Y:S01]  /*2e70*/  ENDCOLLECTIVE ;  /* 0x000000000000791b */ /* 0x003fe20003800000 */
.L_x_3263:
[----:B------:R-:W-:Y:S01]  /*2e80*/  MOV R75, R83 ;  /* 0x00000053004b7202 */ /* 0x000fe20000000f00 */
[----:B------:R-:W-:Y:S06]  /*2e90*/  BRA `(.L_x_3264) ;  /* 0xffffffe800207947 */ /* 0x000fec000383ffff */
.L_x_3265:
        /* <DEDUP_REMOVED lines=14> */
.L_x_3975:


//--------------------- .text._ZN10layer_norm31ln_parallel_residual_bwd_kernelINS_13Kernel_traitsI6__halfffffjLj5120ELj1ELj1ELj8ELj16ENS_18Kernel_traits_baseILj5120ES2_ffffjLj256EEEEELb0ELb1ELb1EEEvNS_9BwdParamsE --------------------------
	.section	.text._ZN10layer_norm31ln_parallel_residual_bwd_kernelINS_13Kernel_traitsI6__halfffffjLj5120ELj1ELj1ELj8ELj16ENS_18Kernel_traits_baseILj5120ES2_ffffjLj256EEEEELb0ELb1ELb1EEEvNS_9BwdParamsE,"ax",@progbits
	.align	128
        .global         _ZN10layer_norm31ln_parallel_residual_bwd_kernelINS_13Kernel_traitsI6__halfffffjLj5120ELj1ELj1ELj8ELj16ENS_18Kernel_traits_baseILj5120ES2_ffffjLj256EEEEELb0ELb1ELb1EEEvNS_9BwdParamsE
        .type           _ZN10layer_norm31ln_parallel_residual_bwd_kernelINS_13Kernel_traitsI6__halfffffjLj5120ELj1ELj1ELj8ELj16ENS_18Kernel_traits_baseILj5120ES2_ffffjLj256EEEEELb0ELb1ELb1EEEvNS_9BwdParamsE,@function
        .size           _ZN10layer_norm31ln_parallel_residual_bwd_kernelINS_13Kernel_traitsI6__halfffffjLj5120ELj1ELj1ELj8ELj16ENS_18Kernel_traits_baseILj5120ES2_ffffjLj256EEEEELb0ELb1ELb1EEEvNS_9BwdParamsE,(.L_x_3976 - _ZN10layer_norm31ln_parallel_residual_bwd_kernelINS_13Kernel_traitsI6__halfffffjLj5120ELj1ELj1ELj8ELj16ENS_18Kernel_traits_baseILj5120ES2_ffffjLj256EEEEELb0ELb1ELb1EEEvNS_9BwdParamsE)
        .other          _ZN10layer_norm31ln_parallel_residual_bwd_kernelINS_13Kernel_traitsI6__halfffffjLj5120ELj1ELj1ELj8ELj16ENS_18Kernel_traits_baseILj5120ES2_ffffjLj256EEEEELb0ELb1ELb1EEEvNS_9BwdParamsE,@"STO_CUDA_ENTRY STV_DEFAULT"
_ZN10layer_norm31ln_parallel_residual_bwd_kernelINS_13Kernel_traitsI6__halfffffjLj5120ELj1ELj1ELj8ELj16ENS_18Kernel_traits_baseILj5120ES2_ffffjLj256EEEEELb0ELb1ELb1EEEvNS_9BwdParamsE:
.text._ZN10layer_norm31ln_parallel_residual_bwd_kernelINS_13Kernel_traitsI6__halfffffjLj5120ELj1ELj1ELj8ELj16ENS_18Kernel_traits_baseILj5120ES2_ffffjLj256EEEEELb0ELb1ELb1EEEvNS_9BwdParamsE:
[----:B------:R-:W-:Y:S01]  /*0000*/  LDC R1, c[0x0][0x28] ;  /* 0x00000a00ff017b82 */ /* 0x000fe20000000800 */
[----:B------:R-:W0:Y:S07]  /*0010*/  S2R R137, SR_TID.X ;  /* 0x0000000000897919 */ /* 0x000e2e0000002100 */
[----:B------:R-:W0:Y:S01]  /*0020*/  S2UR UR4, SR_CTAID.X ;  /* 0x00000000000479c3 */ /* 0x000e220000002500 */
        /* <DEDUP_REMOVED lines=34> */
.L_x_3266:
        /* <DEDUP_REMOVED lines=18> */
[----:B------:R-:W-:Y:S01]  /*0370*/  CS2R R114, SRZ ;  /* 0x0000000000727805 */ /* 0x000fe2000001ff00 */
[----:B------:R-:W-:Y:S01]  /*0380*/  HFMA2.MMA R85, -RZ, RZ, 0, 0 ;  /* 0x00000000ff557435 */ /* 0x000fe200000001ff */
[----:B------:R-:W-:Y:S01]  /*0390*/  PLOP3.LUT P1, PT, PT, PT, UP0, 0x80, 0x0 ;  /* 0x000000000000781c */ /* 0x000fe20003f2f008 */
[----:B------:R-:W-:Y:S01]  /*03a0*/  HFMA2.MMA R81, -RZ, RZ, 0, 0 ;  /* 0x00000000ff517435 */ /* 0x000fe200000001ff */
[----:B------:R-:W-:Y:S01]  /*03b0*/  MOV R134, RZ ;  /* 0x000000ff00867202 */ /* 0x000fe20000000f00 */
[----:B------:R-:W-:Y:S01]  /*03c0*/  HFMA2.MMA R77, -RZ, RZ, 0, 0 ;  /* 0x00000000ff4d7435 */ /* 0x000fe200000001ff */
[----:B------:R-:W-:-:S02]  /*03d0*/  CS2R R112, SRZ ;  /* 0x0000000000707805 */ /* 0x000fc4000001ff00 */
[----:B------:R-:W-:Y:S02]  /*03e0*/  CS2R R110, SRZ ;  /* 0x00000000006e7805 */ /* 0x000fe4000001ff00 */
[----:B------:R-:W-:Y:S02]  /*03f0*/  MOV R130, RZ ;  /* 0x000000ff00827202 */ /* 0x000fe40000000f00 */
[----:B------:R-:W-:Y:S02]  /*0400*/  CS2R R108, SRZ ;  /* 0x00000000006c7805 */ /* 0x000fe4000001ff00 */
[----:B------:R-:W-:Y:S02]  /*0410*/  CS2R R106, SRZ ;  /* 0x00000000006a7805 */ /* 0x000fe4000001ff00 */
[----:B------:R-:W-:Y:S02]  /*0420*/  MOV R126, RZ ;  /* 0x000000ff007e7202 */ /* 0x000fe40000000f00 */
[----:B------:R-:W-:-:S02]  /*0430*/  CS2R R104, SRZ ;  /* 0x0000000000687805 */ /* 0x000fc4000001ff00 */
[----:B------:R-:W-:Y:S02]  /*0440*/  CS2R R102, SRZ ;  /* 0x0000000000667805 */ /* 0x000fe4000001ff00 */
[----:B------:R-:W-:Y:S02]  /*0450*/  MOV R122, RZ ;  /* 0x000000ff007a7202 */ /* 0x000fe40000000f00 */
[----:B------:R-:W-:Y:S02]  /*0460*/  CS2R R100, SRZ ;  /* 0x0000000000647805 */ /* 0x000fe4000001ff00 */
[----:B------:R-:W-:Y:S02]  /*0470*/  CS2R R98, SRZ ;  /* 0x0000000000627805 */ /* 0x000fe4000001ff00 */
[----:B------:R-:W-:Y:S02]  /*0480*/  MOV R118, RZ ;  /* 0x000000ff00767202 */ /* 0x000fe40000000f00 */
[----:B------:R-:W-:-:S02]  /*0490*/  CS2R R96, SRZ ;  /* 0x0000000000607805 */ /* 0x000fc4000001ff00 */
[----:B------:R-:W-:Y:S02]  /*04a0*/  MOV R95, RZ ;  /* 0x000000ff005f7202 */ /* 0x000fe40000000f00 */
[----:B------:R-:W-:Y:S02]  /*04b0*/  MOV R91, RZ ;  /* 0x000000ff005b7202 */ /* 0x000fe40000000f00 */
[----:B------:R-:W-:Y:S02]  /*04c0*/  MOV R87, RZ ;  /* 0x000000ff00577202 */ /* 0x000fe40000000f00 */
[----:B------:R-:W-:Y:S02]  /*04d0*/  MOV R83, RZ ;  /* 0x000000ff00537202 */ /* 0x000fe40000000f00 */
[----:B------:R-:W-:Y:S02]  /*04e0*/  MOV R79, RZ ;  /* 0x000000ff004f7202 */ /* 0x000fe40000000f00 */
[----:B------:R-:W-:-:S02]  /*04f0*/  LOP3.LUT R75, R137, 0xff, RZ, 0xc0, !PT ;  /* 0x000000ff894b7812 */ /* 0x000fc400078ec0ff */
[----:B------:R-:W-:Y:S02]  /*0500*/  P2R R64, PR, RZ, 0x2 ;  /* 0x00000002ff407803 */ /* 0x000fe40000000000 */
[--C-:B--2---:R-:W-:Y:S01]  /*0510*/  SHF.R.U64 R94, R132, 0x10, R133.reuse ;  /* 0x00000010845e7819 */ /* 0x104fe20000001285 */
[----:B------:R-:W-:Y:S01]  /*0520*/  HADD2.F32 R135, -RZ, R132.H0_H0 ;  /* 0x20000084ff877230 */ /* 0x000fe20000004100 */
[----:B------:R-:W-:Y:S01]  /*0530*/  SHF.R.U32.HI R92, RZ, 0x10, R133 ;  /* 0x00000010ff5c7819 */ /* 0x000fe20000011685 */
[----:B------:R-:W-:Y:S01]  /*0540*/  HFMA2.MMA R132, -RZ, RZ, 0, 0 ;  /* 0x00000000ff847435 */ /* 0x000fe200000001ff */
[--C-:B---3--:R-:W-:Y:S01]  /*0550*/  SHF.R.U64 R90, R128, 0x10, R129.reuse ;  /* 0x00000010805a7819 */ /* 0x108fe20000001281 */
[----:B------:R-:W-:Y:S01]  /*0560*/  HADD2.F32 R131, -RZ, R128.H0_H0 ;  /* 0x20000080ff837230 */ /* 0x000fe20000004100 */
[----:B------:R-:W-:Y:S01]  /*0570*/  SHF.R.U32.HI R88, RZ, 0x10, R129 ;  /* 0x00000010ff587819 */ /* 0x000fe20000011681 */
[----:B------:R-:W-:Y:S01]  /*0580*/  HFMA2.MMA R128, -RZ, RZ, 0, 0 ;  /* 0x00000000ff807435 */ /* 0x000fe200000001ff */
[--C-:B----4-:R-:W-:Y:S01]  /*0590*/  SHF.R.U64 R86, R124, 0x10, R125.reuse ;  /* 0x000000107c567819 */ /* 0x110fe2000000127d */
[----:B------:R-:W-:Y:S01]  /*05a0*/  HADD2.F32 R127, -RZ, R124.H0_H0 ;  /* 0x2000007cff7f7230 */ /* 0x000fe20000004100 */
[----:B------:R-:W-:Y:S01]  /*05b0*/  SHF.R.U32.HI R84, RZ, 0x10, R125 ;  /* 0x00000010ff547819 */ /* 0x000fe2000001167d */
[----:B------:R-:W-:Y:S01]  /*05c0*/  HFMA2.MMA R124, -RZ, RZ, 0, 0 ;  /* 0x00000000ff7c7435 */ /* 0x000fe200000001ff */
[--C-:B-----5:R-:W-:Y:S01]  /*05d0*/  SHF.R.U64 R82, R120, 0x10, R121.reuse ;  /* 0x0000001078527819 */ /* 0x120fe20000001279 */
[----:B------:R-:W-:Y:S01]  /*05e0*/  HADD2.F32 R123, -RZ, R120.H0_H0 ;  /* 0x20000078ff7b7230 */ /* 0x000fe20000004100 */
[----:B------:R-:W-:Y:S01]  /*05f0*/  SHF.R.U32.HI R80, RZ, 0x10, R121 ;  /* 0x00000010ff507819 */ /* 0x000fe20000011679 */
[----:B------:R-:W-:Y:S01]  /*0600*/  HFMA2.MMA R120, -RZ, RZ, 0, 0 ;  /* 0x00000000ff787435 */ /* 0x000fe200000001ff */
        /* <DEDUP_REMOVED lines=19> */
.L_x_3274:
[----:B0-----:R-:W0:Y:S01]  /*0740*/  LDC.64 R40, c[0x0][0x250] ;  /* 0x00009400ff287b82 */ /* 0x001e220000000a00 */
[----:B------:R-:W-:Y:S01]  /*0750*/  IMAD R0, R136, UR8, RZ ;  /* 0x0000000888007c24 */ /* 0x000fe2000f8e02ff */
[----:B------:R-:W-:-:S04]  /*0760*/  ISETP.NE.AND P3, PT, R64, RZ, PT ;  /* 0x000000ff4000720c */ /* 0x000fc80003f65270 */
[----:B------:R-:W-:Y:S02]  /*0770*/  SHF.R.S32.HI R33, RZ, 0x1f, R0 ;  /* 0x0000001fff217819 */ /* 0x000fe40000011400 */
[----:B------:R-:W1:Y:S02]  /*0780*/  LDC.64 R48, c[0x0][0x258] ;  /* 0x00009600ff307b82 */ /* 0x000e640000000a00 */
[----:B------:R-:W-:-:S04]  /*0790*/  LEA.HI R0, R33, R0, RZ, 0x2 ;  /* 0x0000000021007211 */ /* 0x000fc800078f10ff */
[----:B------:R-:W-:Y:S02]  /*07a0*/  LEA.HI.SX32 R69, R0, R75, 0x1e ;  /* 0x0000004b00457211 */ /* 0x000fe400078ff2ff */
[----:B------:R-:W2:Y:S02]  /*07b0*/  LDC.64 R2, c[0x0][0x2b8] ;  /* 0x0000ae00ff027b82 */ /* 0x000ea40000000a00 */
[C---:B------:R-:W-:Y:S02]  /*07c0*/  SHF.L.U32 R144, R69.reuse, 0x4, RZ ;  /* 0x0000000445907819 */ /* 0x040fe400000006ff */
[----:B------:R-:W-:Y:S02]  /*07d0*/  IADD3 R149, R69, 0x100, RZ ;  /* 0x0000010045957810 */ /* 0x000fe40007ffe0ff */
[----:B------:R-:W-:Y:S01]  /*07e0*/  SHF.R.U32.HI R168, RZ, 0x1c, R69 ;  /* 0x0000001cffa87819 */ /* 0x000fe20000011645 */
[----:B0-----:R-:W-:Y:S01]  /*07f0*/  IMAD.WIDE R40, R136, 0x4, R40 ;  /* 0x0000000488287825 */ /* 0x001fe200078e0228 */
[----:B------:R-:W-:Y:S01]  /*0800*/  IADD3 R32, P1, R144, UR12, RZ ;  /* 0x0000000c90207c10 */ /* 0x000fe2000ff3e0ff */
[----:B------:R-:W0:Y:S01]  /*0810*/  LDC.64 R72, c[0x0][0x2c8] ;  /* 0x0000b200ff487b82 */ /* 0x000e220000000a00 */
[----:B------:R-:W-:-:S02]  /*0820*/  SHF.L.U32 R143, R149, 0x4, RZ ;  /* 0x00000004958f7819 */ /* 0x000fc400000006ff */
[----:B------:R-:W-:Y:S01]  /*0830*/  IADD3 R151, R69, 0x200, RZ ;  /* 0x0000020045977810 */ /* 0x000fe20007ffe0ff */
[----:B------:R-:W3:Y:S01]  /*0840*/  LDG.E R155, desc[UR4][R40.64] ;  /* 0x00000004289b7981 */ /* 0x000ee2000c1e1900 */
[----:B------:R-:W-:Y:S01]  /*0850*/  IADD3.X R33, R168, UR13, RZ, P1, !PT ;  /* 0x0000000da8217c10 */ /* 0x000fe20008ffe4ff */
[----:B-1----:R-:W-:Y:S01]  /*0860*/  IMAD.WIDE R48, R136, 0x4, R48 ;  /* 0x0000000488307825 */ /* 0x002fe200078e0230 */
[----:B------:R-:W-:Y:S02]  /*0870*/  SHF.R.U32.HI R145, RZ, 0x1c, R149 ;  /* 0x0000001cff917819 */ /* 0x000fe40000011695 */
[----:B------:R-:W-:Y:S02]  /*0880*/  IADD3 R42, P1, R143, UR12, RZ ;  /* 0x0000000c8f2a7c10 */ /* 0x000fe4000ff3e0ff */
[----:B------:R-:W-:Y:S01]  /*0890*/  SHF.L.U32 R141, R151, 0x4, RZ ;  /* 0x00000004978d7819 */ /* 0x000fe200000006ff */
[----:B------:R1:W4:Y:S01]  /*08a0*/  LDG.E R140, desc[UR4][R48.64] ;  /* 0x00000004308c7981 */ /* 0x000322000c1e1900 */
[----:B------:R-:W-:-:S02]  /*08b0*/  IADD3 R153, R69, 0x300, RZ ;  /* 0x0000030045997810 */ /* 0x000fc40007ffe0ff */
[----:B------:R-:W-:Y:S01]  /*08c0*/  IADD3.X R43, R145, UR13, RZ, P1, !PT ;  /* 0x0000000d912b7c10 */ /* 0x000fe20008ffe4ff */
[----:B------:R-:W4:Y:S01]  /*08d0*/  LDG.E.128 R32, desc[UR4][R32.64] ;  /* 0x0000000420207981 */ /* 0x000f22000c1e1d00 */
[----:B------:R-:W-:Y:S02]  /*08e0*/  SHF.R.U32.HI R142, RZ, 0x1c, R151 ;  /* 0x0000001cff8e7819 */ /* 0x000fe40000011697 */
[----:B------:R-:W-:Y:S02]  /*08f0*/  SHF.L.U32 R139, R153, 0x4, RZ ;  /* 0x00000004998b7819 */ /* 0x000fe400000006ff */
[----:B------:R-:W4:Y:S01]  /*0900*/  LDG.E.128 R40, desc[UR4][R42.64] ;  /* 0x000000042a287981 */ /* 0x000f22000c1e1d00 */
[----:B-1----:R-:W-:Y:S02]  /*0910*/  IADD3 R48, P1, R141, UR12, RZ ;  /* 0x0000000c8d307c10 */ /* 0x002fe4000ff3e0ff */
[----:B------:R-:W-:Y:S02]  /*0920*/  SHF.R.U32.HI R138, RZ, 0x1c, R153 ;  /* 0x0000001cff8a7819 */ /* 0x000fe40000011699 */
[----:B------:R-:W-:-:S02]  /*0930*/  IADD3.X R49, R142, UR13, RZ, P1, !PT ;  /* 0x0000000d8e317c10 */ /* 0x000fc40008ffe4ff */
[----:B------:R-:W-:Y:S01]  /*0940*/  IADD3 R56, P1, R139, UR12, RZ ;  /* 0x0000000c8b387c10 */ /* 0x000fe2000ff3e0ff */
[----:B--2---:R-:W-:-:S03]  /*0950*/  IMAD.WIDE.U32 R36, R69, 0x10, R2 ;  /* 0x0000001045247825 */ /* 0x004fc600078e0002 */
[----:B------:R-:W-:Y:S01]  /*0960*/  IADD3.X R57, R138, UR13, RZ, P1, !PT ;  /* 0x0000000d8a397c10 */ /* 0x000fe20008ffe4ff */
[----:B------:R-:W2:Y:S04]  /*0970*/  LDG.E.128 R48, desc[UR4][R48.64] ;  /* 0x0000000430307981 */ /* 0x000ea8000c1e1d00 */
[----:B------:R-:W2:Y:S04]  /*0980*/  LDG.E.128 R36, desc[UR4][R36.64] ;  /* 0x0000000424247981 */ /* 0x000ea8000c1e1d00 */
[----:B------:R-:W2:Y:S01]  /*0990*/  LDG.E.128 R56, desc[UR4][R56.64] ;  /* 0x0000000438387981 */ /* 0x000ea2000c1e1d00 */
[----:B------:R-:W-:-:S06]  /*09a0*/  IMAD.WIDE.U32 R44, R149, 0x10, R2 ;  /* 0x00000010952c7825 */ /* 0x000fcc00078e0002 */
[----:B------:R-:W2:Y:S01]  /*09b0*/  LDG.E.128 R44, desc[UR4][R44.64] ;  /* 0x000000042c2c7981 */ /* 0x000ea2000c1e1d00 */
[----:B------:R-:W-:Y:S01]  /*09c0*/  IMAD.WIDE.U32 R52, R151, 0x10, R2 ;  /* 0x0000001097347825 */ /* 0x000fe200078e0002 */
[----:B------:R-:W-:-:S05]  /*09d0*/  IADD3 R157, R69, 0x400, RZ ;  /* 0x00000400459d7810 */ /* 0x000fca0007ffe0ff */
[----:B------:R-:W2:Y:S01]  /*09e0*/  LDG.E.128 R52, desc[UR4][R52.64] ;  /* 0x0000000434347981 */ /* 0x000ea2000c1e1d00 */
[----:B------:R-:W-:Y:S01]  /*09f0*/  SHF.L.U32 R74, R157, 0x4, RZ ;  /* 0x000000049d4a7819 */ /* 0x000fe200000006ff */
[----:B------:R-:W-:Y:S01]  /*0a00*/  IMAD.WIDE.U32 R60, R153, 0x10, R2 ;  /* 0x00000010993c7825 */ /* 0x000fe200078e0002 */
[----:B------:R-:W-:Y:S02]  /*0a10*/  SHF.R.U32.HI R0, RZ, 0x1c, R157 ;  /* 0x0000001cff007819 */ /* 0x000fe4000001169d */
[----:B------:R-:W-:-:S03]  /*0a20*/  IADD3 R64, P1, R74, UR12, RZ ;  /* 0x0000000c4a407c10 */ /* 0x000fc6000ff3e0ff */
[----:B------:R-:W2:Y:S01]  /*0a30*/  LDG.E.128 R60, desc[UR4][R60.64] ;  /* 0x000000043c3c7981 */ /* 0x000ea2000c1e1d00 */
[----:B------:R-:W-:Y:S02]  /*0a40*/  IADD3.X R65, R0, UR13, RZ, P1, !PT ;  /* 0x0000000d00417c10 */ /* 0x000fe40008ffe4ff */
[----:B0-----:R-:W-:-:S04]  /*0a50*/  @P0 LEA R146, P1, R69, R72, 0x4 ;  /* 0x0000004845920211 */ /* 0x001fc800078220ff */
[----:B------:R-:W2:Y:S01]  /*0a60*/  LDG.E.128 R64, desc[UR4][R64.64] ;  /* 0x0000000440407981 */ /* 0x000ea2000c1e1d00 */
[----:B------:R-:W-:Y:S01]  /*0a70*/  @P0 LEA.HI.X R147, R69, R73, RZ, 0x4, P1 ;  /* 0x0000004945930211 */ /* 0x000fe200008f24ff */
[C---:B------:R-:W-:Y:S01]  /*0a80*/  IMAD.WIDE.U32 R68, R157.reuse, 0x10, R2 ;  /* 0x000000109d447825 */ /* 0x040fe200078e0002 */
[----:B------:R-:W-:-:S03]  /*0a90*/  @P0 LEA R152, P2, R157, R72, 0x4 ;  /* 0x000000489d980211 */ /* 0x000fc600078420ff */
[----:B------:R0:W5:Y:S04]  /*0aa0*/  @P0 LDG.E.128 R4, desc[UR4][R146.64] ;  /* 0x0000000492040981 */ /* 0x000168000c1e1d00 */
[----:B------:R-:W2:Y:S01]  /*0ab0*/  LDG.E.128 R68, desc[UR4][R68.64] ;  /* 0x0000000444447981 */ /* 0x000ea2000c1e1d00 */
[----:B------:R-:W-:-:S04]  /*0ac0*/  @P0 LEA R2, P1, R149, R72, 0x4 ;  /* 0x0000004895020211 */ /* 0x000fc800078220ff */
[----:B------:R-:W-:Y:S02]  /*0ad0*/  @P0 LEA.HI.X R3, R149, R73, RZ, 0x4, P1 ;  /* 0x0000004995030211 */ /* 0x000fe400008f24ff */
[----:B------:R-:W-:-:S03]  /*0ae0*/  @P0 LEA R148, P1, R151, R72, 0x4 ;  /* 0x0000004897940211 */ /* 0x000fc600078220ff */
[----:B------:R1:W5:Y:S01]  /*0af0*/  @P0 LDG.E.128 R8, desc[UR4][R2.64] ;  /* 0x0000000402080981 */ /* 0x000362000c1e1d00 */
[----:B------:R-:W-:Y:S02]  /*0b00*/  @P0 LEA.HI.X R149, R151, R73, RZ, 0x4, P1 ;  /* 0x0000004997950211 */ /* 0x000fe400008f24ff */
[----:B------:R-:W-:-:S03]  /*0b10*/  @P0 LEA R150, P1, R153, R72, 0x4 ;  /* 0x0000004899960211 */ /* 0x000fc600078220ff */
[----:B------:R2:W5:Y:S01]  /*0b20*/  @P0 LDG.E.128 R12, desc[UR4][R148.64] ;  /* 0x00000004940c0981 */ /* 0x000562000c1e1d00 */
[-C--:B------:R-:W-:Y:S02]  /*0b30*/  @P0 LEA.HI.X R151, R153, R73.reuse, RZ, 0x4, P1 ;  /* 0x0000004999970211 */ /* 0x080fe400008f24ff */
[----:B------:R-:W-:Y:S02]  /*0b40*/  @P0 LEA.HI.X R153, R157, R73, RZ, 0x4, P2 ;  /* 0x000000499d990211 */ /* 0x000fe400010f24ff */
[----:B------:R-:W-:Y:S01]  /*0b50*/  LOP3.LUT P2, RZ, R154, 0xff, RZ, 0xc0, !PT ;  /* 0x000000ff9aff7812 */ /* 0x000fe2000784c0ff */
[----:B------:R2:W5:Y:S04]  /*0b60*/  @P0 LDG.E.128 R16, desc[UR4][R150.64] ;  /* 0x0000000496100981 */ /* 0x000568000c1e1d00 */
[----:B------:R2:W5:Y:S01]  /*0b70*/  @P0 LDG.E.128 R20, desc[UR4][R152.64] ;  /* 0x0000000498140981 */ /* 0x000562000c1e1d00 */
[----:B------:R-:W-:Y:S01]  /*0b80*/  IADD3 R136, R136, UR10, RZ ;  /* 0x0000000a88887c10 */ /* 0x000fe2000fffe0ff */
[----:B------:R-:W-:Y:S01]  /*0b90*/  UMOV UR6, 0xffffffff ;  /* 0xffffffff00067882 */ /* 0x000fe20000000000 */
[----:B------:R-:W-:-:S02]  /*0ba0*/  P2R R165, PR, RZ, 0x4 ;  /* 0x00000004ffa57803 */ /* 0x000fc40000000000 */
[----:B------:R-:W-:Y:S02]  /*0bb0*/  LOP3.LUT P1, RZ, R137, 0x1f, RZ, 0xc0, !PT ;  /* 0x0000001f89ff7812 */ /* 0x000fe4000782c0ff */
[----:B---3--:R-:W-:-:S05]  /*0bc0*/  FSEL R170, R155, RZ, !P3 ;  /* 0x000000ff9baa7208 */ /* 0x008fca0005800000 */
[----:B----4-:R-:W-:-:S04]  /*0bd0*/  FADD.FTZ R33, -R170, R33 ;  /* 0x00000021aa217221 */ /* 0x010fc80000010100 */
[----:B------:R-:W-:Y:S01]  /*0be0*/  FMUL.FTZ R157, R140, R33 ;  /* 0x000000218c9d7220 */ /* 0x000fe20000410000 */
[C---:B------:R-:W-:Y:S01]  /*0bf0*/  FADD.FTZ R33, -R170.reuse, R40 ;  /* 0x00000028aa217221 */ /* 0x040fe20000010100 */
[----:B------:R-:W-:-:S03]  /*0c00*/  FADD.FTZ R35, -R170, R35 ;  /* 0x00000023aa237221 */ /* 0x000fc60000010100 */
[C---:B0-----:R-:W-:Y:S01]  /*0c10*/  FMUL.FTZ R146, R140.reuse, R33 ;  /* 0x000000218c927220 */ /* 0x041fe20000410000 */
[----:B------:R-:W-:Y:S01]  /*0c20*/  FMUL.FTZ R156, R140, R35 ;  /* 0x000000238c9c7220 */ /* 0x000fe20000410000 */
[C---:B-1----:R-:W-:Y:S01]  /*0c30*/  FADD.FTZ R3, -R170.reuse, R32 ;  /* 0x00000020aa037221 */ /* 0x042fe20000010100 */
[C---:B------:R-:W-:Y:S01]  /*0c40*/  FADD.FTZ R35, -R170.reuse, R42 ;  /* 0x0000002aaa237221 */ /* 0x040fe20000010100 */
[----:B--2---:R-:W-:Y:S02]  /*0c50*/  FADD.FTZ R33, -R170, R48 ;  /* 0x00000030aa217221 */ /* 0x004fe40000010100 */
[C---:B------:R-:W-:Y:S02]  /*0c60*/  FMUL.FTZ R3, R140.reuse, R3 ;  /* 0x000000038c037220 */ /* 0x040fe40000410000 */
[C---:B------:R-:W-:Y:S01]  /*0c70*/  FMUL.FTZ R160, R140.reuse, R33 ;  /* 0x000000218ca07220 */ /* 0x040fe20000410000 */
[----:B------:R-:W-:Y:S01]  /*0c80*/  FMUL.FTZ R154, R135, R36 ;  /* 0x00000024879a7220 */ /* 0x000fe20000410000 */
[----:B------:R-:W-:Y:S01]  /*0c90*/  FMUL.FTZ R148, R140, R35 ;  /* 0x000000238c947220 */ /* 0x000fe20000410000 */
[C---:B------:R-:W-:Y:S01]  /*0ca0*/  FADD.FTZ R33, -R170.reuse, R56 ;  /* 0x00000038aa217221 */ /* 0x040fe20000010100 */
[----:B------:R-:W-:Y:S01]  /*0cb0*/  FADD.FTZ R35, -R170, R50 ;  /* 0x00000032aa237221 */ /* 0x000fe20000010100 */
[----:B------:R-:W-:-:S02]  /*0cc0*/  FMUL.FTZ R158, R94, R37 ;  /* 0x000000255e9e7220 */ /* 0x000fc40000410000 */
[----:B------:R-:W-:Y:S01]  /*0cd0*/  FMUL.FTZ R50, R140, R33 ;  /* 0x000000218c327220 */ /* 0x000fe20000410000 */
[----:B------:R-:W-:Y:S01]  /*0ce0*/  FADD.FTZ R33, RZ, R154 ;  /* 0x0000009aff217221 */ /* 0x000fe20000010000 */
[----:B------:R-:W-:Y:S01]  /*0cf0*/  FADD.FTZ R147, -R170, R34 ;  /* 0x00000022aa937221 */ /* 0x000fe20000010100 */
[----:B------:R-:W-:Y:S01]  /*0d00*/  FFMA.FTZ R32, R3, R154, RZ ;  /* 0x0000009a03207223 */ /* 0x000fe200000100ff */
[----:B------:R-:W-:Y:S01]  /*0d10*/  FMUL.FTZ R155, R133, R38 ;  /* 0x00000026859b7220 */ /* 0x000fe20000410000 */
[----:B------:R-:W-:Y:S01]  /*0d20*/  FADD.FTZ R34, R33, R158 ;  /* 0x0000009e21227221 */ /* 0x000fe20000010000 */
[----:B------:R-:W-:Y:S01]  /*0d30*/  FMUL.FTZ R2, R140, R147 ;  /* 0x000000938c027220 */ /* 0x000fe20000410000 */
[----:B------:R-:W-:Y:S01]  /*0d40*/  FFMA.FTZ R33, R157, R158, R32 ;  /* 0x0000009e9d217223 */ /* 0x000fe20000010020 */
[----:B------:R-:W-:Y:S01]  /*0d50*/  FMUL.FTZ R159, R92, R39 ;  /* 0x000000275c9f7220 */ /* 0x000fe20000410000 */
[----:B------:R-:W-:Y:S02]  /*0d60*/  FADD.FTZ R34, R34, R155 ;  /* 0x0000009b22227221 */ /* 0x000fe40000010000 */
[----:B------:R-:W-:Y:S01]  /*0d70*/  FFMA.FTZ R33, R2, R155, R33 ;  /* 0x0000009b02217223 */ /* 0x000fe20000010021 */
[----:B------:R-:W-:Y:S01]  /*0d80*/  FMUL.FTZ R149, R131, R44 ;  /* 0x0000002c83957220 */ /* 0x000fe20000410000 */
[----:B------:R-:W-:Y:S01]  /*0d90*/  FMUL.FTZ R162, R140, R35 ;  /* 0x000000238ca27220 */ /* 0x000fe20000410000 */
[----:B------:R-:W-:Y:S01]  /*0da0*/  FADD.FTZ R34, R34, R159 ;  /* 0x0000009f22227221 */ /* 0x000fe20000010000 */
[----:B------:R-:W-:Y:S01]  /*0db0*/  FADD.FTZ R41, -R170, R41 ;  /* 0x00000029aa297221 */ /* 0x000fe20000010100 */
[----:B------:R-:W-:Y:S01]  /*0dc0*/  FFMA.FTZ R35, R156, R159, R33 ;  /* 0x0000009f9c237223 */ /* 0x000fe20000010021 */
[----:B------:R-:W-:Y:S01]  /*0dd0*/  FMUL.FTZ R150, R90, R45 ;  /* 0x0000002d5a967220 */ /* 0x000fe20000410000 */
[----:B------:R-:W-:Y:S01]  /*0de0*/  FADD.FTZ R33, R34, R149 ;  /* 0x0000009522217221 */ /* 0x000fe20000010000 */
[----:B------:R-:W-:Y:S01]  /*0df0*/  FMUL.FTZ R147, R140, R41 ;  /* 0x000000298c937220 */ /* 0x000fe20000410000 */
[----:B------:R-:W-:Y:S01]  /*0e00*/  FFMA.FTZ R32, R146, R149, R35 ;  /* 0x0000009592207223 */ /* 0x000fe20000010023 */
        /* <DEDUP_REMOVED lines=18> */
[C---:B------:R-:W-:Y:S01]  /*0f30*/  FADD.FTZ R51, -R170.reuse, R51 ;  /* 0x00000033aa337221 */ /* 0x040fe20000010100 */
[----:B------:R-:W-:Y:S01]  /*0f40*/  FFMA.FTZ R33, R161, R164, R32 ;  /* 0x000000a4a1217223 */ /* 0x000fe20000010020 */
[----:B------:R-:W-:Y:S01]  /*0f50*/  FADD.FTZ R57, -R170, R57 ;  /* 0x00000039aa397221 */ /* 0x000fe20000010100 */
[----:B------:R-:W-:Y:S01]  /*0f60*/  FMUL.FTZ R169, R84, R55 ;  /* 0x0000003754a97220 */ /* 0x000fe20000410000 */
[----:B------:R-:W-:Y:S01]  /*0f70*/  FADD.FTZ R34, R34, R167 ;  /* 0x000000a722227221 */ /* 0x000fe20000010000 */
[----:B------:R-:W-:Y:S01]  /*0f80*/  FMUL.FTZ R166, R140, R51 ;  /* 0x000000338ca67220 */ /* 0x000fe20000410000 */
[----:B------:R-:W-:Y:S01]  /*0f90*/  FFMA.FTZ R33, R162, R167, R33 ;  /* 0x000000a7a2217223 */ /* 0x000fe20000010021 */
[C---:B------:R-:W-:Y:S01]  /*0fa0*/  FADD.FTZ R105, R52.reuse, R105 ;  /* 0x0000006934697221 */ /* 0x040fe20000010000 */
[----:B------:R-:W-:Y:S01]  /*0fb0*/  FFMA.FTZ R85, R52, R160, R85 ;  /* 0x000000a034557223 */ /* 0x000fe20000010055 */
[C---:B------:R-:W-:Y:S01]  /*0fc0*/  FADD.FTZ R124, R53.reuse, R124 ;  /* 0x0000007c357c7221 */ /* 0x040fe20000010000 */
[----:B------:R-:W-:Y:S01]  /*0fd0*/  FFMA.FTZ R104, R53, R161, R104 ;  /* 0x000000a135687223 */ /* 0x000fe20000010068 */
[----:B------:R-:W-:Y:S01]  /*0fe0*/  FADD.FTZ R53, -R170, R58 ;  /* 0x0000003aaa357221 */ /* 0x000fe20000010100 */
[----:B------:R-:W-:Y:S01]  /*0ff0*/  FMUL.FTZ R52, R140, R57 ;  /* 0x000000398c347220 */ /* 0x000fe20000410000 */
[----:B------:R-:W-:Y:S01]  /*1000*/  FMUL.FTZ R51, R123, R60 ;  /* 0x0000003c7b337220 */ /* 0x000fe20000410000 */
[----:B------:R-:W-:Y:S01]  /*1010*/  FADD.FTZ R32, R34, R169 ;  /* 0x000000a922207221 */ /* 0x000fe20000010000 */
[----:B------:R-:W-:Y:S01]  /*1020*/  FFMA.FTZ R33, R166, R169, R33 ;  /* 0x000000a9a6217223 */ /* 0x000fe20000010021 */
[----:B------:R-:W-:Y:S01]  /*1030*/  FADD.FTZ R59, -R170, R59 ;  /* 0x0000003baa3b7221 */ /* 0x000fe20000010100 */
[C---:B------:R-:W-:Y:S01]  /*1040*/  FADD.FTZ R128, R61.reuse, R128 ;  /* 0x000000803d807221 */ /* 0x040fe20000010000 */
[----:B------:R-:W-:Y:S01]  /*1050*/  FFMA.FTZ R108, R61, R52, R108 ;  /* 0x000000343d6c7223 */ /* 0x000fe2000001006c */
[----:B------:R-:W-:Y:S01]  /*1060*/  FMUL.FTZ R53, R140, R53 ;  /* 0x000000358c357220 */ /* 0x000fe20000410000 */
[----:B------:R-:W-:Y:S01]  /*1070*/  FMUL.FTZ R61, R82, R61 ;  /* 0x0000003d523d7220 */ /* 0x000fe20000410000 */
[----:B------:R-:W-:Y:S01]  /*1080*/  FADD.FTZ R32, R32, R51 ;  /* 0x0000003320207221 */ /* 0x000fe20000010000 */
[----:B------:R-:W-:Y:S01]  /*1090*/  FFMA.FTZ R33, R50, R51, R33 ;  /* 0x0000003332217223 */ /* 0x000fe20000010021 */
[C---:B------:R-:W-:Y:S01]  /*10a0*/  FADD.FTZ R107, R54.reuse, R107 ;  /* 0x0000006b366b7221 */ /* 0x040fe20000010000 */
[----:B------:R-:W-:Y:S01]  /*10b0*/  FFMA.FTZ R87, R54, R162, R87 ;  /* 0x000000a236577223 */ /* 0x000fe20000010057 */
[C---:B------:R-:W-:Y:S01]  /*10c0*/  FADD.FTZ R126, R55.reuse, R126 ;  /* 0x0000007e377e7221 */ /* 0x040fe20000010000 */
[----:B------:R-:W-:Y:S01]  /*10d0*/  FFMA.FTZ R106, R55, R166, R106 ;  /* 0x000000a6376a7223 */ /* 0x000fe2000001006a */
[C---:B------:R-:W-:Y:S01]  /*10e0*/  FADD.FTZ R111, R62.reuse, R111 ;  /* 0x0000006f3e6f7221 */ /* 0x040fe20000010000 */
[----:B------:R-:W-:Y:S01]  /*10f0*/  FFMA.FTZ R91, R62, R53, R91 ;  /* 0x000000353e5b7223 */ /* 0x000fe2000001005b */
[----:B------:R-:W-:Y:S01]  /*1100*/  FMUL.FTZ R54, R140, R59 ;  /* 0x0000003b8c367220 */ /* 0x000fe20000410000 */
[----:B------:R-:W-:Y:S01]  /*1110*/  FADD.FTZ R55, -R170, R64 ;  /* 0x00000040aa377221 */ /* 0x000fe20000010100 */
[----:B------:R-:W-:Y:S01]  /*1120*/  FMUL.FTZ R62, R121, R62 ;  /* 0x0000003e793e7220 */ /* 0x000fe20000410000 */
[----:B------:R-:W-:Y:S01]  /*1130*/  FADD.FTZ R35, R32, R61 ;  /* 0x0000003d20237221 */ /* 0x000fe20000010000 */
        /* <DEDUP_REMOVED lines=25> */
[----:B------:R-:W-:Y:S01]  /*12d0*/  FADD.FTZ R35, R32, R69 ;  /* 0x0000004520237221 */ /* 0x000fe20000010000 */
[----:B------:R-:W-:Y:S01]  /*12e0*/  FADD.FTZ R59, -R170, R67 ;  /* 0x00000043aa3b7221 */ /* 0x000fe20000010100 */
[----:B------:R-:W-:Y:S01]  /*12f0*/  SHF.R.U32.HI R36, RZ, 0x5, R137 ;  /* 0x00000005ff247819 */ /* 0x000fe20000011689 */
[----:B------:R-:W-:Y:S01]  /*1300*/  FMUL.FTZ R70, R117, R70 ;  /* 0x0000004675467220 */ /* 0x000fe20000410000 */
[----:B------:R-:W-:Y:S01]  /*1310*/  FFMA.FTZ R32, R56, R69, R33 ;  /* 0x0000004538207223 */ /* 0x000fe20000010021 */
[C---:B------:R-:W-:Y:S01]  /*1320*/  FADD.FTZ R116, R37.reuse, R116 ;  /* 0x0000007425747221 */ /* 0x040fe20000010000 */
[----:B------:R-:W-:Y:S01]  /*1330*/  FFMA.FTZ R96, R37, R157, R96 ;  /* 0x0000009d25607223 */ /* 0x000fe20000010060 */
[----:B------:R-:W-:Y:S01]  /*1340*/  LOP3.LUT R37, R36, 0x7fffff8, RZ, 0xc0, !PT ;  /* 0x07fffff824257812 */ /* 0x000fe200078ec0ff */
[----:B------:R-:W-:Y:S01]  /*1350*/  FMUL.FTZ R59, R140, R59 ;  /* 0x0000003b8c3b7220 */ /* 0x000fe20000410000 */
[----:B------:R-:W-:Y:S01]  /*1360*/  ISETP.GE.AND P3, PT, R136, UR11, PT ;  /* 0x0000000b88007c0c */ /* 0x000fe2000bf66270 */
        /* <DEDUP_REMOVED lines=17> */
[----:B------:R-:W-:Y:S01]  /*1480*/  P2R R60, PR, RZ, 0x8 ;  /* 0x00000008ff3c7803 */ /* 0x000fe20000000000 */
[C---:B------:R-:W-:Y:S01]  /*1490*/  FADD.FTZ R134, R71.reuse, R134 ;  /* 0x0000008647867221 */ /* 0x040fe20000010000 */
        /* <DEDUP_REMOVED lines=23> */
.L_x_3285:
[----:B------:R-:W3:Y:S01]  /*1610*/  S2R R34, SR_CgaCtaId ;  /* 0x0000000000227919 */ /* 0x000ee20000008800 */
[----:B------:R-:W-:Y:S01]  /*1620*/  @!P1 LOP3.LUT R36, R36, 0x7, RZ, 0xc0, !PT ;  /* 0x0000000724249812 */ /* 0x000fe200078ec0ff */
[----:B------:R-:W-:Y:S01]  /*1630*/  UISETP.NE.AND UP0, UPT, UR20, URZ, UPT ;  /* 0x0000003f1400728c */ /* 0x000fe2000bf05270 */
[----:B------:R-:W-:Y:S01]  /*1640*/  MOV R33, 0x400 ;  /* 0x0000040000217802 */ /* 0x000fe20000000f00 */
[----:B-1----:R-:W-:Y:S01]  /*1650*/  FADD.FTZ R48, R35, R48 ;  /* 0x0000003023307221 */ /* 0x002fe20000010000 */
[----:B------:R-:W-:Y:S01]  /*1660*/  @!P1 IADD3 R36, R37, R36, RZ ;  /* 0x0000002425249210 */ /* 0x000fe20007ffe0ff */
[----:B--2---:R-:W-:Y:S02]  /*1670*/  FADD.FTZ R49, R32, R49 ;  /* 0x0000003120317221 */ /* 0x004fe40000010000 */
[----:B------:R-:W-:Y:S01]  /*1680*/  PLOP3.LUT P2, PT, PT, PT, UP0, 0x80, 0x0 ;  /* 0x000000000000781c */ /* 0x000fe20003f4f008 */
[----:B------:R-:W-:Y:S05]  /*1690*/  WARPSYNC.ALL ;  /* 0x0000000000007948 */ /* 0x000fea0003800000 */
[----:B---3--:R-:W-:-:S04]  /*16a0*/  LEA R33, R34, R33, 0x18 ;  /* 0x0000002122217211 */ /* 0x008fc800078ec0ff */
[-C--:B------:R-:W-:Y:S02]  /*16b0*/  @!P1 LEA R64, R36, R33.reuse, 0x3 ;  /* 0x0000002124409211 */ /* 0x080fe400078e18ff */
[----:B------:R-:W-:-:S03]  /*16c0*/  LEA R65, R37, R33, 0x3 ;  /* 0x0000002125417211 */ /* 0x000fc600078e18ff */
[----:B------:R1:W-:Y:S01]  /*16d0*/  @!P1 STS.64 [R64+0x5000], R48 ;  /* 0x0050003040009388 */ /* 0x0003e20000000a00 */
[----:B------:R-:W-:Y:S01]  /*16e0*/  BAR.SYNC.DEFER_BLOCKING 0x0 ;  /* 0x0000000000007b1d */ /* 0x000fe20000010000 */
[----:B------:R-:W-:-:S04]  /*16f0*/  ISETP.NE.U32.AND P1, PT, R72, RZ, PT ;  /* 0x000000ff4800720c */ /* 0x000fc80003f25070 */
[----:B------:R-:W-:Y:S02]  /*1700*/  ISETP.NE.AND.EX P1, PT, R73, RZ, PT, P1 ;  /* 0x000000ff4900720c */ /* 0x000fe40003f25310 */
[----:B-1----:R-:W-:Y:S01]  /*1710*/  P2R R64, PR, RZ, 0x4 ;  /* 0x00000004ff407803 */ /* 0x002fe20000000000 */
        /* <DEDUP_REMOVED lines=14> */
[----:B------:R-:W-:Y:S02]  /*1800*/  IADD3 R40, P3, R143, UR18, RZ ;  /* 0x000000128f287c10 */ /* 0x000fe4000ff7e0ff */
[----:B------:R-:W-:Y:S01]  /*1810*/  FADD.FTZ R67, R42, R67 ;  /* 0x000000432a437221 */ /* 0x000fe20000010000 */
[----:B------:R-:W-:Y:S01]  /*1820*/  FADD.FTZ R32, R43, R32 ;  /* 0x000000202b207221 */ /* 0x000fe20000010000 */
[----:B------:R-:W-:Y:S02]  /*1830*/  IADD3.X R41, R145, UR19, RZ, P3, !PT ;  /* 0x0000001391297c10 */ /* 0x000fe40009ffe4ff */
[----:B---3--:R-:W-:Y:S01]  /*1840*/  FADD.FTZ R67, R67, R44 ;  /* 0x0000002c43437221 */ /* 0x008fe20000010000 */
[----:B------:R-:W-:-:S03]  /*1850*/  FADD.FTZ R32, R32, R45 ;  /* 0x0000002d20207221 */ /* 0x000fc60000010000 */
[----:B------:R-:W-:Y:S01]  /*1860*/  FADD.FTZ R46, R46, R67 ;  /* 0x000000432e2e7221 */ /* 0x000fe20000010000 */
[----:B------:R-:W-:-:S03]  /*1870*/  FADD.FTZ R32, R47, R32 ;  /* 0x000000202f207221 */ /* 0x000fc60000010000 */
[----:B------:R-:W-:Y:S01]  /*1880*/  FMUL.FTZ R46, R46, UR9 ;  /* 0x000000092e2e7c20 */ /* 0x000fe20008410000 */
[----:B------:R-:W-:-:S04]  /*1890*/  FMUL.FTZ R49, R32, UR9 ;  /* 0x0000000920317c20 */ /* 0x000fc80008410000 */
[----:B------:R-:W-:Y:S02]  /*18a0*/  FSEL R48, R46, RZ, !P2 ;  /* 0x000000ff2e307208 */ /* 0x000fe40005000000 */
[----:B------:R-:W-:-:S03]  /*18b0*/  IADD3 R42, P2, R144, UR18, RZ ;  /* 0x00000012902a7c10 */ /* 0x000fc6000ff5e0ff */
[-CC-:B------:R-:W-:Y:S01]  /*18c0*/  FFMA.FTZ R3, R3, R49.reuse, R48.reuse ;  /* 0x0000003103037223 */ /* 0x180fe20000010030 */
[----:B------:R-:W-:Y:S01]  /*18d0*/  IADD3.X R43, R168, UR19, RZ, P2, !PT ;  /* 0x00000013a82b7c10 */ /* 0x000fe200097fe4ff */
[-CC-:B------:R-:W-:Y:S01]  /*18e0*/  FFMA.FTZ R157, R157, R49.reuse, R48.reuse ;  /* 0x000000319d9d7223 */ /* 0x180fe20000010030 */
[----:B------:R-:W-:Y:S01]  /*18f0*/  ISETP.NE.U32.AND P2, PT, RZ, UR14, PT ;  /* 0x0000000eff007c0c */ /* 0x000fe2000bf45070 */
[-CC-:B------:R-:W-:Y:S01]  /*1900*/  FFMA.FTZ R32, R2, R49.reuse, R48.reuse ;  /* 0x0000003102207223 */ /* 0x180fe20000010030 */
[----:B------:R-:W-:Y:S01]  /*1910*/  FFMA.FTZ R156, R156, R49, R48 ;  /* 0x000000319c9c7223 */ /* 0x000fe20000010030 */
[----:B------:R-:W-:Y:S01]  /*1920*/  FADD.FTZ R33, R154, -R3 ;  /* 0x800000039a217221 */ /* 0x000fe20000010000 */
[----:B------:R-:W-:Y:S01]  /*1930*/  ISETP.NE.AND.EX P2, PT, RZ, UR15, PT, P2 ;  /* 0x0000000fff007c0c */ /* 0x000fe2000bf45320 */
[----:B------:R-:W-:Y:S01]  /*1940*/  FADD.FTZ R157, R158, -R157 ;  /* 0x8000009d9e9d7221 */ /* 0x000fe20000010000 */
[----:B------:R-:W-:Y:S01]  /*1950*/  FADD.FTZ R155, R155, -R32 ;  /* 0x800000209b9b7221 */ /* 0x000fe20000010000 */
[----:B------:R-:W-:Y:S01]  /*1960*/  FADD.FTZ R35, R159, -R156 ;  /* 0x8000009c9f237221 */ /* 0x000fe20000010000 */
[C---:B------:R-:W-:Y:S01]  /*1970*/  FMUL.FTZ R32, R140.reuse, R33 ;  /* 0x000000218c207220 */ /* 0x040fe20000410000 */
[----:B------:R-:W-:Y:S01]  /*1980*/  IADD3 R2, P3, R141, UR18, RZ ;  /* 0x000000128d027c10 */ /* 0x000fe2000ff7e0ff */
[C---:B------:R-:W-:Y:S01]  /*1990*/  FMUL.FTZ R33, R140.reuse, R157 ;  /* 0x0000009d8c217220 */ /* 0x040fe20000410000 */
[C---:B------:R-:W-:Y:S01]  /*19a0*/  FMUL.FTZ R34, R140.reuse, R155 ;  /* 0x0000009b8c227220 */ /* 0x040fe20000410000 */
[----:B------:R-:W-:Y:S01]  /*19b0*/  FMUL.FTZ R35, R140, R35 ;  /* 0x000000238c237220 */ /* 0x000fe20000410000 */
[----:B------:R-:W-:Y:S01]  /*19c0*/  IADD3.X R3, R142, UR19, RZ, P3, !PT ;  /* 0x000000138e037c10 */ /* 0x000fe20009ffe4ff */
[----:B-----5:R-:W-:Y:S01]  /*19d0*/  @P1 FADD.FTZ R32, R4, R32 ;  /* 0x0000002004201221 */ /* 0x020fe20000010000 */
[----:B------:R-:W-:Y:S01]  /*19e0*/  @P1 FADD.FTZ R33, R5, R33 ;  /* 0x0000002105211221 */ /* 0x000fe20000010000 */
[----:B------:R-:W-:Y:S01]  /*19f0*/  @P1 FADD.FTZ R34, R6, R34 ;  /* 0x0000002206221221 */ /* 0x000fe20000010000 */
[----:B------:R-:W-:Y:S01]  /*1a00*/  @P1 FADD.FTZ R35, R7, R35 ;  /* 0x0000002307231221 */ /* 0x000fe20000010000 */
[----:B------:R-:W-:Y:S06]  /*1a10*/  @!P2 BRA `(.L_x_3269) ;  /* 0x000000000024a947 */ /* 0x000fec0003800000 */
[----:B------:R-:W-:-:S04]  /*1a20*/  IADD3 R44, P3, R144, UR14, RZ ;  /* 0x0000000e902c7c10 */ /* 0x000fc8000ff7e0ff */
[----:B------:R-:W-:Y:S02]  /*1a30*/  IADD3.X R45, R168, UR15, RZ, P3, !PT ;  /* 0x0000000fa82d7c10 */ /* 0x000fe40009ffe4ff */
[----:B------:R-:W-:-:S04]  /*1a40*/  ISETP.NE.U32.AND P3, PT, RZ, UR14, PT ;  /* 0x0000000eff007c0c */ /* 0x000fc8000bf65070 */
[----:B------:R-:W-:-:S04]  /*1a50*/  ISETP.NE.AND.EX P3, PT, RZ, UR15, PT, P3 ;  /* 0x0000000fff007c0c */ /* 0x000fc8000bf65330 */
[----:B------:R-:W-:Y:S02]  /*1a60*/  SEL R39, R35, R27, P3 ;  /* 0x0000001b23277207 */ /* 0x000fe40001800000 */
[----:B------:R-:W-:Y:S02]  /*1a70*/  SEL R38, R34, R26, P3 ;  /* 0x0000001a22267207 */ /* 0x000fe40001800000 */
[----:B------:R-:W-:Y:S02]  /*1a80*/  SEL R37, R33, R25, P3 ;  /* 0x0000001921257207 */ /* 0x000fe40001800000 */
[----:B------:R-:W-:-:S05]  /*1a90*/  SEL R36, R32, R24, P3 ;  /* 0x0000001820247207 */ /* 0x000fca0001800000 */
[----:B------:R0:W-:Y:S02]  /*1aa0*/  STG.E.128 desc[UR4][R44.64], R36 ;  /* 0x000000242c007986 */ /* 0x0001e4000c101d04 */
.L_x_3269:
[----:B------:R-:W-:Y:S01]  /*1ab0*/  ISETP.NE.U32.AND P3, PT, RZ, UR16, PT ;  /* 0x00000010ff007c0c */ /* 0x000fe2000bf65070 */
[----:B------:R1:W-:Y:S01]  /*1ac0*/  STG.E.128 desc[UR4][R42.64], R32 ;  /* 0x000000202a007986 */ /* 0x0003e2000c101d04 */
[-CC-:B------:R-:W-:Y:S01]  /*1ad0*/  FFMA.FTZ R146, R146, R49.reuse, R48.reuse ;  /* 0x0000003192927223 */ /* 0x180fe20000010030 */
[-CC-:B------:R-:W-:Y:S01]  /*1ae0*/  FFMA.FTZ R147, R147, R49.reuse, R48.reuse ;  /* 0x0000003193937223 */ /* 0x180fe20000010030 */
[----:B------:R-:W-:Y:S01]  /*1af0*/  ISETP.NE.AND.EX P3, PT, RZ, UR17, PT, P3 ;  /* 0x00000011ff007c0c */ /* 0x000fe2000bf65330 */
[-CC-:B------:R-:W-:Y:S01]  /*1b00*/  FFMA.FTZ R148, R148, R49.reuse, R48.reuse ;  /* 0x0000003194947223 */ /* 0x180fe20000010030 */
[-CC-:B------:R-:W-:Y:S01]  /*1b10*/  FFMA.FTZ R151, R151, R49.reuse, R48.reuse ;  /* 0x0000003197977223 */ /* 0x180fe20000010030 */
        /* <DEDUP_REMOVED lines=8> */
[----:B------:R-:W-:Y:S01]  /*1ba0*/  FADD.FTZ R163, R163, -R160 ;  /* 0x800000a0a3a37221 */ /* 0x000fe20000010000 */
[----:B------:R-:W-:Y:S01]  /*1bb0*/  FADD.FTZ R161, R164, -R161 ;  /* 0x800000a1a4a17221 */ /* 0x000fe20000010000 */
[----:B------:R-:W-:Y:S01]  /*1bc0*/  @P3 IADD3 R46, P4, R143, UR16, RZ ;  /* 0x000000108f2e3c10 */ /* 0x000fe2000ff9e0ff */
[----:B------:R-:W-:Y:S01]  /*1bd0*/  FADD.FTZ R167, R167, -R162 ;  /* 0x800000a2a7a77221 */ /* 0x000fe20000010000 */
[----:B------:R-:W-:-:S02]  /*1be0*/  FADD.FTZ R169, R169, -R166 ;  /* 0x800000a6a9a97221 */ /* 0x000fc40000010000 */
[----:B------:R-:W-:Y:S02]  /*1bf0*/  @P3 IADD3.X R47, R145, UR17, RZ, P4, !PT ;  /* 0x00000011912f3c10 */ /* 0x000fe4000a7fe4ff */
[----:B0-----:R-:W-:-:S04]  /*1c00*/  @P3 IADD3 R44, P4, R141, UR16, RZ ;  /* 0x000000108d2c3c10 */ /* 0x001fc8000ff9e0ff */
[----:B------:R-:W-:Y:S01]  /*1c10*/  @P3 IADD3.X R45, R142, UR17, RZ, P4, !PT ;  /* 0x000000118e2d3c10 */ /* 0x000fe2000a7fe4ff */
[----:B-1----:R-:W-:Y:S08]  /*1c20*/  @!P3 BRA `(.L_x_3270) ;  /* 0x000000000024b947 */ /* 0x002ff00003800000 */
        /* <DEDUP_REMOVED lines=9> */
.L_x_3270:
[----:B------:R-:W-:Y:S01]  /*1cc0*/  ISETP.NE.U32.AND P4, PT, RZ, UR14, PT ;  /* 0x0000000eff007c0c */ /* 0x000fe2000bf85070 */
[C---:B0-----:R-:W-:Y:S01]  /*1cd0*/  FMUL.FTZ R36, R140.reuse, R149 ;  /* 0x000000958c247220 */ /* 0x041fe20000410000 */
[C---:B------:R-:W-:Y:S01]  /*1ce0*/  FMUL.FTZ R37, R140.reuse, R147 ;  /* 0x000000938c257220 */ /* 0x040fe20000410000 */
[C---:B------:R-:W-:Y:S01]  /*1cf0*/  FMUL.FTZ R38, R140.reuse, R153 ;  /* 0x000000998c267220 */ /* 0x040fe20000410000 */
[----:B------:R-:W-:Y:S01]  /*1d00*/  FMUL.FTZ R39, R140, R151 ;  /* 0x000000978c277220 */ /* 0x000fe20000410000 */
[----:B------:R-:W-:Y:S01]  /*1d10*/  ISETP.NE.AND.EX P4, PT, RZ, UR15, PT, P4 ;  /* 0x0000000fff007c0c */ /* 0x000fe2000bf85340 */
[----:B------:R-:W-:Y:S01]  /*1d20*/  @P1 FADD.FTZ R36, R8, R36 ;  /* 0x0000002408241221 */ /* 0x000fe20000010000 */
[----:B------:R-:W-:Y:S01]  /*1d30*/  @P1 FADD.FTZ R37, R9, R37 ;  /* 0x0000002509251221 */ /* 0x000fe20000010000 */
[----:B------:R-:W-:Y:S01]  /*1d40*/  @P1 FADD.FTZ R38, R10, R38 ;  /* 0x000000260a261221 */ /* 0x000fe20000010000 */
[----:B------:R-:W-:Y:S01]  /*1d50*/  @P1 FADD.FTZ R39, R11, R39 ;  /* 0x000000270b271221 */ /* 0x000fe20000010000 */
[----:B------:R-:W-:Y:S08]  /*1d60*/  @!P2 BRA `(.L_x_3271) ;  /* 0x00000000001ca947 */ /* 0x000ff00003800000 */
[----:B------:R-:W-:Y:S02]  /*1d70*/  IADD3 R42, P5, R143, UR14, RZ ;  /* 0x0000000e8f2a7c10 */ /* 0x000fe4000ffbe0ff */
[----:B------:R-:W-:Y:S02]  /*1d80*/  SEL R35, R39, R27, P4 ;  /* 0x0000001b27237207 */ /* 0x000fe40002000000 */
[----:B------:R-:W-:Y:S02]  /*1d90*/  IADD3.X R43, R145, UR15, RZ, P5, !PT ;  /* 0x0000000f912b7c10 */ /* 0x000fe4000affe4ff */
[----:B------:R-:W-:Y:S02]  /*1da0*/  SEL R34, R38, R26, P4 ;  /* 0x0000001a26227207 */ /* 0x000fe40002000000 */
[----:B------:R-:W-:Y:S02]  /*1db0*/  SEL R33, R37, R25, P4 ;  /* 0x0000001925217207 */ /* 0x000fe40002000000 */
[----:B------:R-:W-:-:S05]  /*1dc0*/  SEL R32, R36, R24, P4 ;  /* 0x0000001824207207 */ /* 0x000fca0002000000 */
[----:B------:R0:W-:Y:S02]  /*1dd0*/  STG.E.128 desc[UR4][R42.64], R32 ;  /* 0x000000202a007986 */ /* 0x0001e4000c101d04 */
.L_x_3271:
[----:B------:R-:W-:Y:S01]  /*1de0*/  ISETP.NE.U32.AND P5, PT, RZ, UR16, PT ;  /* 0x00000010ff007c0c */ /* 0x000fe2000bfa5070 */
[----:B------:R1:W-:Y:S01]  /*1df0*/  STG.E.128 desc[UR4][R40.64], R36 ;  /* 0x0000002428007986 */ /* 0x0003e2000c101d04 */
[C---:B0-----:R-:W-:Y:S01]  /*1e00*/  FMUL.FTZ R32, R140.reuse, R163 ;  /* 0x000000a38c207220 */ /* 0x041fe20000410000 */
[C---:B------:R-:W-:Y:S01]  /*1e10*/  FMUL.FTZ R33, R140.reuse, R161 ;  /* 0x000000a18c217220 */ /* 0x040fe20000410000 */
[----:B------:R-:W-:Y:S01]  /*1e20*/  ISETP.NE.AND.EX P5, PT, RZ, UR17, PT, P5 ;  /* 0x00000011ff007c0c */ /* 0x000fe2000bfa5350 */
[C---:B------:R-:W-:Y:S01]  /*1e30*/  FMUL.FTZ R34, R140.reuse, R167 ;  /* 0x000000a78c227220 */ /* 0x040fe20000410000 */
[----:B------:R-:W-:Y:S01]  /*1e40*/  FMUL.FTZ R35, R140, R169 ;  /* 0x000000a98c237220 */ /* 0x000fe20000410000 */
[----:B------:R-:W-:Y:S01]  /*1e50*/  @P1 FADD.FTZ R32, R12, R32 ;  /* 0x000000200c201221 */ /* 0x000fe20000010000 */
[----:B------:R-:W-:Y:S01]  /*1e60*/  SEL R42, R38, R30, P5 ;  /* 0x0000001e262a7207 */ /* 0x000fe20002800000 */
[----:B------:R-:W-:Y:S01]  /*1e70*/  @P1 FADD.FTZ R33, R13, R33 ;  /* 0x000000210d211221 */ /* 0x000fe20000010000 */
[----:B------:R-:W-:Y:S01]  /*1e80*/  SEL R43, R39, R31, P5 ;  /* 0x0000001f272b7207 */ /* 0x000fe20002800000 */
[----:B------:R-:W-:Y:S01]  /*1e90*/  @P1 FADD.FTZ R34, R14, R34 ;  /* 0x000000220e221221 */ /* 0x000fe20000010000 */
[----:B------:R-:W-:Y:S01]  /*1ea0*/  @P1 FADD.FTZ R35, R15, R35 ;  /* 0x000000230f231221 */ /* 0x000fe20000010000 */
[----:B-1----:R-:W-:-:S02]  /*1eb0*/  SEL R40, R36, R28, P5 ;  /* 0x0000001c24287207 */ /* 0x002fc40002800000 */
[----:B------:R-:W-:Y:S02]  /*1ec0*/  SEL R41, R37, R29, P5 ;  /* 0x0000001d25297207 */ /* 0x000fe40002800000 */
[----:B------:R-:W-:Y:S02]  /*1ed0*/  SEL R39, R35, R31, P5 ;  /* 0x0000001f23277207 */ /* 0x000fe40002800000 */
[----:B------:R-:W-:Y:S01]  /*1ee0*/  SEL R38, R34, R30, P5 ;  /* 0x0000001e22267207 */ /* 0x000fe20002800000 */
[----:B------:R0:W-:Y:S01]  /*1ef0*/  @P3 STG.E.128 desc[UR4][R46.64], R40 ;  /* 0x000000282e003986 */ /* 0x0001e2000c101d04 */
[----:B------:R-:W-:Y:S02]  /*1f00*/  SEL R37, R33, R29, P5 ;  /* 0x0000001d21257207 */ /* 0x000fe40002800000 */
[----:B------:R-:W-:Y:S01]  /*1f10*/  SEL R36, R32, R28, P5 ;  /* 0x0000001c20247207 */ /* 0x000fe20002800000 */
[----:B------:R-:W-:Y:S06]  /*1f20*/  @!P2 BRA `(.L_x_3272) ;  /* 0x00000000001ca947 */ /* 0x000fec0003800000 */
[----:B0-----:R-:W-:Y:S02]  /*1f30*/  IADD3 R46, P6, R141, UR14, RZ ;  /* 0x0000000e8d2e7c10 */ /* 0x001fe4000ffde0ff */
[----:B------:R-:W-:Y:S02]  /*1f40*/  SEL R43, R35, R27, P4 ;  /* 0x0000001b232b7207 */ /* 0x000fe40002000000 */
[----:B------:R-:W-:Y:S02]  /*1f50*/  IADD3.X R47, R142, UR15, RZ, P6, !PT ;  /* 0x0000000f8e2f7c10 */ /* 0x000fe4000b7fe4ff */
[----:B------:R-:W-:Y:S02]  /*1f60*/  SEL R42, R34, R26, P4 ;  /* 0x0000001a222a7207 */ /* 0x000fe40002000000 */
[----:B------:R-:W-:Y:S02]  /*1f70*/  SEL R41, R33, R25, P4 ;  /* 0x0000001921297207 */ /* 0x000fe40002000000 */
[----:B------:R-:W-:-:S05]  /*1f80*/  SEL R40, R32, R24, P4 ;  /* 0x0000001820287207 */ /* 0x000fca0002000000 */
[----:B------:R1:W-:Y:S02]  /*1f90*/  STG.E.128 desc[UR4][R46.64], R40 ;  /* 0x000000282e007986 */ /* 0x0003e4000c101d04 */
.L_x_3272:
        /* <DEDUP_REMOVED lines=19> */
[----:B--2---:R-:W-:Y:S02]  /*20d0*/  IADD3 R2, P6, R139, UR14, RZ ;  /* 0x0000000e8b027c10 */ /* 0x004fe4000ffde0ff */
[----:B------:R-:W-:Y:S02]  /*20e0*/  SEL R35, R43, R27, P4 ;  /* 0x0000001b2b237207 */ /* 0x000fe40002000000 */
[----:B------:R-:W-:Y:S02]  /*20f0*/  IADD3.X R3, R138, UR15, RZ, P6, !PT ;  /* 0x0000000f8a037c10 */ /* 0x000fe4000b7fe4ff */
[----:B------:R-:W-:Y:S02]  /*2100*/  SEL R34, R42, R26, P4 ;  /* 0x0000001a2a227207 */ /* 0x000fe40002000000 */
[----:B------:R-:W-:Y:S02]  /*2110*/  SEL R33, R41, R25, P4 ;  /* 0x0000001929217207 */ /* 0x000fe40002000000 */
[----:B------:R-:W-:-:S05]  /*2120*/  SEL R32, R40, R24, P4 ;  /* 0x0000001828207207 */ /* 0x000fca0002000000 */
[----:B------:R0:W-:Y:S02]  /*2130*/  STG.E.128 desc[UR4][R2.64], R32 ;  /* 0x0000002002007986 */ /* 0x0001e4000c101d04 */
.L_x_3273:
        /* <DEDUP_REMOVED lines=16> */
[----:B------:R-:W-:-:S02]  /*2240*/  @P3 IADD3 R44, P1, R139, UR16, RZ ;  /* 0x000000108b2c3c10 */ /* 0x000fc4000ff3e0ff */
[----:B------:R-:W-:Y:S02]  /*2250*/  IADD3 R2, P6, R139, UR18, RZ ;  /* 0x000000128b027c10 */ /* 0x000fe4000ffde0ff */
[----:B------:R-:W-:Y:S02]  /*2260*/  @P3 IADD3.X R45, R138, UR17, RZ, P1, !PT ;  /* 0x000000118a2d3c10 */ /* 0x000fe40008ffe4ff */
[----:B------:R-:W-:Y:S02]  /*2270*/  @P2 IADD3 R46, P1, R74, UR14, RZ ;  /* 0x0000000e4a2e2c10 */ /* 0x000fe4000ff3e0ff */
[----:B------:R-:W-:Y:S02]  /*2280*/  IADD3.X R3, R138, UR19, RZ, P6, !PT ;  /* 0x000000138a037c10 */ /* 0x000fe4000b7fe4ff */
[----:B------:R-:W-:Y:S02]  /*2290*/  @P2 IADD3.X R47, R0, UR15, RZ, P1, !PT ;  /* 0x0000000f002f2c10 */ /* 0x000fe40008ffe4ff */
[----:B------:R-:W-:Y:S01]  /*22a0*/  IADD3 R48, P1, R74, UR18, RZ ;  /* 0x000000124a307c10 */ /* 0x000fe2000ff3e0ff */
[----:B------:R0:W-:Y:S01]  /*22b0*/  STG.E.128 desc[UR4][R2.64], R40 ;  /* 0x0000002802007986 */ /* 0x0001e2000c101d04 */
[----:B------:R-:W-:-:S02]  /*22c0*/  SEL R39, R43, R31, P5 ;  /* 0x0000001f2b277207 */ /* 0x000fc40002800000 */
[----:B------:R-:W-:Y:S02]  /*22d0*/  IADD3.X R49, R0, UR19, RZ, P1, !PT ;  /* 0x0000001300317c10 */ /* 0x000fe40008ffe4ff */
[----:B------:R-:W-:Y:S02]  /*22e0*/  @P3 IADD3 R50, P1, R74, UR16, RZ ;  /* 0x000000104a323c10 */ /* 0x000fe4000ff3e0ff */
[----:B------:R-:W-:Y:S02]  /*22f0*/  SEL R38, R42, R30, P5 ;  /* 0x0000001e2a267207 */ /* 0x000fe40002800000 */
[----:B------:R-:W-:Y:S02]  /*2300*/  SEL R37, R41, R29, P5 ;  /* 0x0000001d29257207 */ /* 0x000fe40002800000 */
[----:B------:R-:W-:Y:S02]  /*2310*/  SEL R36, R40, R28, P5 ;  /* 0x0000001c28247207 */ /* 0x000fe40002800000 */
[----:B------:R-:W-:-:S02]  /*2320*/  SEL R24, R32, R24, P4 ;  /* 0x0000001820187207 */ /* 0x000fc40002000000 */
[----:B------:R-:W-:Y:S01]  /*2330*/  SEL R25, R33, R25, P4 ;  /* 0x0000001921197207 */ /* 0x000fe20002000000 */
[----:B------:R0:W-:Y:S01]  /*2340*/  @P3 STG.E.128 desc[UR4][R44.64], R36 ;  /* 0x000000242c003986 */ /* 0x0001e2000c101d04 */
[----:B------:R-:W-:Y:S02]  /*2350*/  SEL R26, R34, R26, P4 ;  /* 0x0000001a221a7207 */ /* 0x000fe40002000000 */
[----:B------:R-:W-:Y:S02]  /*2360*/  SEL R27, R35, R27, P4 ;  /* 0x0000001b231b7207 */ /* 0x000fe40002000000 */
[----:B------:R-:W-:Y:S02]  /*2370*/  SEL R28, R32, R28, P5 ;  /* 0x0000001c201c7207 */ /* 0x000fe40002800000 */
[----:B------:R-:W-:Y:S01]  /*2380*/  SEL R29, R33, R29, P5 ;  /* 0x0000001d211d7207 */ /* 0x000fe20002800000 */
[----:B------:R0:W-:Y:S01]  /*2390*/  @P2 STG.E.128 desc[UR4][R46.64], R24 ;  /* 0x000000182e002986 */ /* 0x0001e2000c101d04 */
[----:B------:R-:W-:-:S02]  /*23a0*/  SEL R30, R34, R30, P5 ;  /* 0x0000001e221e7207 */ /* 0x000fc40002800000 */
[----:B------:R-:W-:Y:S01]  /*23b0*/  SEL R31, R35, R31, P5 ;  /* 0x0000001f231f7207 */ /* 0x000fe20002800000 */
[----:B------:R0:W-:Y:S01]  /*23c0*/  STG.E.128 desc[UR4][R48.64], R32 ;  /* 0x0000002030007986 */ /* 0x0001e2000c101d04 */
[----:B------:R-:W-:Y:S02]  /*23d0*/  @P3 IADD3.X R51, R0, UR17, RZ, P1, !PT ;  /* 0x0000001100333c10 */ /* 0x000fe40008ffe4ff */
[----:B------:R-:W-:Y:S02]  /*23e0*/  ISETP.NE.AND P6, PT, R60, RZ, PT ;  /* 0x000000ff3c00720c */ /* 0x000fe40003fc5270 */
[----:B------:R-:W-:Y:S01]  /*23f0*/  ISETP.NE.AND P4, PT, R165, RZ, PT ;  /* 0x000000ffa500720c */ /* 0x000fe20003f85270 */
[----:B------:R0:W-:Y:S03]  /*2400*/  @P3 STG.E.128 desc[UR4][R50.64], R28 ;  /* 0x0000001c32003986 */ /* 0x0001e6000c101d04 */
[----:B------:R-:W-:-:S07]  /*2410*/  SEL R154, RZ, 0x1, P4 ;  /* 0x00000001ff9a7807 */ /* 0x000fce0002000000 */
[----:B------:R-:W-:Y:S05]  /*2420*/  @!P6 BRA `(.L_x_3274) ;  /* 0xffffffe000c4e947 */ /* 0x000fea000383ffff */
        /* <DEDUP_REMOVED lines=16> */
[----:B0-----:R-:W-:Y:S02]  /*2530*/  MOV R24, R85 ;  /* 0x0000005500187202 */ /* 0x001fe40000000f00 */
        /* <DEDUP_REMOVED lines=23> */
.L_x_3267:
        /* <DEDUP_REMOVED lines=21> */
.L_x_3268:
[----:B------:R-:W-:Y:S01]  /*2800*/  HFMA2.MMA R44, -RZ, RZ, 0, 9.5367431640625e-07 ;  /* 0x00000010ff2c7435 */ /* 0x000fe200000001ff */
[----:B------:R-:W-:Y:S02]  /*2810*/  MOV R43, R35 ;  /* 0x00000023002b7202 */ /* 0x000fe40000000f00 */
[----:B------:R-:W-:Y:S02]  /*2820*/  MOV R45, 0x1f ;  /* 0x0000001f002d7802 */ /* 0x000fe40000000f00 */
[----:B------:R-:W-:-:S07]  /*2830*/  MOV R42, 0xffffffff ;  /* 0xffffffff002a7802 */ /* 0x000fce0000000f00 */
[----:B-----5:R-:W-:Y:S05]  /*2840*/  WARPSYNC.COLLECTIVE R42, `(.L_x_3275) ;  /* 0x000000002a087348 */ /* 0x020fea0003c00000 */
[----:B------:R0:W1:Y:S02]  /*2850*/  SHFL.DOWN P2, R49, R43, R44, R45 ;  /* 0x0800002c2b317389 */ /* 0x000064000004002d */
[----:B01---5:R-:W-:Y:S01]  /*2860*/  ENDCOLLECTIVE ;  /* 0x000000000000791b */ /* 0x023fe20003800000 */
.L_x_3275:
[----:B------:R-:W-:Y:S02]  /*2870*/  MOV R43, R32 ;  /* 0x00000020002b7202 */ /* 0x000fe40000000f00 */
[----:B------:R-:W-:-:S07]  /*2880*/  MOV R34, R49 ;  /* 0x0000003100227202 */ /* 0x000fce0000000f00 */
[----:B------:R-:W-:Y:S05]  /*2890*/  WARPSYNC.COLLECTIVE R42, `(.L_x_3276) ;  /* 0x000000002a087348 */ /* 0x000fea0003c00000 */
[----:B------:R0:W1:Y:S02]  /*28a0*/  SHFL.DOWN P2, R49, R43, R44, R45 ;  /* 0x0800002c2b317389 */ /* 0x000064000004002d */
[----:B01----:R-:W-:Y:S01]  /*28b0*/  ENDCOLLECTIVE ;  /* 0x000000000000791b */ /* 0x003fe20003800000 */
.L_x_3276:
[----:B------:R-:W-:Y:S01]  /*28c0*/  FADD.FTZ R34, R35, R34 ;  /* 0x0000002223227221 */ /* 0x000fe20000010000 */
[----:B------:R-:W-:-:S04]  /*28d0*/  HFMA2.MMA R44, -RZ, RZ, 0, 4.76837158203125e-07 ;  /* 0x00000008ff2c7435 */ /* 0x000fc800000001ff */
[----:B------:R-:W-:Y:S02]  /*28e0*/  MOV R43, R34 ;  /* 0x00000022002b7202 */ /* 0x000fe40000000f00 */
[----:B------:R-:W-:-:S07]  /*28f0*/  MOV R33, R49 ;  /* 0x0000003100217202 */ /* 0x000fce0000000f00 */
[----:B------:R-:W-:Y:S05]  /*2900*/  WARPSYNC.COLLECTIVE R42, `(.L_x_3277) ;  /* 0x000000002a087348 */ /* 0x000fea0003c00000 */
[----:B------:R0:W1:Y:S02]  /*2910*/  SHFL.DOWN P2, R49, R43, R44, R45 ;  /* 0x0800002c2b317389 */ /* 0x000064000004002d */
[----:B01----:R-:W-:Y:S01]  /*2920*/  ENDCOLLECTIVE ;  /* 0x000000000000791b */ /* 0x003fe20003800000 */
.L_x_3277:
[----:B------:R-:W-:-:S05]  /*2930*/  FADD.FTZ R33, R32, R33 ;  /* 0x0000002120217221 */ /* 0x000fca0000010000 */
[----:B------:R-:W-:Y:S02]  /*2940*/  MOV R43, R33 ;  /* 0x00000021002b7202 */ /* 0x000fe40000000f00 */
[----:B------:R-:W-:-:S07]  /*2950*/  MOV R39, R49 ;  /* 0x0000003100277202 */ /* 0x000fce0000000f00 */
[----:B------:R-:W-:Y:S05]  /*2960*/  WARPSYNC.COLLECTIVE R42, `(.L_x_3278) ;  /* 0x000000002a087348 */ /* 0x000fea0003c00000 */
[----:B------:R0:W1:Y:S02]  /*2970*/  SHFL.DOWN P2, R49, R43, R44, R45 ;  /* 0x0800002c2b317389 */ /* 0x000064000004002d */
[----:B01----:R-:W-:Y:S01]  /*2980*/  ENDCOLLECTIVE ;  /* 0x000000000000791b */ /* 0x003fe20003800000 */
.L_x_3278:
[----:B------:R-:W-:Y:S01]  /*2990*/  FADD.FTZ R39, R34, R39 ;  /* 0x0000002722277221 */ /* 0x000fe20000010000 */
[----:B------:R-:W-:-:S04]  /*29a0*/  HFMA2.MMA R44, -RZ, RZ, 0, 2.384185791015625e-07 ;  /* 0x00000004ff2c7435 */ /* 0x000fc800000001ff */
[----:B------:R-:W-:Y:S02]  /*29b0*/  MOV R43, R39 ;  /* 0x00000027002b7202 */ /* 0x000fe40000000f00 */
[----:B------:R-:W-:-:S07]  /*29c0*/  MOV R38, R49 ;  /* 0x0000003100267202 */ /* 0x000fce0000000f00 */
[----:B------:R-:W-:Y:S05]  /*29d0*/  WARPSYNC.COLLECTIVE R42, `(.L_x_3279) ;  /* 0x000000002a087348 */ /* 0x000fea0003c00000 */
[----:B------:R0:W1:Y:S02]  /*29e0*/  SHFL.DOWN P2, R49, R43, R44, R45 ;  /* 0x0800002c2b317389 */ /* 0x000064000004002d */
[----:B01----:R-:W-:Y:S01]  /*29f0*/  ENDCOLLECTIVE ;  /* 0x000000000000791b */ /* 0x003fe20003800000 */
.L_x_3279:
[----:B------:R-:W-:-:S05]  /*2a00*/  FADD.FTZ R38, R33, R38 ;  /* 0x0000002621267221 */ /* 0x000fca0000010000 */
[----:B------:R-:W-:Y:S02]  /*2a10*/  MOV R43, R38 ;  /* 0x00000026002b7202 */ /* 0x000fe40000000f00 */
[----:B------:R-:W-:-:S07]  /*2a20*/  MOV R40, R49 ;  /* 0x0000003100287202 */ /* 0x000fce0000000f00 */
[----:B------:R-:W-:Y:S05]  /*2a30*/  WARPSYNC.COLLECTIVE R42, `(.L_x_3280) ;  /* 0x000000002a087348 */ /* 0x000fea0003c00000 */
[----:B------:R0:W1:Y:S02]  /*2a40*/  SHFL.DOWN P2, R49, R43, R44, R45 ;  /* 0x0800002c2b317389 */ /* 0x000064000004002d */
[----:B01----:R-:W-:Y:S01]  /*2a50*/  ENDCOLLECTIVE ;  /* 0x000000000000791b */ /* 0x003fe20003800000 */
.L_x_3280:
[----:B------:R-:W-:Y:S01]  /*2a60*/  FADD.FTZ R40, R39, R40 ;  /* 0x0000002827287221 */ /* 0x000fe20000010000 */
[----:B------:R-:W-:-:S04]  /*2a70*/  HFMA2.MMA R44, -RZ, RZ, 0, 1.1920928955078125e-07 ;  /* 0x00000002ff2c7435 */ /* 0x000fc800000001ff */
[----:B------:R-:W-:Y:S02]  /*2a80*/  MOV R43, R40 ;  /* 0x00000028002b7202 */ /* 0x000fe40000000f00 */
[----:B------:R-:W-:-:S07]  /*2a90*/  MOV R41, R49 ;  /* 0x0000003100297202 */ /* 0x000fce0000000f00 */
[----:B------:R-:W-:Y:S05]  /*2aa0*/  WARPSYNC.COLLECTIVE R42, `(.L_x_3281) ;  /* 0x000000002a087348 */ /* 0x000fea0003c00000 */
[----:B------:R0:W1:Y:S02]  /*2ab0*/  SHFL.DOWN P2, R49, R43, R44, R45 ;  /* 0x0800002c2b317389 */ /* 0x000064000004002d */
[----:B01----:R-:W-:Y:S01]  /*2ac0*/  ENDCOLLECTIVE ;  /* 0x000000000000791b */ /* 0x003fe20003800000 */
.L_x_3281:
[----:B------:R-:W-:-:S05]  /*2ad0*/  FADD.FTZ R41, R38, R41 ;  /* 0x0000002926297221 */ /* 0x000fca0000010000 */
[----:B------:R-:W-:Y:S02]  /*2ae0*/  MOV R43, R41 ;  /* 0x00000029002b7202 */ /* 0x000fe40000000f00 */
[----:B------:R-:W-:-:S07]  /*2af0*/  MOV R35, R49 ;  /* 0x0000003100237202 */ /* 0x000fce0000000f00 */
[----:B------:R-:W-:Y:S05]  /*2b00*/  WARPSYNC.COLLECTIVE R42, `(.L_x_3282) ;  /* 0x000000002a087348 */ /* 0x000fea0003c00000 */
[----:B------:R0:W1:Y:S02]  /*2b10*/  SHFL.DOWN P2, R49, R43, R44, R45 ;  /* 0x0800002c2b317389 */ /* 0x000064000004002d */
[----:B01----:R-:W-:Y:S01]  /*2b20*/  ENDCOLLECTIVE ;  /* 0x000000000000791b */ /* 0x003fe20003800000 */
.L_x_3282:
[----:B------:R-:W-:Y:S01]  /*2b30*/  FADD.FTZ R35, R40, R35 ;  /* 0x0000002328237221 */ /* 0x000fe20000010000 */
[----:B------:R-:W-:-:S04]  /*2b40*/  HFMA2.MMA R44, -RZ, RZ, 0, 5.9604644775390625e-08 ;  /* 0x00000001ff2c7435 */ /* 0x000fc800000001ff */
[----:B------:R-:W-:Y:S02]  /*2b50*/  MOV R43, R35 ;  /* 0x00000023002b7202 */ /* 0x000fe40000000f00 */
[----:B------:R-:W-:-:S07]  /*2b60*/  MOV R32, R49 ;  /* 0x0000003100207202 */ /* 0x000fce0000000f00 */
[----:B------:R-:W-:Y:S05]  /*2b70*/  WARPSYNC.COLLECTIVE R42, `(.L_x_3283) ;  /* 0x000000002a087348 */ /* 0x000fea0003c00000 */
[----:B------:R0:W1:Y:S02]  /*2b80*/  SHFL.DOWN P2, R49, R43, R44, R45 ;  /* 0x0800002c2b317389 */ /* 0x000064000004002d */
[----:B01----:R-:W-:Y:S01]  /*2b90*/  ENDCOLLECTIVE ;  /* 0x000000000000791b */ /* 0x003fe20003800000 */
.L_x_3283:
[----:B------:R-:W-:-:S05]  /*2ba0*/  FADD.FTZ R32, R41, R32 ;  /* 0x0000002029207221 */ /* 0x000fca0000010000 */
[----:B------:R-:W-:Y:S02]  /*2bb0*/  MOV R43, R32 ;  /* 0x00000020002b7202 */ /* 0x000fe40000000f00 */
[----:B------:R-:W-:-:S07]  /*2bc0*/  MOV R48, R49 ;  /* 0x0000003100307202 */ /* 0x000fce0000000f00 */
[----:B------:R-:W-:Y:S05]  /*2bd0*/  WARPSYNC.COLLECTIVE R42, `(.L_x_3284) ;  /* 0x000000002a087348 */ /* 0x000fea0003c00000 */
[----:B------:R0:W1:Y:S02]  /*2be0*/  SHFL.DOWN P2, R49, R43, R44, R45 ;  /* 0x0800002c2b317389 */ /* 0x000064000004002d */
[----:B01----:R-:W-:Y:S01]  /*2bf0*/  ENDCOLLECTIVE ;  /* 0x000000000000791b */ /* 0x003fe20003800000 */
.L_x_3284:
[----:B------:R-:W-:Y:S05]  /*2c00*/  BRA `(.L_x_3285) ;  /* 0xffffffe800807947 */ /* 0x000fea000383ffff */
.L_x_3286:
        /* <DEDUP_REMOVED lines=15> */
.L_x_3976:


//--------------------- .text._ZN10layer_norm31ln_parallel_residual_bwd_kernelINS_13Kernel_traitsI6__halfffffjLj5120ELj1ELj1ELj8ELj16ENS_18Kernel_traits_baseILj5120ES2_ffffjLj256EEEEELb1ELb0ELb0EEEvNS_9BwdParamsE --------------------------
	.section	.text._ZN10layer_norm31ln_parallel_residual_bwd_kernelINS_13Kernel_traitsI6__halfffffjLj5120ELj1ELj1ELj8ELj16ENS_18Kernel_traits_baseILj5120ES2_ffffjLj256EEEEELb1ELb0ELb0EEEvNS_9BwdParamsE,"ax",@progbits
	.align	128
        .global         _ZN10layer_norm31ln_parallel_residual_bwd_kernelINS_13Kernel_traitsI6__halfffffjLj5120ELj1ELj1ELj8ELj16ENS_18Kernel_traits_baseILj5120ES2_ffffjLj256EEEEELb1ELb0ELb0EEEvNS_9BwdParamsE
        .type           _ZN10layer_norm31ln_parallel_residual_bwd_kernelINS_13Kernel_traitsI6__halfffffjLj5120ELj1ELj1ELj8ELj16ENS_18Kernel_traits_baseILj5120ES2_ffffjLj256EEEEELb1ELb0ELb0EEEvNS_9BwdParamsE,@function
        .size           _ZN10layer_norm31ln_parallel_residual_bwd_kernelINS_13Kernel_traitsI6__halfffffjLj5120ELj1ELj1ELj8ELj16ENS_18Kernel_traits_baseILj5120ES2_ffffjLj256EEEEELb1ELb0ELb0EEEvNS_9BwdParamsE,(.L_x_3977 - _ZN10layer_norm31ln_parallel_residual_bwd_kernelINS_13Kernel_traitsI6__halfffffjLj5120ELj1ELj1ELj8ELj16ENS_18Kernel_traits_baseILj5120ES2_ffffjLj256EEEEELb1ELb0ELb0EEEvNS_9BwdParamsE)
        .other          _ZN10layer_norm31ln_parallel_residual_bwd_kernelINS_13Kernel_traitsI6__halfffffjLj5120ELj1ELj1ELj8ELj16ENS_18Kernel_traits_baseILj5120ES2_ffffjLj256EEEEELb1ELb0ELb0EEEvNS_9BwdParamsE,@"STO_CUDA_ENTRY STV_DEFAULT"
_ZN10layer_norm31ln_parallel_residual_bwd_kernelINS_13Kernel_traitsI6__halfffffjLj5120ELj1ELj1ELj8ELj16ENS_18Kernel_traits_baseILj5120ES2_ffffjLj256EEEEELb1ELb0ELb0EEEvNS_9BwdParamsE:
.text._ZN10layer_norm31ln_parallel_residual_bwd_kernelINS_13Kernel_traitsI6__halfffffjLj5120ELj1ELj1ELj8ELj16ENS_18Kernel_traits_baseILj5120ES2_ffffjLj256EEEEELb1ELb0ELb0EEEvNS_9BwdParamsE:
        /* <DEDUP_REMOVED lines=106> */
[--C-:B-----5:R-:W-:Y:S01]  /*06a0*/  SHF.R.U64 R168, R4, 0x10, R5.reuse ;  /* 0x0000001004a87819 */ /* 0x120fe20000001205 */
[----:B------:R-:W-:Y:S01]  /*06b0*/  HFMA2.MMA R155, -RZ, RZ, 0, 5.9604644775390625e-08 ;  /* 0x00000001ff9b7435 */ /* 0x000fe200000001ff */
[----:B------:R-:W-:Y:S02]  /*06c0*/  MOV R167, R5 ;  /* 0x0000000500a77202 */ /* 0x000fe40000000f00 */
[----:B------:R-:W-:Y:S01]  /*06d0*/  SHF.R.U32.HI R166, RZ, 0x10, R5 ;  /* 0x00000010ffa67819 */ /* 0x000fe20000011605 */
[----:B------:R-:W-:Y:S01]  /*06e0*/  HADD2.F32 R168, -RZ, R168.H0_H0 ;  /* 0x200000a8ffa87230 */ /* 0x000fe20000004100 */
[----:B------:R-:W-:Y:S01]  /*06f0*/  MOV R169, R4 ;  /* 0x0000000400a97202 */ /* 0x000fe20000000f00 */
        /* <DEDUP_REMOVED lines=75> */
[----:B0-----:R-:W-:-:S07]  /*0bb0*/  HADD2.F32 R6, -RZ, R6.H0_H0 ;  /* 0x20000006ff067230 */ /* 0x001fce0000004100 */
.L_x_3309:
        /* <DEDUP_REMOVED lines=16> */
[C---:B------:R-:W-:Y:S02]  /*0cc0*/  LEA R140, P1, R178.reuse, UR10, 0x4 ;  /* 0x0000000ab28c7c11 */ /* 0x040fe4000f8220ff */
[----:B------:R-:W-:Y:S02]  /*0cd0*/  ISETP.NE.U32.AND P0, PT, RZ, UR14, PT ;  /* 0x0000000eff007c0c */ /* 0x000fe4000bf05070 */
[C---:B------:R-:W-:Y:S02]  /*0ce0*/  LEA.HI.X R141, R178.reuse, UR11, RZ, 0x4, P1 ;  /* 0x0000000bb28d7c11 */ /* 0x040fe400088f24ff */
[----:B------:R-:W-:Y:S01]  /*0cf0*/  ISETP.NE.AND.EX P0, PT, RZ, UR15, PT, P0 ;  /* 0x0000000fff007c0c */ /* 0x000fe2000bf05300 */
[----:B------:R-:W1:Y:S03]  /*0d00*/  LDC.64 R148, c[0x0][0x2b8] ;  /* 0x0000ae00ff947b82 */ /* 0x000e660000000a00 */
[----:B------:R-:W2:Y:S09]  /*0d10*/  LDG.E.128 R140, desc[UR4][R140.64] ;  /* 0x000000048c8c7981 */ /* 0x000eb2000c1e1d00 */
[----:B------:R-:W3:Y:S01]  /*0d20*/  @P0 LDC.64 R152, c[0x0][0x248] ;  /* 0x00009200ff980b82 */ /* 0x000ee20000000a00 */
[----:B0-----:R-:W-:-:S06]  /*0d30*/  IMAD.WIDE.U32 R144, R178, 0x10, R144 ;  /* 0x00000010b2907825 */ /* 0x001fcc00078e0090 */
[----:B------:R-:W4:Y:S01]  /*0d40*/  LDG.E.128 R144, desc[UR4][R144.64] ;  /* 0x0000000490907981 */ /* 0x000f22000c1e1d00 */
[----:B-1----:R-:W-:-:S06]  /*0d50*/  IMAD.WIDE.U32 R148, R178, 0x10, R148 ;  /* 0x00000010b2947825 */ /* 0x002fcc00078e0094 */
[----:B------:R-:W4:Y:S01]  /*0d60*/  LDG.E.128 R148, desc[UR4][R148.64] ;  /* 0x0000000494947981 */ /* 0x000f22000c1e1d00 */
[C---:B------:R-:W-:Y:S02]  /*0d70*/  SHF.L.U32 R5, R178.reuse, 0x2, RZ ;  /* 0x00000002b2057819 */ /* 0x040fe400000006ff */
[----:B------:R-:W-:Y:S02]  /*0d80*/  SHF.L.U64.HI R198, R178, 0x2, RZ ;  /* 0x00000002b2c67819 */ /* 0x000fe400000102ff */
[----:B------:R-:W-:-:S04]  /*0d90*/  IADD3 R196, P1, R5, UR12, RZ ;  /* 0x0000000c05c47c10 */ /* 0x000fc8000ff3e0ff */
[----:B------:R-:W-:Y:S02]  /*0da0*/  IADD3.X R197, R198, UR13, RZ, P1, !PT ;  /* 0x0000000dc6c57c10 */ /* 0x000fe40008ffe4ff */
[----:B---3--:R-:W-:Y:S02]  /*0db0*/  @P0 IADD3 R152, P1, R5, R152, RZ ;  /* 0x0000009805980210 */ /* 0x008fe40007f3e0ff */
[----:B------:R-:W-:Y:S01]  /*0dc0*/  IADD3 R220, R178, 0x100, RZ ;  /* 0x00000100b2dc7810 */ /* 0x000fe20007ffe0ff */
[----:B------:R-:W5:Y:S01]  /*0dd0*/  LDG.E R5, desc[UR4][R196.64] ;  /* 0x00000004c4057981 */ /* 0x000f62000c1e1900 */
[----:B------:R-:W-:Y:S02]  /*0de0*/  @P0 IADD3.X R153, R198, R153, RZ, P1, !PT ;  /* 0x00000099c6990210 */ /* 0x000fe40000ffe4ff */
[----:B------:R-:W-:-:S03]  /*0df0*/  ISETP.NE.U32.AND P1, PT, RZ, UR8, PT ;  /* 0x00000008ff007c0c */ /* 0x000fc6000bf25070 */
[----:B------:R-:W5:Y:S01]  /*0e00*/  @P0 LDG.E R177, desc[UR4][R152.64] ;  /* 0x0000000498b10981 */ /* 0x000f62000c1e1900 */
[----:B------:R-:W-:-:S13]  /*0e10*/  ISETP.NE.AND.EX P1, PT, RZ, UR9, PT, P1 ;  /* 0x00000009ff007c0c */ /* 0x000fda000bf25310 */
[----:B------:R-:W-:-:S04]  /*0e20*/  @P1 LEA R198, P0, R178, UR8, 0x4 ;  /* 0x00000008b2c61c11 */ /* 0x000fc8000f8020ff */
[----:B------:R-:W-:Y:S02]  /*0e30*/  @P1 LEA.HI.X R199, R178, UR9, RZ, 0x4, P0 ;  /* 0x00000009b2c71c11 */ /* 0x000fe400080f24ff */
[----:B------:R-:W-:-:S03]  /*0e40*/  ISETP.NE.AND P0, PT, R170, RZ, PT ;  /* 0x000000ffaa00720c */ /* 0x000fc60003f05270 */
[----:B------:R0:W5:Y:S02]  /*0e50*/  @P1 LDG.E.128 R112, desc[UR4][R198.64] ;  /* 0x00000004c6701981 */ /* 0x000164000c1e1d00 */
[----:B-----5:R-:W-:-:S05]  /*0e60*/  FSEL R201, R154, RZ, !P0 ;  /* 0x000000ff9ac97208 */ /* 0x020fca0004000000 */
[--C-:B--2---:R-:W-:Y:S01]  /*0e70*/  FADD.FTZ R209, R140, -R201.reuse ;  /* 0x800000c98cd17221 */ /* 0x104fe20000010000 */
[--C-:B------:R-:W-:Y:S01]  /*0e80*/  FADD.FTZ R141, R141, -R201.reuse ;  /* 0x800000c98d8d7221 */ /* 0x100fe20000010000 */
[--C-:B------:R-:W-:Y:S01]  /*0e90*/  FADD.FTZ R229, R143, -R201.reuse ;  /* 0x800000c98fe57221 */ /* 0x100fe20000010000 */
[----:B------:R-:W-:Y:S02]  /*0ea0*/  FADD.FTZ R219, R142, -R201 ;  /* 0x800000c98edb7221 */ /* 0x000fe40000010000 */
[C---:B0-----:R-:W-:Y:S01]  /*0eb0*/  FMUL.FTZ R198, R190.reuse, R141 ;  /* 0x0000008dbec67220 */ /* 0x041fe20000410000 */
[C---:B------:R-:W-:Y:S01]  /*0ec0*/  FMUL.FTZ R201, R190.reuse, R209 ;  /* 0x000000d1bec97220 */ /* 0x040fe20000410000 */
[----:B------:R-:W-:Y:S01]  /*0ed0*/  FMUL.FTZ R216, R190, R229 ;  /* 0x000000e5bed87220 */ /* 0x000fe20000410000 */
[----:B----4-:R-:W-:Y:S01]  /*0ee0*/  FMUL.FTZ R140, R165, R144 ;  /* 0x00000090a58c7220 */ /* 0x010fe20000410000 */
[----:B------:R-:W-:Y:S01]  /*0ef0*/  FMUL.FTZ R143, R164, R145 ;  /* 0x00000091a48f7220 */ /* 0x000fe20000410000 */
[----:B------:R-:W-:Y:S01]  /*0f00*/  FMUL.FTZ R141, R162, R147 ;  /* 0x00000093a28d7220 */ /* 0x000fe20000410000 */
[----:B------:R-:W-:Y:S01]  /*0f10*/  FMUL.FTZ R218, R163, R146 ;  /* 0x00000092a3da7220 */ /* 0x000fe20000410000 */
[----:B------:R-:W-:Y:S01]  /*0f20*/  FFMA.FTZ R199, R169, R148, R140 ;  /* 0x00000094a9c77223 */ /* 0x000fe2000001008c */
[----:B------:R-:W-:Y:S01]  /*0f30*/  FFMA.FTZ R209, R168, R149, R143 ;  /* 0x00000095a8d17223 */ /* 0x000fe2000001008f */
[----:B------:R-:W-:-:S02]  /*0f40*/  FFMA.FTZ R229, R166, R151, R141 ;  /* 0x00000097a6e57223 */ /* 0x000fc4000001008d */
[----:B------:R-:W-:Y:S01]  /*0f50*/  FADD.FTZ R140, RZ, R199 ;  /* 0x000000c7ff8c7221 */ /* 0x000fe20000010000 */
[----:B------:R-:W-:Y:S01]  /*0f60*/  FFMA.FTZ R141, R201, R199, RZ ;  /* 0x000000c7c98d7223 */ /* 0x000fe200000100ff */
[----:B------:R-:W-:Y:S01]  /*0f70*/  FMUL.FTZ R219, R190, R219 ;  /* 0x000000dbbedb7220 */ /* 0x000fe20000410000 */
        /* <DEDUP_REMOVED lines=23> */
.L_x_3289:
[----:B------:R-:W-:Y:S05]  /*10f0*/  BSYNC B0 ;  /* 0x0000000000007941 */ /* 0x000fea0003800000 */
.L_x_3288:
[----:B------:R-:W-:Y:S04]  /*1100*/  BSSY B0, `(.L_x_3290) ;  /* 0x0000046000007945 */ /* 0x000fe80003800000 */
[----:B------:R-:W-:Y:S05]  /*1110*/  @!P4 BRA `(.L_x_3291) ;  /* 0x000000040010c947 */ /* 0x000fea0003800000 */
[----:B------:R-:W-:Y:S01]  /*1120*/  ISETP.NE.U32.AND P0, PT, RZ, UR14, PT ;  /* 0x0000000eff007c0c */ /* 0x000fe2000bf05070 */
[----:B------:R-:W0:Y:S01]  /*1130*/  LDC.64 R144, c[0x0][0x2c0] ;  /* 0x0000b000ff907b82 */ /* 0x000e220000000a00 */
[----:B------:R-:W-:Y:S02]  /*1140*/  LEA R140, P1, R220, UR10, 0x4 ;  /* 0x0000000adc8c7c11 */ /* 0x000fe4000f8220ff */
[----:B------:R-:W-:-:S05]  /*1150*/  ISETP.NE.AND.EX P0, PT, RZ, UR15, PT, P0 ;  /* 0x0000000fff007c0c */ /* 0x000fca000bf05300 */
[----:B------:R-:W1:Y:S01]  /*1160*/  LDC.64 R148, c[0x0][0x2b8] ;  /* 0x0000ae00ff947b82 */ /* 0x000e620000000a00 */
[C---:B------:R-:W-:Y:S02]  /*1170*/  SHF.L.U32 R195, R220.reuse, 0x2, RZ ;  /* 0x00000002dcc37819 */ /* 0x040fe400000006ff */
[----:B------:R-:W-:-:S05]  /*1180*/  LEA.HI.X R141, R220, UR11, RZ, 0x4, P1 ;  /* 0x0000000bdc8d7c11 */ /* 0x000fca00088f24ff */
[----:B------:R-:W2:Y:S01]  /*1190*/  @P0 LDC.64 R152, c[0x0][0x248] ;  /* 0x00009200ff980b82 */ /* 0x000ea20000000a00 */
[----:B------:R-:W-:Y:S01]  /*11a0*/  SHF.L.U64.HI R4, R220, 0x2, RZ ;  /* 0x00000002dc047819 */ /* 0x000fe200000102ff */
[----:B------:R-:W3:Y:S01]  /*11b0*/  LDG.E.128 R140, desc[UR4][R140.64] ;  /* 0x000000048c8c7981 */ /* 0x000ee2000c1e1d00 */
[----:B------:R-:W-:-:S04]  /*11c0*/  IADD3 R226, P1, R195, UR12, RZ ;  /* 0x0000000cc3e27c10 */ /* 0x000fc8000ff3e0ff */
[----:B------:R-:W-:Y:S01]  /*11d0*/  IADD3.X R227, R4, UR13, RZ, P1, !PT ;  /* 0x0000000d04e37c10 */ /* 0x000fe20008ffe4ff */
[----:B0-----:R-:W-:-:S06]  /*11e0*/  IMAD.WIDE.U32 R144, R220, 0x10, R144 ;  /* 0x00000010dc907825 */ /* 0x001fcc00078e0090 */
[----:B------:R-:W4:Y:S01]  /*11f0*/  LDG.E.128 R144, desc[UR4][R144.64] ;  /* 0x0000000490907981 */ /* 0x000f22000c1e1d00 */
[----:B-1----:R-:W-:-:S06]  /*1200*/  IMAD.WIDE.U32 R148, R220, 0x10, R148 ;  /* 0x00000010dc947825 */ /* 0x002fcc00078e0094 */
[----:B------:R-:W4:Y:S01]  /*1210*/  LDG.E.128 R148, desc[UR4][R148.64] ;  /* 0x0000000494947981 */ /* 0x000f22000c1e1d00 */
[----:B--2---:R-:W-:-:S04]  /*1220*/  @P0 IADD3 R152, P1, R195, R152, RZ ;  /* 0x00000098c3980210 */ /* 0x004fc80007f3e0ff */
[----:B------:R-:W-:Y:S02]  /*1230*/  @P0 IADD3.X R153, R4, R153, RZ, P1, !PT ;  /* 0x0000009904990210 */ /* 0x000fe40000ffe4ff */
[----:B------:R-:W-:Y:S01]  /*1240*/  ISETP.NE.U32.AND P1, PT, RZ, UR8, PT ;  /* 0x00000008ff007c0c */ /* 0x000fe2000bf25070 */
[----:B------:R0:W5:Y:S03]  /*1250*/  LDG.E R4, desc[UR4][R226.64] ;  /* 0x00000004e2047981 */ /* 0x000166000c1e1900 */
        /* <DEDUP_REMOVED lines=8> */
[C---:B---3--:R-:W-:Y:S01]  /*12e0*/  FADD.FTZ R195, -R192.reuse, R140 ;  /* 0x0000008cc0c37221 */ /* 0x048fe20000010100 */
[C---:B------:R-:W-:Y:S01]  /*12f0*/  FADD.FTZ R141, -R192.reuse, R141 ;  /* 0x0000008dc08d7221 */ /* 0x040fe20000010100 */
[----:B------:R-:W-:Y:S02]  /*1300*/  FADD.FTZ R217, -R192, R142 ;  /* 0x0000008ec0d97221 */ /* 0x000fe40000010100 */
[----:B------:R-:W-:Y:S01]  /*1310*/  FMUL.FTZ R195, R190, R195 ;  /* 0x000000c3bec37220 */ /* 0x000fe20000410000 */
[----:B------:R-:W-:Y:S01]  /*1320*/  FADD.FTZ R143, -R192, R143 ;  /* 0x0000008fc08f7221 */ /* 0x000fe20000010100 */
[----:B----4-:R-:W-:Y:S01]  /*1330*/  FMUL.FTZ R194, R157, R144 ;  /* 0x000000909dc27220 */ /* 0x010fe20000410000 */
[----:B------:R-:W-:Y:S01]  /*1340*/  FMUL.FTZ R207, R156, R145 ;  /* 0x000000919ccf7220 */ /* 0x000fe20000410000 */
[----:B------:R-:W-:Y:S01]  /*1350*/  FMUL.FTZ R192, R190, R141 ;  /* 0x0000008dbec07220 */ /* 0x000fe20000410000 */
[----:B------:R-:W-:Y:S01]  /*1360*/  FMUL.FTZ R214, R31, R146 ;  /* 0x000000921fd67220 */ /* 0x000fe20000410000 */
[----:B------:R-:W-:Y:S01]  /*1370*/  FFMA.FTZ R194, R161, R148, R194 ;  /* 0x00000094a1c27223 */ /* 0x000fe200000100c2 */
[----:B------:R-:W-:-:S03]  /*1380*/  FFMA.FTZ R207, R160, R149, R207 ;  /* 0x00000095a0cf7223 */ /* 0x000fc600000100cf */
[----:B------:R-:W-:Y:S01]  /*1390*/  FADD.FTZ R140, R197, R194 ;  /* 0x000000c2c58c7221 */ /* 0x000fe20000010000 */
[----:B------:R-:W-:Y:S01]  /*13a0*/  FFMA.FTZ R141, R195, R194, R196 ;  /* 0x000000c2c38d7223 */ /* 0x000fe200000100c4 */
[----:B------:R-:W-:Y:S01]  /*13b0*/  FMUL.FTZ R212, R190, R143 ;  /* 0x0000008fbed47220 */ /* 0x000fe20000410000 */
[----:B0-----:R-:W-:Y:S01]  /*13c0*/  FMUL.FTZ R227, R30, R147 ;  /* 0x000000931ee37220 */ /* 0x001fe20000410000 */
        /* <DEDUP_REMOVED lines=25> */
.L_x_3291:
[----:B------:R-:W-:Y:S05]  /*1560*/  BSYNC B0 ;  /* 0x0000000000007941 */ /* 0x000fea0003800000 */
.L_x_3290:
[----:B------:R-:W-:Y:S04]  /*1570*/  BSSY B0, `(.L_x_3292) ;  /* 0x0000046000007945 */ /* 0x000fe80003800000 */
[----:B------:R-:W-:Y:S05]  /*1580*/  @!P3 BRA `(.L_x_3293) ;  /* 0x000000040010b947 */ /* 0x000fea0003800000 */
        /* <DEDUP_REMOVED lines=16> */
[----:B---3--:R-:W-:-:S03]  /*1690*/  @P0 IADD3 R152, P1, R3, R152, RZ ;  /* 0x0000009803980210 */ /* 0x008fc60007f3e0ff */
[----:B------:R0:W5:Y:S01]  /*16a0*/  LDG.E R3, desc[UR4][R188.64] ;  /* 0x00000004bc037981 */ /* 0x000162000c1e1900 */
        /* <DEDUP_REMOVED lines=8> */
[----:B-----5:R-:W-:Y:S02]  /*1730*/  FSEL R205, R154, RZ, !P0 ;  /* 0x000000ff9acd7208 */ /* 0x020fe40004000000 */
[----:B------:R-:W-:-:S03]  /*1740*/  IADD3 R220, R220, 0x100, RZ ;  /* 0x00000100dcdc7810 */ /* 0x000fc60007ffe0ff */
[C---:B--2---:R-:W-:Y:S01]  /*1750*/  FADD.FTZ R191, -R205.reuse, R140 ;  /* 0x0000008ccdbf7221 */ /* 0x044fe20000010100 */
[C---:B------:R-:W-:Y:S01]  /*1760*/  FADD.FTZ R141, -R205.reuse, R141 ;  /* 0x0000008dcd8d7221 */ /* 0x040fe20000010100 */
[C---:B------:R-:W-:Y:S01]  /*1770*/  FADD.FTZ R215, -R205.reuse, R142 ;  /* 0x0000008ecdd77221 */ /* 0x040fe20000010100 */
[----:B------:R-:W-:Y:S01]  /*1780*/  FADD.FTZ R143, -R205, R143 ;  /* 0x0000008fcd8f7221 */ /* 0x000fe20000010100 */
[C---:B------:R-:W-:Y:S01]  /*1790*/  FMUL.FTZ R191, R190.reuse, R191 ;  /* 0x000000bfbebf7220 */ /* 0x040fe20000410000 */
[C---:B0-----:R-:W-:Y:S02]  /*17a0*/  FMUL.FTZ R188, R190.reuse, R141 ;  /* 0x0000008dbebc7220 */ /* 0x041fe40000410000 */
[----:B------:R-:W-:Y:S01]  /*17b0*/  FMUL.FTZ R208, R190, R143 ;  /* 0x0000008fbed07220 */ /* 0x000fe20000410000 */
[----:B----4-:R-:W-:Y:S01]  /*17c0*/  FMUL.FTZ R140, R25, R144 ;  /* 0x00000090198c7220 */ /* 0x010fe20000410000 */
[----:B------:R-:W-:Y:S01]  /*17d0*/  FMUL.FTZ R205, R24, R145 ;  /* 0x0000009118cd7220 */ /* 0x000fe20000410000 */
[----:B------:R-:W-:-:S02]  /*17e0*/  FMUL.FTZ R210, R23, R146 ;  /* 0x0000009217d27220 */ /* 0x000fc40000410000 */
[----:B------:R-:W-:Y:S01]  /*17f0*/  FFMA.FTZ R189, R29, R148, R140 ;  /* 0x000000941dbd7223 */ /* 0x000fe2000001008c */
[----:B------:R-:W-:-:S03]  /*1800*/  FFMA.FTZ R205, R28, R149, R205 ;  /* 0x000000951ccd7223 */ /* 0x000fc600000100cd */
[----:B------:R-:W-:Y:S01]  /*1810*/  FADD.FTZ R140, R197, R189 ;  /* 0x000000bdc58c7221 */ /* 0x000fe20000010000 */
[----:B------:R-:W-:Y:S01]  /*1820*/  FFMA.FTZ R141, R191, R189, R196 ;  /* 0x000000bdbf8d7223 */ /* 0x000fe200000100c4 */
[----:B-1----:R-:W-:Y:S01]  /*1830*/  FMUL.FTZ R225, R22, R147 ;  /* 0x0000009316e17220 */ /* 0x002fe20000410000 */
[----:B------:R-:W-:Y:S01]  /*1840*/  FMUL.FTZ R215, R190, R215 ;  /* 0x000000d7bed77220 */ /* 0x000fe20000410000 */
[----:B------:R-:W-:Y:S01]  /*1850*/  FADD.FTZ R143, R140, R205 ;  /* 0x000000cd8c8f7221 */ /* 0x000fe20000010000 */
        /* <DEDUP_REMOVED lines=23> */
.L_x_3293:
[----:B------:R-:W-:Y:S05]  /*19d0*/  BSYNC B0 ;  /* 0x0000000000007941 */ /* 0x000fea0003800000 */
.L_x_3292:
        /* <DEDUP_REMOVED lines=70> */
.L_x_3295:
[----:B------:R-:W-:Y:S05]  /*1e40*/  BSYNC B0 ;  /* 0x0000000000007941 */ /* 0x000fea0003800000 */
.L_x_3294:
[----:B------:R-:W-:Y:S01]  /*1e50*/  ISETP.NE.AND P0, PT, R181, RZ, PT ;  /* 0x000000ffb500720c */ /* 0x000fe20003f05270 */
[----:B------:R-:W-:-:S12]  /*1e60*/  BSSY B0, `(.L_x_3296) ;  /* 0x0000045000007945 */ /* 0x000fd80003800000 */
[----:B------:R-:W-:Y:S05]  /*1e70*/  @!P0 BRA `(.L_x_3297) ;  /* 0x00000004000c8947 */ /* 0x000fea0003800000 */
[----:B------:R-:W-:Y:S01]  /*1e80*/  ISETP.NE.U32.AND P0, PT, RZ, UR14, PT ;  /* 0x0000000eff007c0c */ /* 0x000fe2000bf05070 */
[----:B------:R-:W0:Y:S01]  /*1e90*/  LDC.64 R144, c[0x0][0x2c0] ;  /* 0x0000b000ff907b82 */ /* 0x000e220000000a00 */
[C---:B------:R-:W-:Y:S02]  /*1ea0*/  LEA R142, P1, R220.reuse, UR10, 0x4 ;  /* 0x0000000adc8e7c11 */ /* 0x040fe4000f8220ff */
[----:B------:R-:W-:Y:S02]  /*1eb0*/  ISETP.NE.AND.EX P0, PT, RZ, UR15, PT, P0 ;  /* 0x0000000fff007c0c */ /* 0x000fe4000bf05300 */
[C---:B------:R-:W-:Y:S02]  /*1ec0*/  SHF.L.U32 R153, R220.reuse, 0x2, RZ ;  /* 0x00000002dc997819 */ /* 0x040fe400000006ff */
[----:B------:R-:W-:Y:S01]  /*1ed0*/  LEA.HI.X R143, R220, UR11, RZ, 0x4, P1 ;  /* 0x0000000bdc8f7c11 */ /* 0x000fe200088f24ff */
[----:B------:R-:W1:Y:S01]  /*1ee0*/  LDC.64 R148, c[0x0][0x2b8] ;  /* 0x0000ae00ff947b82 */ /* 0x000e620000000a00 */
[----:B------:R-:W-:-:S02]  /*1ef0*/  SHF.R.U32.HI R0, RZ, 0x1e, R220 ;  /* 0x0000001eff007819 */ /* 0x000fc400000116dc */
[----:B------:R-:W-:-:S04]  /*1f00*/  IADD3 R182, P1, R153, UR12, RZ ;  /* 0x0000000c99b67c10 */ /* 0x000fc8000ff3e0ff */
[----:B------:R-:W-:Y:S01]  /*1f10*/  IADD3.X R183, R0, UR13, RZ, P1, !PT ;  /* 0x0000000d00b77c10 */ /* 0x000fe20008ffe4ff */
[----:B------:R-:W2:Y:S01]  /*1f20*/  @P0 LDC.64 R140, c[0x0][0x248] ;  /* 0x00009200ff8c0b82 */ /* 0x000ea20000000a00 */
[----:B0-----:R-:W-:-:S06]  /*1f30*/  IMAD.WIDE.U32 R144, R220, 0x10, R144 ;  /* 0x00000010dc907825 */ /* 0x001fcc00078e0090 */
[----:B------:R-:W3:Y:S01]  /*1f40*/  LDG.E.128 R144, desc[UR4][R144.64] ;  /* 0x0000000490907981 */ /* 0x000ee2000c1e1d00 */
[----:B-1----:R-:W-:-:S06]  /*1f50*/  IMAD.WIDE.U32 R148, R220, 0x10, R148 ;  /* 0x00000010dc947825 */ /* 0x002fcc00078e0094 */
[----:B------:R-:W4:Y:S01]  /*1f60*/  LDG.E.128 R148, desc[UR4][R148.64] ;  /* 0x0000000494947981 */ /* 0x000f22000c1e1d00 */
[----:B--2---:R-:W-:-:S04]  /*1f70*/  @P0 IADD3 R152, P1, R153, R140, RZ ;  /* 0x0000008c99980210 */ /* 0x004fc80007f3e0ff */
[----:B------:R-:W-:Y:S02]  /*1f80*/  @P0 IADD3.X R153, R0, R141, RZ, P1, !PT ;  /* 0x0000008d00990210 */ /* 0x000fe40000ffe4ff */
[----:B------:R-:W-:Y:S01]  /*1f90*/  ISETP.NE.U32.AND P1, PT, RZ, UR8, PT ;  /* 0x00000008ff007c0c */ /* 0x000fe2000bf25070 */
[----:B------:R-:W2:Y:S03]  /*1fa0*/  LDG.E.128 R140, desc[UR4][R142.64] ;  /* 0x000000048e8c7981 */ /* 0x000ea6000c1e1d00 */
[----:B------:R-:W-:Y:S01]  /*1fb0*/  ISETP.NE.AND.EX P1, PT, RZ, UR9, PT, P1 ;  /* 0x00000009ff007c0c */ /* 0x000fe2000bf25310 */
[----:B------:R-:W5:Y:S04]  /*1fc0*/  @P0 LDG.E R173, desc[UR4][R152.64] ;  /* 0x0000000498ad0981 */ /* 0x000f68000c1e1900 */
[----:B------:R0:W5:Y:S08]  /*1fd0*/  LDG.E R0, desc[UR4][R182.64] ;  /* 0x00000004b6007981 */ /* 0x000170000c1e1900 */
[----:B------:R-:W-:-:S04]  /*1fe0*/  @P1 LEA R230, P6, R220, UR8, 0x4 ;  /* 0x00000008dce61c11 */ /* 0x000fc8000f8c20ff */
[----:B------:R-:W-:-:S05]  /*1ff0*/  @P1 LEA.HI.X R231, R220, UR9, RZ, 0x4, P6 ;  /* 0x00000009dce71c11 */ /* 0x000fca000b0f24ff */
[----:B------:R1:W5:Y:S01]  /*2000*/  @P1 LDG.E.128 R128, desc[UR4][R230.64] ;  /* 0x00000004e6801981 */ /* 0x000362000c1e1d00 */
[----:B------:R-:W-:-:S04]  /*2010*/  ISETP.NE.AND P0, PT, R170, RZ, PT ;  /* 0x000000ffaa00720c */ /* 0x000fc80003f05270 */
[----:B-----5:R-:W-:Y:S01]  /*2020*/  FSEL R154, R154, RZ, !P0 ;  /* 0x000000ff9a9a7208 */ /* 0x020fe20004000000 */
[----:B---3--:R-:W-:Y:S01]  /*2030*/  FMUL.FTZ R193, R8, R145 ;  /* 0x0000009108c17220 */ /* 0x008fe20000410000 */
[----:B------:R-:W-:Y:S01]  /*2040*/  FMUL.FTZ R202, R7, R146 ;  /* 0x0000009207ca7220 */ /* 0x000fe20000410000 */
[----:B------:R-:W-:Y:S02]  /*2050*/  FMUL.FTZ R221, R6, R147 ;  /* 0x0000009306dd7220 */ /* 0x000fe40000410000 */
[----:B----4-:R-:W-:Y:S01]  /*2060*/  FFMA.FTZ R193, R12, R149, R193 ;  /* 0x000000950cc17223 */ /* 0x010fe200000100c1 */
[C---:B--2---:R-:W-:Y:S01]  /*2070*/  FADD.FTZ R185, -R154.reuse, R140 ;  /* 0x0000008c9ab97221 */ /* 0x044fe20000010100 */
[----:B------:R-:W-:Y:S01]  /*2080*/  FMUL.FTZ R140, R9, R144 ;  /* 0x00000090098c7220 */ /* 0x000fe20000410000 */
[----:B------:R-:W-:Y:S02]  /*2090*/  FADD.FTZ R141, -R154, R141 ;  /* 0x0000008d9a8d7221 */ /* 0x000fe40000010100 */
[----:B------:R-:W-:Y:S01]  /*20a0*/  FMUL.FTZ R185, R190, R185 ;  /* 0x000000b9beb97220 */ /* 0x000fe20000410000 */
[----:B0-----:R-:W-:Y:S01]  /*20b0*/  FFMA.FTZ R183, R13, R148, R140 ;  /* 0x000000940db77223 */ /* 0x001fe2000001008c */
[----:B------:R-:W-:Y:S01]  /*20c0*/  FADD.FTZ R143, -R154, R143 ;  /* 0x0000008f9a8f7221 */ /* 0x000fe20000010100 */
[----:B------:R-:W-:Y:S01]  /*20d0*/  FMUL.FTZ R182, R190, R141 ;  /* 0x0000008dbeb67220 */ /* 0x000fe20000410000 */
[----:B------:R-:W-:Y:S01]  /*20e0*/  FADD.FTZ R211, -R154, R142 ;  /* 0x0000008e9ad37221 */ /* 0x000fe20000010100 */
[----:B------:R-:W-:Y:S01]  /*20f0*/  FADD.FTZ R140, R197, R183 ;  /* 0x000000b7c58c7221 */ /* 0x000fe20000010000 */
[----:B------:R-:W-:Y:S01]  /*2100*/  FFMA.FTZ R141, R185, R183, R196 ;  /* 0x000000b7b98d7223 */ /* 0x000fe200000100c4 */
[C---:B------:R-:W-:Y:S01]  /*2110*/  FMUL.FTZ R200, R190.reuse, R143 ;  /* 0x0000008fbec87220 */ /* 0x040fe20000410000 */
[----:B------:R-:W-:Y:S01]  /*2120*/  FMUL.FTZ R211, R190, R211 ;  /* 0x000000d3bed37220 */ /* 0x000fe20000410000 */
[----:B------:R-:W-:Y:S01]  /*2130*/  FADD.FTZ R143, R140, R193 ;  /* 0x000000c18c8f7221 */ /* 0x000fe20000010000 */
[----:B------:R-:W-:Y:S01]  /*2140*/  FFMA.FTZ R202, R11, R150, R202 ;  /* 0x000000960bca7223 */ /* 0x000fe200000100ca */
[----:B------:R-:W-:Y:S01]  /*2150*/  FFMA.FTZ R140, R182, R193, R141 ;  /* 0x000000c1b68c7223 */ /* 0x000fe2000001008d */
[----:B------:R-:W-:-:S02]  /*2160*/  FFMA.FTZ R221, R10, R151, R221 ;  /* 0x000000970add7223 */ /* 0x000fc400000100dd */
        /* <DEDUP_REMOVED lines=20> */
.L_x_3297:
[----:B------:R-:W-:Y:S05]  /*22b0*/  BSYNC B0 ;  /* 0x0000000000007941 */ /* 0x000fea0003800000 */
.L_x_3296:
        /* <DEDUP_REMOVED lines=25> */
.L_x_3328:
        /* <DEDUP_REMOVED lines=17> */
[----:B-----5:R-:W3:Y:S01]  /*2560*/  LDS.128 R152, [R222+0x5030] ;  /* 0x00503000de987984 */ /* 0x020ee20000000c00 */
        /* <DEDUP_REMOVED lines=34> */
[----:B------:R-:W-:Y:S01]  /*2790*/  @P1 FADD.FTZ R143, R112, R143 ;  /* 0x0000008f708f1221 */ /* 0x000fe20000010000 */
[----:B------:R-:W-:Y:S01]  /*27a0*/  @P1 FADD.FTZ R142, R113, R142 ;  /* 0x0000008e718e1221 */ /* 0x000fe20000010000 */
[----:B------:R-:W-:Y:S01]  /*27b0*/  @P1 FADD.FTZ R147, R114, R147 ;  /* 0x0000009372931221 */ /* 0x000fe20000010000 */
[----:B------:R-:W-:Y:S01]  /*27c0*/  @P1 FADD.FTZ R144, R115, R144 ;  /* 0x0000009073901221 */ /* 0x000fe20000010000 */
[----:B------:R-:W-:Y:S01]  /*27d0*/  ISETP.NE.U32.AND P1, PT, RZ, UR6, PT ;  /* 0x00000006ff007c0c */ /* 0x000fe2000bf25070 */
[----:B------:R-:W-:Y:S01]  /*27e0*/  FMUL.FTZ R150, R143, UR17 ;  /* 0x000000118f967c20 */ /* 0x000fe20008410000 */
[----:B------:R-:W-:Y:S01]  /*27f0*/  FMUL.FTZ R151, R142, UR17 ;  /* 0x000000118e977c20 */ /* 0x000fe20008410000 */
[----:B------:R-:W-:Y:S01]  /*2800*/  FMUL.FTZ R152, R147, UR17 ;  /* 0x0000001193987c20 */ /* 0x000fe20008410000 */
[----:B------:R-:W-:-:S04]  /*2810*/  ISETP.NE.AND.EX P1, PT, RZ, UR7, PT, P1 ;  /* 0x00000007ff007c0c */ /* 0x000fc8000bf25310 */
[----:B------:R-:W-:Y:S02]  /*2820*/  SEL R132, R143, R132, P1 ;  /* 0x000000848f847207 */ /* 0x000fe40000800000 */
[----:B------:R-:W-:Y:S02]  /*2830*/  SEL R133, R142, R133, P1 ;  /* 0x000000858e857207 */ /* 0x000fe40000800000 */
[----:B------:R-:W-:Y:S02]  /*2840*/  SEL R134, R147, R134, P1 ;  /* 0x0000008693867207 */ /* 0x000fe40000800000 */
[C---:B------:R-:W-:Y:S01]  /*2850*/  SEL R135, R144.reuse, R135, P1 ;  /* 0x0000008790877207 */ /* 0x040fe20000800000 */
[----:B------:R-:W-:Y:S02]  /*2860*/  FMUL.FTZ R144, R144, UR17 ;  /* 0x0000001190907c20 */ /* 0x000fe40008410000 */
[----:B------:R-:W0:Y:S02]  /*2870*/  @P1 LDC.64 R140, c[0x0][0x308] ;  /* 0x0000c200ff8c1b82 */ /* 0x000e240000000a00 */
[----:B0-----:R-:W-:-:S05]  /*2880*/  @P1 IMAD.WIDE.U32 R140, R178, 0x10, R140 ;  /* 0x00000010b28c1825 */ /* 0x001fca00078e008c */
[----:B------:R0:W-:Y:S01]  /*2890*/  @P1 STG.E.128 desc[UR4][R140.64], R132 ;  /* 0x000000848c001986 */ /* 0x0001e2000c101d04 */
[----:B------:R-:W-:-:S04]  /*28a0*/  LOP3.LUT P1, RZ, R177, 0xff, RZ, 0xc0, !PT ;  /* 0x000000ffb1ff7812 */ /* 0x000fc8000782c0ff */
[----:B------:R-:W-:Y:S02]  /*28b0*/  SEL R143, R150, RZ, P1 ;  /* 0x000000ff968f7207 */ /* 0x000fe40000800000 */
[----:B------:R-:W-:-:S04]  /*28c0*/  LOP3.LUT P1, RZ, R177, 0xff00, RZ, 0xc0, !PT ;  /* 0x0000ff00b1ff7812 */ /* 0x000fc8000782c0ff */
[----:B------:R-:W-:Y:S02]  /*28d0*/  SEL R142, R151, RZ, P1 ;  /* 0x000000ff978e7207 */ /* 0x000fe40000800000 */
[----:B------:R-:W-:-:S04]  /*28e0*/  LOP3.LUT P1, RZ, R177, 0xff0000, RZ, 0xc0, !PT ;  /* 0x00ff0000b1ff7812 */ /* 0x000fc8000782c0ff */
[----:B------:R-:W-:Y:S02]  /*28f0*/  SEL R145, R152, RZ, P1 ;  /* 0x000000ff98917207 */ /* 0x000fe40000800000 */
[----:B------:R-:W-:-:S04]  /*2900*/  LOP3.LUT P1, RZ, R177, 0xff000000, RZ, 0xc0, !PT ;  /* 0xff000000b1ff7812 */ /* 0x000fc8000782c0ff */
[----:B0-----:R-:W-:Y:S02]  /*2910*/  SEL R140, R144, RZ, P1 ;  /* 0x000000ff908c7207 */ /* 0x001fe40000800000 */
[----:B------:R-:W-:-:S04]  /*2920*/  ISETP.NE.U32.AND P1, PT, RZ, UR14, PT ;  /* 0x0000000eff007c0c */ /* 0x000fc8000bf25070 */
[----:B------:R-:W-:-:S04]  /*2930*/  ISETP.NE.AND.EX P1, PT, RZ, UR15, PT, P1 ;  /* 0x0000000fff007c0c */ /* 0x000fc8000bf25310 */
[----:B------:R-:W-:Y:S02]  /*2940*/  SEL R136, R143, R136, P1 ;  /* 0x000000888f887207 */ /* 0x000fe40000800000 */
[----:B------:R-:W-:Y:S02]  /*2950*/  SEL R137, R142, R137, P1 ;  /* 0x000000898e897207 */ /* 0x000fe40000800000 */
[----:B------:R-:W-:Y:S02]  /*2960*/  SEL R138, R145, R138, P1 ;  /* 0x0000008a918a7207 */ /* 0x000fe40000800000 */
[----:B------:R-:W-:Y:S02]  /*2970*/  SEL R139, R140, R139, P1 ;  /* 0x0000008b8c8b7207 */ /* 0x000fe40000800000 */
[----:B------:R-:W-:-:S04]  /*2980*/  ISETP.NE.U32.AND P1, PT, RZ, UR14, PT ;  /* 0x0000000eff007c0c */ /* 0x000fc8000bf25070 */
[----:B------:R-:W-:-:S13]  /*2990*/  ISETP.NE.AND.EX P1, PT, RZ, UR15, PT, P1 ;  /* 0x0000000fff007c0c */ /* 0x000fda000bf25310 */
[----:B------:R-:W-:-:S04]  /*29a0*/  @P1 LEA R146, P6, R178, UR14, 0x4 ;  /* 0x0000000eb2921c11 */ /* 0x000fc8000f8c20ff */
[----:B------:R-:W-:Y:S02]  /*29b0*/  @P1 LEA.HI.X R147, R178, UR15, RZ, 0x4, P6 ;  /* 0x0000000fb2931c11 */ /* 0x000fe4000b0f24ff */
[----:B------:R-:W-:-:S04]  /*29c0*/  LOP3.LUT P6, RZ, R5, 0xff, RZ, 0xc0, !PT ;  /* 0x000000ff05ff7812 */ /* 0x000fc800078cc0ff */
[----:B------:R-:W-:Y:S02]  /*29d0*/  SEL R140, R150, RZ, P6 ;  /* 0x000000ff968c7207 */ /* 0x000fe40003000000 */
[----:B------:R-:W-:-:S04]  /*29e0*/  LOP3.LUT P6, RZ, R5, 0xff00, RZ, 0xc0, !PT ;  /* 0x0000ff0005ff7812 */ /* 0x000fc800078cc0ff */
[----:B------:R-:W-:Y:S02]  /*29f0*/  SEL R141, R151, RZ, P6 ;  /* 0x000000ff978d7207 */ /* 0x000fe40003000000 */
[----:B------:R-:W-:-:S04]  /*2a00*/  LOP3.LUT P6, RZ, R5, 0xff0000, RZ, 0xc0, !PT ;  /* 0x00ff000005ff7812 */ /* 0x000fc800078cc0ff */
[----:B------:R-:W-:Y:S02]  /*2a10*/  SEL R142, R152, RZ, P6 ;  /* 0x000000ff988e7207 */ /* 0x000fe40003000000 */
[----:B------:R-:W-:-:S04]  /*2a20*/  LOP3.LUT P6, RZ, R5, 0xff000000, RZ, 0xc0, !PT ;  /* 0xff00000005ff7812 */ /* 0x000fc800078cc0ff */
[----:B------:R-:W-:Y:S02]  /*2a30*/  SEL R143, R144, RZ, P6 ;  /* 0x000000ff908f7207 */ /* 0x000fe40003000000 */
[----:B------:R-:W0:Y:S02]  /*2a40*/  LDC.64 R144, c[0x0][0x2f8] ;  /* 0x0000be00ff907b82 */ /* 0x000e240000000a00 */
[C---:B0-----:R-:W-:Y:S01]  /*2a50*/  IMAD.WIDE.U32 R144, R178.reuse, 0x10, R144 ;  /* 0x00000010b2907825 */ /* 0x041fe200078e0090 */
[----:B------:R-:W-:-:S04]  /*2a60*/  IADD3 R178, R178, 0x100, RZ ;  /* 0x00000100b2b27810 */ /* 0x000fc80007ffe0ff */
[----:B------:R0:W-:Y:S04]  /*2a70*/  STG.E.128 desc[UR4][R144.64], R140 ;  /* 0x0000008c90007986 */ /* 0x0001e8000c101d04 */
[----:B------:R0:W-:Y:S02]  /*2a80*/  @P1 STG.E.128 desc[UR4][R146.64], R136 ;  /* 0x0000008892001986 */ /* 0x0001e4000c101d04 */
.L_x_3300:
[----:B------:R-:W-:Y:S05]  /*2a90*/  BSYNC B0 ;  /* 0x0000000000007941 */ /* 0x000fea0003800000 */
.L_x_3299:
        /* <DEDUP_REMOVED lines=64> */
.L_x_3302:
[----:B------:R-:W-:Y:S05]  /*2ea0*/  BSYNC B0 ;  /* 0x0000000000007941 */ /* 0x000fea0003800000 */
.L_x_3301:
        /* <DEDUP_REMOVED lines=64> */
.L_x_3304:
[----:B------:R-:W-:Y:S05]  /*32b0*/  BSYNC B0 ;  /* 0x0000000000007941 */ /* 0x000fea0003800000 */
.L_x_3303:
        /* <DEDUP_REMOVED lines=64> */
.L_x_3306:
[----:B------:R-:W-:Y:S05]  /*36c0*/  BSYNC B0 ;  /* 0x0000000000007941 */ /* 0x000fea0003800000 */
.L_x_3305:
        /* <DEDUP_REMOVED lines=54> */
[----:B------:R-:W0:Y:S01]  /*3a30*/  LDC.64 R144, c[0x0][0x2f8] ;  /* 0x0000be00ff907b82 */ /* 0x000e220000000a00 */
[----:B------:R-:W-:-:S04]  /*3a40*/  LOP3.LUT P6, RZ, R0, 0xff00, RZ, 0xc0, !PT ;  /* 0x0000ff0000ff7812 */ /* 0x000fc800078cc0ff */
[----:B------:R-:W-:Y:S02]  /*3a50*/  SEL R141, R148, RZ, P6 ;  /* 0x000000ff948d7207 */ /* 0x000fe40003000000 */
[----:B------:R-:W-:-:S04]  /*3a60*/  LOP3.LUT P6, RZ, R0, 0xff0000, RZ, 0xc0, !PT ;  /* 0x00ff000000ff7812 */ /* 0x000fc800078cc0ff */
[----:B------:R-:W-:Y:S02]  /*3a70*/  SEL R142, R149, RZ, P6 ;  /* 0x000000ff958e7207 */ /* 0x000fe40003000000 */
[----:B------:R-:W-:-:S04]  /*3a80*/  LOP3.LUT P6, RZ, R0, 0xff000000, RZ, 0xc0, !PT ;  /* 0xff00000000ff7812 */ /* 0x000fc800078cc0ff */
[----:B------:R-:W-:Y:S01]  /*3a90*/  SEL R143, R190, RZ, P6 ;  /* 0x000000ffbe8f7207 */ /* 0x000fe20003000000 */
[----:B0-----:R-:W-:-:S05]  /*3aa0*/  IMAD.WIDE.U32 R144, R178, 0x10, R144 ;  /* 0x00000010b2907825 */ /* 0x001fca00078e0090 */
[----:B------:R4:W-:Y:S04]  /*3ab0*/  STG.E.128 desc[UR4][R144.64], R140 ;  /* 0x0000008c90007986 */ /* 0x0009e8000c101d04 */
[----:B------:R4:W-:Y:S02]  /*3ac0*/  @P1 STG.E.128 desc[UR4][R146.64], R136 ;  /* 0x0000008892001986 */ /* 0x0009e4000c101d04 */
.L_x_3308:
[----:B------:R-:W-:Y:S05]  /*3ad0*/  BSYNC B0 ;  /* 0x0000000000007941 */ /* 0x000fea0003800000 */
.L_x_3307:
[----:B------:R-:W-:Y:S02]  /*3ae0*/  IADD3 R180, R180, UR18, RZ ;  /* 0x00000012b4b47c10 */ /* 0x000fe4000fffe0ff */
[----:B------:R-:W-:Y:S02]  /*3af0*/  SEL R155, RZ, 0x1, P0 ;  /* 0x00000001ff9b7807 */ /* 0x000fe40000000000 */
[----:B------:R-:W-:-:S13]  /*3b00*/  ISETP.GE.AND P1, PT, R180, UR19, PT ;  /* 0x00000013b4007c0c */ /* 0x000fda000bf26270 */
[----:B------:R-:W-:Y:S05]  /*3b10*/  @!P1 BRA `(.L_x_3309) ;  /* 0xffffffd000289947 */ /* 0x000fea000383ffff */
.L_x_3287:
[----:B------:R-:W0:Y:S01]  /*3b20*/  S2R R0, SR_TID.X ;  /* 0x0000000000007919 */ /* 0x000e220000002100 */
[----:B------:R-:W0:Y:S01]  /*3b30*/  S2UR UR20, SR_CTAID.X ;  /* 0x00000000001479c3 */ /* 0x000e220000002500 */
[----:B------:R-:W-:Y:S01]  /*3b40*/  BSSY B0, `(.L_x_3310) ;  /* 0x0000013000007945 */ /* 0x000fe20003800000 */
[C---:B0-----:R-:W-:Y:S02]  /*3b50*/  LEA.HI R2, R0.reuse, UR20, RZ, 0x18 ;  /* 0x0000001400027c11 */ /* 0x041fe4000f8fc0ff */
[----:B------:R-:W-:-:S03]  /*3b60*/  LOP3.LUT R0, R0, 0xff, RZ, 0xc0, !PT ;  /* 0x000000ff00007812 */ /* 0x000fc600078ec0ff */
[----:B------:R-:W-:-:S05]  /*3b70*/  IMAD R171, R2, R171, RZ ;  /* 0x000000ab02ab7224 */ /* 0x000fca00078e02ff */
[----:B------:R-:W-:Y:S01]  /*3b80*/  LEA.HI R171, R171, R0, RZ, 0x1e ;  /* 0x00000000abab7211 */ /* 0x000fe200078ff0ff */
[----:B------:R-:W-:Y:S06]  /*3b90*/  @!P5 BRA `(.L_x_3311) ;  /* 0x000000000034d947 */ /* 0x000fec0003800000 */
[----:B------:R-:W0:Y:S08]  /*3ba0*/  LDC.64 R2, c[0x0][0x2d0] ;  /* 0x0000b400ff027b82 */ /* 0x000e300000000a00 */
[----:B-----5:R-:W1:Y:S08]  /*3bb0*/  LDC.64 R4, c[0x0][0x2d8] ;  /* 0x0000b600ff047b82 */ /* 0x020e700000000a00 */
[----:B------:R-:W2:Y:S08]  /*3bc0*/  LDC.64 R6, c[0x0][0x2e0] ;  /* 0x0000b800ff067b82 */ /* 0x000eb00000000a00 */
[----:B------:R-:W3:Y:S01]  /*3bd0*/  LDC.64 R8, c[0x0][0x2e8] ;  /* 0x0000ba00ff087b82 */ /* 0x000ee20000000a00 */
[----:B0-----:R-:W-:-:S05]  /*3be0*/  IMAD.WIDE.U32 R2, R171, 0x10, R2 ;  /* 0x00000010ab027825 */ /* 0x001fca00078e0002 */
[----:B------:R0:W-:Y:S01]  /*3bf0*/  STG.E.128 desc[UR4][R2.64], R88 ;  /* 0x0000005802007986 */ /* 0x0001e2000c101d04 */
[----:B-1----:R-:W-:-:S05]  /*3c00*/  IMAD.WIDE.U32 R4, R171, 0x10, R4 ;  /* 0x00000010ab047825 */ /* 0x002fca00078e0004 */
[----:B------:R0:W-:Y:S01]  /*3c10*/  STG.E.128 desc[UR4][R4.64], R108 ;  /* 0x0000006c04007986 */ /* 0x0001e2000c101d04 */
[----:B--2---:R-:W-:-:S05]  /*3c20*/  IMAD.WIDE.U32 R6, R171, 0x10, R6 ;  /* 0x00000010ab067825 */ /* 0x004fca00078e0006 */
[----:B------:R0:W-:Y:S01]  /*3c30*/  STG.E.128 desc[UR4][R6.64], R48 ;  /* 0x0000003006007986 */ /* 0x0001e2000c101d04 */
[C---:B---3--:R-:W-:Y:S01]  /*3c40*/  IMAD.WIDE.U32 R8, R171.reuse, 0x10, R8 ;  /* 0x00000010ab087825 */ /* 0x048fe200078e0008 */
[----:B------:R-:W-:-:S04]  /*3c50*/  IADD3 R171, R171, 0x100, RZ ;  /* 0x00000100abab7810 */ /* 0x000fc80007ffe0ff */
[----:B------:R0:W-:Y:S03]  /*3c60*/  STG.E.128 desc[UR4][R8.64], R68 ;  /* 0x0000004408007986 */ /* 0x0001e6000c101d04 */
.L_x_3311:
[----:B------:R-:W-:Y:S05]  /*3c70*/  BSYNC B0 ;  /* 0x0000000000007941 */ /* 0x000fea0003800000 */
.L_x_3310:
[----:B------:R-:W-:Y:S04]  /*3c80*/  BSSY B0, `(.L_x_3312) ;  /* 0x000000f000007945 */ /* 0x000fe80003800000 */
[----:B------:R-:W-:Y:S05]  /*3c90*/  @!P4 BRA `(.L_x_3313) ;  /* 0x000000000034c947 */ /* 0x000fea0003800000 */
[----:B0-----:R-:W0:Y:S08]  /*3ca0*/  LDC.64 R2, c[0x0][0x2d0] ;  /* 0x0000b400ff027b82 */ /* 0x001e300000000a00 */
        /* <DEDUP_REMOVED lines=12> */
.L_x_3313:
[----:B------:R-:W-:Y:S05]  /*3d70*/  BSYNC B0 ;  /* 0x0000000000007941 */ /* 0x000fea0003800000 */
.L_x_3312:
        /* <DEDUP_REMOVED lines=15> */
.L_x_3315:
[----:B------:R-:W-:Y:S05]  /*3e70*/  BSYNC B0 ;  /* 0x0000000000007941 */ /* 0x000fea0003800000 */
.L_x_3314:
        /* <DEDUP_REMOVED lines=15> */
.L_x_3317:
[----:B------:R-:W-:Y:S05]  /*3f70*/  BSYNC B0 ;  /* 0x0000000000007941 */ /* 0x000fea0003800000 */
.L_x_3316:
[----:B------:R-:W-:-:S13]  /*3f80*/  ISETP.NE.AND P0, PT, R181, RZ, PT ;  /* 0x000000ffb500720c */ /* 0x000fda0003f05270 */
[----:B------:R-:W-:Y:S05]  /*3f90*/  @!P0 EXIT ;  /* 0x000000000000894d */ /* 0x000fea0003800000 */
[----:B0-----:R-:W0:Y:S08]  /*3fa0*/  LDC.64 R2, c[0x0][0x2d0] ;  /* 0x0000b400ff027b82 */ /* 0x001e300000000a00 */
[----:B-----5:R-:W1:Y:S08]  /*3fb0*/  LDC.64 R4, c[0x0][0x2d8] ;  /* 0x0000b600ff047b82 */ /* 0x020e700000000a00 */
[----:B------:R-:W2:Y:S08]  /*3fc0*/  LDC.64 R6, c[0x0][0x2e0] ;  /* 0x0000b800ff067b82 */ /* 0x000eb00000000a00 */
[----:B------:R-:W3:Y:S01]  /*3fd0*/  LDC.64 R8, c[0x0][0x2e8] ;  /* 0x0000ba00ff087b82 */ /* 0x000ee20000000a00 */
[----:B0-----:R-:W-:-:S05]  /*3fe0*/  IMAD.WIDE.U32 R2, R171, 0x10, R2 ;  /* 0x00000010ab027825 */ /* 0x001fca00078e0002 */
[----:B------:R-:W-:Y:S01]  /*3ff0*/  STG.E.128 desc[UR4][R2.64], R72 ;  /* 0x0000004802007986 */ /* 0x000fe2000c101d04 */
[----:B-1----:R-:W-:-:S05]  /*4000*/  IMAD.WIDE.U32 R4, R171, 0x10, R4 ;  /* 0x00000010ab047825 */ /* 0x002fca00078e0004 */
[----:B------:R-:W-:Y:S01]  /*4010*/  STG.E.128 desc[UR4][R4.64], R92 ;  /* 0x0000005c04007986 */ /* 0x000fe2000c101d04 */
[----:B--2---:R-:W-:-:S05]  /*4020*/  IMAD.WIDE.U32 R6, R171, 0x10, R6 ;  /* 0x00000010ab067825 */ /* 0x004fca00078e0006 */
[----:B------:R-:W-:Y:S01]  /*4030*/  STG.E.128 desc[UR4][R6.64], R32 ;  /* 0x0000002006007986 */ /* 0x000fe2000c101d04 */
[----:B---3--:R-:W-:-:S05]  /*4040*/  IMAD.WIDE.U32 R8, R171, 0x10, R8 ;  /* 0x00000010ab087825 */ /* 0x008fca00078e0008 */
[----:B------:R-:W-:Y:S01]  /*4050*/  STG.E.128 desc[UR4][R8.64], R52 ;  /* 0x0000003408007986 */ /* 0x000fe2000c101d04 */
[----:B------:R-:W-:Y:S05]  /*4060*/  EXIT ;  /* 0x000000000000794d */ /* 0x000fea0003800000 */
.L_x_3298:
[----:B------:R-:W-:Y:S01]  /*4070*/  HFMA2.MMA R152, -RZ, RZ, 0, 9.5367431640625e-07 ;  /* 0x00000010ff987435 */ /* 0x000fe200000001ff */
[----:B------:R-:W-:Y:S02]  /*4080*/  MOV R153, R197 ;  /* 0x000000c500997202 */ /* 0x000fe40000000f00 */
[----:B------:R-:W-:Y:S02]  /*4090*/  MOV R155, 0x1f ;  /* 0x0000001f009b7802 */ /* 0x000fe40000000f00 */
[----:B------:R-:W-:-:S07]  /*40a0*/  MOV R150, 0xffffffff ;  /* 0xffffffff00967802 */ /* 0x000fce0000000f00 */
[----:B-----5:R-:W-:Y:S05]  /*40b0*/  WARPSYNC.COLLECTIVE R150, `(.L_x_3318) ;  /* 0x0000000096087348 */ /* 0x020fea0003c00000 */
[----:B------:R0:W1:Y:S02]  /*40c0*/  SHFL.DOWN P6, R151, R153, R152, R155 ;  /* 0x0800009899977389 */ /* 0x00006400000c009b */
[----:B01---5:R-:W-:Y:S01]  /*40d0*/  ENDCOLLECTIVE ;  /* 0x000000000000791b */ /* 0x023fe20003800000 */
.L_x_3318:
[----:B------:R-:W-:Y:S02]  /*40e0*/  MOV R153, R196 ;  /* 0x000000c400997202 */ /* 0x000fe40000000f00 */
[----:B------:R-:W-:-:S07]  /*40f0*/  MOV R142, R151 ;  /* 0x00000097008e7202 */ /* 0x000fce0000000f00 */
[----:B------:R-:W-:Y:S05]  /*4100*/  WARPSYNC.COLLECTIVE R150, `(.L_x_3319) ;  /* 0x0000000096087348 */ /* 0x000fea0003c00000 */
[----:B------:R0:W1:Y:S02]  /*4110*/  SHFL.DOWN P6, R151, R153, R152, R155 ;  /* 0x0800009899977389 */ /* 0x00006400000c009b */
[----:B01----:R-:W-:Y:S01]  /*4120*/  ENDCOLLECTIVE ;  /* 0x000000000000791b */ /* 0x003fe20003800000 */
.L_x_3319:
[----:B------:R-:W-:Y:S01]  /*4130*/  FADD.FTZ R142, R142, R197 ;  /* 0x000000c58e8e7221 */ /* 0x000fe20000010000 */
[----:B------:R-:W-:-:S04]  /*4140*/  HFMA2.MMA R152, -RZ, RZ, 0, 4.76837158203125e-07 ;  /* 0x00000008ff987435 */ /* 0x000fc800000001ff */
[----:B------:R-:W-:Y:S02]  /*4150*/  MOV R153, R142 ;  /* 0x0000008e00997202 */ /* 0x000fe40000000f00 */
[----:B------:R-:W-:-:S07]  /*4160*/  MOV R143, R151 ;  /* 0x00000097008f7202 */ /* 0x000fce0000000f00 */
[----:B------:R-:W-:Y:S05]  /*4170*/  WARPSYNC.COLLECTIVE R150, `(.L_x_3320) ;  /* 0x0000000096087348 */ /* 0x000fea0003c00000 */
[----:B------:R0:W1:Y:S02]  /*4180*/  SHFL.DOWN P6, R151, R153, R152, R155 ;  /* 0x0800009899977389 */ /* 0x00006400000c009b */
[----:B01----:R-:W-:Y:S01]  /*4190*/  ENDCOLLECTIVE ;  /* 0x000000000000791b */ /* 0x003fe20003800000 */
.L_x_3320:
[----:B------:R-:W-:-:S05]  /*41a0*/  FADD.FTZ R143, R143, R196 ;  /* 0x000000c48f8f7221 */ /* 0x000fca0000010000 */
[----:B------:R-:W-:Y:S02]  /*41b0*/  MOV R153, R143 ;  /* 0x0000008f00997202 */ /* 0x000fe40000000f00 */
[----:B------:R-:W-:-:S07]  /*41c0*/  MOV R145, R151 ;  /* 0x0000009700917202 */ /* 0x000fce0000000f00 */
[----:B------:R-:W-:Y:S05]  /*41d0*/  WARPSYNC.COLLECTIVE R150, `(.L_x_3321) ;  /* 0x0000000096087348 */ /* 0x000fea0003c00000 */
[----:B------:R0:W1:Y:S02]  /*41e0*/  SHFL.DOWN P6, R151, R153, R152, R155 ;  /* 0x0800009899977389 */ /* 0x00006400000c009b */
[----:B01----:R-:W-:Y:S01]  /*41f0*/  ENDCOLLECTIVE ;  /* 0x000000000000791b */ /* 0x003fe20003800000 */
.L_x_3321:
[----:B------:R-:W-:Y:S01]  /*4200*/  FADD.FTZ R145, R142, R145 ;  /* 0x000000918e917221 */ /* 0x000fe20000010000 */
[----:B------:R-:W-:-:S04]  /*4210*/  HFMA2.MMA R152, -RZ, RZ, 0, 2.384185791015625e-07 ;  /* 0x00000004ff987435 */ /* 0x000fc800000001ff */
[----:B------:R-:W-:Y:S02]  /*4220*/  MOV R153, R145 ;  /* 0x0000009100997202 */ /* 0x000fe40000000f00 */
[----:B------:R-:W-:-:S07]  /*4230*/  MOV R144, R151 ;  /* 0x0000009700907202 */ /* 0x000fce0000000f00 */
[----:B------:R-:W-:Y:S05]  /*4240*/  WARPSYNC.COLLECTIVE R150, `(.L_x_3322) ;  /* 0x0000000096087348 */ /* 0x000fea0003c00000 */
[----:B------:R0:W1:Y:S02]  /*4250*/  SHFL.DOWN P6, R151, R153, R152, R155 ;  /* 0x0800009899977389 */ /* 0x00006400000c009b */
[----:B01----:R-:W-:Y:S01]  /*4260*/  ENDCOLLECTIVE ;  /* 0x000000000000791b */ /* 0x003fe20003800000 */
.L_x_3322:
[----:B------:R-:W-:-:S05]  /*4270*/  FADD.FTZ R144, R143, R144 ;  /* 0x000000908f907221 */ /* 0x000fca0000010000 */
[----:B------:R-:W-:Y:S02]  /*4280*/  MOV R153, R144 ;  /* 0x0000009000997202 */ /* 0x000fe40000000f00 */
[----:B------:R-:W-:-:S07]  /*4290*/  MOV R146, R151 ;  /* 0x0000009700927202 */ /* 0x000fce0000000f00 */
[----:B------:R-:W-:Y:S05]  /*42a0*/  WARPSYNC.COLLECTIVE R150, `(.L_x_3323) ;  /* 0x0000000096087348 */ /* 0x000fea0003c00000 */
[----:B------:R0:W1:Y:S02]  /*42b0*/  SHFL.DOWN P6, R151, R153, R152, R155 ;  /* 0x0800009899977389 */ /* 0x00006400000c009b */
[----:B01----:R-:W-:Y:S01]  /*42c0*/  ENDCOLLECTIVE ;  /* 0x000000000000791b */ /* 0x003fe20003800000 */
.L_x_3323:
[----:B------:R-:W-:Y:S01]  /*42d0*/  FADD.FTZ R146, R145, R146 ;  /* 0x0000009291927221 */ /* 0x000fe20000010000 */
[----:B------:R-:W-:-:S04]  /*42e0*/  HFMA2.MMA R152, -RZ, RZ, 0, 1.1920928955078125e-07 ;  /* 0x00000002ff987435 */ /* 0x000fc800000001ff */
[----:B------:R-:W-:Y:S02]  /*42f0*/  MOV R153, R146 ;  /* 0x0000009200997202 */ /* 0x000fe40000000f00 */
[----:B------:R-:W-:-:S07]  /*4300*/  MOV R147, R151 ;  /* 0x0000009700937202 */ /* 0x000fce0000000f00 */
[----:B------:R-:W-:Y:S05]  /*4310*/  WARPSYNC.COLLECTIVE R150, `(.L_x_3324) ;  /* 0x0000000096087348 */ /* 0x000fea0003c00000 */
[----:B------:R0:W1:Y:S02]  /*4320*/  SHFL.DOWN P6, R151, R153, R152, R155 ;  /* 0x0800009899977389 */ /* 0x00006400000c009b */
[----:B01----:R-:W-:Y:S01]  /*4330*/  ENDCOLLECTIVE ;  /* 0x000000000000791b */ /* 0x003fe20003800000 */
.L_x_3324:
[----:B------:R-:W-:-:S05]  /*4340*/  FADD.FTZ R147, R144, R147 ;  /* 0x0000009390937221 */ /* 0x000fca0000010000 */
[----:B------:R-:W-:Y:S02]  /*4350*/  MOV R153, R147 ;  /* 0x0000009300997202 */ /* 0x000fe40000000f00 */
[----:B------:R-:W-:-:S07]  /*4360*/  MOV R149, R151 ;  /* 0x0000009700957202 */ /* 0x000fce0000000f00 */
[----:B------:R-:W-:Y:S05]  /*4370*/  WARPSYNC.COLLECTIVE R150, `(.L_x_3325) ;  /* 0x0000000096087348 */ /* 0x000fea0003c00000 */
[----:B------:R0:W1:Y:S02]  /*4380*/  SHFL.DOWN P6, R151, R153, R152, R155 ;  /* 0x0800009899977389 */ /* 0x00006400000c009b */
[----:B01----:R-:W-:Y:S01]  /*4390*/  ENDCOLLECTIVE ;  /* 0x000000000000791b */ /* 0x003fe20003800000 */
.L_x_3325:
[----:B------:R-:W-:Y:S01]  /*43a0*/  FADD.FTZ R149, R146, R149 ;  /* 0x0000009592957221 */ /* 0x000fe20000010000 */
[----:B------:R-:W-:-:S04]  /*43b0*/  HFMA2.MMA R152, -RZ, RZ, 0, 5.9604644775390625e-08 ;  /* 0x00000001ff987435 */ /* 0x000fc800000001ff */
[----:B------:R-:W-:Y:S02]  /*43c0*/  MOV R153, R149 ;  /* 0x0000009500997202 */ /* 0x000fe40000000f00 */
[----:B------:R-:W-:-:S07]  /*43d0*/  MOV R148, R151 ;  /* 0x0000009700947202 */ /* 0x000fce0000000f00 */
[----:B------:R-:W-:Y:S05]  /*43e0*/  WARPSYNC.COLLECTIVE R150, `(.L_x_3326) ;  /* 0x0000000096087348 */ /* 0x000fea0003c00000 */
[----:B------:R0:W1:Y:S02]  /*43f0*/  SHFL.DOWN P6, R151, R153, R152, R155 ;  /* 0x0800009899977389 */ /* 0x00006400000c009b */
[----:B01----:R-:W-:Y:S01]  /*4400*/  ENDCOLLECTIVE ;  /* 0x000000000000791b */ /* 0x003fe20003800000 */
.L_x_3326:
[----:B------:R-:W-:-:S05]  /*4410*/  FADD.FTZ R148, R147, R148 ;  /* 0x0000009493947221 */ /* 0x000fca0000010000 */
[----:B------:R-:W-:Y:S02]  /*4420*/  MOV R153, R148 ;  /* 0x0000009400997202 */ /* 0x000fe40000000f00 */
[----:B------:R-:W-:-:S07]  /*4430*/  MOV R196, R151 ;  /* 0x0000009700c47202 */ /* 0x000fce0000000f00 */
[----:B------:R-:W-:Y:S05]  /*4440*/  WARPSYNC.COLLECTIVE R150, `(.L_x_3327) ;  /* 0x0000000096087348 */ /* 0x000fea0003c00000 */
[----:B------:R0:W1:Y:S02]  /*4450*/  SHFL.DOWN P6, R151, R153, R152, R155 ;  /* 0x0800009899977389 */ /* 0x00006400000c009b */
[----:B01----:R-:W-:Y:S01]  /*4460*/  ENDCOLLECTIVE ;  /* 0x000000000000791b */ /* 0x003fe20003800000 */
.L_x_3327:
[----:B------:R-:W-:Y:S01]  /*4470*/  MOV R197, R151 ;  /* 0x0000009700c57202 */ /* 0x000fe20000000f00 */
[----:B------:R-:W-:Y:S06]  /*4480*/  BRA `(.L_x_3328) ;  /* 0xffffffdc00f07947 */ /* 0x000fec000383ffff */
.L_x_3329:
        /* <DEDUP_REMOVED lines=15> */
.L_x_3977:


//--------------------- .text._ZN10layer_norm31ln_parallel_residual_bwd_kernelINS_13Kernel_traitsI6__halfffffjLj5120ELj1ELj1ELj8ELj16ENS_18Kernel_traits_baseILj5120ES2_ffffjLj256EEEEELb1ELb0ELb1EEEvNS_9BwdParamsE --------------------------
	.section	.text._ZN10layer_norm31ln_parallel_residual_bwd_kernelINS_13Kernel_traitsI6__halfffffjLj5120ELj1ELj1ELj8ELj16ENS_18Kernel_traits_baseILj5120ES2_ffffjLj256EEEEELb1ELb0ELb1EEEvNS_9BwdParamsE,"ax",@progbits
	.align	128
        .global         _ZN10layer_norm31ln_parallel_residual_bwd_kernelINS_13Kernel_traitsI6__halfffffjLj5120ELj1ELj1ELj8ELj16ENS_18Kernel_traits_baseILj5120ES2_ffffjLj256EEEEELb1ELb0ELb1EEEvNS_9BwdParamsE
        .type           _ZN10layer_norm31ln_parallel_residual_bwd_kernelINS_13Kernel_traitsI6__halfffffjLj5120ELj1ELj1ELj8ELj16ENS_18Kernel_traits_baseILj5120ES2_ffffjLj256EEEEELb1ELb0ELb1EEEvNS_9BwdParamsE,@function
        .size           _ZN10layer_norm31ln_parallel_residual_bwd_kernelINS_13Kernel_traitsI6__halfffffjLj5120ELj1ELj1ELj8ELj16ENS_18Kernel_traits_baseILj5120ES2_ffffjLj256EEEEELb1ELb0ELb1EEEvNS_9BwdParamsE,(.L_x_3978 - _ZN10layer_norm31ln_parallel_residual_bwd_kernelINS_13Kernel_traitsI6__halfffffjLj5120ELj1ELj1ELj8ELj16ENS_18Kernel_traits_baseILj5120ES2_ffffjLj256EEEEELb1ELb0ELb1EEEvNS_9BwdParamsE)
        .other          _ZN10layer_norm31ln_parallel_residual_bwd_kernelINS_13Kernel_traitsI6__halfffffjLj5120ELj1ELj1ELj8ELj16ENS_18Kernel_traits_baseILj5120ES2_ffffjLj256EEEEELb1ELb0ELb1EEEvNS_9BwdParamsE,@"STO_CUDA_ENTRY STV_DEFAULT"
_ZN10layer_norm31ln_parallel_residual_bwd_kernelINS_13Kernel_traitsI6__halfffffjLj5120ELj1ELj1ELj8ELj16ENS_18Kernel_traits_baseILj5120ES2_ffffjLj256EEEEELb1ELb0ELb1EEEvNS_9BwdParamsE:
.text._ZN10layer_norm31ln_parallel_residual_bwd_kernelINS_13Kernel_traitsI6__halfffffjLj5120ELj1ELj1ELj8ELj16ENS_18Kernel_traits_baseILj5120ES2_ffffjLj256EEEEELb1ELb0ELb1EEEvNS_9BwdParamsE:
        /* <DEDUP_REMOVED lines=58> */
.L_x_3330:
        /* <DEDUP_REMOVED lines=20> */
[----:B------:R-:W-:-:S02]  /*04e0*/  HFMA2.MMA R196, -RZ, RZ, 0, 0 ;  /* 0x00000000ffc47435 */ /* 0x000fc400000001ff */
[----:B------:R-:W-:Y:S01]  /*04f0*/  HFMA2.MMA R0, -RZ, RZ, 0, 0 ;  /* 0x00000000ff007435 */ /* 0x000fe200000001ff */
[----:B------:R-:W-:Y:S01]  /*0500*/  ISETP.NE.AND.EX P4, PT, RZ, UR7, PT, P4 ;  /* 0x00000007ff007c0c */ /* 0x000fe2000bf85340 */
[----:B------:R-:W-:Y:S01]  /*0510*/  IMAD.MOV.U32 R190, RZ, RZ, 0x1 ;  /* 0x00000001ffbe7424 */ /* 0x000fe200078e00ff */
        /* <DEDUP_REMOVED lines=34> */
[----:B------:R-:W-:Y:S01]  /*0740*/  IMAD.MOV.U32 R167, RZ, RZ, RZ ;  /* 0x000000ffffa77224 */ /* 0x000fe200078e00ff */
[--C-:B--2---:R-:W-:Y:S01]  /*0750*/  SHF.R.U64 R232, R234, 0x10, R235.reuse ;  /* 0x00000010eae87819 */ /* 0x104fe200000012eb */
[----:B------:R-:W-:Y:S01]  /*0760*/  HADD2.F32 R230, -RZ, R235.H0_H0 ;  /* 0x200000ebffe67230 */ /* 0x000fe20000004100 */
[----:B------:R-:W-:-:S02]  /*0770*/  SHF.R.U32.HI R228, RZ, 0x10, R235 ;  /* 0x00000010ffe47819 */ /* 0x000fc400000116eb */
[--C-:B---3--:R-:W-:Y:S02]  /*0780*/  SHF.R.U64 R249, R246, 0x10, R247.reuse ;  /* 0x00000010f6f97819 */ /* 0x108fe400000012f7 */
[----:B------:R-:W-:Y:S02]  /*0790*/  SHF.R.U32.HI R245, RZ, 0x10, R247 ;  /* 0x00000010fff57819 */ /* 0x000fe400000116f7 */
[--C-:B----4-:R-:W-:Y:S02]  /*07a0*/  SHF.R.U64 R240, R242, 0x10, R243.reuse ;  /* 0x00000010f2f07819 */ /* 0x110fe400000012f3 */
[----:B------:R-:W-:Y:S02]  /*07b0*/  SHF.R.U32.HI R236, RZ, 0x10, R243 ;  /* 0x00000010ffec7819 */ /* 0x000fe400000116f3 */
[--C-:B-----5:R-:W-:Y:S02]  /*07c0*/  SHF.R.U64 R219, R216, 0x10, R217.reuse ;  /* 0x00000010d8db7819 */ /* 0x120fe400000012d9 */
        /* <DEDUP_REMOVED lines=12> */
[----:B------:R-:W-:Y:S01]  /*0890*/  SHF.R.U32.HI R197, RZ, 0x10, R15 ;  /* 0x00000010ffc57819 */ /* 0x000fe2000001160f */
[----:B------:R-:W-:-:S02]  /*08a0*/  HADD2.F32 R251, -RZ, R246.H0_H0 ;  /* 0x200000f6fffb7230 */ /* 0x000fc40000004100 */
[----:B------:R-:W-:Y:S02]  /*08b0*/  HADD2.F32 R221, -RZ, R216.H0_H0 ;  /* 0x200000d8ffdd7230 */ /* 0x000fe40000004100 */
[----:B------:R-:W-:Y:S02]  /*08c0*/  HADD2.F32 R205, -RZ, R200.H0_H0 ;  /* 0x200000c8ffcd7230 */ /* 0x000fe40000004100 */
        /* <DEDUP_REMOVED lines=40> */
[----:B------:R-:W-:-:S07]  /*0b50*/  HADD2.F32 R197, -RZ, R197.H0_H0 ;  /* 0x200000c5ffc57230 */ /* 0x000fce0000004100 */
.L_x_3337:
[----:B0-----:R-:W0:Y:S01]  /*0b60*/  LDC.64 R140, c[0x0][0x300] ;  /* 0x0000c000ff8c7b82 */ /* 0x001e220000000a00 */
[----:B------:R-:W-:Y:S01]  /*0b70*/  IMAD R72, R168, UR8, RZ ;  /* 0x00000008a8487c24 */ /* 0x000fe2000f8e02ff */
[----:B------:R-:W-:-:S04]  /*0b80*/  LOP3.LUT R76, R252, 0xff, RZ, 0xc0, !PT ;  /* 0x000000fffc4c7812 */ /* 0x000fc800078ec0ff */
[----:B------:R-:W-:Y:S02]  /*0b90*/  SHF.R.S32.HI R73, RZ, 0x1f, R72 ;  /* 0x0000001fff497819 */ /* 0x000fe40000011448 */
[----:B------:R-:W1:Y:S02]  /*0ba0*/  LDC.64 R74, c[0x0][0x250] ;  /* 0x00009400ff4a7b82 */ /* 0x000e640000000a00 */
[----:B------:R-:W-:-:S04]  /*0bb0*/  LEA.HI R73, R73, R72, RZ, 0x2 ;  /* 0x0000004849497211 */ /* 0x000fc800078f10ff */
[----:B------:R-:W-:Y:S02]  /*0bc0*/  LEA.HI.SX32 R116, R73, R76, 0x1e ;  /* 0x0000004c49747211 */ /* 0x000fe400078ff2ff */
[----:B------:R-:W2:Y:S02]  /*0bd0*/  LDC.64 R174, c[0x0][0x258] ;  /* 0x00009600ffae7b82 */ /* 0x000ea40000000a00 */
[----:B------:R-:W-:Y:S02]  /*0be0*/  IADD3 R121, R116, 0x100, RZ ;  /* 0x0000010074797810 */ /* 0x000fe40007ffe0ff */
[----:B0-----:R-:W-:-:S04]  /*0bf0*/  ISETP.NE.U32.AND P3, PT, R140, RZ, PT ;  /* 0x000000ff8c00720c */ /* 0x001fc80003f65070 */
[----:B------:R-:W0:Y:S01]  /*0c00*/  LDC.64 R128, c[0x0][0x2c0] ;  /* 0x0000b000ff807b82 */ /* 0x000e220000000a00 */
[----:B------:R-:W-:Y:S02]  /*0c10*/  SHF.L.U32 R186, R121, 0x4, RZ ;  /* 0x0000000479ba7819 */ /* 0x000fe400000006ff */
[----:B------:R-:W-:Y:S02]  /*0c20*/  ISETP.NE.AND.EX P3, PT, R141, RZ, PT, P3 ;  /* 0x000000ff8d00720c */ /* 0x000fe40003f65330 */
[----:B------:R-:W-:Y:S01]  /*0c30*/  IADD3 R171, R116, 0x200, RZ ;  /* 0x0000020074ab7810 */ /* 0x000fe20007ffe0ff */
[----:B-1----:R-:W-:Y:S02]  /*0c40*/  IMAD.WIDE R74, R168, 0x4, R74 ;  /* 0x00000004a84a7825 */ /* 0x002fe400078e024a */
[----:B------:R-:W1:Y:S01]  /*0c50*/  LDC.64 R124, c[0x0][0x2b8] ;  /* 0x0000ae00ff7c7b82 */ /* 0x000e620000000a00 */
[----:B------:R-:W-:Y:S02]  /*0c60*/  SHF.R.U32.HI R187, RZ, 0x1c, R121 ;  /* 0x0000001cffbb7819 */ /* 0x000fe40000011679 */
[----:B------:R-:W-:-:S05]  /*0c70*/  IADD3 R72, P0, R186, UR12, RZ ;  /* 0x0000000cba487c10 */ /* 0x000fca000ff1e0ff */
[----:B------:R-:W3:Y:S08]  /*0c80*/  @P3 LDC.64 R96, c[0x0][0x248] ;  /* 0x00009200ff603b82 */ /* 0x000ef00000000a00 */
[----:B------:R-:W4:Y:S01]  /*0c90*/  @P3 LDC.64 R112, c[0x0][0x248] ;  /* 0x00009200ff703b82 */ /* 0x000f220000000a00 */
[----:B------:R-:W-:Y:S01]  /*0ca0*/  IMAD.SHL.U32 R184, R171, 0x10, RZ ;  /* 0x00000010abb87824 */ /* 0x000fe200078e00ff */
[----:B------:R-:W-:Y:S01]  /*0cb0*/  IADD3.X R73, R187, UR13, RZ, P0, !PT ;  /* 0x0000000dbb497c10 */ /* 0x000fe200087fe4ff */
[----:B------:R-:W4:Y:S01]  /*0cc0*/  LDG.E R198, desc[UR4][R74.64] ;  /* 0x000000044ac67981 */ /* 0x000f22000c1e1900 */
[----:B--2---:R-:W-:-:S04]  /*0cd0*/  IMAD.WIDE R174, R168, 0x4, R174 ;  /* 0x00000004a8ae7825 */ /* 0x004fc800078e02ae */
[----:B------:R-:W2:Y:S01]  /*0ce0*/  @P3 LDC.64 R108, c[0x0][0x248] ;  /* 0x00009200ff6c3b82 */ /* 0x000ea20000000a00 */
[----:B------:R-:W-:Y:S01]  /*0cf0*/  SHF.R.U32.HI R185, RZ, 0x1c, R171 ;  /* 0x0000001cffb97819 */ /* 0x000fe200000116ab */
[----:B0-----:R-:W-:Y:S01]  /*0d00*/  IMAD.WIDE.U32 R76, R121, 0x10, R128 ;  /* 0x00000010794c7825 */ /* 0x001fe200078e0080 */
[----:B------:R-:W-:Y:S01]  /*0d10*/  IADD3 R84, P0, R184, UR12, RZ ;  /* 0x0000000cb8547c10 */ /* 0x000fe2000ff1e0ff */
[----:B------:R-:W2:Y:S04]  /*0d20*/  LDG.E R174, desc[UR4][R174.64] ;  /* 0x00000004aeae7981 */ /* 0x000ea8000c1e1900 */
[----:B------:R-:W0:Y:S01]  /*0d30*/  @P3 LDC.64 R114, c[0x0][0x248] ;  /* 0x00009200ff723b82 */ /* 0x000e220000000a00 */
[----:B------:R-:W-:Y:S01]  /*0d40*/  SHF.L.U32 R176, R116, 0x2, RZ ;  /* 0x0000000274b07819 */ /* 0x000fe200000006ff */
[----:B------:R-:W2:Y:S01]  /*0d50*/  LDG.E.128 R72, desc[UR4][R72.64] ;  /* 0x0000000448487981 */ /* 0x000ea2000c1e1d00 */
[----:B------:R-:W-:Y:S01]  /*0d60*/  IADD3.X R85, R185, UR13, RZ, P0, !PT ;  /* 0x0000000db9557c10 */ /* 0x000fe200087fe4ff */
[----:B-1----:R-:W-:-:S04]  /*0d70*/  IMAD.WIDE.U32 R80, R121, 0x10, R124 ;  /* 0x0000001079507825 */ /* 0x002fc800078e007c */
[----:B------:R-:W1:Y:S01]  /*0d80*/  @P3 LDC.64 R110, c[0x0][0x248] ;  /* 0x00009200ff6e3b82 */ /* 0x000e620000000a00 */
[----:B------:R-:W-:Y:S02]  /*0d90*/  SHF.R.U32.HI R172, RZ, 0x1e, R116 ;  /* 0x0000001effac7819 */ /* 0x000fe40000011674 */
[----:B------:R-:W-:-:S05]  /*0da0*/  SHF.L.U32 R208, R121, 0x2, RZ ;  /* 0x0000000279d07819 */ /* 0x000fca00000006ff */
[----:B------:R-:W1:Y:S01]  /*0db0*/  LDC.64 R162, c[0x0][0x2c8] ;  /* 0x0000b200ffa27b82 */ /* 0x000e620000000a00 */
[----:B---3--:R-:W-:Y:S02]  /*0dc0*/  @P3 IADD3 R96, P0, R176, R96, RZ ;  /* 0x00000060b0603210 */ /* 0x008fe40007f1e0ff */
[----:B------:R-:W-:Y:S02]  /*0dd0*/  IADD3 R177, R116, 0x300, RZ ;  /* 0x0000030074b17810 */ /* 0x000fe40007ffe0ff */
[----:B------:R-:W-:Y:S01]  /*0de0*/  SHF.R.U32.HI R173, RZ, 0x1e, R121 ;  /* 0x0000001effad7819 */ /* 0x000fe20000011679 */
[C---:B------:R-:W-:Y:S01]  /*0df0*/  IMAD.WIDE.U32 R88, R171.reuse, 0x10, R128 ;  /* 0x00000010ab587825 */ /* 0x040fe200078e0080 */
[----:B------:R-:W-:Y:S01]  /*0e00*/  @P3 IADD3.X R97, R172, R97, RZ, P0, !PT ;  /* 0x00000061ac613210 */ /* 0x000fe200007fe4ff */
[----:B------:R-:W3:Y:S01]  /*0e10*/  LDG.E.128 R76, desc[UR4][R76.64] ;  /* 0x000000044c4c7981 */ /* 0x000ee2000c1e1d00 */
[----:B----4-:R-:W-:Y:S02]  /*0e20*/  @P3 IADD3 R112, P0, R208, R112, RZ ;  /* 0x00000070d0703210 */ /* 0x010fe40007f1e0ff */
[----:B------:R-:W-:Y:S01]  /*0e30*/  SHF.L.U32 R207, R171, 0x2, RZ ;  /* 0x00000002abcf7819 */ /* 0x000fe200000006ff */
[----:B------:R-:W4:Y:S01]  /*0e40*/  LDG.E.128 R84, desc[UR4][R84.64] ;  /* 0x0000000454547981 */ /* 0x000f22000c1e1d00 */
[----:B------:R-:W-:Y:S01]  /*0e50*/  IMAD.SHL.U32 R180, R177, 0x10, RZ ;  /* 0x00000010b1b47824 */ /* 0x000fe200078e00ff */
[----:B------:R-:W-:Y:S01]  /*0e60*/  @P3 IADD3.X R113, R173, R113, RZ, P0, !PT ;  /* 0x00000071ad713210 */ /* 0x000fe200007fe4ff */
[----:B------:R-:W-:Y:S01]  /*0e70*/  IMAD.WIDE.U32 R92, R171, 0x10, R124 ;  /* 0x00000010ab5c7825 */ /* 0x000fe200078e007c */
[----:B------:R-:W-:Y:S01]  /*0e80*/  SHF.R.U32.HI R206, RZ, 0x1e, R171 ;  /* 0x0000001effce7819 */ /* 0x000fe200000116ab */
[----:B------:R-:W4:Y:S01]  /*0e90*/  LDG.E.128 R80, desc[UR4][R80.64] ;  /* 0x0000000450507981 */ /* 0x000f22000c1e1d00 */
[----:B--2---:R-:W-:-:S02]  /*0ea0*/  @P3 IADD3 R108, P0, R207, R108, RZ ;  /* 0x0000006ccf6c3210 */ /* 0x004fc40007f1e0ff */
[----:B------:R-:W-:Y:S01]  /*0eb0*/  IADD3 R214, R116, 0x400, RZ ;  /* 0x0000040074d67810 */ /* 0x000fe20007ffe0ff */
[----:B------:R-:W2:Y:S01]  /*0ec0*/  LDG.E.128 R88, desc[UR4][R88.64] ;  /* 0x0000000458587981 */ /* 0x000ea2000c1e1d00 */
[----:B------:R-:W-:Y:S01]  /*0ed0*/  SHF.L.U32 R209, R177, 0x2, RZ ;  /* 0x00000002b1d17819 */ /* 0x000fe200000006ff */
[----:B------:R-:W-:Y:S01]  /*0ee0*/  @P3 IMAD.X R109, R206, 0x1, R109, P0 ;  /* 0x00000001ce6d3824 */ /* 0x000fe200000e066d */
[--C-:B------:R-:W-:Y:S01]  /*0ef0*/  SHF.R.U32.HI R181, RZ, 0x1c, R177.reuse ;  /* 0x0000001cffb57819 */ /* 0x100fe200000116b1 */
[----:B------:R0:W5:Y:S01]  /*0f00*/  @P3 LDG.E R160, desc[UR4][R96.64] ;  /* 0x0000000460a03981 */ /* 0x000162000c1e1900 */
[----:B------:R-:W-:Y:S02]  /*0f10*/  SHF.L.U32 R212, R214, 0x2, RZ ;  /* 0x00000002d6d47819 */ /* 0x000fe400000006ff */
[----:B------:R-:W-:Y:S01]  /*0f20*/  SHF.R.U32.HI R210, RZ, 0x1e, R177 ;  /* 0x0000001effd27819 */ /* 0x000fe200000116b1 */
[----:B------:R-:W2:Y:S01]  /*0f30*/  LDG.E.128 R92, desc[UR4][R92.64] ;  /* 0x000000045c5c7981 */ /* 0x000ea2000c1e1d00 */
[----:B0-----:R-:W-:-:S02]  /*0f40*/  @P3 IADD3 R114, P0, R209, R114, RZ ;  /* 0x00000072d1723210 */ /* 0x001fc40007f1e0ff */
[----:B------:R-:W-:Y:S01]  /*0f50*/  SHF.R.U32.HI R213, RZ, 0x1e, R214 ;  /* 0x0000001effd57819 */ /* 0x000fe200000116d6 */
[----:B------:R0:W5:Y:S01]  /*0f60*/  @P3 LDG.E R161, desc[UR4][R112.64] ;  /* 0x0000000470a13981 */ /* 0x000162000c1e1900 */
[----:B------:R-:W-:Y:S01]  /*0f70*/  IADD3 R96, P1, R180, UR12, RZ ;  /* 0x0000000cb4607c10 */ /* 0x000fe2000ff3e0ff */
[----:B------:R-:W-:Y:S01]  /*0f80*/  @P3 IMAD.X R115, R210, 0x1, R115, P0 ;  /* 0x00000001d2733824 */ /* 0x000fe200000e0673 */
[----:B------:R-:W-:Y:S01]  /*0f90*/  SHF.L.U32 R188, R116, 0x4, RZ ;  /* 0x0000000474bc7819 */ /* 0x000fe200000006ff */
[----:B------:R-:W-:Y:S01]  /*0fa0*/  IMAD.WIDE.U32 R104, R177, 0x10, R128 ;  /* 0x00000010b1687825 */ /* 0x000fe200078e0080 */
[----:B------:R-:W-:Y:S01]  /*0fb0*/  IADD3.X R97, R181, UR13, RZ, P1, !PT ;  /* 0x0000000db5617c10 */ /* 0x000fe20008ffe4ff */
[----:B------:R0:W5:Y:S01]  /*0fc0*/  @P3 LDG.E R164, desc[UR4][R108.64] ;  /* 0x000000046ca43981 */ /* 0x000162000c1e1900 */
[----:B-1----:R-:W-:Y:S02]  /*0fd0*/  @P3 IADD3 R110, P1, R212, R110, RZ ;  /* 0x0000006ed46e3210 */ /* 0x002fe40007f3e0ff */
[----:B0-----:R-:W-:-:S02]  /*0fe0*/  @P4 LEA R112, P0, R116, R162, 0x4 ;  /* 0x000000a274704211 */ /* 0x001fc400078020ff */
[----:B------:R-:W-:Y:S01]  /*0ff0*/  SHF.R.U32.HI R189, RZ, 0x1c, R116 ;  /* 0x0000001cffbd7819 */ /* 0x000fe20000011674 */
[----:B------:R-:W2:Y:S01]  /*1000*/  LDG.E.128 R96, desc[UR4][R96.64] ;  /* 0x0000000460607981 */ /* 0x000ea2000c1e1d00 */
[----:B------:R-:W-:Y:S01]  /*1010*/  @P3 IADD3.X R111, R213, R111, RZ, P1, !PT ;  /* 0x0000006fd56f3210 */ /* 0x000fe20000ffe4ff */
[--C-:B------:R-:W-:Y:S01]  /*1020*/  IMAD.WIDE.U32 R100, R177, 0x10, R124.reuse ;  /* 0x00000010b1647825 */ /* 0x100fe200078e007c */
[----:B------:R-:W-:Y:S01]  /*1030*/  IADD3 R108, P1, R188, UR12, RZ ;  /* 0x0000000cbc6c7c10 */ /* 0x000fe2000ff3e0ff */
[----:B------:R-:W2:Y:S01]  /*1040*/  LDG.E.128 R104, desc[UR4][R104.64] ;  /* 0x0000000468687981 */ /* 0x000ea2000c1e1d00 */
[C---:B------:R-:W-:Y:S02]  /*1050*/  @P4 LEA.HI.X R113, R116.reuse, R163, RZ, 0x4, P0 ;  /* 0x000000a374714211 */ /* 0x040fe400000f24ff */
[----:B------:R-:W-:Y:S01]  /*1060*/  IADD3.X R109, R189, UR13, RZ, P1, !PT ;  /* 0x0000000dbd6d7c10 */ /* 0x000fe20008ffe4ff */
[----:B------:R-:W2:Y:S04]  /*1070*/  LDG.E.128 R100, desc[UR4][R100.64] ;  /* 0x0000000464647981 */ /* 0x000ea8000c1e1d00 */
[----:B------:R0:W5:Y:S04]  /*1080*/  @P4 LDG.E.128 R44, desc[UR4][R112.64] ;  /* 0x00000004702c4981 */ /* 0x000168000c1e1d00 */
[----:B------:R-:W5:Y:S04]  /*1090*/  @P3 LDG.E R166, desc[UR4][R110.64] ;  /* 0x000000046ea63981 */ /* 0x000f68000c1e1900 */
[----:B------:R-:W5:Y:S01]  /*10a0*/  @P3 LDG.E R165, desc[UR4][R114.64] ;  /* 0x0000000472a53981 */ /* 0x000f62000c1e1900 */
[----:B0-----:R-:W-:-:S04]  /*10b0*/  IMAD.WIDE.U32 R112, R116, 0x10, R124 ;  /* 0x0000001074707825 */ /* 0x001fc800078e007c */
[----:B------:R-:W-:Y:S01]  /*10c0*/  IMAD.WIDE.U32 R116, R116, 0x10, R128 ;  /* 0x0000001074747825 */ /* 0x000fe200078e0080 */
[----:B------:R-:W2:Y:S04]  /*10d0*/  LDG.E.128 R108, desc[UR4][R108.64] ;  /* 0x000000046c6c7981 */ /* 0x000ea8000c1e1d00 */
[----:B------:R-:W2:Y:S04]  /*10e0*/  LDG.E.128 R112, desc[UR4][R112.64] ;  /* 0x0000000470707981 */ /* 0x000ea8000c1e1d00 */
[----:B------:R-:W2:Y:S01]  /*10f0*/  LDG.E.128 R116, desc[UR4][R116.64] ;  /* 0x0000000474747981 */ /* 0x000ea2000c1e1d00 */
[----:B------:R-:W-:-:S02]  /*1100*/  @P4 LEA R120, P0, R121, R162, 0x4 ;  /* 0x000000a279784211 */ /* 0x000fc400078020ff */
[----:B------:R-:W-:Y:S02]  /*1110*/  SHF.L.U32 R175, R214, 0x4, RZ ;  /* 0x00000004d6af7819 */ /* 0x000fe400000006ff */
[----:B------:R-:W-:Y:S02]  /*1120*/  @P4 LEA.HI.X R121, R121, R163, RZ, 0x4, P0 ;  /* 0x000000a379794211 */ /* 0x000fe400000f24ff */
[----:B------:R-:W-:-:S03]  /*1130*/  SHF.R.U32.HI R169, RZ, 0x1c, R214 ;  /* 0x0000001cffa97819 */ /* 0x000fc600000116d6 */
[----:B------:R0:W5:Y:S01]  /*1140*/  @P4 LDG.E.128 R48, desc[UR4][R120.64] ;  /* 0x0000000478304981 */ /* 0x000162000c1e1d00 */
[----:B------:R-:W-:-:S04]  /*1150*/  IMAD.WIDE.U32 R128, R214, 0x10, R128 ;  /* 0x00000010d6807825 */ /* 0x000fc800078e0080 */
[----:B------:R-:W-:Y:S02]  /*1160*/  IMAD.WIDE.U32 R124, R214, 0x10, R124 ;  /* 0x00000010d67c7825 */ /* 0x000fe400078e007c */
[----:B------:R-:W2:Y:S01]  /*1170*/  LDG.E.128 R128, desc[UR4][R128.64] ;  /* 0x0000000480807981 */ /* 0x000ea2000c1e1d00 */
[----:B0-----:R-:W-:-:S03]  /*1180*/  IADD3 R120, P0, R175, UR12, RZ ;  /* 0x0000000caf787c10 */ /* 0x001fc6000ff1e0ff */
[----:B------:R-:W2:Y:S01]  /*1190*/  LDG.E.128 R124, desc[UR4][R124.64] ;  /* 0x000000047c7c7981 */ /* 0x000ea2000c1e1d00 */
[----:B------:R-:W-:-:S06]  /*11a0*/  IADD3.X R121, R169, UR13, RZ, P0, !PT ;  /* 0x0000000da9797c10 */ /* 0x000fcc00087fe4ff */
[----:B------:R-:W2:Y:S01]  /*11b0*/  LDG.E.128 R120, desc[UR4][R120.64] ;  /* 0x0000000478787981 */ /* 0x000ea2000c1e1d00 */
[----:B------:R-:W-:-:S04]  /*11c0*/  @P4 LEA R170, P0, R171, R162, 0x4 ;  /* 0x000000a2abaa4211 */ /* 0x000fc800078020ff */
[----:B------:R-:W-:-:S05]  /*11d0*/  @P4 LEA.HI.X R171, R171, R163, RZ, 0x4, P0 ;  /* 0x000000a3abab4211 */ /* 0x000fca00000f24ff */
[----:B------:R0:W5:Y:S02]  /*11e0*/  @P4 LDG.E.128 R52, desc[UR4][R170.64] ;  /* 0x00000004aa344981 */ /* 0x000164000c1e1d00 */
[----:B0-----:R-:W-:-:S04]  /*11f0*/  @P4 LEA R170, P0, R177, R162, 0x4 ;  /* 0x000000a2b1aa4211 */ /* 0x001fc800078020ff */
[----:B------:R-:W-:-:S05]  /*1200*/  @P4 LEA.HI.X R171, R177, R163, RZ, 0x4, P0 ;  /* 0x000000a3b1ab4211 */ /* 0x000fca00000f24ff */
[----:B------:R0:W5:Y:S02]  /*1210*/  @P4 LDG.E.128 R56, desc[UR4][R170.64] ;  /* 0x00000004aa384981 */ /* 0x000164000c1e1d00 */
[----:B0-----:R-:W-:-:S04]  /*1220*/  @P4 LEA R170, P0, R214, R162, 0x4 ;  /* 0x000000a2d6aa4211 */ /* 0x001fc800078020ff */
[----:B------:R-:W-:Y:S02]  /*1230*/  @P4 LEA.HI.X R171, R214, R163, RZ, 0x4, P0 ;  /* 0x000000a3d6ab4211 */ /* 0x000fe400000f24ff */
[----:B------:R-:W-:-:S03]  /*1240*/  IADD3 R176, P0, R176, UR14, RZ ;  /* 0x0000000eb0b07c10 */ /* 0x000fc6000ff1e0ff */
[----:B------:R0:W5:Y:S01]  /*1250*/  @P4 LDG.E.128 R60, desc[UR4][R170.64] ;  /* 0x00000004aa3c4981 */ /* 0x000162000c1e1d00 */
[----:B------:R-:W-:Y:S02]  /*1260*/  IADD3.X R177, R172, UR15, RZ, P0, !PT ;  /* 0x0000000facb17c10 */ /* 0x000fe400087fe4ff */
[----:B------:R-:W-:-:S03]  /*1270*/  IADD3 R172, P1, R207, UR14, RZ ;  /* 0x0000000ecfac7c10 */ /* 0x000fc6000ff3e0ff */
[----:B------:R-:W5:Y:S01]  /*1280*/  LDG.E R214, desc[UR4][R176.64] ;  /* 0x00000004b0d67981 */ /* 0x000f62000c1e1900 */
[----:B0-----:R-:W-:-:S04]  /*1290*/  IADD3 R170, P0, R208, UR14, RZ ;  /* 0x0000000ed0aa7c10 */ /* 0x001fc8000ff1e0ff */
[----:B------:R-:W-:Y:S02]  /*12a0*/  IADD3.X R171, R173, UR15, RZ, P0, !PT ;  /* 0x0000000fadab7c10 */ /* 0x000fe400087fe4ff */
[----:B------:R-:W-:-:S03]  /*12b0*/  IADD3.X R173, R206, UR15, RZ, P1, !PT ;  /* 0x0000000fcead7c10 */ /* 0x000fc60008ffe4ff */
[----:B------:R-:W5:Y:S04]  /*12c0*/  LDG.E R206, desc[UR4][R170.64] ;  /* 0x00000004aace7981 */ /* 0x000f68000c1e1900 */
[----:B------:R0:W5:Y:S02]  /*12d0*/  LDG.E R176, desc[UR4][R172.64] ;  /* 0x00000004acb07981 */ /* 0x000164000c1e1900 */
[----:B0-----:R-:W-:-:S04]  /*12e0*/  IADD3 R172, P1, R212, UR14, RZ ;  /* 0x0000000ed4ac7c10 */ /* 0x001fc8000ff3e0ff */
[----:B------:R-:W-:Y:S02]  /*12f0*/  IADD3.X R173, R213, UR15, RZ, P1, !PT ;  /* 0x0000000fd5ad7c10 */ /* 0x000fe40008ffe4ff */
[----:B------:R-:W-:Y:S02]  /*1300*/  ISETP.NE.AND P1, PT, RZ, UR9, PT ;  /* 0x00000009ff007c0c */ /* 0x000fe4000bf25270 */
[----:B------:R-:W-:Y:S01]  /*1310*/  IADD3 R170, P0, R209, UR14, RZ ;  /* 0x0000000ed1aa7c10 */ /* 0x000fe2000ff1e0ff */
[----:B------:R0:W5:Y:S03]  /*1320*/  LDG.E R172, desc[UR4][R172.64] ;  /* 0x00000004acac7981 */ /* 0x000166000c1e1900 */
[----:B------:R-:W-:-:S05]  /*1330*/  IADD3.X R171, R210, UR15, RZ, P0, !PT ;  /* 0x0000000fd2ab7c10 */ /* 0x000fca00087fe4ff */
[----:B------:R1:W5:Y:S01]  /*1340*/  LDG.E R170, desc[UR4][R170.64] ;  /* 0x00000004aaaa7981 */ /* 0x000362000c1e1900 */
[----:B------:R-:W-:Y:S02]  /*1350*/  LOP3.LUT P0, RZ, R190, 0xff, RZ, 0xc0, !PT ;  /* 0x000000ffbeff7812 */ /* 0x000fe4000780c0ff */
[----:B------:R-:W-:-:S05]  /*1360*/  FSEL R243, R198, RZ, !P1 ;  /* 0x000000ffc6f37208 */ /* 0x000fca0004800000 */
[----:B------:R-:W-:-:S04]  /*1370*/  FADD.FTZ R73, -R243, R73 ;  /* 0x00000049f3497221 */ /* 0x000fc80000010100 */
[----:B------:R-:W-:Y:S01]  /*1380*/  FMUL.FTZ R222, R174, R73 ;  /* 0x00000049aede7220 */ /* 0x000fe20000410000 */
[----:B------:R-:W-:-:S04]  /*1390*/  FADD.FTZ R73, -R243, R74 ;  /* 0x0000004af3497221 */ /* 0x000fc80000010100 */
[----:B------:R-:W-:Y:S01]  /*13a0*/  FMUL.FTZ R208, R174, R73 ;  /* 0x00000049aed07220 */ /* 0x000fe20000410000 */
[----:B---3--:R-:W-:Y:S01]  /*13b0*/  FMUL.FTZ R73, R235, R79 ;  /* 0x0000004feb497220 */ /* 0x008fe20000410000 */
[C---:B----4-:R-:W-:Y:S01]  /*13c0*/  FADD.FTZ R223, -R243.reuse, R84 ;  /* 0x00000054f3df7221 */ /* 0x050fe20000010100 */
[----:B------:R-:W-:-:S03]  /*13d0*/  FADD.FTZ R85, -R243, R85 ;  /* 0x00000055f3557221 */ /* 0x000fc60000010100 */
[----:B------:R-:W-:Y:S01]  /*13e0*/  FMUL.FTZ R223, R174, R223 ;  /* 0x000000dfaedf7220 */ /* 0x000fe20000410000 */
[----:B------:R-:W-:Y:S01]  /*13f0*/  FFMA.FTZ R212, R236, R83, R73 ;  /* 0x00000053ecd47223 */ /* 0x000fe20000010049 */
[----:B--2---:R-:W-:Y:S01]  /*1400*/  FMUL.FTZ R73, R233, R88 ;  /* 0x00000058e9497220 */ /* 0x004fe20000410000 */
[----:B------:R-:W-:Y:S01]  /*1410*/  FMUL.FTZ R225, R231, R89 ;  /* 0x00000059e7e17220 */ /* 0x000fe20000410000 */
[C---:B------:R-:W-:Y:S01]  /*1420*/  FADD.FTZ R22, R92.reuse, R22 ;  /* 0x000000165c167221 */ /* 0x040fe20000010000 */
[----:B------:R-:W-:Y:S01]  /*1430*/  FFMA.FTZ R6, R92, R223, R6 ;  /* 0x000000df5c067223 */ /* 0x000fe20000010006 */
[----:B------:R-:W-:Y:S01]  /*1440*/  FFMA.FTZ R224, R234, R92, R73 ;  /* 0x0000005ceae07223 */ /* 0x000fe20000010049 */
[----:B------:R-:W-:Y:S01]  /*1450*/  FMUL.FTZ R92, R174, R85 ;  /* 0x00000055ae5c7220 */ /* 0x000fe20000410000 */
[----:B------:R-:W-:Y:S01]  /*1460*/  FADD.FTZ R73, -R243, R86 ;  /* 0x00000056f3497221 */ /* 0x000fe20000010100 */
[C---:B------:R-:W-:Y:S01]  /*1470*/  FADD.FTZ R21, R93.reuse, R21 ;  /* 0x000000155d157221 */ /* 0x040fe20000010000 */
[----:B------:R-:W-:Y:S01]  /*1480*/  FFMA.FTZ R225, R232, R93, R225 ;  /* 0x0000005de8e17223 */ /* 0x000fe200000100e1 */
[----:B------:R-:W-:Y:S01]  /*1490*/  FFMA.FTZ R5, R93, R92, R5 ;  /* 0x0000005c5d057223 */ /* 0x000fe20000010005 */
[----:B------:R-:W-:Y:S01]  /*14a0*/  FMUL.FTZ R93, R174, R73 ;  /* 0x00000049ae5d7220 */ /* 0x000fe20000410000 */
[----:B------:R-:W-:Y:S01]  /*14b0*/  FMUL.FTZ R73, R229, R90 ;  /* 0x0000005ae5497220 */ /* 0x000fe20000410000 */
[C---:B------:R-:W-:Y:S01]  /*14c0*/  FADD.FTZ R177, -R243.reuse, R72 ;  /* 0x00000048f3b17221 */ /* 0x040fe20000010100 */
[C---:B------:R-:W-:Y:S01]  /*14d0*/  FADD.FTZ R87, -R243.reuse, R87 ;  /* 0x00000057f3577221 */ /* 0x040fe20000010100 */
[C---:B------:R-:W-:Y:S01]  /*14e0*/  FADD.FTZ R24, R94.reuse, R24 ;  /* 0x000000185e187221 */ /* 0x040fe20000010000 */
[----:B------:R-:W-:Y:S01]  /*14f0*/  FFMA.FTZ R8, R94, R93, R8 ;  /* 0x0000005d5e087223 */ /* 0x000fe20000010008 */
[C---:B------:R-:W-:Y:S01]  /*1500*/  FADD.FTZ R97, -R243.reuse, R97 ;  /* 0x00000061f3617221 */ /* 0x040fe20000010100 */
[C---:B0-----:R-:W-:Y:S01]  /*1510*/  FADD.FTZ R173, -R243.reuse, R96 ;  /* 0x00000060f3ad7221 */ /* 0x041fe20000010100 */
[----:B------:R-:W-:Y:S01]  /*1520*/  FFMA.FTZ R226, R230, R94, R73 ;  /* 0x0000005ee6e27223 */ /* 0x000fe20000010049 */
[C---:B------:R-:W-:Y:S01]  /*1530*/  FMUL.FTZ R198, R174.reuse, R177 ;  /* 0x000000b1aec67220 */ /* 0x040fe20000410000 */
[C---:B-1----:R-:W-:Y:S01]  /*1540*/  FMUL.FTZ R171, R174.reuse, R97 ;  /* 0x00000061aeab7220 */ /* 0x042fe20000410000 */
[C---:B------:R-:W-:Y:S01]  /*1550*/  FMUL.FTZ R94, R174.reuse, R87 ;  /* 0x00000057ae5e7220 */ /* 0x040fe20000410000 */
[----:B------:R-:W-:Y:S01]  /*1560*/  FADD.FTZ R99, -R243, R99 ;  /* 0x00000063f3637221 */ /* 0x000fe20000010100 */
[----:B------:R-:W-:Y:S01]  /*1570*/  FMUL.FTZ R173, R174, R173 ;  /* 0x000000adaead7220 */ /* 0x000fe20000410000 */
[----:B------:R-:W-:Y:S01]  /*1580*/  FMUL.FTZ R74, R218, R105 ;  /* 0x00000069da4a7220 */ /* 0x000fe20000410000 */
[----:B------:R-:W-:Y:S01]  /*1590*/  FMUL.FTZ R73, R227, R91 ;  /* 0x0000005be3497220 */ /* 0x000fe20000410000 */
[----:B------:R-:W-:Y:S01]  /*15a0*/  FADD.FTZ R177, -R243, R98 ;  /* 0x00000062f3b17221 */ /* 0x000fe20000010100 */
[----:B------:R-:W-:Y:S01]  /*15b0*/  FMUL.FTZ R72, R220, R104 ;  /* 0x00000068dc487220 */ /* 0x000fe20000410000 */
        /* <DEDUP_REMOVED lines=8> */
[----:B------:R-:W-:Y:S01]  /*1640*/  FFMA.FTZ R101, R219, R101, R74 ;  /* 0x00000065db657223 */ /* 0x000fe2000001004a */
[----:B------:R-:W-:Y:S01]  /*1650*/  FMUL.FTZ R190, R174, R99 ;  /* 0x00000063aebe7220 */ /* 0x000fe20000410000 */
[----:B------:R-:W-:Y:S01]  /*1660*/  FFMA.FTZ R95, R228, R95, R73 ;  /* 0x0000005fe45f7223 */ /* 0x000fe20000010049 */
[----:B------:R-:W-:Y:S01]  /*1670*/  FFMA.FTZ R100, R221, R100, R72 ;  /* 0x00000064dd647223 */ /* 0x000fe20000010048 */
[----:B------:R-:W-:Y:S01]  /*1680*/  FMUL.FTZ R177, R174, R177 ;  /* 0x000000b1aeb17220 */ /* 0x000fe20000410000 */
[----:B------:R-:W-:Y:S01]  /*1690*/  FMUL.FTZ R74, R211, R107 ;  /* 0x0000006bd34a7220 */ /* 0x000fe20000410000 */
[----:B------:R-:W-:Y:S01]  /*16a0*/  FMUL.FTZ R72, R216, R106 ;  /* 0x0000006ad8487220 */ /* 0x000fe20000410000 */
[--C-:B------:R-:W-:Y:S01]  /*16b0*/  FADD.FTZ R89, R109, -R243.reuse ;  /* 0x800000f36d597221 */ /* 0x100fe20000010000 */
[----:B------:R-:W-:Y:S01]  /*16c0*/  FADD.FTZ R73, R108, -R243 ;  /* 0x800000f36c497221 */ /* 0x000fe20000010000 */
[C---:B------:R-:W-:Y:S01]  /*16d0*/  FADD.FTZ R27, R103.reuse, R27 ;  /* 0x0000001b671b7221 */ /* 0x040fe20000010000 */
[----:B------:R-:W-:Y:S01]  /*16e0*/  FFMA.FTZ R11, R103, R190, R11 ;  /* 0x000000be670b7223 */ /* 0x000fe2000001000b */
[C---:B------:R-:W-:Y:S01]  /*16f0*/  FADD.FTZ R194, R88.reuse, R194 ;  /* 0x000000c258c27221 */ /* 0x040fe20000010000 */
[----:B------:R-:W-:Y:S01]  /*1700*/  FFMA.FTZ R38, R88, R223, R38 ;  /* 0x000000df58267223 */ /* 0x000fe20000010026 */
[C---:B------:R-:W-:Y:S01]  /*1710*/  FADD.FTZ R28, R102.reuse, R28 ;  /* 0x0000001c661c7221 */ /* 0x040fe20000010000 */
[----:B------:R-:W-:Y:S01]  /*1720*/  FFMA.FTZ R12, R102, R177, R12 ;  /* 0x000000b1660c7223 */ /* 0x000fe2000001000c */
[----:B------:R-:W-:Y:S01]  /*1730*/  FFMA.FTZ R103, R215, R103, R74 ;  /* 0x00000067d7677223 */ /* 0x000fe2000001004a */
[C---:B------:R-:W-:Y:S01]  /*1740*/  FMUL.FTZ R89, R174.reuse, R89 ;  /* 0x00000059ae597220 */ /* 0x040fe20000410000 */
[C---:B------:R-:W-:Y:S01]  /*1750*/  FADD.FTZ R193, R91.reuse, R193 ;  /* 0x000000c15bc17221 */ /* 0x040fe20000010000 */
[----:B------:R-:W-:Y:S01]  /*1760*/  FFMA.FTZ R39, R91, R94, R39 ;  /* 0x0000005e5b277223 */ /* 0x000fe20000010027 */
[----:B------:R-:W-:Y:S01]  /*1770*/  FFMA.FTZ R102, R217, R102, R72 ;  /* 0x00000066d9667223 */ /* 0x000fe20000010048 */
[--C-:B------:R-:W-:Y:S01]  /*1780*/  FADD.FTZ R111, R111, -R243.reuse ;  /* 0x800000f36f6f7221 */ /* 0x100fe20000010000 */
[----:B------:R-:W-:Y:S01]  /*1790*/  FMUL.FTZ R88, R174, R73 ;  /* 0x00000049ae587220 */ /* 0x000fe20000410000 */
[----:B------:R-:W-:Y:S01]  /*17a0*/  FMUL.FTZ R74, R248, R117 ;  /* 0x00000075f84a7220 */ /* 0x000fe20000410000 */
[----:B------:R-:W-:Y:S01]  /*17b0*/  FADD.FTZ R91, R110, -R243 ;  /* 0x800000f36e5b7221 */ /* 0x000fe20000010000 */
[----:B------:R-:W-:Y:S01]  /*17c0*/  FMUL.FTZ R72, R250, R116 ;  /* 0x00000074fa487220 */ /* 0x000fe20000410000 */
        /* <DEDUP_REMOVED lines=8> */
[----:B------:R-:W-:Y:S01]  /*1850*/  FFMA.FTZ R112, R251, R112, R72 ;  /* 0x00000070fb707223 */ /* 0x000fe20000010048 */
[----:B------:R-:W-:Y:S01]  /*1860*/  FMUL.FTZ R91, R174, R91 ;  /* 0x0000005bae5b7220 */ /* 0x000fe20000410000 */
[----:B------:R-:W-:Y:S01]  /*1870*/  FMUL.FTZ R74, R244, R119 ;  /* 0x00000077f44a7220 */ /* 0x000fe20000410000 */
[----:B------:R-:W-:Y:S01]  /*1880*/  FMUL.FTZ R72, R246, R118 ;  /* 0x00000076f6487220 */ /* 0x000fe20000410000 */
[C---:B------:R-:W-:Y:S01]  /*1890*/  FADD.FTZ R148, R115.reuse, R148 ;  /* 0x0000009473947221 */ /* 0x040fe20000010000 */
[----:B------:R-:W-:Y:S01]  /*18a0*/  FFMA.FTZ R147, R115, R90, R147 ;  /* 0x0000005a73937223 */ /* 0x000fe20000010093 */
[C---:B------:R-:W-:Y:S01]  /*18b0*/  FADD.FTZ R151, R114.reuse, R151 ;  /* 0x0000009772977221 */ /* 0x040fe20000010000 */
[----:B------:R-:W-:Y:S01]  /*18c0*/  FFMA.FTZ R152, R114, R91, R152 ;  /* 0x0000005b72987223 */ /* 0x000fe20000010098 */
[----:B------:R-:W-:Y:S01]  /*18d0*/  FFMA.FTZ R115, R245, R115, R74 ;  /* 0x00000073f5737223 */ /* 0x000fe2000001004a */
[----:B------:R-:W-:Y:S01]  /*18e0*/  FFMA.FTZ R114, R247, R114, R72 ;  /* 0x00000072f7727223 */ /* 0x000fe20000010048 */
[----:B------:R-:W-:Y:S01]  /*18f0*/  FADD.FTZ R74, RZ, R112 ;  /* 0x00000070ff4a7221 */ /* 0x000fe20000010000 */
[----:B------:R-:W-:-:S03]  /*1900*/  FFMA.FTZ R72, R88, R112, RZ ;  /* 0x0000007058487223 */ /* 0x000fc600000100ff */
[----:B------:R-:W-:Y:S01]  /*1910*/  FADD.FTZ R73, R113, R74 ;  /* 0x0000004a71497221 */ /* 0x000fe20000010000 */
[----:B------:R-:W-:Y:S01]  /*1920*/  FFMA.FTZ R72, R89, R113, R72 ;  /* 0x0000007159487223 */ /* 0x000fe20000010048 */
[----:B------:R-:W-:Y:S02]  /*1930*/  FMUL.FTZ R207, R241, R76 ;  /* 0x0000004cf1cf7220 */ /* 0x000fe40000410000 */
[----:B------:R-:W-:Y:S01]  /*1940*/  FADD.FTZ R74, R114, R73 ;  /* 0x00000049724a7221 */ /* 0x000fe20000010000 */
[----:B------:R-:W-:Y:S01]  /*1950*/  FFMA.FTZ R73, R91, R114, R72 ;  /* 0x000000725b497223 */ /* 0x000fe20000010048 */
[----:B------:R-:W-:Y:S01]  /*1960*/  FFMA.FTZ R207, R242, R80, R207 ;  /* 0x00000050f2cf7223 */ /* 0x000fe200000100cf */
[----:B------:R-:W-:Y:S01]  /*1970*/  FMUL.FTZ R213, R239, R77 ;  /* 0x0000004defd57220 */ /* 0x000fe20000410000 */
[----:B------:R-:W-:Y:S01]  /*1980*/  FADD.FTZ R75, -R243, R75 ;  /* 0x0000004bf34b7221 */ /* 0x000fe20000010100 */
[----:B------:R-:W-:Y:S01]  /*1990*/  FADD.FTZ R74, R115, R74 ;  /* 0x0000004a734a7221 */ /* 0x000fe20000010000 */
[----:B------:R-:W-:Y:S01]  /*19a0*/  FFMA.FTZ R73, R90, R115, R73 ;  /* 0x000000735a497223 */ /* 0x000fe20000010049 */
[----:B------:R-:W-:Y:S01]  /*19b0*/  FFMA.FTZ R213, R240, R81, R213 ;  /* 0x00000051f0d57223 */ /* 0x000fe200000100d5 */
[----:B------:R-:W-:Y:S01]  /*19c0*/  FMUL.FTZ R209, R237, R78 ;  /* 0x0000004eedd17220 */ /* 0x000fe20000410000 */
[----:B------:R-:W-:Y:S01]  /*19d0*/  FMUL.FTZ R210, R174, R75 ;  /* 0x0000004baed27220 */ /* 0x000fe20000410000 */
[----:B------:R-:W-:Y:S01]  /*19e0*/  FADD.FTZ R74, R207, R74 ;  /* 0x0000004acf4a7221 */ /* 0x000fe20000010000 */
[----:B------:R-:W-:Y:S01]  /*19f0*/  FADD.FTZ R75, -R243, R120 ;  /* 0x00000078f34b7221 */ /* 0x000fe20000010100 */
[----:B------:R-:W-:Y:S01]  /*1a00*/  FFMA.FTZ R73, R198, R207, R73 ;  /* 0x000000cfc6497223 */ /* 0x000fe20000010049 */
[----:B------:R-:W-:Y:S01]  /*1a10*/  FFMA.FTZ R209, R238, R82, R209 ;  /* 0x00000052eed17223 */ /* 0x000fe200000100d1 */
[C---:B------:R-:W-:Y:S01]  /*1a20*/  FADD.FTZ R136, R106.reuse, R136 ;  /* 0x000000886a887221 */ /* 0x040fe20000010000 */
[----:B------:R-:W-:Y:S01]  /*1a30*/  FFMA.FTZ R196, R106, R177, R196 ;  /* 0x000000b16ac47223 */ /* 0x000fe200000100c4 */
[----:B------:R-:W-:Y:S01]  /*1a40*/  FADD.FTZ R74, R213, R74 ;  /* 0x0000004ad54a7221 */ /* 0x000fe20000010000 */
[C---:B------:R-:W-:Y:S01]  /*1a50*/  FADD.FTZ R137, R107.reuse, R137 ;  /* 0x000000896b897221 */ /* 0x040fe20000010000 */
[----:B------:R-:W-:Y:S01]  /*1a60*/  FFMA.FTZ R43, R107, R190, R43 ;  /* 0x000000be6b2b7223 */ /* 0x000fe2000001002b */
[----:B------:R-:W-:Y:S01]  /*1a70*/  FMUL.FTZ R106, R174, R75 ;  /* 0x0000004bae6a7220 */ /* 0x000fe20000410000 */
[----:B------:R-:W-:Y:S01]  /*1a80*/  FFMA.FTZ R73, R222, R213, R73 ;  /* 0x000000d5de497223 */ /* 0x000fe20000010049 */
[----:B------:R-:W-:Y:S01]  /*1a90*/  FADD.FTZ R107, -R243, R121 ;  /* 0x00000079f36b7221 */ /* 0x000fe20000010100 */
[----:B------:R-:W-:Y:S01]  /*1aa0*/  FMUL.FTZ R72, R204, R128 ;  /* 0x00000080cc487220 */ /* 0x000fe20000410000 */
[----:B------:R-:W-:Y:S01]  /*1ab0*/  FADD.FTZ R75, R209, R74 ;  /* 0x0000004ad14b7221 */ /* 0x000fe20000010000 */
[C---:B------:R-:W-:Y:S01]  /*1ac0*/  FADD.FTZ R30, R124.reuse, R30 ;  /* 0x0000001e7c1e7221 */ /* 0x040fe20000010000 */
[----:B------:R-:W-:Y:S01]  /*1ad0*/  FFMA.FTZ R14, R124, R106, R14 ;  /* 0x0000006a7c0e7223 */ /* 0x000fe2000001000e */
[----:B------:R-:W-:Y:S01]  /*1ae0*/  FFMA.FTZ R73, R208, R209, R73 ;  /* 0x000000d1d0497223 */ /* 0x000fe20000010049 */
[----:B------:R-:W-:Y:S01]  /*1af0*/  FFMA.FTZ R124, R205, R124, R72 ;  /* 0x0000007ccd7c7223 */ /* 0x000fe20000010048 */
[----:B------:R-:W-:Y:S01]  /*1b00*/  FMUL.FTZ R107, R174, R107 ;  /* 0x0000006bae6b7220 */ /* 0x000fe20000410000 */
[----:B------:R-:W-:Y:S01]  /*1b10*/  FMUL.FTZ R72, R202, R129 ;  /* 0x00000081ca487220 */ /* 0x000fe20000410000 */
[----:B------:R-:W-:Y:S01]  /*1b20*/  FADD.FTZ R75, R212, R75 ;  /* 0x0000004bd44b7221 */ /* 0x000fe20000010000 */
[C---:B------:R-:W-:Y:S01]  /*1b30*/  FADD.FTZ R191, R105.reuse, R191 ;  /* 0x000000bf69bf7221 */ /* 0x040fe20000010000 */
[----:B------:R-:W-:Y:S01]  /*1b40*/  FFMA.FTZ R41, R105, R171, R41 ;  /* 0x000000ab69297223 */ /* 0x000fe20000010029 */
[----:B------:R-:W-:Y:S01]  /*1b50*/  FFMA.FTZ R74, R210, R212, R73 ;  /* 0x000000d4d24a7223 */ /* 0x000fe20000010049 */
[----:B------:R-:W-:Y:S01]  /*1b60*/  FADD.FTZ R105, -R243, R122 ;  /* 0x0000007af3697221 */ /* 0x000fe20000010100 */
[C---:B------:R-:W-:Y:S01]  /*1b70*/  FADD.FTZ R29, R125.reuse, R29 ;  /* 0x0000001d7d1d7221 */ /* 0x040fe20000010000 */
[----:B------:R-:W-:Y:S01]  /*1b80*/  FFMA.FTZ R13, R125, R107, R13 ;  /* 0x0000006b7d0d7223 */ /* 0x000fe2000001000d */
[----:B------:R-:W-:Y:S01]  /*1b90*/  FFMA.FTZ R125, R203, R125, R72 ;  /* 0x0000007dcb7d7223 */ /* 0x000fe20000010048 */
[----:B------:R-:W-:Y:S01]  /*1ba0*/  FADD.FTZ R72, R224, R75 ;  /* 0x0000004be0487221 */ /* 0x000fe20000010000 */
[----:B------:R-:W-:Y:S01]  /*1bb0*/  FFMA.FTZ R73, R223, R224, R74 ;  /* 0x000000e0df497223 */ /* 0x000fe2000001004a */
[----:B------:R-:W-:Y:S01]  /*1bc0*/  FMUL.FTZ R105, R174, R105 ;  /* 0x00000069ae697220 */ /* 0x000fe20000410000 */
[----:B------:R-:W-:Y:S01]  /*1bd0*/  FMUL.FTZ R74, R200, R130 ;  /* 0x00000082c84a7220 */ /* 0x000fe20000410000 */
[----:B------:R-:W-:Y:S01]  /*1be0*/  FADD.FTZ R75, R225, R72 ;  /* 0x00000048e14b7221 */ /* 0x000fe20000010000 */
[----:B------:R-:W-:Y:S01]  /*1bf0*/  FFMA.FTZ R72, R92, R225, R73 ;  /* 0x000000e15c487223 */ /* 0x000fe20000010049 */
[C---:B------:R-:W-:Y:S01]  /*1c00*/  FADD.FTZ R32, R126.reuse, R32 ;  /* 0x000000207e207221 */ /* 0x040fe20000010000 */
[----:B------:R-:W-:Y:S01]  /*1c10*/  FFMA.FTZ R16, R126, R105, R16 ;  /* 0x000000697e107223 */ /* 0x000fe20000010010 */
[----:B------:R-:W-:Y:S01]  /*1c20*/  FADD.FTZ R123, -R243, R123 ;  /* 0x0000007bf37b7221 */ /* 0x000fe20000010100 */
[----:B------:R-:W-:Y:S01]  /*1c30*/  FFMA.FTZ R126, R201, R126, R74 ;  /* 0x0000007ec97e7223 */ /* 0x000fe2000001004a */
[----:B------:R-:W-:Y:S01]  /*1c40*/  FADD.FTZ R74, R226, R75 ;  /* 0x0000004be24a7221 */ /* 0x000fe20000010000 */
[----:B------:R-:W-:Y:S01]  /*1c50*/  FFMA.FTZ R73, R93, R226, R72 ;  /* 0x000000e25d497223 */ /* 0x000fe20000010048 */
[C---:B------:R-:W-:Y:S01]  /*1c60*/  FADD.FTZ R138, R104.reuse, R138 ;  /* 0x0000008a688a7221 */ /* 0x040fe20000010000 */
[----:B------:R-:W-:Y:S01]  /*1c70*/  FFMA.FTZ R42, R104, R173, R42 ;  /* 0x000000ad682a7223 */ /* 0x000fe2000001002a */
[----:B------:R-:W-:Y:S01]  /*1c80*/  FMUL.FTZ R104, R174, R123 ;  /* 0x0000007bae687220 */ /* 0x000fe20000410000 */
[C---:B------:R-:W-:Y:S01]  /*1c90*/  FADD.FTZ R182, R76.reuse, R182 ;  /* 0x000000b64cb67221 */ /* 0x040fe20000010000 */
[----:B------:R-:W-:Y:S01]  /*1ca0*/  FFMA.FTZ R34, R76, R198, R34 ;  /* 0x000000c64c227223 */ /* 0x000fe20000010022 */
[----:B------:R-:W-:Y:S01]  /*1cb0*/  FMUL.FTZ R72, R197, R131 ;  /* 0x00000083c5487220 */ /* 0x000fe20000410000 */
[----:B------:R-:W-:Y:S01]  /*1cc0*/  FADD.FTZ R75, R95, R74 ;  /* 0x0000004a5f4b7221 */ /* 0x000fe20000010000 */
[----:B------:R-:W-:Y:S01]  /*1cd0*/  FFMA.FTZ R76, R94, R95, R73 ;  /* 0x0000005f5e4c7223 */ /* 0x000fe20000010049 */
[C---:B------:R-:W-:Y:S01]  /*1ce0*/  FADD.FTZ R31, R127.reuse, R31 ;  /* 0x0000001f7f1f7221 */ /* 0x040fe20000010000 */
[----:B------:R-:W-:Y:S01]  /*1cf0*/  FFMA.FTZ R15, R127, R104, R15 ;  /* 0x000000687f0f7223 */ /* 0x000fe2000001000f */
        /* <DEDUP_REMOVED lines=11> */
[----:B------:R-:W-:Y:S01]  /*1db0*/  VIADD R168, R168, UR10 ;  /* 0x0000000aa8a87c36 */ /* 0x000fe20008000000 */
[----:B------:R-:W-:Y:S01]  /*1dc0*/  SHF.R.U32.HI R72, RZ, 0x5, R252 ;  /* 0x00000005ff487819 */ /* 0x000fe200000116fc */
[----:B------:R-:W-:Y:S01]  /*1dd0*/  FADD.FTZ R75, R74, R125 ;  /* 0x0000007d4a4b7221 */ /* 0x000fe20000010000 */
[----:B------:R-:W-:Y:S01]  /*1de0*/  FFMA.FTZ R76, R107, R125, R76 ;  /* 0x0000007d6b4c7223 */ /* 0x000fe2000001004c */
[----:B------:R-:W-:Y:S01]  /*1df0*/  UMOV UR6, 0xffffffff ;  /* 0xffffffff00067882 */ /* 0x000fe20000000000 */
[----:B------:R-:W-:Y:S01]  /*1e00*/  LOP3.LUT R73, R72, 0x7fffff8, RZ, 0xc0, !PT ;  /* 0x07fffff848497812 */ /* 0x000fe200078ec0ff */
[----:B------:R-:W-:Y:S01]  /*1e10*/  FADD.FTZ R74, R75, R126 ;  /* 0x0000007e4b4a7221 */ /* 0x000fe20000010000 */
[----:B------:R-:W-:Y:S01]  /*1e20*/  ISETP.GE.AND P5, PT, R168, UR11, PT ;  /* 0x0000000ba8007c0c */ /* 0x000fe2000bfa6270 */
[----:B------:R-:W-:Y:S01]  /*1e30*/  FFMA.FTZ R75, R105, R126, R76 ;  /* 0x0000007e694b7223 */ /* 0x000fe2000001004c */
[C---:B------:R-:W-:Y:S01]  /*1e40*/  FADD.FTZ R18, R80.reuse, R18 ;  /* 0x0000001250127221 */ /* 0x040fe20000010000 */
[----:B------:R-:W-:Y:S01]  /*1e50*/  FFMA.FTZ R2, R80, R198, R2 ;  /* 0x000000c650027223 */ /* 0x000fe20000010002 */
[C---:B------:R-:W-:Y:S01]  /*1e60*/  FADD.FTZ R17, R81.reuse, R17 ;  /* 0x0000001151117221 */ /* 0x040fe20000010000 */
[-C--:B------:R-:W-:Y:S01]  /*1e70*/  FFMA.FTZ R0, R81, R222.reuse, R0 ;  /* 0x000000de51007223 */ /* 0x080fe20000010000 */
        /* <DEDUP_REMOVED lines=24> */
[----:B------:R-:W-:Y:S01]  /*2000*/  LOP3.LUT P2, RZ, R252, 0x1f, RZ, 0xc0, !PT ;  /* 0x0000001ffcff7812 */ /* 0x000fe2000784c0ff */
[C---:B------:R-:W-:Y:S01]  /*2010*/  FADD.FTZ R133, R131.reuse, R133 ;  /* 0x0000008583857221 */ /* 0x040fe20000010000 */
        /* <DEDUP_REMOVED lines=24> */
.L_x_3348:
[----:B------:R-:W3:Y:S01]  /*21a0*/  S2R R79, SR_CgaCtaId ;  /* 0x00000000004f7919 */ /* 0x000ee20000008800 */
[----:B------:R-:W-:Y:S01]  /*21b0*/  MOV R78, 0x400 ;  /* 0x00000400004e7802 */ /* 0x000fe20000000f00 */
[----:B------:R-:W-:Y:S05]  /*21c0*/  WARPSYNC.ALL ;  /* 0x0000000000007948 */ /* 0x000fea0003800000 */
[----:B------:R-:W-:Y:S02]  /*21d0*/  @!P2 LOP3.LUT R72, R72, 0x7, RZ, 0xc0, !PT ;  /* 0x000000074848a812 */ /* 0x000fe400078ec0ff */
[----:B------:R-:W-:Y:S02]  /*21e0*/  SEL R111, RZ, 0x1, P0 ;  /* 0x00000001ff6f7807 */ /* 0x000fe40000000000 */
[----:B-----5:R-:W-:-:S02]  /*21f0*/  LOP3.LUT P0, RZ, R214, 0xff, RZ, 0xc0, !PT ;  /* 0x000000ffd6ff7812 */ /* 0x020fc4000780c0ff */
[----:B---3--:R-:W-:Y:S02]  /*2200*/  LEA R79, R79, R78, 0x18 ;  /* 0x0000004e4f4f7211 */ /* 0x008fe400078ec0ff */
[C---:B------:R-:W-:Y:S01]  /*2210*/  @!P2 IADD3 R78, R73.reuse, R72, RZ ;  /* 0x00000048494ea210 */ /* 0x040fe20007ffe0ff */
[----:B-1----:R-:W-:Y:S02]  /*2220*/  FADD.FTZ R72, R74, R77 ;  /* 0x0000004d4a487221 */ /* 0x002fe40000010000 */
[----:B------:R-:W-:Y:S01]  /*2230*/  IMAD R97, R73, 0x8, R79 ;  /* 0x0000000849617824 */ /* 0x000fe200078e024f */
[----:B------:R-:W-:Y:S01]  /*2240*/  @!P2 LEA R96, R78, R79, 0x3 ;  /* 0x0000004f4e60a211 */ /* 0x000fe200078e18ff */
[----:B--2---:R-:W-:-:S05]  /*2250*/  FADD.FTZ R73, R75, R76 ;  /* 0x0000004c4b497221 */ /* 0x004fca0000010000 */
[----:B------:R1:W-:Y:S01]  /*2260*/  @!P2 STS.64 [R96+0x5000], R72 ;  /* 0x005000486000a388 */ /* 0x0003e20000000a00 */
[----:B------:R-:W-:Y:S01]  /*2270*/  BAR.SYNC.DEFER_BLOCKING 0x0 ;  /* 0x0000000000007b1d */ /* 0x000fe20000010000 */
[----:B------:R-:W-:-:S04]  /*2280*/  ISETP.NE.U32.AND P2, PT, R162, RZ, PT ;  /* 0x000000ffa200720c */ /* 0x000fc80003f45070 */
[----:B------:R-:W-:Y:S02]  /*2290*/  ISETP.NE.AND.EX P2, PT, R163, RZ, PT, P2 ;  /* 0x000000ffa300720c */ /* 0x000fe40003f45320 */
[----:B-1----:R-:W-:Y:S01]  /*22a0*/  IADD3 R96, P5, R188, UR20, RZ ;  /* 0x00000014bc607c10 */ /* 0x002fe2000ffbe0ff */
[----:B0-----:R-:W0:Y:S04]  /*22b0*/  LDS.128 R72, [R97+0x5000] ;  /* 0x0050000061487984 */ /* 0x001e280000000c00 */
[----:B------:R-:W1:Y:S04]  /*22c0*/  LDS.128 R76, [R97+0x5010] ;  /* 0x00501000614c7984 */ /* 0x000e680000000c00 */
[----:B------:R-:W2:Y:S04]  /*22d0*/  LDS.128 R80, [R97+0x5020] ;  /* 0x0050200061507984 */ /* 0x000ea80000000c00 */
[----:B------:R3:W4:Y:S02]  /*22e0*/  LDS.128 R84, [R97+0x5030] ;  /* 0x0050300061547984 */ /* 0x0007240000000c00 */
[----:B---3--:R-:W-:-:S02]  /*22f0*/  IADD3.X R97, R189, UR21, RZ, P5, !PT ;  /* 0x00000015bd617c10 */ /* 0x008fc4000affe4ff */
[----:B------:R-:W-:Y:S01]  /*2300*/  LOP3.LUT P5, RZ, R214, 0xff0000, RZ, 0xc0, !PT ;  /* 0x00ff0000d6ff7812 */ /* 0x000fe200078ac0ff */
[----:B0-----:R-:W-:-:S04]  /*2310*/  FADD.FTZ R99, RZ, R72 ;  /* 0x00000048ff637221 */ /* 0x001fc80000010000 */
[----:B------:R-:W-:Y:S01]  /*2320*/  FADD.FTZ R99, R74, R99 ;  /* 0x000000634a637221 */ /* 0x000fe20000010000 */
[----:B------:R-:W-:-:S03]  /*2330*/  FADD.FTZ R74, RZ, R73 ;  /* 0x00000049ff4a7221 */ /* 0x000fc60000010000 */
        /* <DEDUP_REMOVED lines=13> */
[----:B------:R-:W-:-:S04]  /*2410*/  FADD.FTZ R74, R87, R74 ;  /* 0x0000004a574a7221 */ /* 0x000fc80000010000 */
[----:B------:R-:W-:Y:S01]  /*2420*/  FSEL R109, R86, RZ, !P1 ;  /* 0x000000ff566d7208 */ /* 0x000fe20004800000 */
[----:B------:R-:W-:Y:S01]  /*2430*/  FMUL.FTZ R110, R74, UR16 ;  /* 0x000000104a6e7c20 */ /* 0x000fe20008410000 */
        /* <DEDUP_REMOVED lines=16> */
[----:B------:R-:W-:Y:S01]  /*2540*/  FMUL.FTZ R84, R174, R115 ;  /* 0x00000073ae547220 */ /* 0x000fe20000410000 */
[----:B------:R-:W-:Y:S01]  /*2550*/  FADD.FTZ R213, R213, -R222 ;  /* 0x800000ded5d57221 */ /* 0x000fe20000010000 */
[-CC-:B------:R-:W-:Y:S01]  /*2560*/  FFMA.FTZ R75, R210, R110.reuse, R109.reuse ;  /* 0x0000006ed24b7223 */ /* 0x180fe2000001006d */
[----:B------:R-:W-:Y:S01]  /*2570*/  FMUL.FTZ R119, R85, UR17 ;  /* 0x0000001155777c20 */ /* 0x000fe20008410000 */
[-C--:B------:R-:W-:Y:S01]  /*2580*/  FFMA.FTZ R208, R208, R110.reuse, R109 ;  /* 0x0000006ed0d07223 */ /* 0x080fe2000001006d */
[----:B------:R-:W-:Y:S01]  /*2590*/  FMUL.FTZ R118, R76, UR17 ;  /* 0x000000114c767c20 */ /* 0x000fe20008410000 */
[----:B------:R-:W-:Y:S01]  /*25a0*/  FMUL.FTZ R117, R89, UR17 ;  /* 0x0000001159757c20 */ /* 0x000fe20008410000 */
[----:B------:R-:W-:Y:S01]  /*25b0*/  @P2 FADD.FTZ R84, R47, R84 ;  /* 0x000000542f542221 */ /* 0x000fe20000010000 */
[----:B------:R-:W-:Y:S01]  /*25c0*/  FMUL.FTZ R112, R174, R213 ;  /* 0x000000d5ae707220 */ /* 0x000fe20000410000 */
[----:B------:R-:W-:Y:S01]  /*25d0*/  FADD.FTZ R75, R212, -R75 ;  /* 0x8000004bd44b7221 */ /* 0x000fe20000010000 */
[----:B------:R-:W-:Y:S01]  /*25e0*/  FADD.FTZ R131, R209, -R208 ;  /* 0x800000d0d1837221 */ /* 0x000fe20000010000 */
[----:B------:R-:W-:Y:S01]  /*25f0*/  SEL R82, R119, RZ, P5 ;  /* 0x000000ff77527207 */ /* 0x000fe20002800000 */
[-C--:B------:R-:W-:Y:S01]  /*2600*/  FFMA.FTZ R198, R198, R110.reuse, R109 ;  /* 0x0000006ec6c67223 */ /* 0x080fe2000001006d */
[----:B------:R-:W-:Y:S01]  /*2610*/  FMUL.FTZ R120, R84, UR17 ;  /* 0x0000001154787c20 */ /* 0x000fe20008410000 */
[----:B------:R-:W-:Y:S01]  /*2620*/  SEL R81, R118, RZ, P1 ;  /* 0x000000ff76517207 */ /* 0x000fe20000800000 */
[----:B------:R-:W-:Y:S01]  /*2630*/  @P2 FADD.FTZ R112, R49, R112 ;  /* 0x0000007031702221 */ /* 0x000fe20000010000 */
[----:B------:R-:W-:Y:S01]  /*2640*/  LOP3.LUT P5, RZ, R160, 0xff0000, RZ, 0xc0, !PT ;  /* 0x00ff0000a0ff7812 */ /* 0x000fe200078ac0ff */
[C---:B------:R-:W-:Y:S01]  /*2650*/  FMUL.FTZ R128, R174.reuse, R75 ;  /* 0x0000004bae807220 */ /* 0x040fe20000410000 */
[----:B------:R-:W-:Y:S01]  /*2660*/  SEL R80, R117, RZ, P0 ;  /* 0x000000ff75507207 */ /* 0x000fe20000000000 */
[----:B------:R-:W-:Y:S01]  /*2670*/  FMUL.FTZ R131, R174, R131 ;  /* 0x00000083ae837220 */ /* 0x000fe20000410000 */
[----:B------:R-:W-:Y:S01]  /*2680*/  LOP3.LUT P1, RZ, R214, 0xff000000, RZ, 0xc0, !PT ;  /* 0xff000000d6ff7812 */ /* 0x000fe2000782c0ff */
[----:B------:R-:W-:Y:S01]  /*2690*/  FADD.FTZ R123, R207, -R198 ;  /* 0x800000c6cf7b7221 */ /* 0x000fe20000010000 */
[----:B------:R-:W-:Y:S01]  /*26a0*/  LOP3.LUT P0, RZ, R160, 0xff00, RZ, 0xc0, !PT ;  /* 0x0000ff00a0ff7812 */ /* 0x000fe2000780c0ff */
[----:B------:R-:W-:Y:S01]  /*26b0*/  FMUL.FTZ R122, R112, UR17 ;  /* 0x00000011707a7c20 */ /* 0x000fe20008410000 */
[----:B------:R-:W-:Y:S01]  /*26c0*/  SEL R119, R119, RZ, P5 ;  /* 0x000000ff77777207 */ /* 0x000fe20002800000 */
[----:B------:R-:W-:Y:S01]  /*26d0*/  @P2 FADD.FTZ R128, R51, R128 ;  /* 0x0000008033802221 */ /* 0x000fe20000010000 */
[----:B------:R-:W-:Y:S01]  /*26e0*/  SEL R83, R120, RZ, P1 ;  /* 0x000000ff78537207 */ /* 0x000fe20000800000 */
[----:B------:R-:W-:Y:S01]  /*26f0*/  @P2 FADD.FTZ R131, R50, R131 ;  /* 0x0000008332832221 */ /* 0x000fe20000010000 */
[----:B------:R-:W-:Y:S01]  /*2700*/  LOP3.LUT P5, RZ, R206, 0xff00, RZ, 0xc0, !PT ;  /* 0x0000ff00ceff7812 */ /* 0x000fe200078ac0ff */
[----:B------:R-:W-:Y:S01]  /*2710*/  FMUL.FTZ R123, R174, R123 ;  /* 0x0000007bae7b7220 */ /* 0x000fe20000410000 */
[----:B------:R-:W-:Y:S01]  /*2720*/  SEL R118, R118, RZ, P0 ;  /* 0x000000ff76767207 */ /* 0x000fe20000000000 */
[--C-:B------:R-:W-:Y:S01]  /*2730*/  FFMA.FTZ R92, R92, R110, R109.reuse ;  /* 0x0000006e5c5c7223 */ /* 0x100fe2000001006d */
[----:B------:R-:W-:Y:S01]  /*2740*/  LOP3.LUT P1, RZ, R160, 0xff000000, RZ, 0xc0, !PT ;  /* 0xff000000a0ff7812 */ /* 0x000fe2000782c0ff */
[----:B------:R-:W-:Y:S01]  /*2750*/  FMUL.FTZ R130, R128, UR17 ;  /* 0x0000001180827c20 */ /* 0x000fe20008410000 */
[----:B------:R-:W-:Y:S01]  /*2760*/  @P3 IADD3 R98, P0, R188, R140, RZ ;  /* 0x0000008cbc623210 */ /* 0x000fe20007f1e0ff */
[-C--:B------:R-:W-:Y:S01]  /*2770*/  FFMA.FTZ R94, R94, R110.reuse, R109 ;  /* 0x0000006e5e5e7223 */ /* 0x080fe2000001006d */
[----:B------:R-:W-:Y:S01]  /*2780*/  SEL R73, R122, RZ, P5 ;  /* 0x000000ff7a497207 */ /* 0x000fe20002800000 */
[----:B------:R-:W-:Y:S01]  /*2790*/  FMUL.FTZ R129, R131, UR17 ;  /* 0x0000001183817c20 */ /* 0x000fe20008410000 */
[----:B------:R-:W-:Y:S01]  /*27a0*/  SEL R120, R120, RZ, P1 ;  /* 0x000000ff78787207 */ /* 0x000fe20000800000 */
[----:B------:R-:W-:Y:S01]  /*27b0*/  @P2 FADD.FTZ R123, R48, R123 ;  /* 0x0000007b307b2221 */ /* 0x000fe20000010000 */
[----:B------:R-:W-:Y:S01]  /*27c0*/  @P3 IADD3.X R99, R189, R141, RZ, P0, !PT ;  /* 0x0000008dbd633210 */ /* 0x000fe200007fe4ff */
[----:B------:R-:W-:Y:S01]  /*27d0*/  FADD.FTZ R225, R225, -R92 ;  /* 0x8000005ce1e17221 */ /* 0x000fe20000010000 */
[----:B------:R-:W-:Y:S01]  /*27e0*/  LOP3.LUT P5, RZ, R206, 0xff000000, RZ, 0xc0, !PT ;  /* 0xff000000ceff7812 */ /* 0x000fe200078ac0ff */
[-C--:B------:R-:W-:Y:S01]  /*27f0*/  FFMA.FTZ R93, R93, R110.reuse, R109 ;  /* 0x0000006e5d5d7223 */ /* 0x080fe2000001006d */
[----:B------:R-:W-:Y:S01]  /*2800*/  LOP3.LUT P1, RZ, R160, 0xff, RZ, 0xc0, !PT ;  /* 0x000000ffa0ff7812 */ /* 0x000fe2000782c0ff */
[----:B------:R-:W-:Y:S01]  /*2810*/  FADD.FTZ R77, R95, -R94 ;  /* 0x8000005e5f4d7221 */ /* 0x000fe20000010000 */
[----:B------:R-:W-:Y:S01]  /*2820*/  LOP3.LUT P0, RZ, R206, 0xff0000, RZ, 0xc0, !PT ;  /* 0x00ff0000ceff7812 */ /* 0x000fe2000780c0ff */
[----:B------:R-:W-:Y:S01]  /*2830*/  FMUL.FTZ R121, R123, UR17 ;  /* 0x000000117b797c20 */ /* 0x000fe20008410000 */
[----:B------:R-:W-:Y:S01]  /*2840*/  SEL R75, R130, RZ, P5 ;  /* 0x000000ff824b7207 */ /* 0x000fe20002800000 */
[----:B------:R-:W-:Y:S01]  /*2850*/  FMUL.FTZ R114, R174, R225 ;  /* 0x000000e1ae727220 */ /* 0x000fe20000410000 */
[----:B------:R-:W-:Y:S01]  /*2860*/  SEL R117, R117, RZ, P1 ;  /* 0x000000ff75757207 */ /* 0x000fe20000800000 */
[----:B------:R-:W-:Y:S01]  /*2870*/  FADD.FTZ R93, R226, -R93 ;  /* 0x8000005de25d7221 */ /* 0x000fe20000010000 */
[----:B------:R-:W-:Y:S01]  /*2880*/  IADD3 R94, P5, R186, UR20, RZ ;  /* 0x00000014ba5e7c10 */ /* 0x000fe2000ffbe0ff */
[----:B------:R-:W-:Y:S01]  /*2890*/  @P2 FADD.FTZ R114, R53, R114 ;  /* 0x0000007235722221 */ /* 0x000fe20000010000 */
[----:B------:R-:W-:Y:S01]  /*28a0*/  SEL R74, R129, RZ, P0 ;  /* 0x000000ff814a7207 */ /* 0x000fe20000000000 */
[----:B------:R-:W-:Y:S01]  /*28b0*/  FMUL.FTZ R115, R174, R93 ;  /* 0x0000005dae737220 */ /* 0x000fe20000410000 */
[----:B------:R-:W-:Y:S01]  /*28c0*/  LOP3.LUT P1, RZ, R206, 0xff, RZ, 0xc0, !PT ;  /* 0x000000ffceff7812 */ /* 0x000fe2000782c0ff */
[----:B------:R-:W-:Y:S01]  /*28d0*/  FMUL.FTZ R92, R114, UR17 ;  /* 0x00000011725c7c20 */ /* 0x000fe20008410000 */
[----:B------:R-:W-:Y:S01]  /*28e0*/  LOP3.LUT P0, RZ, R161, 0xff000000, RZ, 0xc0, !PT ;  /* 0xff000000a1ff7812 */ /* 0x000fe2000780c0ff */
[----:B------:R-:W-:Y:S01]  /*28f0*/  FMUL.FTZ R116, R174, R77 ;  /* 0x0000004dae747220 */ /* 0x000fe20000410000 */
[----:B------:R-:W-:Y:S01]  /*2900*/  IADD3.X R95, R187, UR21, RZ, P5, !PT ;  /* 0x00000015bb5f7c10 */ /* 0x000fe2000affe4ff */
[----:B------:R-:W-:Y:S01]  /*2910*/  @P2 FADD.FTZ R115, R54, R115 ;  /* 0x0000007336732221 */ /* 0x000fe20000010000 */
[----:B------:R-:W-:Y:S01]  /*2920*/  LOP3.LUT P5, RZ, R161, 0xff0000, RZ, 0xc0, !PT ;  /* 0x00ff0000a1ff7812 */ /* 0x000fe200078ac0ff */
[----:B------:R-:W-:Y:S01]  /*2930*/  FFMA.FTZ R113, R223, R110, R109 ;  /* 0x0000006edf717223 */ /* 0x000fe2000001006d */
[----:B------:R-:W-:Y:S01]  /*2940*/  SEL R72, R121, RZ, P1 ;  /* 0x000000ff79487207 */ /* 0x000fe20000800000 */
[----:B------:R-:W-:Y:S01]  /*2950*/  @P2 FADD.FTZ R116, R55, R116 ;  /* 0x0000007437742221 */ /* 0x000fe20000010000 */
[----:B------:R-:W-:Y:S01]  /*2960*/  SEL R130, R130, RZ, P0 ;  /* 0x000000ff82827207 */ /* 0x000fe20000000000 */
[----:B------:R-:W-:Y:S01]  /*2970*/  FMUL.FTZ R93, R115, UR17 ;  /* 0x00000011735d7c20 */ /* 0x000fe20008410000 */
[----:B------:R-:W-:Y:S01]  /*2980*/  ISETP.NE.U32.AND P1, PT, RZ, UR18, PT ;  /* 0x00000012ff007c0c */ /* 0x000fe2000bf25070 */
[----:B------:R-:W-:Y:S01]  /*2990*/  FADD.FTZ R113, R224, -R113 ;  /* 0x80000071e0717221 */ /* 0x000fe20000010000 */
[----:B------:R-:W-:Y:S01]  /*29a0*/  LOP3.LUT P0, RZ, R161, 0xff00, RZ, 0xc0, !PT ;  /* 0x0000ff00a1ff7812 */ /* 0x000fe2000780c0ff */
[----:B------:R-:W-:Y:S01]  /*29b0*/  FMUL.FTZ R162, R116, UR17 ;  /* 0x0000001174a27c20 */ /* 0x000fe20008410000 */
[----:B------:R-:W-:Y:S01]  /*29c0*/  SEL R129, R129, RZ, P5 ;  /* 0x000000ff81817207 */ /* 0x000fe20002800000 */
[----:B------:R-:W-:Y:S01]  /*29d0*/  FMUL.FTZ R113, R174, R113 ;  /* 0x00000071ae717220 */ /* 0x000fe20000410000 */
[----:B------:R-:W-:-:S02]  /*29e0*/  LOP3.LUT P5, RZ, R161, 0xff, RZ, 0xc0, !PT ;  /* 0x000000ffa1ff7812 */ /* 0x000fc400078ac0ff */
[----:B------:R-:W-:Y:S01]  /*29f0*/  SEL R122, R122, RZ, P0 ;  /* 0x000000ff7a7a7207 */ /* 0x000fe20000000000 */
[----:B------:R-:W-:Y:S01]  /*2a00*/  @P2 FADD.FTZ R113, R52, R113 ;  /* 0x0000007134712221 */ /* 0x000fe20000010000 */
[----:B------:R-:W-:Y:S02]  /*2a10*/  ISETP.NE.AND.EX P1, PT, RZ, UR19, PT, P1 ;  /* 0x00000013ff007c0c */ /* 0x000fe4000bf25310 */
[----:B------:R-:W-:Y:S02]  /*2a20*/  LOP3.LUT P0, RZ, R176, 0xff00, RZ, 0xc0, !PT ;  /* 0x0000ff00b0ff7812 */ /* 0x000fe4000780c0ff */
[----:B------:R-:W-:Y:S02]  /*2a30*/  SEL R121, R121, RZ, P5 ;  /* 0x000000ff79797207 */ /* 0x000fe40002800000 */
[----:B------:R-:W-:Y:S02]  /*2a40*/  @P3 IADD3 R90, P5, R186, R140, RZ ;  /* 0x0000008cba5a3210 */ /* 0x000fe40007fbe0ff */
[----:B------:R-:W-:-:S02]  /*2a50*/  SEL R77, R92, RZ, P0 ;  /* 0x000000ff5c4d7207 */ /* 0x000fc40000000000 */
[C---:B------:R-:W-:Y:S02]  /*2a60*/  LOP3.LUT P0, RZ, R176.reuse, 0xff0000, RZ, 0xc0, !PT ;  /* 0x00ff0000b0ff7812 */ /* 0x040fe4000780c0ff */
[----:B------:R-:W-:Y:S02]  /*2a70*/  @P3 IADD3.X R91, R187, R141, RZ, P5, !PT ;  /* 0x0000008dbb5b3210 */ /* 0x000fe40002ffe4ff */
[----:B------:R-:W-:Y:S02]  /*2a80*/  LOP3.LUT P5, RZ, R176, 0xff000000, RZ, 0xc0, !PT ;  /* 0xff000000b0ff7812 */ /* 0x000fe400078ac0ff */
[----:B------:R-:W-:Y:S02]  /*2a90*/  SEL R78, R93, RZ, P0 ;  /* 0x000000ff5d4e7207 */ /* 0x000fe40000000000 */
[----:B------:R-:W-:Y:S02]  /*2aa0*/  ISETP.NE.U32.AND P0, PT, RZ, UR18, PT ;  /* 0x00000012ff007c0c */ /* 0x000fe4000bf05070 */
[----:B------:R-:W-:-:S02]  /*2ab0*/  SEL R79, R162, RZ, P5 ;  /* 0x000000ffa24f7207 */ /* 0x000fc40002800000 */
[----:B------:R-:W-:Y:S02]  /*2ac0*/  IADD3 R88, P5, R184, UR20, RZ ;  /* 0x00000014b8587c10 */ /* 0x000fe4000ffbe0ff */
[----:B------:R-:W-:Y:S01]  /*2ad0*/  ISETP.NE.AND.EX P0, PT, RZ, UR19, PT, P0 ;  /* 0x00000013ff007c0c */ /* 0x000fe2000bf05300 */
[----:B------:R-:W-:-:S12]  /*2ae0*/  @!P1 BRA `(.L_x_3333) ;  /* 0x00000000001c9947 */ /* 0x000fd80003800000 */
[----:B------:R-:W-:Y:S02]  /*2af0*/  IADD3 R188, P6, R188, UR18, RZ ;  /* 0x00000012bcbc7c10 */ /* 0x000fe4000ffde0ff */
[----:B------:R-:W-:Y:S02]  /*2b00*/  SEL R87, R84, R67, P0 ;  /* 0x0000004354577207 */ /* 0x000fe40000000000 */
[----:B------:R-:W-:Y:S02]  /*2b10*/  SEL R86, R85, R66, P0 ;  /* 0x0000004255567207 */ /* 0x000fe40000000000 */
[----:B------:R-:W-:Y:S02]  /*2b20*/  IADD3.X R189, R189, UR19, RZ, P6, !PT ;  /* 0x00000013bdbd7c10 */ /* 0x000fe4000b7fe4ff */
[----:B------:R-:W-:Y:S02]  /*2b30*/  SEL R85, R76, R65, P0 ;  /* 0x000000414c557207 */ /* 0x000fe40000000000 */
[----:B------:R-:W-:-:S05]  /*2b40*/  SEL R84, R89, R64, P0 ;  /* 0x0000004059547207 */ /* 0x000fca0000000000 */
[----:B------:R0:W-:Y:S02]  /*2b50*/  STG.E.128 desc[UR4][R188.64], R84 ;  /* 0x00000054bc007986 */ /* 0x0001e4000c101d04 */
.L_x_3333:
[----:B------:R-:W-:Y:S01]  /*2b60*/  IADD3.X R89, R185, UR21, RZ, P5, !PT ;  /* 0x00000015b9597c10 */ /* 0x000fe2000affe4ff */
[----:B0-----:R-:W-:Y:S01]  /*2b70*/  FMUL.FTZ R84, R113, UR17 ;  /* 0x0000001171547c20 */ /* 0x001fe20008410000 */
[----:B------:R-:W-:Y:S01]  /*2b80*/  LOP3.LUT P5, RZ, R176, 0xff, RZ, 0xc0, !PT ;  /* 0x000000ffb0ff7812 */ /* 0x000fe200078ac0ff */
[----:B------:R0:W-:Y:S03]  /*2b90*/  STG.E.128 desc[UR4][R96.64], R80 ;  /* 0x0000005060007986 */ /* 0x0001e6000c101d04 */
[----:B------:R-:W-:Y:S02]  /*2ba0*/  SEL R76, R84, RZ, P5 ;  /* 0x000000ff544c7207 */ /* 0x000fe40002800000 */
        /* <DEDUP_REMOVED lines=8> */
[----:B------:R-:W-:-:S04]  /*2c30*/  @P3 IADD3 R92, P5, R184, R140, RZ ;  /* 0x0000008cb85c3210 */ /* 0x000fc80007fbe0ff */
[----:B------:R-:W-:Y:S02]  /*2c40*/  @P3 IADD3.X R93, R185, R141, RZ, P5, !PT ;  /* 0x0000008db95d3210 */ /* 0x000fe40002ffe4ff */
[----:B------:R-:W-:-:S04]  /*2c50*/  ISETP.NE.U32.AND P5, PT, R140, RZ, PT ;  /* 0x000000ff8c00720c */ /* 0x000fc80003fa5070 */
[----:B------:R-:W-:-:S04]  /*2c60*/  ISETP.NE.AND.EX P5, PT, R141, RZ, PT, P5 ;  /* 0x000000ff8d00720c */ /* 0x000fc80003fa5350 */
[----:B------:R-:W-:Y:S02]  /*2c70*/  SEL R87, R120, R71, P5 ;  /* 0x0000004778577207 */ /* 0x000fe40002800000 */
[----:B------:R-:W-:Y:S02]  /*2c80*/  SEL R86, R119, R70, P5 ;  /* 0x0000004677567207 */ /* 0x000fe40002800000 */
[----:B------:R-:W-:Y:S02]  /*2c90*/  SEL R85, R118, R69, P5 ;  /* 0x0000004576557207 */ /* 0x000fe40002800000 */
[----:B------:R-:W-:-:S05]  /*2ca0*/  SEL R84, R117, R68, P5 ;  /* 0x0000004475547207 */ /* 0x000fca0002800000 */
[----:B------:R0:W-:Y:S01]  /*2cb0*/  @P3 STG.E.128 desc[UR4][R98.64], R84 ;  /* 0x0000005462003986 */ /* 0x0001e2000c101d04 */
[----:B------:R-:W-:Y:S05]  /*2cc0*/  @!P1 BRA `(.L_x_3334) ;  /* 0x00000000001c9947 */ /* 0x000fea0003800000 */
[----:B------:R-:W-:Y:S02]  /*2cd0*/  IADD3 R186, P6, R186, UR18, RZ ;  /* 0x00000012baba7c10 */ /* 0x000fe4000ffde0ff */
[----:B0-----:R-:W-:Y:S02]  /*2ce0*/  SEL R83, R128, R67, P0 ;  /* 0x0000004380537207 */ /* 0x001fe40000000000 */
[----:B------:R-:W-:Y:S02]  /*2cf0*/  IADD3.X R187, R187, UR19, RZ, P6, !PT ;  /* 0x00000013bbbb7c10 */ /* 0x000fe4000b7fe4ff */
[----:B------:R-:W-:Y:S02]  /*2d00*/  SEL R82, R131, R66, P0 ;  /* 0x0000004283527207 */ /* 0x000fe40000000000 */
[----:B------:R-:W-:Y:S02]  /*2d10*/  SEL R81, R112, R65, P0 ;  /* 0x0000004170517207 */ /* 0x000fe40000000000 */
[----:B------:R-:W-:-:S05]  /*2d20*/  SEL R80, R123, R64, P0 ;  /* 0x000000407b507207 */ /* 0x000fca0000000000 */
[----:B------:R1:W-:Y:S02]  /*2d30*/  STG.E.128 desc[UR4][R186.64], R80 ;  /* 0x00000050ba007986 */ /* 0x0003e4000c101d04 */
.L_x_3334:
[----:B01----:R-:W-:Y:S01]  /*2d40*/  SEL R83, R130, R71, P5 ;  /* 0x0000004782537207 */ /* 0x003fe20002800000 */
[----:B------:R0:W-:Y:S01]  /*2d50*/  STG.E.128 desc[UR4][R94.64], R72 ;  /* 0x000000485e007986 */ /* 0x0001e2000c101d04 */
[----:B------:R-:W-:Y:S02]  /*2d60*/  SEL R82, R129, R70, P5 ;  /* 0x0000004681527207 */ /* 0x000fe40002800000 */
[----:B------:R-:W-:Y:S02]  /*2d70*/  SEL R81, R122, R69, P5 ;  /* 0x000000457a517207 */ /* 0x000fe40002800000 */
[----:B------:R-:W-:-:S05]  /*2d80*/  SEL R80, R121, R68, P5 ;  /* 0x0000004479507207 */ /* 0x000fca0002800000 */
[----:B------:R1:W-:Y:S01]  /*2d90*/  @P3 STG.E.128 desc[UR4][R90.64], R80 ;  /* 0x000000505a003986 */ /* 0x0003e2000c101d04 */
[----:B0-----:R-:W-:Y:S02]  /*2da0*/  SEL R75, R162, R71, P5 ;  /* 0x00000047a24b7207 */ /* 0x001fe40002800000 */
[----:B------:R-:W-:Y:S02]  /*2db0*/  SEL R74, R163, R70, P5 ;  /* 0x00000046a34a7207 */ /* 0x000fe40002800000 */
[----:B------:R-:W-:Y:S02]  /*2dc0*/  SEL R73, R176, R69, P5 ;  /* 0x00000045b0497207 */ /* 0x000fe40002800000 */
[----:B------:R-:W-:Y:S01]  /*2dd0*/  SEL R72, R189, R68, P5 ;  /* 0x00000044bd487207 */ /* 0x000fe20002800000 */
[----:B------:R-:W-:Y:S06]  /*2de0*/  @!P1 BRA `(.L_x_3335) ;  /* 0x00000000001c9947 */ /* 0x000fec0003800000 */
[----:B------:R-:W-:Y:S02]  /*2df0*/  IADD3 R184, P6, R184, UR18, RZ ;  /* 0x00000012b8b87c10 */ /* 0x000fe4000ffde0ff */
[----:B-1----:R-:W-:Y:S02]  /*2e00*/  SEL R83, R116, R67, P0 ;  /* 0x0000004374537207 */ /* 0x002fe40000000000 */
[----:B------:R-:W-:Y:S02]  /*2e10*/  IADD3.X R185, R185, UR19, RZ, P6, !PT ;  /* 0x00000013b9b97c10 */ /* 0x000fe4000b7fe4ff */
[----:B------:R-:W-:Y:S02]  /*2e20*/  SEL R82, R115, R66, P0 ;  /* 0x0000004273527207 */ /* 0x000fe40000000000 */
[----:B------:R-:W-:Y:S02]  /*2e30*/  SEL R81, R114, R65, P0 ;  /* 0x0000004172517207 */ /* 0x000fe40000000000 */
[----:B------:R-:W-:-:S05]  /*2e40*/  SEL R80, R113, R64, P0 ;  /* 0x0000004071507207 */ /* 0x000fca0000000000 */
[----:B------:R0:W-:Y:S02]  /*2e50*/  STG.E.128 desc[UR4][R184.64], R80 ;  /* 0x00000050b8007986 */ /* 0x0001e4000c101d04 */
.L_x_3335:
[----:B------:R2:W-:Y:S01]  /*2e60*/  STG.E.128 desc[UR4][R88.64], R76 ;  /* 0x0000004c58007986 */ /* 0x0005e2000c101d04 */
[-CC-:B------:R-:W-:Y:S01]  /*2e70*/  FFMA.FTZ R173, R173, R110.reuse, R109.reuse ;  /* 0x0000006eadad7223 */ /* 0x180fe2000001006d */
[-CC-:B01----:R-:W-:Y:S01]  /*2e80*/  FFMA.FTZ R80, R171, R110.reuse, R109.reuse ;  /* 0x0000006eab507223 */ /* 0x183fe2000001006d */
[-CC-:B------:R-:W-:Y:S01]  /*2e90*/  FFMA.FTZ R177, R177, R110.reuse, R109.reuse ;  /* 0x0000006eb1b17223 */ /* 0x180fe2000001006d */
[----:B------:R0:W-:Y:S01]  /*2ea0*/  @P3 STG.E.128 desc[UR4][R92.64], R72 ;  /* 0x000000485c003986 */ /* 0x0001e2000c101d04 */
[----:B------:R-:W-:Y:S01]  /*2eb0*/  FFMA.FTZ R190, R190, R110, R109 ;  /* 0x0000006ebebe7223 */ /* 0x000fe2000001006d */
[----:B------:R-:W-:Y:S01]  /*2ec0*/  FADD.FTZ R173, R100, -R173 ;  /* 0x800000ad64ad7221 */ /* 0x000fe20000010000 */
[----:B------:R-:W-:Y:S01]  /*2ed0*/  FADD.FTZ R101, R101, -R80 ;  /* 0x8000005065657221 */ /* 0x000fe20000010000 */
[----:B------:R-:W-:Y:S01]  /*2ee0*/  FADD.FTZ R177, R102, -R177 ;  /* 0x800000b166b17221 */ /* 0x000fe20000010000 */
[--C-:B------:R-:W-:Y:S01]  /*2ef0*/  FADD.FTZ R103, R103, -R190.reuse ;  /* 0x800000be67677221 */ /* 0x100fe20000010000 */
[C---:B------:R-:W-:Y:S01]  /*2f00*/  FMUL.FTZ R173, R174.reuse, R173 ;  /* 0x000000adaead7220 */ /* 0x040fe20000410000 */
[----:B------:R-:W-:Y:S01]  /*2f10*/  PRMT R190, R111, 0x7610, R190 ;  /* 0x000076106fbe7816 */ /* 0x000fe200000000be */
[C---:B------:R-:W-:Y:S01]  /*2f20*/  FMUL.FTZ R177, R174.reuse, R177 ;  /* 0x000000b1aeb17220 */ /* 0x040fe20000410000 */
[----:B------:R-:W-:Y:S01]  /*2f30*/  FMUL.FTZ R80, R174, R103 ;  /* 0x00000067ae507220 */ /* 0x000fe20000410000 */
[----:B------:R-:W-:-:S02]  /*2f40*/  @P2 FADD.FTZ R173, R56, R173 ;  /* 0x000000ad38ad2221 */ /* 0x000fc40000010000 */
[----:B------:R-:W-:Y:S01]  /*2f50*/  @P2 FADD.FTZ R177, R58, R177 ;  /* 0x000000b13ab12221 */ /* 0x000fe20000010000 */
[----:B------:R-:W-:Y:S01]  /*2f60*/  @P2 FADD.FTZ R80, R59, R80 ;  /* 0x000000503b502221 */ /* 0x000fe20000010000 */
[----:B--2---:R-:W-:-:S04]  /*2f70*/  FMUL.FTZ R78, R174, R101 ;  /* 0x00000065ae4e7220 */ /* 0x004fc80000410000 */
[----:B------:R-:W-:Y:S01]  /*2f80*/  @P2 FADD.FTZ R78, R57, R78 ;  /* 0x0000004e394e2221 */ /* 0x000fe20000010000 */
[----:B0-----:R-:W-:Y:S06]  /*2f90*/  @!P1 BRA `(.L_x_3336) ;  /* 0x00000000001c9947 */ /* 0x001fec0003800000 */
[----:B------:R-:W-:Y:S02]  /*2fa0*/  IADD3 R76, P6, R180, UR18, RZ ;  /* 0x00000012b44c7c10 */ /* 0x000fe4000ffde0ff */
[----:B------:R-:W-:Y:S02]  /*2fb0*/  SEL R75, R80, R67, P0 ;  /* 0x00000043504b7207 */ /* 0x000fe40000000000 */
[----:B------:R-:W-:Y:S02]  /*2fc0*/  IADD3.X R77, R181, UR19, RZ, P6, !PT ;  /* 0x00000013b54d7c10 */ /* 0x000fe4000b7fe4ff */
[----:B------:R-:W-:Y:S02]  /*2fd0*/  SEL R74, R177, R66, P0 ;  /* 0x00000042b14a7207 */ /* 0x000fe40000000000 */
[----:B------:R-:W-:Y:S02]  /*2fe0*/  SEL R73, R78, R65, P0 ;  /* 0x000000414e497207 */ /* 0x000fe40000000000 */
[----:B------:R-:W-:-:S05]  /*2ff0*/  SEL R72, R173, R64, P0 ;  /* 0x00000040ad487207 */ /* 0x000fca0000000000 */
[----:B------:R0:W-:Y:S02]  /*3000*/  STG.E.128 desc[UR4][R76.64], R72 ;  /* 0x000000484c007986 */ /* 0x0001e4000c101d04 */
.L_x_3336:
[----:B------:R-:W-:Y:S01]  /*3010*/  IADD3 R84, P6, R180, UR20, RZ ;  /* 0x00000014b4547c10 */ /* 0x000fe2000ffde0ff */
[----:B0-----:R-:W-:Y:S01]  /*3020*/  FMUL.FTZ R75, R80, UR17 ;  /* 0x00000011504b7c20 */ /* 0x001fe20008410000 */
[----:B------:R-:W-:Y:S01]  /*3030*/  FMUL.FTZ R74, R177, UR17 ;  /* 0x00000011b14a7c20 */ /* 0x000fe20008410000 */
[----:B------:R-:W-:Y:S01]  /*3040*/  FMUL.FTZ R73, R78, UR17 ;  /* 0x000000114e497c20 */ /* 0x000fe20008410000 */
[----:B------:R-:W-:Y:S01]  /*3050*/  IADD3.X R85, R181, UR21, RZ, P6, !PT ;  /* 0x00000015b5557c10 */ /* 0x000fe2000b7fe4ff */
[----:B------:R-:W-:Y:S01]  /*3060*/  FMUL.FTZ R72, R173, UR17 ;  /* 0x00000011ad487c20 */ /* 0x000fe20008410000 */
[----:B------:R-:W-:Y:S01]  /*3070*/  @P3 IADD3 R180, P6, R180, R140, RZ ;  /* 0x0000008cb4b43210 */ /* 0x000fe20007fde0ff */
[-CC-:B------:R-:W-:Y:S01]  /*3080*/  FFMA.FTZ R79, R106, R110.reuse, R109.reuse ;  /* 0x0000006e6a4f7223 */ /* 0x180fe2000001006d */
[-CC-:B------:R-:W-:Y:S01]  /*3090*/  FFMA.FTZ R78, R107, R110.reuse, R109.reuse ;  /* 0x0000006e6b4e7223 */ /* 0x180fe2000001006d */
[-CC-:B------:R-:W-:Y:S01]  /*30a0*/  FFMA.FTZ R105, R105, R110.reuse, R109.reuse ;  /* 0x0000006e69697223 */ /* 0x180fe2000001006d */
[----:B------:R-:W-:Y:S01]  /*30b0*/  FFMA.FTZ R104, R104, R110, R109 ;  /* 0x0000006e68687223 */ /* 0x000fe2000001006d */
[----:B------:R-:W-:Y:S01]  /*30c0*/  @P3 IMAD.X R181, R181, 0x1, R141, P6 ;  /* 0x00000001b5b53824 */ /* 0x000fe200030e068d */
[----:B------:R-:W-:Y:S01]  /*30d0*/  LOP3.LUT P6, RZ, R165, 0xff000000, RZ, 0xc0, !PT ;  /* 0xff000000a5ff7812 */ /* 0x000fe200078cc0ff */
[----:B------:R-:W-:Y:S01]  /*30e0*/  FADD.FTZ R79, R124, -R79 ;  /* 0x8000004f7c4f7221 */ /* 0x000fe20000010000 */
[----:B------:R-:W-:Y:S01]  /*30f0*/  FADD.FTZ R125, R125, -R78 ;  /* 0x8000004e7d7d7221 */ /* 0x000fe20000010000 */
[----:B------:R-:W-:Y:S01]  /*3100*/  FADD.FTZ R105, R126, -R105 ;  /* 0x800000697e697221 */ /* 0x000fe20000010000 */
[----:B------:R-:W-:Y:S01]  /*3110*/  SEL R76, R75, RZ, P6 ;  /* 0x000000ff4b4c7207 */ /* 0x000fe20003000000 */
[C---:B------:R-:W-:Y:S01]  /*3120*/  FMUL.FTZ R79, R174.reuse, R79 ;  /* 0x0000004fae4f7220 */ /* 0x040fe20000410000 */
[----:B------:R-:W-:Y:S01]  /*3130*/  LOP3.LUT P6, RZ, R165, 0xff0000, RZ, 0xc0, !PT ;  /* 0x00ff0000a5ff7812 */ /* 0x000fe200078cc0ff */
[C---:B------:R-:W-:Y:S01]  /*3140*/  FMUL.FTZ R78, R174.reuse, R125 ;  /* 0x0000007dae4e7220 */ /* 0x040fe20000410000 */
[----:B------:R-:W-:Y:S01]  /*3150*/  FMUL.FTZ R105, R174, R105 ;  /* 0x00000069ae697220 */ /* 0x000fe20000410000 */
[----:B------:R-:W-:Y:S01]  /*3160*/  @P2 FADD.FTZ R79, R60, R79 ;  /* 0x0000004f3c4f2221 */ /* 0x000fe20000010000 */
[----:B------:R-:W-:Y:S01]  /*3170*/  SEL R77, R74, RZ, P6 ;  /* 0x000000ff4a4d7207 */ /* 0x000fe20003000000 */
[----:B------:R-:W-:Y:S01]  /*3180*/  @P2 FADD.FTZ R78, R61, R78 ;  /* 0x0000004e3d4e2221 */ /* 0x000fe20000010000 */
[----:B------:R-:W-:Y:S01]  /*3190*/  LOP3.LUT P6, RZ, R165, 0xff00, RZ, 0xc0, !PT ;  /* 0x0000ff00a5ff7812 */ /* 0x000fe200078cc0ff */
[----:B------:R-:W-:Y:S01]  /*31a0*/  FMUL.FTZ R80, R79, UR17 ;  /* 0x000000114f507c20 */ /* 0x000fe20008410000 */
[----:B------:R-:W-:Y:S01]  /*31b0*/  FADD.FTZ R127, R127, -R104 ;  /* 0x800000687f7f7221 */ /* 0x000fe20000010000 */
[----:B------:R-:W-:Y:S01]  /*31c0*/  FMUL.FTZ R81, R78, UR17 ;  /* 0x000000114e517c20 */ /* 0x000fe20008410000 */
[----:B------:R-:W-:Y:S01]  /*31d0*/  SEL R90, R73, RZ, P6 ;  /* 0x000000ff495a7207 */ /* 0x000fe20003000000 */
[----:B------:R-:W-:Y:S01]  /*31e0*/  @P2 FADD.FTZ R105, R62, R105 ;  /* 0x000000693e692221 */ /* 0x000fe20000010000 */
[----:B------:R-:W-:Y:S01]  /*31f0*/  LOP3.LUT P6, RZ, R165, 0xff, RZ, 0xc0, !PT ;  /* 0x000000ffa5ff7812 */ /* 0x000fe200078cc0ff */
[----:B------:R-:W-:Y:S01]  /*3200*/  FMUL.FTZ R174, R174, R127 ;  /* 0x0000007faeae7220 */ /* 0x000fe20000410000 */
[----:B------:R-:W-:Y:S01]  /*3210*/  SEL R64, R79, R64, P0 ;  /* 0x000000404f407207 */ /* 0x000fe20000000000 */
[----:B------:R-:W-:Y:S01]  /*3220*/  FMUL.FTZ R86, R105, UR17 ;  /* 0x0000001169567c20 */ /* 0x000fe20008410000 */
[----:B------:R-:W-:Y:S01]  /*3230*/  SEL R83, R72, RZ, P6 ;  /* 0x000000ff48537207 */ /* 0x000fe20003000000 */
[----:B------:R-:W-:Y:S01]  /*3240*/  @P2 FADD.FTZ R174, R63, R174 ;  /* 0x000000ae3fae2221 */ /* 0x000fe20000010000 */
[----:B------:R-:W-:-:S02]  /*3250*/  LOP3.LUT P6, RZ, R170, 0xff00, RZ, 0xc0, !PT ;  /* 0x0000ff00aaff7812 */ /* 0x000fc400078cc0ff */
[----:B------:R-:W-:Y:S01]  /*3260*/  LOP3.LUT P2, RZ, R166, 0xff0000, RZ, 0xc0, !PT ;  /* 0x00ff0000a6ff7812 */ /* 0x000fe2000784c0ff */
[----:B------:R-:W-:Y:S01]  /*3270*/  FMUL.FTZ R94, R174, UR17 ;  /* 0x00000011ae5e7c20 */ /* 0x000fe20008410000 */
[----:B------:R-:W-:Y:S02]  /*3280*/  SEL R73, R73, RZ, P6 ;  /* 0x000000ff49497207 */ /* 0x000fe40003000000 */
[----:B------:R-:W-:Y:S02]  /*3290*/  LOP3.LUT P6, RZ, R170, 0xff000000, RZ, 0xc0, !PT ;  /* 0xff000000aaff7812 */ /* 0x000fe400078cc0ff */
[----:B------:R-:W-:Y:S02]  /*32a0*/  SEL R93, R86, RZ, P2 ;  /* 0x000000ff565d7207 */ /* 0x000fe40001000000 */
[----:B------:R-:W-:Y:S02]  /*32b0*/  SEL R75, R75, RZ, P6 ;  /* 0x000000ff4b4b7207 */ /* 0x000fe40003000000 */
[----:B------:R-:W-:-:S02]  /*32c0*/  LOP3.LUT P6, RZ, R170, 0xff0000, RZ, 0xc0, !PT ;  /* 0x00ff0000aaff7812 */ /* 0x000fc400078cc0ff */
[----:B------:R-:W-:Y:S02]  /*32d0*/  LOP3.LUT P2, RZ, R166, 0xff000000, RZ, 0xc0, !PT ;  /* 0xff000000a6ff7812 */ /* 0x000fe4000784c0ff */
[----:B------:R-:W-:Y:S02]  /*32e0*/  SEL R74, R74, RZ, P6 ;  /* 0x000000ff4a4a7207 */ /* 0x000fe40003000000 */
[----:B------:R-:W-:Y:S02]  /*32f0*/  LOP3.LUT P6, RZ, R170, 0xff, RZ, 0xc0, !PT ;  /* 0x000000ffaaff7812 */ /* 0x000fe400078cc0ff */
[----:B------:R-:W-:Y:S02]  /*3300*/  SEL R65, R78, R65, P0 ;  /* 0x000000414e417207 */ /* 0x000fe40000000000 */
[----:B------:R-:W-:Y:S02]  /*3310*/  SEL R72, R72, RZ, P6 ;  /* 0x000000ff48487207 */ /* 0x000fe40003000000 */
[----:B------:R-:W-:-:S02]  /*3320*/  LOP3.LUT P6, RZ, R166, 0xff, RZ, 0xc0, !PT ;  /* 0x000000ffa6ff7812 */ /* 0x000fc400078cc0ff */
[----:B------:R-:W-:Y:S01]  /*3330*/  SEL R66, R105, R66, P0 ;  /* 0x0000004269427207 */ /* 0x000fe20000000000 */
[----:B------:R0:W-:Y:S01]  /*3340*/  STG.E.128 desc[UR4][R84.64], R72 ;  /* 0x0000004854007986 */ /* 0x0001e2000c101d04 */
[----:B------:R-:W-:Y:S02]  /*3350*/  SEL R91, R80, RZ, P6 ;  /* 0x000000ff505b7207 */ /* 0x000fe40003000000 */
[----:B------:R-:W-:Y:S02]  /*3360*/  LOP3.LUT P6, RZ, R166, 0xff00, RZ, 0xc0, !PT ;  /* 0x0000ff00a6ff7812 */ /* 0x000fe400078cc0ff */
[----:B------:R-:W-:Y:S02]  /*3370*/  SEL R67, R174, R67, P0 ;  /* 0x00000043ae437207 */ /* 0x000fe40000000000 */
[----:B------:R-:W-:Y:S02]  /*3380*/  SEL R92, R81, RZ, P6 ;  /* 0x000000ff515c7207 */ /* 0x000fe40003000000 */
[----:B------:R-:W-:-:S02]  /*3390*/  LOP3.LUT P6, RZ, R172, 0xff, RZ, 0xc0, !PT ;  /* 0x000000ffacff7812 */ /* 0x000fc400078cc0ff */
[----:B------:R-:W-:Y:S02]  /*33a0*/  SEL R96, R94, RZ, P2 ;  /* 0x000000ff5e607207 */ /* 0x000fe40001000000 */
[----:B------:R-:W-:Y:S02]  /*33b0*/  SEL R80, R80, RZ, P6 ;  /* 0x000000ff50507207 */ /* 0x000fe40003000000 */
[C---:B------:R-:W-:Y:S02]  /*33c0*/  LOP3.LUT P6, RZ, R172.reuse, 0xff00, RZ, 0xc0, !PT ;  /* 0x0000ff00acff7812 */ /* 0x040fe400078cc0ff */
[----:B------:R-:W-:Y:S02]  /*33d0*/  IADD3 R88, P2, R175, UR20, RZ ;  /* 0x00000014af587c10 */ /* 0x000fe4000ff5e0ff */
[----:B------:R-:W-:Y:S02]  /*33e0*/  SEL R81, R81, RZ, P6 ;  /* 0x000000ff51517207 */ /* 0x000fe40003000000 */
[----:B------:R-:W-:-:S02]  /*33f0*/  LOP3.LUT P6, RZ, R172, 0xff0000, RZ, 0xc0, !PT ;  /* 0x00ff0000acff7812 */ /* 0x000fc400078cc0ff */
[----:B------:R-:W-:Y:S02]  /*3400*/  IADD3.X R89, R169, UR21, RZ, P2, !PT ;  /* 0x00000015a9597c10 */ /* 0x000fe400097fe4ff */
[----:B------:R-:W-:Y:S02]  /*3410*/  SEL R82, R86, RZ, P6 ;  /* 0x000000ff56527207 */ /* 0x000fe40003000000 */
[C---:B------:R-:W-:Y:S02]  /*3420*/  @P1 IADD3 R86, P0, R175.reuse, UR18, RZ ;  /* 0x00000012af561c10 */ /* 0x040fe4000ff1e0ff */
[----:B------:R-:W-:Y:S02]  /*3430*/  @P3 IADD3 R140, P2, R175, R140, RZ ;  /* 0x0000008caf8c3210 */ /* 0x000fe40007f5e0ff */
[----:B------:R-:W-:Y:S02]  /*3440*/  @P1 IADD3.X R87, R169, UR19, RZ, P0, !PT ;  /* 0x00000013a9571c10 */ /* 0x000fe400087fe4ff */
[----:B------:R-:W-:-:S02]  /*3450*/  LOP3.LUT P0, RZ, R172, 0xff000000, RZ, 0xc0, !PT ;  /* 0xff000000acff7812 */ /* 0x000fc4000780c0ff */
[----:B------:R-:W-:Y:S02]  /*3460*/  SEL R79, R76, R71, P5 ;  /* 0x000000474c4f7207 */ /* 0x000fe40002800000 */
[----:B------:R-:W-:Y:S02]  /*3470*/  SEL R78, R77, R70, P5 ;  /* 0x000000464d4e7207 */ /* 0x000fe40002800000 */
[----:B------:R-:W-:Y:S02]  /*3480*/  SEL R77, R90, R69, P5 ;  /* 0x000000455a4d7207 */ /* 0x000fe40002800000 */
[-C--:B------:R-:W-:Y:S02]  /*3490*/  SEL R76, R83, R68.reuse, P5 ;  /* 0x00000044534c7207 */ /* 0x080fe40002800000 */
[----:B------:R-:W-:Y:S02]  /*34a0*/  SEL R83, R94, RZ, P0 ;  /* 0x000000ff5e537207 */ /* 0x000fe40000000000 */
[----:B------:R-:W-:Y:S01]  /*34b0*/  @P3 IADD3.X R141, R169, R141, RZ, P2, !PT ;  /* 0x0000008da98d3210 */ /* 0x000fe200017fe4ff */
[----:B------:R0:W-:Y:S01]  /*34c0*/  @P3 STG.E.128 desc[UR4][R180.64], R76 ;  /* 0x0000004cb4003986 */ /* 0x0001e2000c101d04 */
[----:B------:R-:W-:-:S02]  /*34d0*/  SEL R68, R91, R68, P5 ;  /* 0x000000445b447207 */ /* 0x000fc40002800000 */
[----:B------:R-:W-:Y:S01]  /*34e0*/  SEL R69, R92, R69, P5 ;  /* 0x000000455c457207 */ /* 0x000fe20002800000 */
[----:B------:R0:W-:Y:S01]  /*34f0*/  @P1 STG.E.128 desc[UR4][R86.64], R64 ;  /* 0x0000004056001986 */ /* 0x0001e2000c101d04 */
[----:B------:R-:W-:Y:S02]  /*3500*/  SEL R70, R93, R70, P5 ;  /* 0x000000465d467207 */ /* 0x000fe40002800000 */
[----:B------:R-:W-:Y:S01]  /*3510*/  SEL R71, R96, R71, P5 ;  /* 0x0000004760477207 */ /* 0x000fe20002800000 */
[----:B------:R0:W-:Y:S01]  /*3520*/  STG.E.128 desc[UR4][R88.64], R80 ;  /* 0x0000005058007986 */ /* 0x0001e2000c101d04 */
[----:B------:R-:W-:-:S03]  /*3530*/  ISETP.NE.AND P6, PT, R108, RZ, PT ;  /* 0x000000ff6c00720c */ /* 0x000fc60003fc5270 */
[----:B------:R0:W-:Y:S10]  /*3540*/  @P3 STG.E.128 desc[UR4][R140.64], R68 ;  /* 0x000000448c003986 */ /* 0x0001f4000c101d04 */
[----:B------:R-:W-:Y:S05]  /*3550*/  @!P6 BRA `(.L_x_3337) ;  /* 0xffffffd40080e947 */ /* 0x000fea000383ffff */
        /* <DEDUP_REMOVED lines=64> */
.L_x_3331:
        /* <DEDUP_REMOVED lines=35> */
.L_x_3332:
[----:B------:R-:W-:Y:S01]  /*3b90*/  HFMA2.MMA R84, -RZ, RZ, 0, 9.5367431640625e-07 ;  /* 0x00000010ff547435 */ /* 0x000fe200000001ff */
[----:B------:R-:W-:Y:S01]  /*3ba0*/  MOV R85, R74 ;  /* 0x0000004a00557202 */ /* 0x000fe20000000f00 */
[----:B------:R-:W-:Y:S01]  /*3bb0*/  IMAD.MOV.U32 R87, RZ, RZ, 0x1f ;  /* 0x0000001fff577424 */ /* 0x000fe200078e00ff */
[----:B------:R-:W-:-:S08]  /*3bc0*/  MOV R82, 0xffffffff ;  /* 0xffffffff00527802 */ /* 0x000fd00000000f00 */
[----:B-----5:R-:W-:Y:S05]  /*3bd0*/  WARPSYNC.COLLECTIVE R82, `(.L_x_3338) ;  /* 0x0000000052087348 */ /* 0x020fea0003c00000 */
[----:B------:R0:W1:Y:S02]  /*3be0*/  SHFL.DOWN P5, R83, R85, R84, R87 ;  /* 0x0800005455537389 */ /* 0x00006400000a0057 */
[----:B01---5:R-:W-:Y:S01]  /*3bf0*/  ENDCOLLECTIVE ;  /* 0x000000000000791b */ /* 0x023fe20003800000 */
.L_x_3338:
[----:B------:R-:W-:Y:S02]  /*3c00*/  MOV R85, R75 ;  /* 0x0000004b00557202 */ /* 0x000fe40000000f00 */
[----:B------:R-:W-:-:S07]  /*3c10*/  MOV R77, R83 ;  /* 0x00000053004d7202 */ /* 0x000fce0000000f00 */
[----:B------:R-:W-:Y:S05]  /*3c20*/  WARPSYNC.COLLECTIVE R82, `(.L_x_3339) ;  /* 0x0000000052087348 */ /* 0x000fea0003c00000 */
[----:B------:R0:W1:Y:S02]  /*3c30*/  SHFL.DOWN P5, R83, R85, R84, R87 ;  /* 0x0800005455537389 */ /* 0x00006400000a0057 */
[----:B01----:R-:W-:Y:S01]  /*3c40*/  ENDCOLLECTIVE ;  /* 0x000000000000791b */ /* 0x003fe20003800000 */
.L_x_3339:
[----:B------:R-:W-:Y:S01]  /*3c50*/  FADD.FTZ R77, R74, R77 ;  /* 0x0000004d4a4d7221 */ /* 0x000fe20000010000 */
[----:B------:R-:W-:-:S03]  /*3c60*/  HFMA2.MMA R84, -RZ, RZ, 0, 4.76837158203125e-07 ;  /* 0x00000008ff547435 */ /* 0x000fc600000001ff */
[----:B------:R-:W-:Y:S01]  /*3c70*/  IMAD.MOV.U32 R85, RZ, RZ, R77 ;  /* 0x000000ffff557224 */ /* 0x000fe200078e004d */
[----:B------:R-:W-:-:S07]  /*3c80*/  MOV R76, R83 ;  /* 0x00000053004c7202 */ /* 0x000fce0000000f00 */
[----:B------:R-:W-:Y:S05]  /*3c90*/  WARPSYNC.COLLECTIVE R82, `(.L_x_3340) ;  /* 0x0000000052087348 */ /* 0x000fea0003c00000 */
[----:B------:R0:W1:Y:S02]  /*3ca0*/  SHFL.DOWN P5, R83, R85, R84, R87 ;  /* 0x0800005455537389 */ /* 0x00006400000a0057 */
[----:B01----:R-:W-:Y:S01]  /*3cb0*/  ENDCOLLECTIVE ;  /* 0x000000000000791b */ /* 0x003fe20003800000 */
.L_x_3340:
[----:B------:R-:W-:-:S05]  /*3cc0*/  FADD.FTZ R76, R75, R76 ;  /* 0x0000004c4b4c7221 */ /* 0x000fca0000010000 */
[----:B------:R-:W-:Y:S02]  /*3cd0*/  MOV R85, R76 ;  /* 0x0000004c00557202 */ /* 0x000fe40000000f00 */
[----:B------:R-:W-:-:S07]  /*3ce0*/  MOV R78, R83 ;  /* 0x00000053004e7202 */ /* 0x000fce0000000f00 */
[----:B------:R-:W-:Y:S05]  /*3cf0*/  WARPSYNC.COLLECTIVE R82, `(.L_x_3341) ;  /* 0x0000000052087348 */ /* 0x000fea0003c00000 */
[----:B------:R0:W1:Y:S02]  /*3d00*/  SHFL.DOWN P5, R83, R85, R84, R87 ;  /* 0x0800005455537389 */ /* 0x00006400000a0057 */
[----:B01----:R-:W-:Y:S01]  /*3d10*/  ENDCOLLECTIVE ;  /* 0x000000000000791b */ /* 0x003fe20003800000 */
.L_x_3341:
[----:B------:R-:W-:Y:S01]  /*3d20*/  FADD.FTZ R78, R77, R78 ;  /* 0x0000004e4d4e7221 */ /* 0x000fe20000010000 */
[----:B------:R-:W-:-:S03]  /*3d30*/  HFMA2.MMA R84, -RZ, RZ, 0, 2.384185791015625e-07 ;  /* 0x00000004ff547435 */ /* 0x000fc600000001ff */
[----:B------:R-:W-:Y:S01]  /*3d40*/  IMAD.MOV.U32 R85, RZ, RZ, R78 ;  /* 0x000000ffff557224 */ /* 0x000fe200078e004e */
[----:B------:R-:W-:-:S07]  /*3d50*/  MOV R79, R83 ;  /* 0x00000053004f7202 */ /* 0x000fce0000000f00 */
[----:B------:R-:W-:Y:S05]  /*3d60*/  WARPSYNC.COLLECTIVE R82, `(.L_x_3342) ;  /* 0x0000000052087348 */ /* 0x000fea0003c00000 */
[----:B------:R0:W1:Y:S02]  /*3d70*/  SHFL.DOWN P5, R83, R85, R84, R87 ;  /* 0x0800005455537389 */ /* 0x00006400000a0057 */
[----:B01----:R-:W-:Y:S01]  /*3d80*/  ENDCOLLECTIVE ;  /* 0x000000000000791b */ /* 0x003fe20003800000 */
.L_x_3342:
[----:B------:R-:W-:-:S05]  /*3d90*/  FADD.FTZ R79, R76, R79 ;  /* 0x0000004f4c4f7221 */ /* 0x000fca0000010000 */
[----:B------:R-:W-:Y:S02]  /*3da0*/  MOV R85, R79 ;  /* 0x0000004f00557202 */ /* 0x000fe40000000f00 */
[----:B------:R-:W-:-:S07]  /*3db0*/  MOV R81, R83 ;  /* 0x0000005300517202 */ /* 0x000fce0000000f00 */
[----:B------:R-:W-:Y:S05]  /*3dc0*/  WARPSYNC.COLLECTIVE R82, `(.L_x_3343) ;  /* 0x0000000052087348 */ /* 0x000fea0003c00000 */
[----:B------:R0:W1:Y:S02]  /*3dd0*/  SHFL.DOWN P5, R83, R85, R84, R87 ;  /* 0x0800005455537389 */ /* 0x00006400000a0057 */
[----:B01----:R-:W-:Y:S01]  /*3de0*/  ENDCOLLECTIVE ;  /* 0x000000000000791b */ /* 0x003fe20003800000 */
.L_x_3343:
[----:B------:R-:W-:Y:S01]  /*3df0*/  FADD.FTZ R81, R78, R81 ;  /* 0x000000514e517221 */ /* 0x000fe20000010000 */
[----:B------:R-:W-:-:S03]  /*3e00*/  HFMA2.MMA R84, -RZ, RZ, 0, 1.1920928955078125e-07 ;  /* 0x00000002ff547435 */ /* 0x000fc600000001ff */
[----:B------:R-:W-:Y:S01]  /*3e10*/  IMAD.MOV.U32 R85, RZ, RZ, R81 ;  /* 0x000000ffff557224 */ /* 0x000fe200078e0051 */
[----:B------:R-:W-:-:S07]  /*3e20*/  MOV R80, R83 ;  /* 0x0000005300507202 */ /* 0x000fce0000000f00 */
[----:B------:R-:W-:Y:S05]  /*3e30*/  WARPSYNC.COLLECTIVE R82, `(.L_x_3344) ;  /* 0x0000000052087348 */ /* 0x000fea0003c00000 */
[----:B------:R0:W1:Y:S02]  /*3e40*/  SHFL.DOWN P5, R83, R85, R84, R87 ;  /* 0x0800005455537389 */ /* 0x00006400000a0057 */
[----:B01----:R-:W-:Y:S01]  /*3e50*/  ENDCOLLECTIVE ;  /* 0x000000000000791b */ /* 0x003fe20003800000 */
.L_x_3344:
[----:B------:R-:W-:-:S05]  /*3e60*/  FADD.FTZ R80, R79, R80 ;  /* 0x000000504f507221 */ /* 0x000fca0000010000 */
[----:B------:R-:W-:Y:S02]  /*3e70*/  MOV R85, R80 ;  /* 0x0000005000557202 */ /* 0x000fe40000000f00 */
[----:B------:R-:W-:-:S07]  /*3e80*/  MOV R74, R83 ;  /* 0x00000053004a7202 */ /* 0x000fce0000000f00 */
[----:B------:R-:W-:Y:S05]  /*3e90*/  WARPSYNC.COLLECTIVE R82, `(.L_x_3345) ;  /* 0x0000000052087348 */ /* 0x000fea0003c00000 */
[----:B------:R0:W1:Y:S02]  /*3ea0*/  SHFL.DOWN P5, R83, R85, R84, R87 ;  /* 0x0800005455537389 */ /* 0x00006400000a0057 */
[----:B01----:R-:W-:Y:S01]  /*3eb0*/  ENDCOLLECTIVE ;  /* 0x000000000000791b */ /* 0x003fe20003800000 */
.L_x_3345:
[----:B------:R-:W-:Y:S01]  /*3ec0*/  FADD.FTZ R74, R81, R74 ;  /* 0x0000004a514a7221 */ /* 0x000fe20000010000 */
[----:B------:R-:W-:-:S03]  /*3ed0*/  HFMA2.MMA R84, -RZ, RZ, 0, 5.9604644775390625e-08 ;  /* 0x00000001ff547435 */ /* 0x000fc600000001ff */
[----:B------:R-:W-:Y:S01]  /*3ee0*/  IMAD.MOV.U32 R85, RZ, RZ, R74 ;  /* 0x000000ffff557224 */ /* 0x000fe200078e004a */
[----:B------:R-:W-:-:S07]  /*3ef0*/  MOV R75, R83 ;  /* 0x00000053004b7202 */ /* 0x000fce0000000f00 */
[----:B------:R-:W-:Y:S05]  /*3f00*/  WARPSYNC.COLLECTIVE R82, `(.L_x_3346) ;  /* 0x0000000052087348 */ /* 0x000fea0003c00000 */
[----:B------:R0:W1:Y:S02]  /*3f10*/  SHFL.DOWN P5, R83, R85, R84, R87 ;  /* 0x0800005455537389 */ /* 0x00006400000a0057 */
[----:B01----:R-:W-:Y:S01]  /*3f20*/  ENDCOLLECTIVE ;  /* 0x000000000000791b */ /* 0x003fe20003800000 */
.L_x_3346:
[----:B------:R-:W-:-:S05]  /*3f30*/  FADD.FTZ R75, R80, R75 ;  /* 0x0000004b504b7221 */ /* 0x000fca0000010000 */
[----:B------:R-:W-:Y:S02]  /*3f40*/  MOV R85, R75 ;  /* 0x0000004b00557202 */ /* 0x000fe40000000f00 */
[----:B------:R-:W-:-:S07]  /*3f50*/  MOV R77, R83 ;  /* 0x00000053004d7202 */ /* 0x000fce0000000f00 */
[----:B------:R-:W-:Y:S05]  /*3f60*/  WARPSYNC.COLLECTIVE R82, `(.L_x_3347) ;  /* 0x0000000052087348 */ /* 0x000fea0003c00000 */
[----:B------:R0:W1:Y:S02]  /*3f70*/  SHFL.DOWN P5, R83, R85, R84, R87 ;  /* 0x0800005455537389 */ /* 0x00006400000a0057 */
[----:B01----:R-:W-:Y:S01]  /*3f80*/  ENDCOLLECTIVE ;  /* 0x000000000000791b */ /* 0x003fe20003800000 */
.L_x_3347:
[----:B------:R-:W-:Y:S01]  /*3f90*/  MOV R76, R83 ;  /* 0x00000053004c7202 */ /* 0x000fe20000000f00 */
[----:B------:R-:W-:Y:S06]  /*3fa0*/  BRA `(.L_x_3348) ;  /* 0xffffffe0007c7947 */ /* 0x000fec000383ffff */
.L_x_3349:
        /* <DEDUP_REMOVED lines=13> */
.L_x_3978:


//--------------------- .text._ZN10layer_norm22ln_bwd_finalize_kernelINS_22Kernel_traits_finalizeILj5120E6__halfffffjLb0ELj1024ELj4ENS_18Kernel_traits_baseILj5120ES2_ffffjLj1024EEEEELb0ELb0EEEvNS_9BwdParamsE --------------------------
	.section	.text._ZN10layer_norm22ln_bwd_finalize_kernelINS_22Kernel_traits_finalizeILj5120E6__halfffffjLb0ELj1024ELj4ENS_18Kernel_traits_baseILj5120ES2_ffffjLj1024EEEEELb0ELb0EEEvNS_9BwdParamsE,"ax",@progbits
	.align	128
        .global         _ZN10layer_norm22ln_bwd_finalize_kernelINS_22Kernel_traits_finalizeILj5120E6__halfffffjLb0ELj1024ELj4ENS_18Kernel_traits_baseILj5120ES2_ffffjLj1024EEEEELb0ELb0EEEvNS_9BwdParamsE
        .type           _ZN10layer_norm22ln_bwd_finalize_kernelINS_22Kernel_traits_finalizeILj5120E6__halfffffjLb0ELj1024ELj4ENS_18Kernel_traits_baseILj5120ES2_ffffjLj1024EEEEELb0ELb0EEEvNS_9BwdParamsE,@function
        .size           _ZN10layer_norm22ln_bwd_finalize_kernelINS_22Kernel_traits_finalizeILj5120E6__halfffffjLb0ELj1024ELj4ENS_18Kernel_traits_baseILj5120ES2_ffffjLj1024EEEEELb0ELb0EEEvNS_9BwdParamsE,(.L_x_3979 - _ZN10layer_norm22ln_bwd_finalize_kernelINS_22Kernel_traits_finalizeILj5120E6__halfffffjLb0ELj1024ELj4ENS_18Kernel_traits_baseILj5120ES2_ffffjLj1024EEEEELb0ELb0EEEvNS_9BwdParamsE)
        .other          _ZN10layer_norm22ln_bwd_finalize_kernelINS_22Kernel_traits_finalizeILj5120E6__halfffffjLb0ELj1024ELj4ENS_18Kernel_traits_baseILj5120ES2_ffffjLj1024EEEEELb0ELb0EEEvNS_9BwdParamsE,@"STO_CUDA_ENTRY STV_DEFAULT"
_ZN10layer_norm22ln_bwd_finalize_kernelINS_22Kernel_traits_finalizeILj5120E6__halfffffjLb0ELj1024ELj4ENS_18Kernel_traits_baseILj5120ES2_ffffjLj1024EEEEELb0ELb0EEEvNS_9BwdParamsE:
.text._ZN10layer_norm22ln_bwd_finalize_kernelINS_22Kernel_traits_finalizeILj5120E6__halfffffjLb0ELj1024ELj4ENS_18Kernel_traits_baseILj5120ES2_ffffjLj1024EEEEELb0ELb0EEEvNS_9BwdParamsE:
        /* <DEDUP_REMOVED lines=25> */
.L_x_3362:
        /* <DEDUP_REMOVED lines=30> */
.L_x_3354:
        /* <DEDUP_REMOVED lines=36> */
.L_x_3353:
[----:B------:R-:W-:Y:S05]  /*05b0*/  BSYNC B1 ;  /* 0x0000000000017941 */ /* 0x000fea0003800000 */
.L_x_3352:
        /* <DEDUP_REMOVED lines=24> */
.L_x_3356:
[----:B------:R-:W-:Y:S05]  /*0740*/  BSYNC B1 ;  /* 0x0000000000017941 */ /* 0x000fea0003800000 */
.L_x_3355:
        /* <DEDUP_REMOVED lines=12> */
.L_x_3357:
[----:B------:R-:W-:Y:S05]  /*0810*/  BSYNC B1 ;  /* 0x0000000000017941 */ /* 0x000fea0003800000 */
.L_x_3351:
[----:B------:R-:W-:Y:S05]  /*0820*/  BSYNC B0 ;  /* 0x0000000000007941 */ /* 0x000fea0003800000 */
.L_x_3350:
        /* <DEDUP_REMOVED lines=29> */
.L_x_3373:
[----:B---3--:R-:W-:Y:S01]  /*0a00*/  FADD.FTZ R9, R18, R9 ;  /* 0x0000000912097221 */ /* 0x008fe20000010000 */
[----:B--2---:R-:W-:-:S04]  /*0a10*/  FADD.FTZ R11, R10, R11 ;  /* 0x0000000b0a0b7221 */ /* 0x004fc80000010000 */
[----:B------:R2:W-:Y:S04]  /*0a20*/  @!P1 STS [R6+0x2000], R9 ;  /* 0x0020000906009388 */ /* 0x0005e80000000800 */
[----:B------:R2:W-:Y:S02]  /*0a30*/  @!P1 STS [R6+0x2080], R11 ;  /* 0x0020800b06009388 */ /* 0x0005e40000000800 */
.L_x_3358:
        /* <DEDUP_REMOVED lines=18> */
.L_x_3361:
[----:B------:R-:W-:Y:S05]  /*0b60*/  BSYNC B0 ;  /* 0x0000000000007941 */ /* 0x000fea0003800000 */
.L_x_3360:
[C---:B------:R-:W-:Y:S01]  /*0b70*/  ISETP.GT.U32.AND P1, PT, R3.reuse, -0x1401, PT ;  /* 0xffffebff0300780c */ /* 0x040fe20003f24070 */
[----:B------:R-:W-:Y:S01]  /*0b80*/  VIADD R4, R4, 0xa00 ;  /* 0x00000a0004047836 */ /* 0x000fe20000000000 */
[----:B------:R-:W-:-:S11]  /*0b90*/  IADD3 R3, R3, 0x1400, RZ ;  /* 0x0000140003037810 */ /* 0x000fd60007ffe0ff */
[----:B------:R-:W-:Y:S05]  /*0ba0*/  @P1 BRA `(.L_x_3362) ;  /* 0xfffffff400781947 */ /* 0x000fea000383ffff */
[----:B------:R-:W-:Y:S05]  /*0bb0*/  EXIT ;  /* 0x000000000000794d */ /* 0x000fea0003800000 */
.L_x_3359:
[----:B------:R-:W-:Y:S01]  /*0bc0*/  HFMA2.MMA R21, -RZ, RZ, 0, 5.9604644775390625e-08 ;  /* 0x00000001ff157435 */ /* 0x000fe200000001ff */
[----:B0--3--:R-:W-:Y:S01]  /*0bd0*/  MOV R22, R10 ;  /* 0x0000000a00167202 */ /* 0x009fe20000000f00 */
[----:B------:R-:W-:Y:S01]  /*0be0*/  IMAD.MOV.U32 R19, RZ, RZ, -0x1 ;  /* 0xffffffffff137424 */ /* 0x000fe200078e00ff */
[----:B------:R-:W-:-:S08]  /*0bf0*/  MOV R24, 0x1f ;  /* 0x0000001f00187802 */ /* 0x000fd00000000f00 */
[----:B-12---:R-:W-:Y:S05]  /*0c00*/  WARPSYNC.COLLECTIVE R19, `(.L_x_3363) ;  /* 0x0000000013087348 */ /* 0x006fea0003c00000 */
[----:B------:R0:W3:Y:S02]  /*0c10*/  SHFL.BFLY P2, R20, R22, R21, R24 ;  /* 0x0c00001516147389 */ /* 0x0000e40000040018 */
[----:B0123--:R-:W-:Y:S01]  /*0c20*/  ENDCOLLECTIVE ;  /* 0x000000000000791b */ /* 0x00ffe20003800000 */
.L_x_3363:
[----:B------:R-:W-:Y:S01]  /*0c30*/  HFMA2.MMA R21, -RZ, RZ, 0, 1.1920928955078125e-07 ;  /* 0x00000002ff157435 */ /* 0x000fe200000001ff */
[----:B------:R-:W-:-:S05]  /*0c40*/  MOV R11, R20 ;  /* 0x00000014000b7202 */ /* 0x000fca0000000f00 */
[----:B------:R-:W-:-:S05]  /*0c50*/  FADD.FTZ R11, R10, R11 ;  /* 0x0000000b0a0b7221 */ /* 0x000fca0000010000 */
[----:B------:R-:W-:-:S07]  /*0c60*/  MOV R22, R11 ;  /* 0x0000000b00167202 */ /* 0x000fce0000000f00 */
[----:B------:R-:W-:Y:S05]  /*0c70*/  WARPSYNC.COLLECTIVE R19, `(.L_x_3364) ;  /* 0x0000000013087348 */ /* 0x000fea0003c00000 */
[----:B------:R0:W1:Y:S02]  /*0c80*/  SHFL.BFLY P2, R20, R22, R21, R24 ;  /* 0x0c00001516147389 */ /* 0x0000640000040018 */
[----:B01----:R-:W-:Y:S01]  /*0c90*/  ENDCOLLECTIVE ;  /* 0x000000000000791b */ /* 0x003fe20003800000 */
.L_x_3364:
[----:B------:R-:W-:Y:S01]  /*0ca0*/  HFMA2.MMA R21, -RZ, RZ, 0, 2.384185791015625e-07 ;  /* 0x00000004ff157435 */ /* 0x000fe200000001ff */
[----:B------:R-:W-:-:S04]  /*0cb0*/  IMAD.MOV.U32 R14, RZ, RZ, R20 ;  /* 0x000000ffff0e7224 */ /* 0x000fc800078e0014 */
[----:B------:R-:W-:-:S05]  /*0cc0*/  FADD.FTZ R14, R11, R14 ;  /* 0x0000000e0b0e7221 */ /* 0x000fca0000010000 */
[----:B------:R-:W-:-:S07]  /*0cd0*/  MOV R22, R14 ;  /* 0x0000000e00167202 */ /* 0x000fce0000000f00 */
[----:B------:R-:W-:Y:S05]  /*0ce0*/  WARPSYNC.COLLECTIVE R19, `(.L_x_3365) ;  /* 0x0000000013087348 */ /* 0x000fea0003c00000 */
[----:B------:R0:W1:Y:S02]  /*0cf0*/  SHFL.BFLY P2, R20, R22, R21, R24 ;  /* 0x0c00001516147389 */ /* 0x0000640000040018 */
[----:B01----:R-:W-:Y:S01]  /*0d00*/  ENDCOLLECTIVE ;  /* 0x000000000000791b */ /* 0x003fe20003800000 */
.L_x_3365:
[----:B------:R-:W-:Y:S01]  /*0d10*/  HFMA2.MMA R21, -RZ, RZ, 0, 4.76837158203125e-07 ;  /* 0x00000008ff157435 */ /* 0x000fe200000001ff */
[----:B------:R-:W-:-:S05]  /*0d20*/  MOV R13, R20 ;  /* 0x00000014000d7202 */ /* 0x000fca0000000f00 */
[----:B------:R-:W-:-:S04]  /*0d30*/  FADD.FTZ R13, R14, R13 ;  /* 0x0000000d0e0d7221 */ /* 0x000fc80000010000 */
[----:B------:R-:W-:-:S07]  /*0d40*/  IMAD.MOV.U32 R22, RZ, RZ, R13 ;  /* 0x000000ffff167224 */ /* 0x000fce00078e000d */
[----:B------:R-:W-:Y:S05]  /*0d50*/  WARPSYNC.COLLECTIVE R19, `(.L_x_3366) ;  /* 0x0000000013087348 */ /* 0x000fea0003c00000 */
[----:B------:R0:W1:Y:S02]  /*0d60*/  SHFL.BFLY P2, R20, R22, R21, R24 ;  /* 0x0c00001516147389 */ /* 0x0000640000040018 */
[----:B01----:R-:W-:Y:S01]  /*0d70*/  ENDCOLLECTIVE ;  /* 0x000000000000791b */ /* 0x003fe20003800000 */
.L_x_3366:
[----:B------:R-:W-:Y:S01]  /*0d80*/  IMAD.MOV.U32 R21, RZ, RZ, 0x10 ;  /* 0x00000010ff157424 */ /* 0x000fe200078e00ff */
[----:B------:R-:W-:-:S05]  /*0d90*/  MOV R10, R20 ;  /* 0x00000014000a7202 */ /* 0x000fca0000000f00 */
[----:B------:R-:W-:-:S05]  /*0da0*/  FADD.FTZ R10, R13, R10 ;  /* 0x0000000a0d0a7221 */ /* 0x000fca0000010000 */
[----:B------:R-:W-:-:S07]  /*0db0*/  MOV R22, R10 ;  /* 0x0000000a00167202 */ /* 0x000fce0000000f00 */
[----:B------:R-:W-:Y:S05]  /*0dc0*/  WARPSYNC.COLLECTIVE R19, `(.L_x_3367) ;  /* 0x0000000013087348 */ /* 0x000fea0003c00000 */
[----:B------:R0:W1:Y:S02]  /*0dd0*/  SHFL.BFLY P2, R20, R22, R21, R24 ;  /* 0x0c00001516147389 */ /* 0x0000640000040018 */
[----:B01----:R-:W-:Y:S01]  /*0de0*/  ENDCOLLECTIVE ;  /* 0x000000000000791b */ /* 0x003fe20003800000 */
.L_x_3367:
[----:B------:R-:W-:Y:S01]  /*0df0*/  HFMA2.MMA R21, -RZ, RZ, 0, 5.9604644775390625e-08 ;  /* 0x00000001ff157435 */ /* 0x000fe200000001ff */
[----:B------:R-:W-:Y:S02]  /*0e00*/  MOV R22, R9 ;  /* 0x0000000900167202 */ /* 0x000fe40000000f00 */
[----:B------:R-:W-:-:S08]  /*0e10*/  MOV R11, R20 ;  /* 0x00000014000b7202 */ /* 0x000fd00000000f00 */
[----:B------:R-:W-:Y:S05]  /*0e20*/  WARPSYNC.COLLECTIVE R19, `(.L_x_3368) ;  /* 0x0000000013087348 */ /* 0x000fea0003c00000 */
[----:B------:R0:W1:Y:S02]  /*0e30*/  SHFL.BFLY P2, R20, R22, R21, R24 ;  /* 0x0c00001516147389 */ /* 0x0000640000040018 */
[----:B01----:R-:W-:Y:S01]  /*0e40*/  ENDCOLLECTIVE ;  /* 0x000000000000791b */ /* 0x003fe20003800000 */
.L_x_3368:
[----:B------:R-:W-:Y:S01]  /*0e50*/  HFMA2.MMA R21, -RZ, RZ, 0, 1.1920928955078125e-07 ;  /* 0x00000002ff157435 */ /* 0x000fe200000001ff */
[----:B------:R-:W-:-:S04]  /*0e60*/  IMAD.MOV.U32 R14, RZ, RZ, R20 ;  /* 0x000000ffff0e7224 */ /* 0x000fc800078e0014 */
[----:B------:R-:W-:-:S05]  /*0e70*/  FADD.FTZ R15, R9, R14 ;  /* 0x0000000e090f7221 */ /* 0x000fca0000010000 */
[----:B------:R-:W-:-:S07]  /*0e80*/  MOV R22, R15 ;  /* 0x0000000f00167202 */ /* 0x000fce0000000f00 */
[----:B------:R-:W-:Y:S05]  /*0e90*/  WARPSYNC.COLLECTIVE R19, `(.L_x_3369) ;  /* 0x0000000013087348 */ /* 0x000fea0003c00000 */
[----:B------:R0:W1:Y:S02]  /*0ea0*/  SHFL.BFLY P2, R20, R22, R21, R24 ;  /* 0x0c00001516147389 */ /* 0x0000640000040018 */
[----:B01----:R-:W-:Y:S01]  /*0eb0*/  ENDCOLLECTIVE ;  /* 0x000000000000791b */ /* 0x003fe20003800000 */
.L_x_3369:
[----:B------:R-:W-:Y:S01]  /*0ec0*/  HFMA2.MMA R21, -RZ, RZ, 0, 2.384185791015625e-07 ;  /* 0x00000004ff157435 */ /* 0x000fe200000001ff */
[----:B------:R-:W-:-:S05]  /*0ed0*/  MOV R16, R20 ;  /* 0x0000001400107202 */ /* 0x000fca0000000f00 */
[----:B------:R-:W-:-:S04]  /*0ee0*/  FADD.FTZ R16, R15, R16 ;  /* 0x000000100f107221 */ /* 0x000fc80000010000 */
[----:B------:R-:W-:-:S07]  /*0ef0*/  IMAD.MOV.U32 R22, RZ, RZ, R16 ;  /* 0x000000ffff167224 */ /* 0x000fce00078e0010 */
[----:B------:R-:W-:Y:S05]  /*0f00*/  WARPSYNC.COLLECTIVE R19, `(.L_x_3370) ;  /* 0x0000000013087348 */ /* 0x000fea0003c00000 */
[----:B------:R0:W1:Y:S02]  /*0f10*/  SHFL.BFLY P2, R20, R22, R21, R24 ;  /* 0x0c00001516147389 */ /* 0x0000640000040018 */
[----:B01----:R-:W-:Y:S01]  /*0f20*/  ENDCOLLECTIVE ;  /* 0x000000000000791b */ /* 0x003fe20003800000 */
.L_x_3370:
[----:B------:R-:W-:Y:S01]  /*0f30*/  IMAD.MOV.U32 R21, RZ, RZ, 0x8 ;  /* 0x00000008ff157424 */ /* 0x000fe200078e00ff */
[----:B------:R-:W-:-:S05]  /*0f40*/  MOV R17, R20 ;  /* 0x0000001400117202 */ /* 0x000fca0000000f00 */
[----:B------:R-:W-:-:S05]  /*0f50*/  FADD.FTZ R17, R16, R17 ;  /* 0x0000001110117221 */ /* 0x000fca0000010000 */
[----:B------:R-:W-:-:S07]  /*0f60*/  MOV R22, R17 ;  /* 0x0000001100167202 */ /* 0x000fce0000000f00 */
[----:B------:R-:W-:Y:S05]  /*0f70*/  WARPSYNC.COLLECTIVE R19, `(.L_x_3371) ;  /* 0x0000000013087348 */ /* 0x000fea0003c00000 */
[----:B------:R0:W1:Y:S02]  /*0f80*/  SHFL.BFLY P2, R20, R22, R21, R24 ;  /* 0x0c00001516147389 */ /* 0x0000640000040018 */
[----:B01----:R-:W-:Y:S01]  /*0f90*/  ENDCOLLECTIVE ;  /* 0x000000000000791b */ /* 0x003fe20003800000 */
.L_x_3371:
[----:B------:R-:W-:Y:S01]  /*0fa0*/  HFMA2.MMA R21, -RZ, RZ, 0, 9.5367431640625e-07 ;  /* 0x00000010ff157435 */ /* 0x000fe200000001ff */
[----:B------:R-:W-:-:S05]  /*0fb0*/  MOV R18, R20 ;  /* 0x0000001400127202 */ /* 0x000fca0000000f00 */
[----:B------:R-:W-:-:S05]  /*0fc0*/  FADD.FTZ R18, R17, R18 ;  /* 0x0000001211127221 */ /* 0x000fca0000010000 */
[----:B------:R-:W-:-:S07]  /*0fd0*/  MOV R22, R18 ;  /* 0x0000001200167202 */ /* 0x000fce0000000f00 */
[----:B------:R-:W-:Y:S05]  /*0fe0*/  WARPSYNC.COLLECTIVE R19, `(.L_x_3372) ;  /* 0x0000000013087348 */ /* 0x000fea0003c00000 */
[----:B------:R0:W1:Y:S02]  /*0ff0*/  SHFL.BFLY P2, R20, R22, R21, R24 ;  /* 0x0c00001516147389 */ /* 0x0000640000040018 */
[----:B01----:R-:W-:Y:S01]  /*1000*/  ENDCOLLECTIVE ;  /* 0x000000000000791b */ /* 0x003fe20003800000 */
.L_x_3372:
[----:B------:R-:W-:Y:S01]  /*1010*/  MOV R9, R20 ;  /* 0x0000001400097202 */ /* 0x000fe20000000f00 */
[----:B------:R-:W-:Y:S06]  /*1020*/  BRA `(.L_x_3373) ;  /* 0xfffffff800747947 */ /* 0x000fec000383ffff */
.L_x_3374:
        /* <DEDUP_REMOVED lines=13> */
.L_x_3979:


//--------------------- .text._ZN10layer_norm40ln_parallel_residual_bwd_finalize_kernelINS_22Kernel_traits_finalizeILj5120E6__halfffffjLb0ELj1024ELj4ENS_18Kernel_traits_baseILj5120ES2_ffffjLj1024EEEEELb0EEEvNS_9BwdParamsE --------------------------
	.section	.text._ZN10layer_norm40ln_parallel_residual_bwd_finalize_kernelINS_22Kernel_traits_finalizeILj5120E6__halfffffjLb0ELj1024ELj4ENS_18Kernel_traits_baseILj5120ES2_ffffjLj1024EEEEELb0EEEvNS_9BwdParamsE,"ax",@progbits
	.align	128
        .global         _ZN10layer_norm40ln_parallel_residual_bwd_finalize_kernelINS_22Kernel_traits_finalizeILj5120E6__halfffffjLb0ELj1024ELj4ENS_18Kernel_traits_baseILj5120ES2_ffffjLj1024EEEEELb0EEEvNS_9BwdParamsE
        .type           _ZN10layer_norm40ln_parallel_residual_bwd_finalize_kernelINS_22Kernel_traits_finalizeILj5120E6__halfffffjLb0ELj1024ELj4ENS_18Kernel_traits_baseILj5120ES2_ffffjLj1024EEEEELb0EEEvNS_9BwdParamsE,@function
        .size           _ZN10layer_norm40ln_parallel_residual_bwd_finalize_kernelINS_22Kernel_traits_finalizeILj5120E6__halfffffjLb0ELj1024ELj4ENS_18Kernel_traits_baseILj5120ES2_ffffjLj1024EEEEELb0EEEvNS_9BwdParamsE,(.L_x_3980 - _ZN10layer_norm40ln_parallel_residual_bwd_finalize_kernelINS_22Kernel_traits_finalizeILj5120E6__halfffffjLb0ELj1024ELj4ENS_18Kernel_traits_baseILj5120ES2_ffffjLj1024EEEEELb0EEEvNS_9BwdParamsE)
        .other          _ZN10layer_norm40ln_parallel_residual_bwd_finalize_kernelINS_22Kernel_traits_finalizeILj5120E6__halfffffjLb0ELj1024ELj4ENS_18Kernel_traits_baseILj5120ES2_ffffjLj1024EEEEELb0EEEvNS_9BwdParamsE,@"STO_CUDA_ENTRY STV_DEFAULT"
_ZN10layer_norm40ln_parallel_residual_bwd_finalize_kernelINS_22Kernel_traits_finalizeILj5120E6__halfffffjLb0ELj1024ELj4ENS_18Kernel_traits_baseILj5120ES2_ffffjLj1024EEEEELb0EEEvNS_9BwdParamsE:
.text._ZN10layer_norm40ln_parallel_residual_bwd_finalize_kernelINS_22Kernel_traits_finalizeILj5120E6__halfffffjLb0ELj1024ELj4ENS_18Kernel_traits_baseILj5120ES2_ffffjLj1024EEEEELb0EEEvNS_9BwdParamsE:
        /* <DEDUP_REMOVED lines=22> */
.L_x_3387:
        /* <DEDUP_REMOVED lines=42> */
.L_x_3379:
        /* <DEDUP_REMOVED lines=62> */
.L_x_3378:
[----:B------:R-:W-:Y:S05]  /*07e0*/  BSYNC B1 ;  /* 0x0000000000017941 */ /* 0x000fea0003800000 */
.L_x_3377:
        /* <DEDUP_REMOVED lines=38> */
.L_x_3381:
[----:B------:R-:W-:Y:S05]  /*0a50*/  BSYNC B1 ;  /* 0x0000000000017941 */ /* 0x000fea0003800000 */
.L_x_3380:
        /* <DEDUP_REMOVED lines=20> */
.L_x_3382:
[----:B------:R-:W-:Y:S05]  /*0ba0*/  BSYNC B1 ;  /* 0x0000000000017941 */ /* 0x000fea0003800000 */
.L_x_3376:
[----:B------:R-:W-:Y:S05]  /*0bb0*/  BSYNC B0 ;  /* 0x0000000000007941 */ /* 0x000fea0003800000 */
.L_x_3375:
        /* <DEDUP_REMOVED lines=54> */
.L_x_3408:
        /* <DEDUP_REMOVED lines=10> */
.L_x_3383:
        /* <DEDUP_REMOVED lines=28> */
.L_x_3386:
[----:B------:R-:W-:Y:S05]  /*1180*/  BSYNC B0 ;  /* 0x0000000000007941 */ /* 0x000fea0003800000 */
.L_x_3385:
[C---:B------:R-:W-:Y:S02]  /*1190*/  ISETP.GT.U32.AND P1, PT, R4.reuse, -0x1401, PT ;  /* 0xffffebff0400780c */ /* 0x040fe40003f24070 */
[----:B------:R-:W-:Y:S02]  /*11a0*/  IADD3 R4, R4, 0x1400, RZ ;  /* 0x0000140004047810 */ /* 0x000fe40007ffe0ff */
[----:B------:R-:W-:-:S09]  /*11b0*/  IADD3 R5, R5, 0xa00, RZ ;  /* 0x00000a0005057810 */ /* 0x000fd20007ffe0ff */
[----:B------:R-:W-:Y:S05]  /*11c0*/  @P1 BRA `(.L_x_3387) ;  /* 0xffffffec00e41947 */ /* 0x000fea000383ffff */
[----:B------:R-:W-:Y:S05]  /*11d0*/  EXIT ;  /* 0x000000000000794d */ /* 0x000fea0003800000 */
.L_x_3384:
[----:B------:R-:W-:Y:S01]  /*11e0*/  HFMA2.MMA R14, -RZ, RZ, 0, 5.9604644775390625e-08 ;  /* 0x00000001ff0e7435 */ /* 0x000fe200000001ff */
[----:B----4-:R-:W-:Y:S02]  /*11f0*/  MOV R27, R10 ;  /* 0x0000000a001b7202 */ /* 0x010fe40000000f00 */
[----:B------:R-:W-:Y:S02]  /*1200*/  MOV R13, 0x1f ;  /* 0x0000001f000d7802 */ /* 0x000fe40000000f00 */
[----:B------:R-:W-:-:S07]  /*1210*/  MOV R12, 0xffffffff ;  /* 0xffffffff000c7802 */ /* 0x000fce0000000f00 */
[----:B0123--:R-:W-:Y:S05]  /*1220*/  WARPSYNC.COLLECTIVE R12, `(.L_x_3388) ;  /* 0x000000000c087348 */ /* 0x00ffea0003c00000 */
[----:B------:R4:W0:Y:S02]  /*1230*/  SHFL.BFLY P2, R17, R27, R14, R13 ;  /* 0x0c00000e1b117389 */ /* 0x000824000004000d */
[----:B01234-:R-:W-:Y:S01]  /*1240*/  ENDCOLLECTIVE ;  /* 0x000000000000791b */ /* 0x01ffe20003800000 */
.L_x_3388:
[----:B------:R-:W-:Y:S01]  /*1250*/  HFMA2.MMA R14, -RZ, RZ, 0, 1.1920928955078125e-07 ;  /* 0x00000002ff0e7435 */ /* 0x000fe200000001ff */
[----:B------:R-:W-:-:S05]  /*1260*/  FADD.FTZ R11, R10, R17 ;  /* 0x000000110a0b7221 */ /* 0x000fca0000010000 */
[----:B------:R-:W-:-:S07]  /*1270*/  MOV R27, R11 ;  /* 0x0000000b001b7202 */ /* 0x000fce0000000f00 */
[----:B------:R-:W-:Y:S05]  /*1280*/  WARPSYNC.COLLECTIVE R12, `(.L_x_3389) ;  /* 0x000000000c087348 */ /* 0x000fea0003c00000 */
[----:B------:R0:W1:Y:S02]  /*1290*/  SHFL.BFLY P2, R17, R27, R14, R13 ;  /* 0x0c00000e1b117389 */ /* 0x000064000004000d */
[----:B01----:R-:W-:Y:S01]  /*12a0*/  ENDCOLLECTIVE ;  /* 0x000000000000791b */ /* 0x003fe20003800000 */
.L_x_3389:
[----:B------:R-:W-:Y:S01]  /*12b0*/  HFMA2.MMA R14, -RZ, RZ, 0, 2.384185791015625e-07 ;  /* 0x00000004ff0e7435 */ /* 0x000fe200000001ff */
[----:B------:R-:W-:-:S05]  /*12c0*/  FADD.FTZ R10, R11, R17 ;  /* 0x000000110b0a7221 */ /* 0x000fca0000010000 */
[----:B------:R-:W-:-:S07]  /*12d0*/  MOV R27, R10 ;  /* 0x0000000a001b7202 */ /* 0x000fce0000000f00 */
[----:B------:R-:W-:Y:S05]  /*12e0*/  WARPSYNC.COLLECTIVE R12, `(.L_x_3390) ;  /* 0x000000000c087348 */ /* 0x000fea0003c00000 */
[----:B------:R0:W1:Y:S02]  /*12f0*/  SHFL.BFLY P2, R17, R27, R14, R13 ;  /* 0x0c00000e1b117389 */ /* 0x000064000004000d */
[----:B01----:R-:W-:Y:S01]  /*1300*/  ENDCOLLECTIVE ;  /* 0x000000000000791b */ /* 0x003fe20003800000 */
.L_x_3390:
[----:B------:R-:W-:Y:S01]  /*1310*/  MOV R14, 0x8 ;  /* 0x00000008000e7802 */ /* 0x000fe20000000f00 */
[----:B------:R-:W-:-:S04]  /*1320*/  FADD.FTZ R19, R10, R17 ;  /* 0x000000110a137221 */ /* 0x000fc80000010000 */
[----:B------:R-:W-:-:S07]  /*1330*/  IMAD.MOV.U32 R27, RZ, RZ, R19 ;  /* 0x000000ffff1b7224 */ /* 0x000fce00078e0013 */
[----:B------:R-:W-:Y:S05]  /*1340*/  WARPSYNC.COLLECTIVE R12, `(.L_x_3391) ;  /* 0x000000000c087348 */ /* 0x000fea0003c00000 */
[----:B------:R0:W1:Y:S02]  /*1350*/  SHFL.BFLY P2, R17, R27, R14, R13 ;  /* 0x0c00000e1b117389 */ /* 0x000064000004000d */
[----:B01----:R-:W-:Y:S01]  /*1360*/  ENDCOLLECTIVE ;  /* 0x000000000000791b */ /* 0x003fe20003800000 */
.L_x_3391:
[----:B------:R-:W-:Y:S01]  /*1370*/  HFMA2.MMA R14, -RZ, RZ, 0, 9.5367431640625e-07 ;  /* 0x00000010ff0e7435 */ /* 0x000fe200000001ff */
[----:B------:R-:W-:-:S05]  /*1380*/  FADD.FTZ R11, R19, R17 ;  /* 0x00000011130b7221 */ /* 0x000fca0000010000 */
[----:B------:R-:W-:-:S07]  /*1390*/  MOV R27, R11 ;  /* 0x0000000b001b7202 */ /* 0x000fce0000000f00 */
[----:B------:R-:W-:Y:S05]  /*13a0*/  WARPSYNC.COLLECTIVE R12, `(.L_x_3392) ;  /* 0x000000000c087348 */ /* 0x000fea0003c00000 */
[----:B------:R0:W1:Y:S02]  /*13b0*/  SHFL.BFLY P2, R17, R27, R14, R13 ;  /* 0x0c00000e1b117389 */ /* 0x000064000004000d */
[----:B01----:R-:W-:Y:S01]  /*13c0*/  ENDCOLLECTIVE ;  /* 0x000000000000791b */ /* 0x003fe20003800000 */
.L_x_3392:
[----:B------:R-:W-:Y:S01]  /*13d0*/  HFMA2.MMA R14, -RZ, RZ, 0, 5.9604644775390625e-08 ;  /* 0x00000001ff0e7435 */ /* 0x000fe200000001ff */
[----:B------:R-:W-:Y:S02]  /*13e0*/  MOV R27, R15 ;  /* 0x0000000f001b7202 */ /* 0x000fe40000000f00 */
[----:B------:R-:W-:-:S08]  /*13f0*/  MOV R10, R17 ;  /* 0x00000011000a7202 */ /* 0x000fd00000000f00 */
[----:B------:R-:W-:Y:S05]  /*1400*/  WARPSYNC.COLLECTIVE R12, `(.L_x_3393) ;  /* 0x000000000c087348 */ /* 0x000fea0003c00000 */
[----:B------:R0:W1:Y:S02]  /*1410*/  SHFL.BFLY P2, R17, R27, R14, R13 ;  /* 0x0c00000e1b117389 */ /* 0x000064000004000d */
[----:B01----:R-:W-:Y:S01]  /*1420*/  ENDCOLLECTIVE ;  /* 0x000000000000791b */ /* 0x003fe20003800000 */
.L_x_3393:
[----:B------:R-:W-:Y:S01]  /*1430*/  HFMA2.MMA R14, -RZ, RZ, 0, 1.1920928955078125e-07 ;  /* 0x00000002ff0e7435 */ /* 0x000fe200000001ff */
[----:B------:R-:W-:-:S05]  /*1440*/  MOV R16, R17 ;  /* 0x0000001100107202 */ /* 0x000fca0000000f00 */
[----:B------:R-:W-:-:S05]  /*1450*/  FADD.FTZ R16, R15, R16 ;  /* 0x000000100f107221 */ /* 0x000fca0000010000 */
[----:B------:R-:W-:-:S07]  /*1460*/  MOV R27, R16 ;  /* 0x00000010001b7202 */ /* 0x000fce0000000f00 */
[----:B------:R-:W-:Y:S05]  /*1470*/  WARPSYNC.COLLECTIVE R12, `(.L_x_3394) ;  /* 0x000000000c087348 */ /* 0x000fea0003c00000 */
[----:B------:R0:W1:Y:S02]  /*1480*/  SHFL.BFLY P2, R17, R27, R14, R13 ;  /* 0x0c00000e1b117389 */ /* 0x000064000004000d */
[----:B01----:R-:W-:Y:S01]  /*1490*/  ENDCOLLECTIVE ;  /* 0x000000000000791b */ /* 0x003fe20003800000 */
.L_x_3394:
[----:B------:R-:W-:Y:S01]  /*14a0*/  HFMA2.MMA R14, -RZ, RZ, 0, 2.384185791015625e-07 ;  /* 0x00000004ff0e7435 */ /* 0x000fe200000001ff */
[----:B------:R-:W-:-:S05]  /*14b0*/  MOV R19, R17 ;  /* 0x0000001100137202 */ /* 0x000fca0000000f00 */
[----:B------:R-:W-:-:S05]  /*14c0*/  FADD.FTZ R15, R16, R19 ;  /* 0x00000013100f7221 */ /* 0x000fca0000010000 */
[----:B------:R-:W-:-:S07]  /*14d0*/  MOV R27, R15 ;  /* 0x0000000f001b7202 */ /* 0x000fce0000000f00 */
[----:B------:R-:W-:Y:S05]  /*14e0*/  WARPSYNC.COLLECTIVE R12, `(.L_x_3395) ;  /* 0x000000000c087348 */ /* 0x000fea0003c00000 */
[----:B------:R0:W1:Y:S02]  /*14f0*/  SHFL.BFLY P2, R17, R27, R14, R13 ;  /* 0x0c00000e1b117389 */ /* 0x000064000004000d */
[----:B01----:R-:W-:Y:S01]  /*1500*/  ENDCOLLECTIVE ;  /* 0x000000000000791b */ /* 0x003fe20003800000 */
.L_x_3395:
[----:B------:R-:W-:Y:S01]  /*1510*/  HFMA2.MMA R14, -RZ, RZ, 0, 4.76837158203125e-07 ;  /* 0x00000008ff0e7435 */ /* 0x000fe200000001ff */
[----:B------:R-:W-:-:S05]  /*1520*/  MOV R18, R17 ;  /* 0x0000001100127202 */ /* 0x000fca0000000f00 */
[----:B------:R-:W-:-:S05]  /*1530*/  FADD.FTZ R20, R15, R18 ;  /* 0x000000120f147221 */ /* 0x000fca0000010000 */
[----:B------:R-:W-:-:S07]  /*1540*/  MOV R27, R20 ;  /* 0x00000014001b7202 */ /* 0x000fce0000000f00 */
[----:B------:R-:W-:Y:S05]  /*1550*/  WARPSYNC.COLLECTIVE R12, `(.L_x_3396) ;  /* 0x000000000c087348 */ /* 0x000fea0003c00000 */
[----:B------:R0:W1:Y:S02]  /*1560*/  SHFL.BFLY P2, R17, R27, R14, R13 ;  /* 0x0c00000e1b117389 */ /* 0x000064000004000d */
[----:B01----:R-:W-:Y:S01]  /*1570*/  ENDCOLLECTIVE ;  /* 0x000000000000791b */ /* 0x003fe20003800000 */
.L_x_3396:
[----:B------:R-:W-:Y:S01]  /*1580*/  HFMA2.MMA R14, -RZ, RZ, 0, 9.5367431640625e-07 ;  /* 0x00000010ff0e7435 */ /* 0x000fe200000001ff */
[----:B------:R-:W-:-:S04]  /*1590*/  IMAD.MOV.U32 R21, RZ, RZ, R17 ;  /* 0x000000ffff157224 */ /* 0x000fc800078e0011 */
[----:B------:R-:W-:-:S05]  /*15a0*/  FADD.FTZ R16, R20, R21 ;  /* 0x0000001514107221 */ /* 0x000fca0000010000 */
[----:B------:R-:W-:-:S07]  /*15b0*/  MOV R27, R16 ;  /* 0x00000010001b7202 */ /* 0x000fce0000000f00 */
[----:B------:R-:W-:Y:S05]  /*15c0*/  WARPSYNC.COLLECTIVE R12, `(.L_x_3397) ;  /* 0x000000000c087348 */ /* 0x000fea0003c00000 */
[----:B------:R0:W1:Y:S02]  /*15d0*/  SHFL.BFLY P2, R17, R27, R14, R13 ;  /* 0x0c00000e1b117389 */ /* 0x000064000004000d */
[----:B01----:R-:W-:Y:S01]  /*15e0*/  ENDCOLLECTIVE ;  /* 0x000000000000791b */ /* 0x003fe20003800000 */
.L_x_3397:
[----:B------:R-:W-:Y:S01]  /*15f0*/  HFMA2.MMA R14, -RZ, RZ, 0, 5.9604644775390625e-08 ;  /* 0x00000001ff0e7435 */ /* 0x000fe200000001ff */
[----:B------:R-:W-:Y:S02]  /*1600*/  MOV R27, R9 ;  /* 0x00000009001b7202 */ /* 0x000fe40000000f00 */
[----:B------:R-:W-:-:S08]  /*1610*/  MOV R15, R17 ;  /* 0x00000011000f7202 */ /* 0x000fd00000000f00 */
[----:B------:R-:W-:Y:S05]  /*1620*/  WARPSYNC.COLLECTIVE R12, `(.L_x_3398) ;  /* 0x000000000c087348 */ /* 0x000fea0003c00000 */
[----:B------:R0:W1:Y:S02]  /*1630*/  SHFL.BFLY P2, R17, R27, R14, R13 ;  /* 0x0c00000e1b117389 */ /* 0x000064000004000d */
[----:B01----:R-:W-:Y:S01]  /*1640*/  ENDCOLLECTIVE ;  /* 0x000000000000791b */ /* 0x003fe20003800000 */
.L_x_3398:
[----:B------:R-:W-:Y:S01]  /*1650*/  HFMA2.MMA R14, -RZ, RZ, 0, 1.1920928955078125e-07 ;  /* 0x00000002ff0e7435 */ /* 0x000fe200000001ff */
[----:B------:R-:W-:-:S05]  /*1660*/  MOV R18, R17 ;  /* 0x0000001100127202 */ /* 0x000fca0000000f00 */
[----:B------:R-:W-:-:S05]  /*1670*/  FADD.FTZ R20, R9, R18 ;  /* 0x0000001209147221 */ /* 0x000fca0000010000 */
[----:B------:R-:W-:-:S07]  /*1680*/  MOV R27, R20 ;  /* 0x00000014001b7202 */ /* 0x000fce0000000f00 */
[----:B------:R-:W-:Y:S05]  /*1690*/  WARPSYNC.COLLECTIVE R12, `(.L_x_3399) ;  /* 0x000000000c087348 */ /* 0x000fea0003c00000 */
[----:B------:R0:W1:Y:S02]  /*16a0*/  SHFL.BFLY P2, R17, R27, R14, R13 ;  /* 0x0c00000e1b117389 */ /* 0x000064000004000d */
[----:B01----:R-:W-:Y:S01]  /*16b0*/  ENDCOLLECTIVE ;  /* 0x000000000000791b */ /* 0x003fe20003800000 */
.L_x_3399:
[----:B------:R-:W-:Y:S01]  /*16c0*/  HFMA2.MMA R14, -RZ, RZ, 0, 2.384185791015625e-07 ;  /* 0x00000004ff0e7435 */ /* 0x000fe200000001ff */
[----:B------:R-:W-:-:S05]  /*16d0*/  MOV R21, R17 ;  /* 0x0000001100157202 */ /* 0x000fca0000000f00 */
[----:B------:R-:W-:-:S05]  /*16e0*/  FADD.FTZ R9, R20, R21 ;  /* 0x0000001514097221 */ /* 0x000fca0000010000 */
[----:B------:R-:W-:-:S07]  /*16f0*/  MOV R27, R9 ;  /* 0x00000009001b7202 */ /* 0x000fce0000000f00 */
[----:B------:R-:W-:Y:S05]  /*1700*/  WARPSYNC.COLLECTIVE R12, `(.L_x_3400) ;  /* 0x000000000c087348 */ /* 0x000fea0003c00000 */
[----:B------:R0:W1:Y:S02]  /*1710*/  SHFL.BFLY P2, R17, R27, R14, R13 ;  /* 0x0c00000e1b117389 */ /* 0x000064000004000d */
[----:B01----:R-:W-:Y:S01]  /*1720*/  ENDCOLLECTIVE ;  /* 0x000000000000791b */ /* 0x003fe20003800000 */
.L_x_3400:
[----:B------:R-:W-:Y:S01]  /*1730*/  HFMA2.MMA R14, -RZ, RZ, 0, 4.76837158203125e-07 ;  /* 0x00000008ff0e7435 */ /* 0x000fe200000001ff */
[----:B------:R-:W-:-:S05]  /*1740*/  MOV R22, R17 ;  /* 0x0000001100167202 */ /* 0x000fca0000000f00 */
[----:B------:R-:W-:-:S05]  /*1750*/  FADD.FTZ R22, R9, R22 ;  /* 0x0000001609167221 */ /* 0x000fca0000010000 */
[----:B------:R-:W-:-:S07]  /*1760*/  MOV R27, R22 ;  /* 0x00000016001b7202 */ /* 0x000fce0000000f00 */
[----:B------:R-:W-:Y:S05]  /*1770*/  WARPSYNC.COLLECTIVE R12, `(.L_x_3401) ;  /* 0x000000000c087348 */ /* 0x000fea0003c00000 */
[----:B------:R0:W1:Y:S02]  /*1780*/  SHFL.BFLY P2, R17, R27, R14, R13 ;  /* 0x0c00000e1b117389 */ /* 0x000064000004000d */
[----:B01----:R-:W-:Y:S01]  /*1790*/  ENDCOLLECTIVE ;  /* 0x000000000000791b */ /* 0x003fe20003800000 */
.L_x_3401:
[----:B------:R-:W-:Y:S01]  /*17a0*/  HFMA2.MMA R14, -RZ, RZ, 0, 9.5367431640625e-07 ;  /* 0x00000010ff0e7435 */ /* 0x000fe200000001ff */
[----:B------:R-:W-:-:S05]  /*17b0*/  MOV R23, R17 ;  /* 0x0000001100177202 */ /* 0x000fca0000000f00 */
[----:B------:R-:W-:-:S04]  /*17c0*/  FADD.FTZ R18, R22, R23 ;  /* 0x0000001716127221 */ /* 0x000fc80000010000 */
[----:B------:R-:W-:-:S07]  /*17d0*/  IMAD.MOV.U32 R27, RZ, RZ, R18 ;  /* 0x000000ffff1b7224 */ /* 0x000fce00078e0012 */
[----:B------:R-:W-:Y:S05]  /*17e0*/  WARPSYNC.COLLECTIVE R12, `(.L_x_3402) ;  /* 0x000000000c087348 */ /* 0x000fea0003c00000 */
[----:B------:R0:W1:Y:S02]  /*17f0*/  SHFL.BFLY P2, R17, R27, R14, R13 ;  /* 0x0c00000e1b117389 */ /* 0x000064000004000d */
[----:B01----:R-:W-:Y:S01]  /*1800*/  ENDCOLLECTIVE ;  /* 0x000000000000791b */ /* 0x003fe20003800000 */
.L_x_3402:
[----:B------:R-:W-:Y:S01]  /*1810*/  HFMA2.MMA R14, -RZ, RZ, 0, 5.9604644775390625e-08 ;  /* 0x00000001ff0e7435 */ /* 0x000fe200000001ff */
[----:B------:R-:W-:Y:S02]  /*1820*/  MOV R27, R8 ;  /* 0x00000008001b7202 */ /* 0x000fe40000000f00 */
[----:B------:R-:W-:-:S08]  /*1830*/  MOV R9, R17 ;  /* 0x0000001100097202 */ /* 0x000fd00000000f00 */
[----:B------:R-:W-:Y:S05]  /*1840*/  WARPSYNC.COLLECTIVE R12, `(.L_x_3403) ;  /* 0x000000000c087348 */ /* 0x000fea0003c00000 */
[----:B------:R0:W1:Y:S02]  /*1850*/  SHFL.BFLY P2, R17, R27, R14, R13 ;  /* 0x0c00000e1b117389 */ /* 0x000064000004000d */
[----:B01----:R-:W-:Y:S01]  /*1860*/  ENDCOLLECTIVE ;  /* 0x000000000000791b */ /* 0x003fe20003800000 */
.L_x_3403:
[----:B------:R-:W-:Y:S01]  /*1870*/  HFMA2.MMA R14, -RZ, RZ, 0, 1.1920928955078125e-07 ;  /* 0x00000002ff0e7435 */ /* 0x000fe200000001ff */
[----:B------:R-:W-:-:S05]  /*1880*/  MOV R19, R17 ;  /* 0x0000001100137202 */ /* 0x000fca0000000f00 */
[----:B------:R-:W-:-:S05]  /*1890*/  FADD.FTZ R23, R8, R19 ;  /* 0x0000001308177221 */ /* 0x000fca0000010000 */
[----:B------:R-:W-:-:S07]  /*18a0*/  MOV R27, R23 ;  /* 0x00000017001b7202 */ /* 0x000fce0000000f00 */
[----:B------:R-:W-:Y:S05]  /*18b0*/  WARPSYNC.COLLECTIVE R12, `(.L_x_3404) ;  /* 0x000000000c087348 */ /* 0x000fea0003c00000 */
[----:B------:R0:W1:Y:S02]  /*18c0*/  SHFL.BFLY P2, R17, R27, R14, R13 ;  /* 0x0c00000e1b117389 */ /* 0x000064000004000d */
[----:B01----:R-:W-:Y:S01]  /*18d0*/  ENDCOLLECTIVE ;  /* 0x000000000000791b */ /* 0x003fe20003800000 */
.L_x_3404:
[----:B------:R-:W-:Y:S01]  /*18e0*/  HFMA2.MMA R14, -RZ, RZ, 0, 2.384185791015625e-07 ;  /* 0x00000004ff0e7435 */ /* 0x000fe200000001ff */
[----:B------:R-:W-:-:S05]  /*18f0*/  MOV R22, R17 ;  /* 0x0000001100167202 */ /* 0x000fca0000000f00 */
[----:B------:R-:W-:-:S05]  /*1900*/  FADD.FTZ R8, R23, R22 ;  /* 0x0000001617087221 */ /* 0x000fca0000010000 */
[----:B------:R-:W-:-:S07]  /*1910*/  MOV R27, R8 ;  /* 0x00000008001b7202 */ /* 0x000fce0000000f00 */
[----:B------:R-:W-:Y:S05]  /*1920*/  WARPSYNC.COLLECTIVE R12, `(.L_x_3405) ;  /* 0x000000000c087348 */ /* 0x000fea0003c00000 */
[----:B------:R0:W1:Y:S02]  /*1930*/  SHFL.BFLY P2, R17, R27, R14, R13 ;  /* 0x0c00000e1b117389 */ /* 0x000064000004000d */
[----:B01----:R-:W-:Y:S01]  /*1940*/  ENDCOLLECTIVE ;  /* 0x000000000000791b */ /* 0x003fe20003800000 */
.L_x_3405:
[----:B------:R-:W-:Y:S01]  /*1950*/  HFMA2.MMA R14, -RZ, RZ, 0, 4.76837158203125e-07 ;  /* 0x00000008ff0e7435 */ /* 0x000fe200000001ff */
[----:B------:R-:W-:-:S05]  /*1960*/  MOV R21, R17 ;  /* 0x0000001100157202 */ /* 0x000fca0000000f00 */
[----:B------:R-:W-:-:S05]  /*1970*/  FADD.FTZ R24, R8, R21 ;  /* 0x0000001508187221 */ /* 0x000fca0000010000 */
[----:B------:R-:W-:-:S07]  /*1980*/  MOV R27, R24 ;  /* 0x00000018001b7202 */ /* 0x000fce0000000f00 */
[----:B------:R-:W-:Y:S05]  /*1990*/  WARPSYNC.COLLECTIVE R12, `(.L_x_3406) ;  /* 0x000000000c087348 */ /* 0x000fea0003c00000 */
[----:B------:R0:W1:Y:S02]  /*19a0*/  SHFL.BFLY P2, R17, R27, R14, R13 ;  /* 0x0c00000e1b117389 */ /* 0x000064000004000d */
[----:B01----:R-:W-:Y:S01]  /*19b0*/  ENDCOLLECTIVE ;  /* 0x000000000000791b */ /* 0x003fe20003800000 */
.L_x_3406:
[----:B------:R-:W-:Y:S01]  /*19c0*/  HFMA2.MMA R14, -RZ, RZ, 0, 9.5367431640625e-07 ;  /* 0x00000010ff0e7435 */ /* 0x000fe200000001ff */
[----:B------:R-:W-:-:S05]  /*19d0*/  MOV R25, R17 ;  /* 0x0000001100197202 */ /* 0x000fca0000000f00 */
[----:B------:R-:W-:-:S05]  /*19e0*/  FADD.FTZ R25, R24, R25 ;  /* 0x0000001918197221 */ /* 0x000fca0000010000 */
[----:B------:R-:W-:-:S07]  /*19f0*/  MOV R27, R25 ;  /* 0x00000019001b7202 */ /* 0x000fce0000000f00 */
[----:B------:R-:W-:Y:S05]  /*1a00*/  WARPSYNC.COLLECTIVE R12, `(.L_x_3407) ;  /* 0x000000000c087348 */ /* 0x000fea0003c00000 */
[----:B------:R0:W1:Y:S02]  /*1a10*/  SHFL.BFLY P2, R17, R27, R14, R13 ;  /* 0x0c00000e1b117389 */ /* 0x000064000004000d */
[----:B01----:R-:W-:Y:S01]  /*1a20*/  ENDCOLLECTIVE ;  /* 0x000000000000791b */ /* 0x003fe20003800000 */
.L_x_3407:
[----:B------:R-:W-:Y:S05]  /*1a30*/  BRA `(.L_x_3408) ;  /* 0xfffffff400387947 */ /* 0x000fea000383ffff */
.L_x_3409:
        /* <DEDUP_REMOVED lines=12> */
.L_x_3980:


//--------------------- .text._ZN10layer_norm31ln_parallel_residual_bwd_kernelINS_13Kernel_traitsI6__halfffffjLj5120ELj1ELj1ELj8ELj16ENS_18Kernel_traits_baseILj5120ES2_ffffjLj256EEEEELb1ELb1ELb0EEEvNS_9BwdParamsE --------------------------
	.section	.text._ZN10layer_norm31ln_parallel_residual_bwd_kernelINS_13Kernel_traitsI6__halfffffjLj5120ELj1ELj1ELj8ELj16ENS_18Kernel_traits_baseILj5120ES2_ffffjLj256EEEEELb1ELb1ELb0EEEvNS_9BwdParamsE,"ax",@progbits
	.align	128
        .global         _ZN10layer_norm31ln_parallel_residual_bwd_kernelINS_13Kernel_traitsI6__halfffffjLj5120ELj1ELj1ELj8ELj16ENS_18Kernel_traits_baseILj5120ES2_ffffjLj256EEEEELb1ELb1ELb0EEEvNS_9BwdParamsE
        .type           _ZN10layer_norm31ln_parallel_residual_bwd_kernelINS_13Kernel_traitsI6__halfffffjLj5120ELj1ELj1ELj8ELj16ENS_18Kernel_traits_baseILj5120ES2_ffffjLj256EEEEELb1ELb1ELb0EEEvNS_9BwdParamsE,@function
        .size           _ZN10layer_norm31ln_parallel_residual_bwd_kernelINS_13Kernel_traitsI6__halfffffjLj5120ELj1ELj1ELj8ELj16ENS_18Kernel_traits_baseILj5120ES2_ffffjLj256EEEEELb1ELb1ELb0EEEvNS_9BwdParamsE,(.L_x_3981 - _ZN10layer_norm31ln_parallel_residual_bwd_kernelINS_13Kernel_traitsI6__halfffffjLj5120ELj1ELj1ELj8ELj16ENS_18Kernel_traits_baseILj5120ES2_ffffjLj256EEEEELb1ELb1ELb0EEEvNS_9BwdParamsE)
        .other          _ZN10layer_norm31ln_parallel_residual_bwd_kernelINS_13Kernel_traitsI6__halfffffjLj5120ELj1ELj1ELj8ELj16ENS_18Kernel_traits_baseILj5120ES2_ffffjLj256EEEEELb1ELb1ELb0EEEvNS_9BwdParamsE,@"STO_CUDA_ENTRY STV_DEFAULT"
_ZN10layer_norm31ln_parallel_residual_bwd_kernelINS_13Kernel_traitsI6__halfffffjLj5120ELj1ELj1ELj8ELj16ENS_18Kernel_traits_baseILj5120ES2_ffffjLj256EEEEELb1ELb1ELb0EEEvNS_9BwdParamsE:
.text._ZN10layer_norm31ln_parallel_residual_bwd_kernelINS_13Kernel_traitsI6__halfffffjLj5120ELj1ELj1ELj8ELj16ENS_18Kernel_traits_baseILj5120ES2_ffffjLj256EEEEELb1ELb1ELb0EEEvNS_9BwdParamsE:
        /* <DEDUP_REMOVED lines=31> */
[----:B0-----:R-:W-:-:S07]  /*01f0*/  @P2 IMAD.WIDE.U32 R4, R3, 0x8, R4 ;  /* 0x0000000803042825 */ /* 0x001fce00078e0004 */
[----:B------:R-:W0:Y:S01]  /*0200*/  @P5 LDC.64 R18, c[0x0][0x260] ;  /* 0x00009800ff125b82 */ /* 0x000e220000000a00 */
[----:B------:R-:W-:Y:S01]  /*0210*/  @P2 LOP3.LUT R3, R3, 0x100, RZ, 0xfc, !PT ;  /* 0x0000010003032812 */ /* 0x000fe200078efcff */
[----:B------:R-:W5:Y:S04]  /*0220*/  @P2 LDG.E.64 R6, desc[UR4][R4.64] ;  /* 0x0000000404062981 */ /* 0x000f68000c1e1b00 */
[C---:B-1----:R-:W-:Y:S02]  /*0230*/  @P3 IMAD.WIDE.U32 R14, R3.reuse, 0x8, R12 ;  /* 0x00000008030e3825 */ /* 0x042fe400078e000c */
[----:B------:R-:W1:Y:S02]  /*0240*/  @P0 LDC.64 R20, c[0x0][0x260] ;  /* 0x00009800ff140b82 */ /* 0x000e640000000a00 */
[----:B------:R-:W-:Y:S01]  /*0250*/  @P3 VIADD R3, R3, 0x100 ;  /* 0x0000010003033836 */ /* 0x000fe20000000000 */
[----:B------:R-:W5:Y:S03]  /*0260*/  @P3 LDG.E.64 R8, desc[UR4][R14.64] ;  /* 0x000000040e083981 */ /* 0x000f66000c1e1b00 */
[C---:B--2---:R-:W-:Y:S01]  /*0270*/  @P4 IMAD.WIDE.U32 R16, R3.reuse, 0x8, R16 ;  /* 0x0000000803104825 */ /* 0x044fe200078e0010 */
[----:B------:R-:W-:-:S02]  /*0280*/  @P4 IADD3 R3, R3, 0x100, RZ ;  /* 0x0000010003034810 */ /* 0x000fc40007ffe0ff */
[----:B------:R-:W-:Y:S02]  /*0290*/  CS2R R48, SRZ ;  /* 0x0000000000307805 */ /* 0x000fe4000001ff00 */
[----:B------:R-:W-:Y:S02]  /*02a0*/  CS2R R50, SRZ ;  /* 0x0000000000327805 */ /* 0x000fe4000001ff00 */
[----:B------:R-:W-:Y:S01]  /*02b0*/  CS2R R44, SRZ ;  /* 0x00000000002c7805 */ /* 0x000fe2000001ff00 */
[----:B------:R2:W5:Y:S01]  /*02c0*/  @P4 LDG.E.64 R10, desc[UR4][R16.64] ;  /* 0x00000004100a4981 */ /* 0x000562000c1e1b00 */
[C---:B0-----:R-:W-:Y:S01]  /*02d0*/  @P5 IMAD.WIDE.U32 R18, R3.reuse, 0x8, R18 ;  /* 0x0000000803125825 */ /* 0x041fe200078e0012 */
[----:B------:R-:W-:Y:S02]  /*02e0*/  @P5 IADD3 R3, R3, 0x100, RZ ;  /* 0x0000010003035810 */ /* 0x000fe40007ffe0ff */
[----:B------:R-:W-:Y:S02]  /*02f0*/  CS2R R46, SRZ ;  /* 0x00000000002e7805 */ /* 0x000fe4000001ff00 */
[----:B------:R-:W-:-:S02]  /*0300*/  CS2R R40, SRZ ;  /* 0x0000000000287805 */ /* 0x000fc4000001ff00 */
[----:B------:R-:W-:Y:S01]  /*0310*/  CS2R R42, SRZ ;  /* 0x00000000002a7805 */ /* 0x000fe2000001ff00 */
        /* <DEDUP_REMOVED lines=16> */
[----:B0-----:R-:W-:Y:S02]  /*0420*/  CS2R R18, SRZ ;  /* 0x0000000000127805 */ /* 0x001fe4000001ff00 */
[----:B-1----:R-:W-:Y:S02]  /*0430*/  CS2R R12, SRZ ;  /* 0x00000000000c7805 */ /* 0x002fe4000001ff00 */
[----:B------:R-:W-:Y:S01]  /*0440*/  CS2R R14, SRZ ;  /* 0x00000000000e7805 */ /* 0x000fe2000001ff00 */
[----:B------:R-:W-:Y:S06]  /*0450*/  @P0 BRA `(.L_x_3410) ;  /* 0x0000002c00580947 */ /* 0x000fec0003800000 */
        /* <DEDUP_REMOVED lines=9> */
[----:B------:R-:W-:Y:S01]  /*04f0*/  HFMA2.MMA R80, -RZ, RZ, 0, 5.9604644775390625e-08 ;  /* 0x00000001ff507435 */ /* 0x000fe200000001ff */
        /* <DEDUP_REMOVED lines=33> */
.L_x_3432:
[----:B----4-:R-:W0:Y:S08]  /*0710*/  LDC.64 R72, c[0x0][0x250] ;  /* 0x00009400ff487b82 */ /* 0x010e300000000a00 */
        /* <DEDUP_REMOVED lines=14> */
[----:B------:R-:W-:Y:S01]  /*0800*/  ISETP.NE.U32.AND P0, PT, RZ, UR14, PT ;  /* 0x0000000eff007c0c */ /* 0x000fe2000bf05070 */
[----:B------:R-:W0:Y:S01]  /*0810*/  LDC.64 R76, c[0x0][0x2b8] ;  /* 0x0000ae00ff4c7b82 */ /* 0x000e220000000a00 */
[C---:B------:R-:W-:Y:S02]  /*0820*/  SHF.L.U32 R3, R122.reuse, 0x2, RZ ;  /* 0x000000027a037819 */ /* 0x040fe400000006ff */
[----:B------:R-:W-:Y:S02]  /*0830*/  ISETP.NE.AND.EX P0, PT, RZ, UR15, PT, P0 ;  /* 0x0000000fff007c0c */ /* 0x000fe4000bf05300 */
[----:B------:R-:W-:Y:S02]  /*0840*/  SHF.L.U64.HI R78, R122, 0x2, RZ ;  /* 0x000000027a4e7819 */ /* 0x000fe400000102ff */
[----:B------:R-:W-:-:S04]  /*0850*/  IADD3 R84, P1, R3, UR12, RZ ;  /* 0x0000000c03547c10 */ /* 0x000fc8000ff3e0ff */
[----:B------:R-:W-:Y:S02]  /*0860*/  IADD3.X R85, R78, UR13, RZ, P1, !PT ;  /* 0x0000000d4e557c10 */ /* 0x000fe40008ffe4ff */
[----:B------:R-:W-:-:S03]  /*0870*/  LEA R72, P1, R122, UR10, 0x4 ;  /* 0x0000000a7a487c11 */ /* 0x000fc6000f8220ff */
[----:B------:R-:W1:Y:S01]  /*0880*/  @P0 LDC.64 R86, c[0x0][0x248] ;  /* 0x00009200ff560b82 */ /* 0x000e620000000a00 */
[C---:B------:R-:W-:Y:S01]  /*0890*/  LEA.HI.X R73, R122.reuse, UR11, RZ, 0x4, P1 ;  /* 0x0000000b7a497c11 */ /* 0x040fe200088f24ff */
[----:B------:R2:W5:Y:S05]  /*08a0*/  LDG.E R130, desc[UR4][R84.64] ;  /* 0x0000000454827981 */ /* 0x00056a000c1e1900 */
[----:B------:R-:W3:Y:S01]  /*08b0*/  LDG.E.128 R72, desc[UR4][R72.64] ;  /* 0x0000000448487981 */ /* 0x000ee2000c1e1d00 */
[----:B0-----:R-:W-:Y:S01]  /*08c0*/  IMAD.WIDE.U32 R76, R122, 0x10, R76 ;  /* 0x000000107a4c7825 */ /* 0x001fe200078e004c */
[----:B-1----:R-:W-:-:S05]  /*08d0*/  @P0 IADD3 R86, P1, R3, R86, RZ ;  /* 0x0000005603560210 */ /* 0x002fca0007f3e0ff */
[----:B------:R-:W-:Y:S02]  /*08e0*/  @P0 IMAD.X R87, R78, 0x1, R87, P1 ;  /* 0x000000014e570824 */ /* 0x000fe400008e0657 */
[----:B------:R-:W4:Y:S01]  /*08f0*/  LDG.E.128 R76, desc[UR4][R76.64] ;  /* 0x000000044c4c7981 */ /* 0x000f22000c1e1d00 */
[----:B------:R-:W-:-:S03]  /*0900*/  ISETP.NE.U32.AND P1, PT, RZ, UR8, PT ;  /* 0x00000008ff007c0c */ /* 0x000fc6000bf25070 */
[----:B------:R-:W5:Y:S01]  /*0910*/  @P0 LDG.E R88, desc[UR4][R86.64] ;  /* 0x0000000456580981 */ /* 0x000f62000c1e1900 */
[----:B------:R-:W-:-:S13]  /*0920*/  ISETP.NE.AND.EX P1, PT, RZ, UR9, PT, P1 ;  /* 0x00000009ff007c0c */ /* 0x000fda000bf25310 */
[----:B------:R-:W-:-:S04]  /*0930*/  @P1 LEA R82, P0, R122, UR8, 0x4 ;  /* 0x000000087a521c11 */ /* 0x000fc8000f8020ff */
[----:B------:R-:W-:Y:S02]  /*0940*/  @P1 LEA.HI.X R83, R122, UR9, RZ, 0x4, P0 ;  /* 0x000000097a531c11 */ /* 0x000fe400080f24ff */
[----:B------:R-:W-:Y:S02]  /*0950*/  ISETP.NE.AND P0, PT, R162, RZ, PT ;  /* 0x000000ffa200720c */ /* 0x000fe40003f05270 */
[----:B--2---:R-:W-:Y:S01]  /*0960*/  IADD3 R84, R122, 0x100, RZ ;  /* 0x000001007a547810 */ /* 0x004fe20007ffe0ff */
[----:B------:R0:W5:Y:S02]  /*0970*/  @P1 LDG.E.128 R8, desc[UR4][R82.64] ;  /* 0x0000000452081981 */ /* 0x000164000c1e1d00 */
[----:B-----5:R-:W-:-:S05]  /*0980*/  FSEL R146, R81, RZ, !P0 ;  /* 0x000000ff51927208 */ /* 0x020fca0004000000 */
[--C-:B---3--:R-:W-:Y:S01]  /*0990*/  FADD.FTZ R150, R73, -R146.reuse ;  /* 0x8000009249967221 */ /* 0x108fe20000010000 */
[--C-:B------:R-:W-:Y:S01]  /*09a0*/  FADD.FTZ R72, R72, -R146.reuse ;  /* 0x8000009248487221 */ /* 0x100fe20000010000 */
[--C-:B------:R-:W-:Y:S01]  /*09b0*/  FADD.FTZ R74, R74, -R146.reuse ;  /* 0x800000924a4a7221 */ /* 0x100fe20000010000 */
[----:B------:R-:W-:Y:S01]  /*09c0*/  FADD.FTZ R156, R75, -R146 ;  /* 0x800000924b9c7221 */ /* 0x000fe20000010000 */
[C---:B------:R-:W-:Y:S01]  /*09d0*/  FMUL.FTZ R146, R143.reuse, R150 ;  /* 0x000000968f927220 */ /* 0x040fe20000410000 */
[C---:B------:R-:W-:Y:S01]  /*09e0*/  FMUL.FTZ R3, R143.reuse, R72 ;  /* 0x000000488f037220 */ /* 0x040fe20000410000 */
[C---:B------:R-:W-:Y:S01]  /*09f0*/  FMUL.FTZ R149, R143.reuse, R74 ;  /* 0x0000004a8f957220 */ /* 0x040fe20000410000 */
[----:B------:R-:W-:Y:S01]  /*0a00*/  FMUL.FTZ R156, R143, R156 ;  /* 0x0000009c8f9c7220 */ /* 0x000fe20000410000 */
[----:B----4-:R-:W-:Y:S01]  /*0a10*/  FMUL.FTZ R150, R91, R76 ;  /* 0x0000004c5b967220 */ /* 0x010fe20000410000 */
[----:B------:R-:W-:-:S03]  /*0a20*/  FMUL.FTZ R147, R90, R77 ;  /* 0x0000004d5a937220 */ /* 0x000fc60000410000 */
[----:B------:R-:W-:Y:S01]  /*0a30*/  FADD.FTZ R72, RZ, R150 ;  /* 0x00000096ff487221 */ /* 0x000fe20000010000 */
[----:B------:R-:W-:Y:S01]  /*0a40*/  FFMA.FTZ R73, R3, R150, RZ ;  /* 0x0000009603497223 */ /* 0x000fe200000100ff */
[----:B------:R-:W-:Y:S02]  /*0a50*/  FMUL.FTZ R154, R93, R78 ;  /* 0x0000004e5d9a7220 */ /* 0x000fe40000410000 */
[----:B------:R-:W-:Y:S01]  /*0a60*/  FADD.FTZ R75, R72, R147 ;  /* 0x00000093484b7221 */ /* 0x000fe20000010000 */
[----:B------:R-:W-:Y:S01]  /*0a70*/  FFMA.FTZ R72, R146, R147, R73 ;  /* 0x0000009392487223 */ /* 0x000fe20000010049 */
[----:B------:R-:W-:Y:S02]  /*0a80*/  FMUL.FTZ R155, R92, R79 ;  /* 0x0000004f5c9b7220 */ /* 0x000fe40000410000 */
        /* <DEDUP_REMOVED lines=10> */
[----:B0-----:R-:W-:Y:S01]  /*0b30*/  FADD.FTZ R83, R74, R155 ;  /* 0x0000009b4a537221 */ /* 0x001fe20000010000 */
[----:B------:R-:W-:-:S07]  /*0b40*/  FFMA.FTZ R82, R156, R155, R73 ;  /* 0x0000009b9c527223 */ /* 0x000fce0000010049 */
.L_x_3412:
[----:B------:R-:W-:Y:S05]  /*0b50*/  BSYNC B0 ;  /* 0x0000000000007941 */ /* 0x000fea0003800000 */
.L_x_3411:
[----:B------:R-:W-:Y:S04]  /*0b60*/  BSSY B0, `(.L_x_3413) ;  /* 0x0000037000007945 */ /* 0x000fe80003800000 */
[----:B------:R-:W-:Y:S05]  /*0b70*/  @!P3 BRA `(.L_x_3414) ;  /* 0x0000000000d4b947 */ /* 0x000fea0003800000 */
[----:B------:R-:W-:Y:S01]  /*0b80*/  ISETP.NE.U32.AND P0, PT, RZ, UR14, PT ;  /* 0x0000000eff007c0c */ /* 0x000fe2000bf05070 */
[----:B------:R-:W0:Y:S01]  /*0b90*/  LDC.64 R76, c[0x0][0x2b8] ;  /* 0x0000ae00ff4c7b82 */ /* 0x000e220000000a00 */
[C---:B------:R-:W-:Y:S02]  /*0ba0*/  SHF.L.U32 R153, R84.reuse, 0x2, RZ ;  /* 0x0000000254997819 */ /* 0x040fe400000006ff */
[----:B------:R-:W-:Y:S02]  /*0bb0*/  ISETP.NE.AND.EX P0, PT, RZ, UR15, PT, P0 ;  /* 0x0000000fff007c0c */ /* 0x000fe4000bf05300 */
[----:B------:R-:W-:-:S11]  /*0bc0*/  SHF.L.U64.HI R116, R84, 0x2, RZ ;  /* 0x0000000254747819 */ /* 0x000fd600000102ff */
[----:B------:R-:W1:Y:S01]  /*0bd0*/  @P0 LDC.64 R164, c[0x0][0x248] ;  /* 0x00009200ffa40b82 */ /* 0x000e620000000a00 */
[----:B0-----:R-:W-:-:S06]  /*0be0*/  IMAD.WIDE.U32 R76, R84, 0x10, R76 ;  /* 0x00000010544c7825 */ /* 0x001fcc00078e004c */
[----:B------:R-:W2:Y:S01]  /*0bf0*/  LDG.E.128 R76, desc[UR4][R76.64] ;  /* 0x000000044c4c7981 */ /* 0x000ea2000c1e1d00 */
[----:B-1----:R-:W-:-:S05]  /*0c00*/  @P0 IADD3 R164, P1, R153, R164, RZ ;  /* 0x000000a499a40210 */ /* 0x002fca0007f3e0ff */
[----:B------:R-:W-:Y:S01]  /*0c10*/  @P0 IMAD.X R165, R116, 0x1, R165, P1 ;  /* 0x0000000174a50824 */ /* 0x000fe200008e06a5 */
[----:B------:R-:W-:-:S04]  /*0c20*/  LEA R72, P1, R84, UR10, 0x4 ;  /* 0x0000000a54487c11 */ /* 0x000fc8000f8220ff */
[----:B------:R-:W-:Y:S01]  /*0c30*/  LEA.HI.X R73, R84, UR11, RZ, 0x4, P1 ;  /* 0x0000000b54497c11 */ /* 0x000fe200088f24ff */
[----:B------:R-:W5:Y:S01]  /*0c40*/  @P0 LDG.E R110, desc[UR4][R164.64] ;  /* 0x00000004a46e0981 */ /* 0x000f62000c1e1900 */
[----:B------:R-:W-:-:S04]  /*0c50*/  ISETP.NE.U32.AND P1, PT, RZ, UR8, PT ;  /* 0x00000008ff007c0c */ /* 0x000fc8000bf25070 */
[----:B------:R-:W3:Y:S01]  /*0c60*/  LDG.E.128 R72, desc[UR4][R72.64] ;  /* 0x0000000448487981 */ /* 0x000ee2000c1e1d00 */
[----:B------:R-:W-:-:S13]  /*0c70*/  ISETP.NE.AND.EX P1, PT, RZ, UR9, PT, P1 ;  /* 0x00000009ff007c0c */ /* 0x000fda000bf25310 */
[----:B------:R-:W-:-:S04]  /*0c80*/  @P1 LEA R86, P0, R84, UR8, 0x4 ;  /* 0x0000000854561c11 */ /* 0x000fc8000f8020ff */
[----:B------:R-:W-:-:S05]  /*0c90*/  @P1 LEA.HI.X R87, R84, UR9, RZ, 0x4, P0 ;  /* 0x0000000954571c11 */ /* 0x000fca00080f24ff */
[----:B------:R-:W5:Y:S01]  /*0ca0*/  @P1 LDG.E.128 R4, desc[UR4][R86.64] ;  /* 0x0000000456041981 */ /* 0x000f62000c1e1d00 */
[----:B------:R-:W-:-:S04]  /*0cb0*/  IADD3 R152, P0, R153, UR12, RZ ;  /* 0x0000000c99987c10 */ /* 0x000fc8000ff1e0ff */
[----:B------:R-:W-:Y:S02]  /*0cc0*/  IADD3.X R153, R116, UR13, RZ, P0, !PT ;  /* 0x0000000d74997c10 */ /* 0x000fe400087fe4ff */
[----:B------:R-:W-:-:S03]  /*0cd0*/  ISETP.NE.AND P0, PT, R162, RZ, PT ;  /* 0x000000ffa200720c */ /* 0x000fc60003f05270 */
[----:B------:R2:W5:Y:S02]  /*0ce0*/  LDG.E R116, desc[UR4][R152.64] ;  /* 0x0000000498747981 */ /* 0x000564000c1e1900 */
[----:B-----5:R-:W-:Y:S02]  /*0cf0*/  FSEL R160, R81, RZ, !P0 ;  /* 0x000000ff51a07208 */ /* 0x020fe40004000000 */
[----:B------:R-:W-:Y:S01]  /*0d00*/  IADD3 R84, R84, 0x100, RZ ;  /* 0x0000010054547810 */ /* 0x000fe20007ffe0ff */
[----:B--2---:R-:W-:Y:S01]  /*0d10*/  FMUL.FTZ R152, R95, R76 ;  /* 0x0000004c5f987220 */ /* 0x004fe20000410000 */
[----:B------:R-:W-:Y:S01]  /*0d20*/  FMUL.FTZ R153, R94, R77 ;  /* 0x0000004d5e997220 */ /* 0x000fe20000410000 */
[----:B------:R-:W-:Y:S01]  /*0d30*/  FMUL.FTZ R158, R97, R78 ;  /* 0x0000004e619e7220 */ /* 0x000fe20000410000 */
[----:B------:R-:W-:Y:S01]  /*0d40*/  FMUL.FTZ R157, R96, R79 ;  /* 0x0000004f609d7220 */ /* 0x000fe20000410000 */
[----:B------:R-:W-:Y:S01]  /*0d50*/  FADD.FTZ R24, R24, R76 ;  /* 0x0000004c18187221 */ /* 0x000fe20000010000 */
[----:B------:R-:W-:Y:S01]  /*0d60*/  FADD.FTZ R25, R25, R77 ;  /* 0x0000004d19197221 */ /* 0x000fe20000010000 */
[----:B------:R-:W-:Y:S01]  /*0d70*/  FADD.FTZ R26, R26, R78 ;  /* 0x0000004e1a1a7221 */ /* 0x000fe20000010000 */
[C---:B---3--:R-:W-:Y:S01]  /*0d80*/  FADD.FTZ R72, -R160.reuse, R72 ;  /* 0x00000048a0487221 */ /* 0x048fe20000010100 */
[----:B------:R-:W-:-:S03]  /*0d90*/  FADD.FTZ R148, -R160, R73 ;  /* 0x00000049a0947221 */ /* 0x000fc60000010100 */
[----:B------:R-:W-:Y:S01]  /*0da0*/  FMUL.FTZ R145, R143, R72 ;  /* 0x000000488f917220 */ /* 0x000fe20000410000 */
[----:B------:R-:W-:Y:S01]  /*0db0*/  FADD.FTZ R72, R83, R152 ;  /* 0x0000009853487221 */ /* 0x000fe20000010000 */
[C---:B------:R-:W-:Y:S01]  /*0dc0*/  FADD.FTZ R74, -R160.reuse, R74 ;  /* 0x0000004aa04a7221 */ /* 0x040fe20000010100 */
[----:B------:R-:W-:Y:S01]  /*0dd0*/  FMUL.FTZ R148, R143, R148 ;  /* 0x000000948f947220 */ /* 0x000fe20000410000 */
[----:B------:R-:W-:Y:S01]  /*0de0*/  FFMA.FTZ R73, R145, R152, R82 ;  /* 0x0000009891497223 */ /* 0x000fe20000010052 */
[----:B------:R-:W-:Y:S01]  /*0df0*/  FADD.FTZ R160, -R160, R75 ;  /* 0x0000004ba0a07221 */ /* 0x000fe20000010100 */
[----:B------:R-:W-:Y:S01]  /*0e00*/  FADD.FTZ R75, R72, R153 ;  /* 0x00000099484b7221 */ /* 0x000fe20000010000 */
[C---:B------:R-:W-:Y:S01]  /*0e10*/  FMUL.FTZ R151, R143.reuse, R74 ;  /* 0x0000004a8f977220 */ /* 0x040fe20000410000 */
[----:B------:R-:W-:Y:S01]  /*0e20*/  FFMA.FTZ R72, R148, R153, R73 ;  /* 0x0000009994487223 */ /* 0x000fe20000010049 */
[----:B------:R-:W-:Y:S01]  /*0e30*/  FMUL.FTZ R160, R143, R160 ;  /* 0x000000a08fa07220 */ /* 0x000fe20000410000 */
[----:B------:R-:W-:-:S02]  /*0e40*/  FADD.FTZ R74, R75, R158 ;  /* 0x0000009e4b4a7221 */ /* 0x000fc40000010000 */
[----:B------:R-:W-:Y:S01]  /*0e50*/  FFMA.FTZ R73, R151, R158, R72 ;  /* 0x0000009e97497223 */ /* 0x000fe20000010048 */
[----:B------:R-:W-:Y:S01]  /*0e60*/  FFMA.FTZ R44, R76, R145, R44 ;  /* 0x000000914c2c7223 */ /* 0x000fe2000001002c */
[----:B------:R-:W-:Y:S01]  /*0e70*/  FFMA.FTZ R45, R77, R148, R45 ;  /* 0x000000944d2d7223 */ /* 0x000fe2000001002d */
[----:B------:R-:W-:Y:S01]  /*0e80*/  FFMA.FTZ R46, R78, R151, R46 ;  /* 0x000000974e2e7223 */ /* 0x000fe2000001002e */
[----:B------:R-:W-:Y:S01]  /*0e90*/  FADD.FTZ R27, R27, R79 ;  /* 0x0000004f1b1b7221 */ /* 0x000fe20000010000 */
[----:B------:R-:W-:Y:S01]  /*0ea0*/  FFMA.FTZ R47, R79, R160, R47 ;  /* 0x000000a04f2f7223 */ /* 0x000fe2000001002f */
[----:B------:R-:W-:Y:S01]  /*0eb0*/  FADD.FTZ R83, R74, R157 ;  /* 0x0000009d4a537221 */ /* 0x000fe20000010000 */
[----:B------:R-:W-:-:S07]  /*0ec0*/  FFMA.FTZ R82, R160, R157, R73 ;  /* 0x0000009da0527223 */ /* 0x000fce0000010049 */
.L_x_3414:
[----:B------:R-:W-:Y:S05]  /*0ed0*/  BSYNC B0 ;  /* 0x0000000000007941 */ /* 0x000fea0003800000 */
.L_x_3413:
        /* <DEDUP_REMOVED lines=28> */
[----:B------:R-:W-:Y:S01]  /*10a0*/  FADD.FTZ R20, R20, R72 ;  /* 0x0000004814147221 */ /* 0x000fe20000010000 */
[----:B------:R-:W-:Y:S01]  /*10b0*/  FADD.FTZ R21, R21, R73 ;  /* 0x0000004915157221 */ /* 0x000fe20000010000 */
[----:B------:R-:W-:Y:S01]  /*10c0*/  FMUL.FTZ R125, R98, R73 ;  /* 0x00000049627d7220 */ /* 0x000fe20000410000 */
[----:B------:R-:W-:Y:S01]  /*10d0*/  FADD.FTZ R22, R22, R74 ;  /* 0x0000004a16167221 */ /* 0x000fe20000010000 */
[----:B------:R-:W-:Y:S01]  /*10e0*/  FMUL.FTZ R133, R100, R75 ;  /* 0x0000004b64857220 */ /* 0x000fe20000410000 */
[C---:B---3--:R-:W-:Y:S01]  /*10f0*/  FADD.FTZ R76, -R134.reuse, R76 ;  /* 0x0000004c864c7221 */ /* 0x048fe20000010100 */
[----:B------:R-:W-:-:S03]  /*1100*/  FADD.FTZ R132, -R134, R77 ;  /* 0x0000004d86847221 */ /* 0x000fc60000010100 */
[C---:B------:R-:W-:Y:S01]  /*1110*/  FMUL.FTZ R119, R143.reuse, R76 ;  /* 0x0000004c8f777220 */ /* 0x040fe20000410000 */
[----:B------:R-:W-:Y:S01]  /*1120*/  FMUL.FTZ R118, R143, R132 ;  /* 0x000000848f767220 */ /* 0x000fe20000410000 */
[----:B------:R-:W-:Y:S02]  /*1130*/  FADD.FTZ R78, -R134, R78 ;  /* 0x0000004e864e7221 */ /* 0x000fe40000010100 */
[----:B------:R-:W-:Y:S01]  /*1140*/  FFMA.FTZ R40, R72, R119, R40 ;  /* 0x0000007748287223 */ /* 0x000fe20000010028 */
[----:B------:R-:W-:Y:S01]  /*1150*/  FFMA.FTZ R41, R73, R118, R41 ;  /* 0x0000007649297223 */ /* 0x000fe20000010029 */
[----:B------:R-:W-:Y:S01]  /*1160*/  FADD.FTZ R72, R83, R124 ;  /* 0x0000007c53487221 */ /* 0x000fe20000010000 */
[----:B------:R-:W-:Y:S01]  /*1170*/  FFMA.FTZ R73, R119, R124, R82 ;  /* 0x0000007c77497223 */ /* 0x000fe20000010052 */
[----:B------:R-:W-:Y:S01]  /*1180*/  FMUL.FTZ R123, R143, R78 ;  /* 0x0000004e8f7b7220 */ /* 0x000fe20000410000 */
[----:B------:R-:W-:Y:S01]  /*1190*/  FADD.FTZ R134, -R134, R79 ;  /* 0x0000004f86867221 */ /* 0x000fe20000010100 */
[----:B------:R-:W-:Y:S01]  /*11a0*/  FADD.FTZ R77, R72, R125 ;  /* 0x0000007d484d7221 */ /* 0x000fe20000010000 */
[----:B------:R-:W-:Y:S01]  /*11b0*/  FMUL.FTZ R132, R101, R74 ;  /* 0x0000004a65847220 */ /* 0x000fe20000410000 */
        /* <DEDUP_REMOVED lines=8> */
[----:B------:R-:W-:-:S07]  /*1240*/  FFMA.FTZ R82, R134, R133, R73 ;  /* 0x0000008586527223 */ /* 0x000fce0000010049 */
.L_x_3416:
[----:B------:R-:W-:Y:S05]  /*1250*/  BSYNC B0 ;  /* 0x0000000000007941 */ /* 0x000fea0003800000 */
.L_x_3415:
        /* <DEDUP_REMOVED lines=55> */
.L_x_3418:
[----:B------:R-:W-:Y:S05]  /*15d0*/  BSYNC B0 ;  /* 0x0000000000007941 */ /* 0x000fea0003800000 */
.L_x_3417:
[----:B------:R-:W-:Y:S01]  /*15e0*/  ISETP.NE.AND P0, PT, R161, RZ, PT ;  /* 0x000000ffa100720c */ /* 0x000fe20003f05270 */
[----:B------:R-:W-:-:S12]  /*15f0*/  BSSY B0, `(.L_x_3419) ;  /* 0x0000036000007945 */ /* 0x000fd80003800000 */
[----:B------:R-:W-:Y:S05]  /*1600*/  @!P0 BRA `(.L_x_3420) ;  /* 0x0000000000d08947 */ /* 0x000fea0003800000 */
[----:B------:R-:W-:Y:S01]  /*1610*/  ISETP.NE.U32.AND P0, PT, RZ, UR8, PT ;  /* 0x00000008ff007c0c */ /* 0x000fe2000bf05070 */
[----:B------:R-:W0:Y:S01]  /*1620*/  LDC.64 R76, c[0x0][0x2b8] ;  /* 0x0000ae00ff4c7b82 */ /* 0x000e220000000a00 */
[----:B------:R-:W-:Y:S02]  /*1630*/  SHF.L.U32 R85, R84, 0x2, RZ ;  /* 0x0000000254557819 */ /* 0x000fe400000006ff */
[----:B------:R-:W-:Y:S02]  /*1640*/  ISETP.NE.AND.EX P0, PT, RZ, UR9, PT, P0 ;  /* 0x00000009ff007c0c */ /* 0x000fe4000bf05300 */
[----:B------:R-:W-:-:S11]  /*1650*/  SHF.R.U32.HI R128, RZ, 0x1e, R84 ;  /* 0x0000001eff807819 */ /* 0x000fd60000011654 */
[----:B------:R-:W-:-:S04]  /*1660*/  @P0 LEA R86, P1, R84, UR8, 0x4 ;  /* 0x0000000854560c11 */ /* 0x000fc8000f8220ff */
[C---:B------:R-:W-:Y:S02]  /*1670*/  @P0 LEA.HI.X R87, R84.reuse, UR9, RZ, 0x4, P1 ;  /* 0x0000000954570c11 */ /* 0x040fe400088f24ff */
[C---:B------:R-:W-:Y:S01]  /*1680*/  LEA R72, P1, R84.reuse, UR10, 0x4 ;  /* 0x0000000a54487c11 */ /* 0x040fe2000f8220ff */
[C---:B0-----:R-:W-:Y:S02]  /*1690*/  IMAD.WIDE.U32 R76, R84.reuse, 0x10, R76 ;  /* 0x00000010544c7825 */ /* 0x041fe400078e004c */
[----:B------:R-:W5:Y:S01]  /*16a0*/  @P0 LDG.E.128 R60, desc[UR4][R86.64] ;  /* 0x00000004563c0981 */ /* 0x000f62000c1e1d00 */
[----:B------:R-:W-:Y:S02]  /*16b0*/  LEA.HI.X R73, R84, UR11, RZ, 0x4, P1 ;  /* 0x0000000b54497c11 */ /* 0x000fe400088f24ff */
[----:B------:R-:W-:Y:S01]  /*16c0*/  ISETP.NE.U32.AND P1, PT, RZ, UR14, PT ;  /* 0x0000000eff007c0c */ /* 0x000fe2000bf25070 */
[----:B------:R-:W2:Y:S03]  /*16d0*/  LDG.E.128 R76, desc[UR4][R76.64] ;  /* 0x000000044c4c7981 */ /* 0x000ea6000c1e1d00 */
[----:B------:R-:W-:Y:S01]  /*16e0*/  ISETP.NE.AND.EX P1, PT, RZ, UR15, PT, P1 ;  /* 0x0000000fff007c0c */ /* 0x000fe2000bf25310 */
[----:B------:R-:W3:-:S12]  /*16f0*/  LDG.E.128 R72, desc[UR4][R72.64] ;  /* 0x0000000448487981 */ /* 0x000ed8000c1e1d00 */
[----:B------:R-:W0:Y:S01]  /*1700*/  @P1 LDC.64 R140, c[0x0][0x248] ;  /* 0x00009200ff8c1b82 */ /* 0x000e220000000a00 */
[C---:B------:R-:W-:Y:S02]  /*1710*/  IADD3 R84, P0, R85.reuse, UR12, RZ ;  /* 0x0000000c55547c10 */ /* 0x040fe4000ff1e0ff */
[----:B0-----:R-:W-:Y:S02]  /*1720*/  @P1 IADD3 R140, P6, R85, R140, RZ ;  /* 0x0000008c558c1210 */ /* 0x001fe40007fde0ff */
[----:B------:R-:W-:-:S03]  /*1730*/  IADD3.X R85, R128, UR13, RZ, P0, !PT ;  /* 0x0000000d80557c10 */ /* 0x000fc600087fe4ff */
[----:B------:R-:W-:Y:S02]  /*1740*/  @P1 IMAD.X R141, R128, 0x1, R141, P6 ;  /* 0x00000001808d1824 */ /* 0x000fe400030e068d */
[----:B------:R-:W5:Y:S01]  /*1750*/  LDG.E R117, desc[UR4][R84.64] ;  /* 0x0000000454757981 */ /* 0x000f62000c1e1900 */
[----:B------:R-:W-:-:S03]  /*1760*/  ISETP.NE.AND P0, PT, R162, RZ, PT ;  /* 0x000000ffa200720c */ /* 0x000fc60003f05270 */
[----:B------:R2:W5:Y:S02]  /*1770*/  @P1 LDG.E R115, desc[UR4][R140.64] ;  /* 0x000000048c731981 */ /* 0x000564000c1e1900 */
[----:B-----5:R-:W-:Y:S01]  /*1780*/  FSEL R81, R81, RZ, !P0 ;  /* 0x000000ff51517208 */ /* 0x020fe20004000000 */
[----:B--2---:R-:W-:-:S04]  /*1790*/  FMUL.FTZ R140, R107, R76 ;  /* 0x0000004c6b8c7220 */ /* 0x004fc80000410000 */
[C---:B---3--:R-:W-:Y:S01]  /*17a0*/  FADD.FTZ R128, -R81.reuse, R72 ;  /* 0x0000004851807221 */ /* 0x048fe20000010100 */
[----:B------:R-:W-:-:S03]  /*17b0*/  FADD.FTZ R142, -R81, R73 ;  /* 0x00000049518e7221 */ /* 0x000fc60000010100 */
[----:B------:R-:W-:Y:S01]  /*17c0*/  FMUL.FTZ R131, R143, R128 ;  /* 0x000000808f837220 */ /* 0x000fe20000410000 */
[----:B------:R-:W-:Y:S01]  /*17d0*/  FMUL.FTZ R137, R106, R77 ;  /* 0x0000004d6a897220 */ /* 0x000fe20000410000 */
[----:B------:R-:W-:Y:S01]  /*17e0*/  FADD.FTZ R72, R83, R140 ;  /* 0x0000008c53487221 */ /* 0x000fe20000010000 */
[----:B------:R-:W-:Y:S01]  /*17f0*/  FADD.FTZ R74, -R81, R74 ;  /* 0x0000004a514a7221 */ /* 0x000fe20000010100 */
[----:B------:R-:W-:Y:S01]  /*1800*/  FMUL.FTZ R128, R143, R142 ;  /* 0x0000008e8f807220 */ /* 0x000fe20000410000 */
[----:B------:R-:W-:Y:S01]  /*1810*/  FFMA.FTZ R73, R131, R140, R82 ;  /* 0x0000008c83497223 */ /* 0x000fe20000010052 */
[----:B------:R-:W-:Y:S01]  /*1820*/  FADD.FTZ R144, -R81, R75 ;  /* 0x0000004b51907221 */ /* 0x000fe20000010100 */
        /* <DEDUP_REMOVED lines=18> */
.L_x_3420:
[----:B------:R-:W-:Y:S05]  /*1950*/  BSYNC B0 ;  /* 0x0000000000007941 */ /* 0x000fea0003800000 */
.L_x_3419:
        /* <DEDUP_REMOVED lines=23> */
[----:B------:R0:W1:Y:S04]  /*1ad0*/  SHFL.DOWN PT, R74, R81, 0x1, 0x1f ;  /* 0x08201f00514a7f89 */ /* 0x00006800000e0000 */
[----:B------:R0:W2:Y:S02]  /*1ae0*/  SHFL.DOWN PT, R75, R80, 0x1, 0x1f ;  /* 0x08201f00504b7f89 */ /* 0x0000a400000e0000 */
.L_x_3443:
        /* <DEDUP_REMOVED lines=50> */
[----:B------:R-:W-:-:S02]  /*1e10*/  FMUL.FTZ R80, R143, R80 ;  /* 0x000000508f507220 */ /* 0x000fc40000410000 */
[----:B------:R-:W-:-:S03]  /*1e20*/  FMUL.FTZ R79, R143, R78 ;  /* 0x0000004e8f4f7220 */ /* 0x000fc60000410000 */
        /* <DEDUP_REMOVED lines=31> */
[----:B------:R-:W-:-:S04]  /*2020*/  LOP3.LUT P0, RZ, R130, 0xff, RZ, 0xc0, !PT ;  /* 0x000000ff82ff7812 */ /* 0x000fc8000780c0ff */
[----:B------:R-:W-:Y:S02]  /*2030*/  SEL R72, R78, RZ, P0 ;  /* 0x000000ff4e487207 */ /* 0x000fe40000000000 */
[C---:B------:R-:W-:Y:S01]  /*2040*/  LOP3.LUT P0, RZ, R130.reuse, 0xff00, RZ, 0xc0, !PT ;  /* 0x0000ff0082ff7812 */ /* 0x040fe2000780c0ff */
[----:B------:R-:W0:Y:S03]  /*2050*/  LDC.64 R78, c[0x0][0x2f8] ;  /* 0x0000be00ff4e7b82 */ /* 0x000e260000000a00 */
[----:B------:R-:W-:Y:S02]  /*2060*/  SEL R73, R81, RZ, P0 ;  /* 0x000000ff51497207 */ /* 0x000fe40000000000 */
[----:B------:R-:W-:-:S04]  /*2070*/  LOP3.LUT P0, RZ, R130, 0xff0000, RZ, 0xc0, !PT ;  /* 0x00ff000082ff7812 */ /* 0x000fc8000780c0ff */
[----:B------:R-:W-:Y:S02]  /*2080*/  SEL R74, R82, RZ, P0 ;  /* 0x000000ff524a7207 */ /* 0x000fe40000000000 */
[----:B------:R-:W-:-:S04]  /*2090*/  LOP3.LUT P0, RZ, R130, 0xff000000, RZ, 0xc0, !PT ;  /* 0xff00000082ff7812 */ /* 0x000fc8000780c0ff */
[----:B------:R-:W-:Y:S02]  /*20a0*/  SEL R75, R80, RZ, P0 ;  /* 0x000000ff504b7207 */ /* 0x000fe40000000000 */
[----:B------:R-:W-:-:S04]  /*20b0*/  ISETP.NE.U32.AND P0, PT, RZ, UR14, PT ;  /* 0x0000000eff007c0c */ /* 0x000fc8000bf05070 */
[----:B------:R-:W-:Y:S01]  /*20c0*/  ISETP.NE.AND.EX P0, PT, RZ, UR15, PT, P0 ;  /* 0x0000000fff007c0c */ /* 0x000fe2000bf05300 */
[----:B0-----:R-:W-:-:S05]  /*20d0*/  IMAD.WIDE.U32 R78, R122, 0x10, R78 ;  /* 0x000000107a4e7825 */ /* 0x001fca00078e004e */
[----:B------:R0:W-:Y:S07]  /*20e0*/  STG.E.128 desc[UR4][R78.64], R72 ;  /* 0x000000484e007986 */ /* 0x0001ee000c101d04 */
[----:B------:R-:W-:-:S04]  /*20f0*/  @P0 LEA R80, P6, R122, UR14, 0x4 ;  /* 0x0000000e7a500c11 */ /* 0x000fc8000f8c20ff */
[C---:B------:R-:W-:Y:S02]  /*2100*/  @P0 LEA.HI.X R81, R122.reuse, UR15, RZ, 0x4, P6 ;  /* 0x0000000f7a510c11 */ /* 0x040fe4000b0f24ff */
[----:B------:R-:W-:-:S03]  /*2110*/  IADD3 R122, R122, 0x100, RZ ;  /* 0x000001007a7a7810 */ /* 0x000fc60007ffe0ff */
[----:B------:R0:W-:Y:S04]  /*2120*/  @P0 STG.E.128 desc[UR4][R80.64], R68 ;  /* 0x0000004450000986 */ /* 0x0001e8000c101d04 */
.L_x_3423:
[----:B------:R-:W-:Y:S05]  /*2130*/  BSYNC B0 ;  /* 0x0000000000007941 */ /* 0x000fea0003800000 */
.L_x_3422:
[----:B------:R-:W-:Y:S04]  /*2140*/  BSSY B0, `(.L_x_3424) ;  /* 0x0000040000007945 */ /* 0x000fe80003800000 */
[----:B------:R-:W-:Y:S05]  /*2150*/  @!P3 BRA `(.L_x_3425) ;  /* 0x0000000000f8b947 */ /* 0x000fea0003800000 */
[----:B------:R-:W-:Y:S01]  /*2160*/  ISETP.NE.U32.AND P0, PT, RZ, UR8, PT ;  /* 0x00000008ff007c0c */ /* 0x000fe2000bf05070 */
[-CC-:B0-----:R-:W-:Y:S01]  /*2170*/  FFMA.FTZ R73, R145, R76.reuse, R77.reuse ;  /* 0x0000004c91497223 */ /* 0x181fe2000001004d */
        /* <DEDUP_REMOVED lines=51> */
[----:B------:R-:W0:Y:S01]  /*24b0*/  LDC.64 R80, c[0x0][0x2f8] ;  /* 0x0000be00ff507b82 */ /* 0x000e220000000a00 */
[----:B------:R-:W-:-:S04]  /*24c0*/  ISETP.NE.U32.AND P0, PT, RZ, UR14, PT ;  /* 0x0000000eff007c0c */ /* 0x000fc8000bf05070 */
[----:B------:R-:W-:-:S13]  /*24d0*/  ISETP.NE.AND.EX P0, PT, RZ, UR15, PT, P0 ;  /* 0x0000000fff007c0c */ /* 0x000fda000bf05300 */
[----:B------:R-:W-:-:S04]  /*24e0*/  @P0 LEA R78, P6, R122, UR14, 0x4 ;  /* 0x0000000e7a4e0c11 */ /* 0x000fc8000f8c20ff */
[C---:B------:R-:W-:Y:S01]  /*24f0*/  @P0 LEA.HI.X R79, R122.reuse, UR15, RZ, 0x4, P6 ;  /* 0x0000000f7a4f0c11 */ /* 0x040fe2000b0f24ff */
[----:B0-----:R-:W-:-:S04]  /*2500*/  IMAD.WIDE.U32 R80, R122, 0x10, R80 ;  /* 0x000000107a507825 */ /* 0x001fc800078e0050 */
[----:B------:R-:W-:Y:S01]  /*2510*/  VIADD R122, R122, 0x100 ;  /* 0x000001007a7a7836 */ /* 0x000fe20000000000 */
[----:B------:R1:W-:Y:S04]  /*2520*/  STG.E.128 desc[UR4][R80.64], R72 ;  /* 0x0000004850007986 */ /* 0x0003e8000c101d04 */
[----:B------:R1:W-:Y:S02]  /*2530*/  @P0 STG.E.128 desc[UR4][R78.64], R68 ;  /* 0x000000444e000986 */ /* 0x0003e4000c101d04 */
.L_x_3425:
[----:B------:R-:W-:Y:S05]  /*2540*/  BSYNC B0 ;  /* 0x0000000000007941 */ /* 0x000fea0003800000 */
.L_x_3424:
        /* <DEDUP_REMOVED lines=60> */
[C---:B0-----:R-:W-:Y:S01]  /*2910*/  IMAD.WIDE.U32 R80, R122.reuse, 0x10, R80 ;  /* 0x000000107a507825 */ /* 0x041fe200078e0050 */
[----:B------:R-:W-:-:S04]  /*2920*/  IADD3 R122, R122, 0x100, RZ ;  /* 0x000001007a7a7810 */ /* 0x000fc80007ffe0ff */
[----:B------:R2:W-:Y:S04]  /*2930*/  STG.E.128 desc[UR4][R80.64], R72 ;  /* 0x0000004850007986 */ /* 0x0005e8000c101d04 */
[----:B------:R2:W-:Y:S02]  /*2940*/  @P0 STG.E.128 desc[UR4][R78.64], R68 ;  /* 0x000000444e000986 */ /* 0x0005e4000c101d04 */
.L_x_3427:
[----:B------:R-:W-:Y:S05]  /*2950*/  BSYNC B0 ;  /* 0x0000000000007941 */ /* 0x000fea0003800000 */
.L_x_3426:
        /* <DEDUP_REMOVED lines=64> */
.L_x_3429:
[----:B------:R-:W-:Y:S05]  /*2d60*/  BSYNC B0 ;  /* 0x0000000000007941 */ /* 0x000fea0003800000 */
.L_x_3428:
        /* <DEDUP_REMOVED lines=23> */
[----:B------:R-:W-:Y:S02]  /*2ee0*/  FMUL.FTZ R80, R74, UR17 ;  /* 0x000000114a507c20 */ /* 0x000fe40008410000 */
[----:B------:R-:W-:-:S04]  /*2ef0*/  ISETP.NE.AND.EX P0, PT, RZ, UR7, PT, P0 ;  /* 0x00000007ff007c0c */ /* 0x000fc8000bf05300 */
[----:B------:R-:W-:Y:S02]  /*2f00*/  SEL R64, R75, R64, P0 ;  /* 0x000000404b407207 */ /* 0x000fe40000000000 */
[----:B------:R-:W-:Y:S02]  /*2f10*/  SEL R65, R74, R65, P0 ;  /* 0x000000414a417207 */ /* 0x000fe40000000000 */
[C---:B------:R-:W-:Y:S01]  /*2f20*/  SEL R66, R77.reuse, R66, P0 ;  /* 0x000000424d427207 */ /* 0x040fe20000000000 */
[----:B------:R-:W-:Y:S01]  /*2f30*/  FMUL.FTZ R77, R77, UR17 ;  /* 0x000000114d4d7c20 */ /* 0x000fe20008410000 */
        /* <DEDUP_REMOVED lines=25> */
[----:B------:R-:W-:Y:S01]  /*30d0*/  LOP3.LUT P0, RZ, R117, 0xff000000, RZ, 0xc0, !PT ;  /* 0xff00000075ff7812 */ /* 0x000fe2000780c0ff */
[----:B------:R-:W0:Y:S03]  /*30e0*/  LDC.64 R76, c[0x0][0x2f8] ;  /* 0x0000be00ff4c7b82 */ /* 0x000e260000000a00 */
[----:B------:R-:W-:Y:S02]  /*30f0*/  SEL R75, R78, RZ, P0 ;  /* 0x000000ff4e4b7207 */ /* 0x000fe40000000000 */
[----:B------:R-:W-:-:S04]  /*3100*/  ISETP.NE.U32.AND P0, PT, RZ, UR14, PT ;  /* 0x0000000eff007c0c */ /* 0x000fc8000bf05070 */
[----:B------:R-:W-:-:S13]  /*3110*/  ISETP.NE.AND.EX P0, PT, RZ, UR15, PT, P0 ;  /* 0x0000000fff007c0c */ /* 0x000fda000bf05300 */
[C---:B------:R-:W-:Y:S01]  /*3120*/  @P0 LEA R78, P6, R122.reuse, UR14, 0x4 ;  /* 0x0000000e7a4e0c11 */ /* 0x040fe2000f8c20ff */
[----:B0-----:R-:W-:-:S03]  /*3130*/  IMAD.WIDE.U32 R76, R122, 0x10, R76 ;  /* 0x000000107a4c7825 */ /* 0x001fc600078e004c */
[----:B------:R-:W-:Y:S02]  /*3140*/  @P0 LEA.HI.X R79, R122, UR15, RZ, 0x4, P6 ;  /* 0x0000000f7a4f0c11 */ /* 0x000fe4000b0f24ff */
[----:B------:R4:W-:Y:S04]  /*3150*/  STG.E.128 desc[UR4][R76.64], R72 ;  /* 0x000000484c007986 */ /* 0x0009e8000c101d04 */
[----:B------:R4:W-:Y:S03]  /*3160*/  @P0 STG.E.128 desc[UR4][R78.64], R68 ;  /* 0x000000444e000986 */ /* 0x0009e6000c101d04 */
.L_x_3431:
[----:B------:R-:W-:Y:S05]  /*3170*/  BSYNC B0 ;  /* 0x0000000000007941 */ /* 0x000fea0003800000 */
.L_x_3430:
[----:B------:R-:W-:Y:S01]  /*3180*/  VIADD R89, R89, UR18 ;  /* 0x0000001259597c36 */ /* 0x000fe20008000000 */
[----:B0123--:R-:W-:-:S04]  /*3190*/  SEL R80, RZ, 0x1, P1 ;  /* 0x00000001ff507807 */ /* 0x00ffc80000800000 */
[----:B------:R-:W-:-:S13]  /*31a0*/  ISETP.GE.AND P0, PT, R89, UR19, PT ;  /* 0x0000001359007c0c */ /* 0x000fda000bf06270 */
[----:B------:R-:W-:Y:S05]  /*31b0*/  @!P0 BRA `(.L_x_3432) ;  /* 0xffffffd400548947 */ /* 0x000fea000383ffff */
.L_x_3410:
[----:B------:R-:W0:Y:S01]  /*31c0*/  S2R R0, SR_TID.X ;  /* 0x0000000000007919 */ /* 0x000e220000002100 */
[----:B------:R-:W0:Y:S01]  /*31d0*/  S2UR UR20, SR_CTAID.X ;  /* 0x00000000001479c3 */ /* 0x000e220000002500 */
[----:B------:R-:W-:-:S07]  /*31e0*/  ISETP.NE.AND P0, PT, R161, RZ, PT ;  /* 0x000000ffa100720c */ /* 0x000fce0003f05270 */
[----:B------:R-:W1:Y:S08]  /*31f0*/  @P2 LDC.64 R4, c[0x0][0x2d0] ;  /* 0x0000b400ff042b82 */ /* 0x000e700000000a00 */
[----:B-----5:R-:W2:Y:S08]  /*3200*/  @P2 LDC.64 R6, c[0x0][0x2d8] ;  /* 0x0000b600ff062b82 */ /* 0x020eb00000000a00 */
[----:B------:R-:W3:Y:S01]  /*3210*/  @P3 LDC.64 R8, c[0x0][0x2d0] ;  /* 0x0000b400ff083b82 */ /* 0x000ee20000000a00 */
[----:B0-----:R-:W-:-:S07]  /*3220*/  LEA.HI R3, R0, UR20, RZ, 0x18 ;  /* 0x0000001400037c11 */ /* 0x001fce000f8fc0ff */
[----:B------:R-:W0:Y:S01]  /*3230*/  @P3 LDC.64 R10, c[0x0][0x2d8] ;  /* 0x0000b600ff0a3b82 */ /* 0x000e220000000a00 */
[----:B------:R-:W-:Y:S01]  /*3240*/  LOP3.LUT R61, R0, 0xff, RZ, 0xc0, !PT ;  /* 0x000000ff003d7812 */ /* 0x000fe200078ec0ff */
[----:B------:R-:W-:-:S06]  /*3250*/  IMAD R2, R3, R2, RZ ;  /* 0x0000000203027224 */ /* 0x000fcc00078e02ff */
[----:B------:R-:W4:Y:S01]  /*3260*/  @P4 LDC.64 R52, c[0x0][0x2d0] ;  /* 0x0000b400ff344b82 */ /* 0x000f220000000a00 */
[----:B------:R-:W-:-:S05]  /*3270*/  LEA.HI R61, R2, R61, RZ, 0x1e ;  /* 0x0000003d023d7211 */ /* 0x000fca00078ff0ff */
[C---:B-1----:R-:W-:Y:S02]  /*3280*/  @P2 IMAD.WIDE.U32 R2, R61.reuse, 0x10, R4 ;  /* 0x000000103d022825 */ /* 0x042fe400078e0004 */
[----:B------:R-:W1:Y:S02]  /*3290*/  @P4 LDC.64 R54, c[0x0][0x2d8] ;  /* 0x0000b600ff364b82 */ /* 0x000e640000000a00 */
[C---:B--2---:R-:W-:Y:S01]  /*32a0*/  @P2 IMAD.WIDE.U32 R4, R61.reuse, 0x10, R6 ;  /* 0x000000103d042825 */ /* 0x044fe200078e0006 */
[----:B------:R-:W-:Y:S01]  /*32b0*/  @P2 IADD3 R61, R61, 0x100, RZ ;  /* 0x000001003d3d2810 */ /* 0x000fe20007ffe0ff */
[----:B------:R2:W-:Y:S04]  /*32c0*/  @P2 STG.E.128 desc[UR4][R2.64], R28 ;  /* 0x0000001c02002986 */ /* 0x0005e8000c101d04 */
[----:B------:R-:W2:Y:S01]  /*32d0*/  @P5 LDC.64 R56, c[0x0][0x2d0] ;  /* 0x0000b400ff385b82 */ /* 0x000ea20000000a00 */
[C---:B---3--:R-:W-:Y:S01]  /*32e0*/  @P3 IMAD.WIDE.U32 R8, R61.reuse, 0x10, R8 ;  /* 0x000000103d083825 */ /* 0x048fe200078e0008 */
[----:B------:R3:W-:Y:S03]  /*32f0*/  @P2 STG.E.128 desc[UR4][R4.64], R48 ;  /* 0x0000003004002986 */ /* 0x0007e6000c101d04 */
[C---:B0-----:R-:W-:Y:S01]  /*3300*/  @P3 IMAD.WIDE.U32 R10, R61.reuse, 0x10, R10 ;  /* 0x000000103d0a3825 */ /* 0x041fe200078e000a */
[----:B------:R-:W-:Y:S01]  /*3310*/  @P3 IADD3 R61, R61, 0x100, RZ ;  /* 0x000001003d3d3810 */ /* 0x000fe20007ffe0ff */
[----:B------:R3:W-:Y:S01]  /*3320*/  @P3 STG.E.128 desc[UR4][R8.64], R24 ;  /* 0x0000001808003986 */ /* 0x0007e2000c101d04 */
[----:B------:R-:W0:Y:S03]  /*3330*/  @P5 LDC.64 R58, c[0x0][0x2d8] ;  /* 0x0000b600ff3a5b82 */ /* 0x000e260000000a00 */
[C---:B----4-:R-:W-:Y:S01]  /*3340*/  @P4 IMAD.WIDE.U32 R52, R61.reuse, 0x10, R52 ;  /* 0x000000103d344825 */ /* 0x050fe200078e0034 */
[----:B------:R3:W-:Y:S03]  /*3350*/  @P3 STG.E.128 desc[UR4][R10.64], R44 ;  /* 0x0000002c0a003986 */ /* 0x0007e6000c101d04 */
[C---:B-1----:R-:W-:Y:S01]  /*3360*/  @P4 IMAD.WIDE.U32 R54, R61.reuse, 0x10, R54 ;  /* 0x000000103d364825 */ /* 0x042fe200078e0036 */
[----:B------:R3:W-:Y:S03]  /*3370*/  @P4 STG.E.128 desc[UR4][R52.64], R20 ;  /* 0x0000001434004986 */ /* 0x0007e6000c101d04 */
[----:B------:R-:W-:Y:S01]  /*3380*/  @P4 VIADD R61, R61, 0x100 ;  /* 0x000001003d3d4836 */ /* 0x000fe20000000000 */
[----:B------:R3:W-:Y:S03]  /*3390*/  @P4 STG.E.128 desc[UR4][R54.64], R40 ;  /* 0x0000002836004986 */ /* 0x0007e6000c101d04 */
[----:B--2---:R-:W-:-:S05]  /*33a0*/  @P5 IMAD.WIDE.U32 R56, R61, 0x10, R56 ;  /* 0x000000103d385825 */ /* 0x004fca00078e0038 */
        /* <DEDUP_REMOVED lines=12> */
.L_x_3421:
[----:B------:R-:W-:Y:S01]  /*3470*/  HFMA2.MMA R86, -RZ, RZ, 0, 9.5367431640625e-07 ;  /* 0x00000010ff567435 */ /* 0x000fe200000001ff */
[----:B------:R-:W-:Y:S01]  /*3480*/  IMAD.MOV.U32 R87, RZ, RZ, 0x1f ;  /* 0x0000001fff577424 */ /* 0x000fe200078e00ff */
[----:B------:R-:W-:-:S09]  /*3490*/  MOV R84, 0xffffffff ;  /* 0xffffffff00547802 */ /* 0x000fd20000000f00 */
[----:B-----5:R-:W-:Y:S05]  /*34a0*/  WARPSYNC.COLLECTIVE R84, `(.L_x_3433) ;  /* 0x0000000054087348 */ /* 0x020fea0003c00000 */
[----:B------:R0:W1:Y:S02]  /*34b0*/  SHFL.DOWN P6, R85, R83, R86, R87 ;  /* 0x0800005653557389 */ /* 0x00006400000c0057 */
[----:B01---5:R-:W-:Y:S01]  /*34c0*/  ENDCOLLECTIVE ;  /* 0x000000000000791b */ /* 0x023fe20003800000 */
.L_x_3433:
[----:B------:R-:W-:-:S05]  /*34d0*/  MOV R74, R85 ;  /* 0x00000055004a7202 */ /* 0x000fca0000000f00 */
[----:B------:R-:W-:Y:S01]  /*34e0*/  FADD.FTZ R74, R74, R83 ;  /* 0x000000534a4a7221 */ /* 0x000fe20000010000 */
[----:B------:R-:W-:-:S07]  /*34f0*/  IMAD.MOV.U32 R83, RZ, RZ, R82 ;  /* 0x000000ffff537224 */ /* 0x000fce00078e0052 */
[----:B------:R-:W-:Y:S05]  /*3500*/  WARPSYNC.COLLECTIVE R84, `(.L_x_3434) ;  /* 0x0000000054087348 */ /* 0x000fea0003c00000 */
[----:B------:R0:W1:Y:S02]  /*3510*/  SHFL.DOWN P6, R85, R83, R86, R87 ;  /* 0x0800005653557389 */ /* 0x00006400000c0057 */
[----:B01----:R-:W-:Y:S01]  /*3520*/  ENDCOLLECTIVE ;  /* 0x000000000000791b */ /* 0x003fe20003800000 */
.L_x_3434:
[----:B------:R-:W-:Y:S01]  /*3530*/  MOV R83, R74 ;  /* 0x0000004a00537202 */ /* 0x000fe20000000f00 */
[----:B------:R-:W-:Y:S01]  /*3540*/  IMAD.MOV.U32 R86, RZ, RZ, 0x8 ;  /* 0x00000008ff567424 */ /* 0x000fe200078e00ff */
[----:B------:R-:W-:-:S07]  /*3550*/  MOV R75, R85 ;  /* 0x00000055004b7202 */ /* 0x000fce0000000f00 */
[----:B------:R-:W-:Y:S05]  /*3560*/  WARPSYNC.COLLECTIVE R84, `(.L_x_3435) ;  /* 0x0000000054087348 */ /* 0x000fea0003c00000 */
[----:B------:R0:W1:Y:S02]  /*3570*/  SHFL.DOWN P6, R85, R83, R86, R87 ;  /* 0x0800005653557389 */ /* 0x00006400000c0057 */
[----:B01----:R-:W-:Y:S01]  /*3580*/  ENDCOLLECTIVE ;  /* 0x000000000000791b */ /* 0x003fe20003800000 */
.L_x_3435:
[----:B------:R-:W-:-:S05]  /*3590*/  FADD.FTZ R75, R75, R82 ;  /* 0x000000524b4b7221 */ /* 0x000fca0000010000 */
[----:B------:R-:W-:Y:S02]  /*35a0*/  MOV R83, R75 ;  /* 0x0000004b00537202 */ /* 0x000fe40000000f00 */
[----:B------:R-:W-:-:S07]  /*35b0*/  MOV R77, R85 ;  /* 0x00000055004d7202 */ /* 0x000fce0000000f00 */
[----:B------:R-:W-:Y:S05]  /*35c0*/  WARPSYNC.COLLECTIVE R84, `(.L_x_3436) ;  /* 0x0000000054087348 */ /* 0x000fea0003c00000 */
[----:B------:R0:W1:Y:S02]  /*35d0*/  SHFL.DOWN P6, R85, R83, R86, R87 ;  /* 0x0800005653557389 */ /* 0x00006400000c0057 */
[----:B01----:R-:W-:Y:S01]  /*35e0*/  ENDCOLLECTIVE ;  /* 0x000000000000791b */ /* 0x003fe20003800000 */
.L_x_3436:
[----:B------:R-:W-:Y:S01]  /*35f0*/  FADD.FTZ R77, R74, R77 ;  /* 0x0000004d4a4d7221 */ /* 0x000fe20000010000 */
[----:B------:R-:W-:-:S04]  /*3600*/  HFMA2.MMA R86, -RZ, RZ, 0, 2.384185791015625e-07 ;  /* 0x00000004ff567435 */ /* 0x000fc800000001ff */
[----:B------:R-:W-:Y:S01]  /*3610*/  MOV R83, R77 ;  /* 0x0000004d00537202 */ /* 0x000fe20000000f00 */
[----:B------:R-:W-:-:S07]  /*3620*/  IMAD.MOV.U32 R76, RZ, RZ, R85 ;  /* 0x000000ffff4c7224 */ /* 0x000fce00078e0055 */
[----:B------:R-:W-:Y:S05]  /*3630*/  WARPSYNC.COLLECTIVE R84, `(.L_x_3437) ;  /* 0x0000000054087348 */ /* 0x000fea0003c00000 */
[----:B------:R0:W1:Y:S02]  /*3640*/  SHFL.DOWN P6, R85, R83, R86, R87 ;  /* 0x0800005653557389 */ /* 0x00006400000c0057 */
[----:B01----:R-:W-:Y:S01]  /*3650*/  ENDCOLLECTIVE ;  /* 0x000000000000791b */ /* 0x003fe20003800000 */
.L_x_3437:
[----:B------:R-:W-:-:S05]  /*3660*/  FADD.FTZ R76, R75, R76 ;  /* 0x0000004c4b4c7221 */ /* 0x000fca0000010000 */
[----:B------:R-:W-:Y:S01]  /*3670*/  MOV R83, R76 ;  /* 0x0000004c00537202 */ /* 0x000fe20000000f00 */
[----:B------:R-:W-:-:S07]  /*3680*/  IMAD.MOV.U32 R78, RZ, RZ, R85 ;  /* 0x000000ffff4e7224 */ /* 0x000fce00078e0055 */
[----:B------:R-:W-:Y:S05]  /*3690*/  WARPSYNC.COLLECTIVE R84, `(.L_x_3438) ;  /* 0x0000000054087348 */ /* 0x000fea0003c00000 */
[----:B------:R0:W1:Y:S02]  /*36a0*/  SHFL.DOWN P6, R85, R83, R86, R87 ;  /* 0x0800005653557389 */ /* 0x00006400000c0057 */
[----:B01----:R-:W-:Y:S01]  /*36b0*/  ENDCOLLECTIVE ;  /* 0x000000000000791b */ /* 0x003fe20003800000 */
.L_x_3438:
[----:B------:R-:W-:Y:S01]  /*36c0*/  FADD.FTZ R78, R77, R78 ;  /* 0x0000004e4d4e7221 */ /* 0x000fe20000010000 */
[----:B------:R-:W-:-:S03]  /*36d0*/  HFMA2.MMA R86, -RZ, RZ, 0, 1.1920928955078125e-07 ;  /* 0x00000002ff567435 */ /* 0x000fc600000001ff */
[----:B------:R-:W-:Y:S01]  /*36e0*/  IMAD.MOV.U32 R83, RZ, RZ, R78 ;  /* 0x000000ffff537224 */ /* 0x000fe200078e004e */
[----:B------:R-:W-:-:S07]  /*36f0*/  MOV R79, R85 ;  /* 0x00000055004f7202 */ /* 0x000fce0000000f00 */
[----:B------:R-:W-:Y:S05]  /*3700*/  WARPSYNC.COLLECTIVE R84, `(.L_x_3439) ;  /* 0x0000000054087348 */ /* 0x000fea0003c00000 */
[----:B------:R0:W1:Y:S02]  /*3710*/  SHFL.DOWN P6, R85, R83, R86, R87 ;  /* 0x0800005653557389 */ /* 0x00006400000c0057 */
[----:B01----:R-:W-:Y:S01]  /*3720*/  ENDCOLLECTIVE ;  /* 0x000000000000791b */ /* 0x003fe20003800000 */
.L_x_3439:
[----:B------:R-:W-:-:S04]  /*3730*/  FADD.FTZ R79, R76, R79 ;  /* 0x0000004f4c4f7221 */ /* 0x000fc80000010000 */
[----:B------:R-:W-:Y:S01]  /*3740*/  IMAD.MOV.U32 R83, RZ, RZ, R79 ;  /* 0x000000ffff537224 */ /* 0x000fe200078e004f */
[----:B------:R-:W-:-:S07]  /*3750*/  MOV R81, R85 ;  /* 0x0000005500517202 */ /* 0x000fce0000000f00 */
[----:B------:R-:W-:Y:S05]  /*3760*/  WARPSYNC.COLLECTIVE R84, `(.L_x_3440) ;  /* 0x0000000054087348 */ /* 0x000fea0003c00000 */
[----:B------:R0:W1:Y:S02]  /*3770*/  SHFL.DOWN P6, R85, R83, R86, R87 ;  /* 0x0800005653557389 */ /* 0x00006400000c0057 */
[----:B01----:R-:W-:Y:S01]  /*3780*/  ENDCOLLECTIVE ;  /* 0x000000000000791b */ /* 0x003fe20003800000 */
.L_x_3440:
[----:B------:R-:W-:-:S05]  /*3790*/  FADD.FTZ R81, R78, R81 ;  /* 0x000000514e517221 */ /* 0x000fca0000010000 */
[----:B------:R-:W-:Y:S01]  /*37a0*/  MOV R83, R81 ;  /* 0x0000005100537202 */ /* 0x000fe20000000f00 */
[----:B------:R-:W-:Y:S01]  /*37b0*/  IMAD.MOV.U32 R86, RZ, RZ, 0x1 ;  /* 0x00000001ff567424 */ /* 0x000fe200078e00ff */
[----:B------:R-:W-:-:S07]  /*37c0*/  MOV R80, R85 ;  /* 0x0000005500507202 */ /* 0x000fce0000000f00 */
[----:B------:R-:W-:Y:S05]  /*37d0*/  WARPSYNC.COLLECTIVE R84, `(.L_x_3441) ;  /* 0x0000000054087348 */ /* 0x000fea0003c00000 */
[----:B------:R0:W1:Y:S02]  /*37e0*/  SHFL.DOWN P6, R85, R83, R86, R87 ;  /* 0x0800005653557389 */ /* 0x00006400000c0057 */
[----:B01----:R-:W-:Y:S01]  /*37f0*/  ENDCOLLECTIVE ;  /* 0x000000000000791b */ /* 0x003fe20003800000 */
.L_x_3441:
[----:B------:R-:W-:-:S05]  /*3800*/  FADD.FTZ R80, R79, R80 ;  /* 0x000000504f507221 */ /* 0x000fca0000010000 */
[----:B------:R-:W-:Y:S02]  /*3810*/  MOV R83, R80 ;  /* 0x0000005000537202 */ /* 0x000fe40000000f00 */
[----:B------:R-:W-:-:S07]  /*3820*/  MOV R74, R85 ;  /* 0x00000055004a7202 */ /* 0x000fce0000000f00 */
[----:B------:R-:W-:Y:S05]  /*3830*/  WARPSYNC.COLLECTIVE R84, `(.L_x_3442) ;  /* 0x0000000054087348 */ /* 0x000fea0003c00000 */
[----:B------:R0:W1:Y:S02]  /*3840*/  SHFL.DOWN P6, R85, R83, R86, R87 ;  /* 0x0800005653557389 */ /* 0x00006400000c0057 */
[----:B01----:R-:W-:Y:S01]  /*3850*/  ENDCOLLECTIVE ;  /* 0x000000000000791b */ /* 0x003fe20003800000 */
.L_x_3442:
[----:B------:R-:W-:Y:S01]  /*3860*/  MOV R75, R85 ;  /* 0x00000055004b7202 */ /* 0x000fe20000000f00 */
[----:B------:R-:W-:Y:S06]  /*3870*/  BRA `(.L_x_3443) ;  /* 0xffffffe0009c7947 */ /* 0x000fec000383ffff */
.L_x_3444:
        /* <DEDUP_REMOVED lines=16> */
.L_x_3981:


//--------------------- .text._ZN10layer_norm22ln_bwd_finalize_kernelINS_22Kernel_traits_finalizeILj5120E6__halfffffjLb0ELj1024ELj4ENS_18Kernel_traits_baseILj5120ES2_ffffjLj1024EEEEELb0ELb1EEEvNS_9BwdParamsE --------------------------
	.section	.text._ZN10layer_norm22ln_bwd_finalize_kernelINS_22Kernel_traits_finalizeILj5120E6__halfffffjLb0ELj1024ELj4ENS_18Kernel_traits_baseILj5120ES2_ffffjLj1024EEEEELb0ELb1EEEvNS_9BwdParamsE,"ax",@progbits
	.align	128
        .global         _ZN10layer_norm22ln_bwd_finalize_kernelINS_22Kernel_traits_finalizeILj5120E6__halfffffjLb0ELj1024ELj4ENS_18Kernel_traits_baseILj5120ES2_ffffjLj1024EEEEELb0ELb1EEEvNS_9BwdParamsE
        .type           _ZN10layer_norm22ln_bwd_finalize_kernelINS_22Kernel_traits_finalizeILj5120E6__halfffffjLb0ELj1024ELj4ENS_18Kernel_traits_baseILj5120ES2_ffffjLj1024EEEEELb0ELb1EEEvNS_9BwdParamsE,@function
        .size           _ZN10layer_norm22ln_bwd_finalize_kernelINS_22Kernel_traits_finalizeILj5120E6__halfffffjLb0ELj1024ELj4ENS_18Kernel_traits_baseILj5120ES2_ffffjLj1024EEEEELb0ELb1EEEvNS_9BwdParamsE,(.L_x_3982 - _ZN10layer_norm22ln_bwd_finalize_kernelINS_22Kernel_traits_finalizeILj5120E6__halfffffjLb0ELj1024ELj4ENS_18Kernel_traits_baseILj5120ES2_ffffjLj1024EEEEELb0ELb1EEEvNS_9BwdParamsE)
        .other          _ZN10layer_norm22ln_bwd_finalize_kernelINS_22Kernel_traits_finalizeILj5120E6__halfffffjLb0ELj1024ELj4ENS_18Kernel_traits_baseILj5120ES2_ffffjLj1024EEEEELb0ELb1EEEvNS_9BwdParamsE,@"STO_CUDA_ENTRY STV_DEFAULT"
_ZN10layer_norm22ln_bwd_finalize_kernelINS_22Kernel_traits_finalizeILj5120E6__halfffffjLb0ELj1024ELj4ENS_18Kernel_traits_baseILj5120ES2_ffffjLj1024EEEEELb0ELb1EEEvNS_9BwdParamsE:
.text._ZN10layer_norm22ln_bwd_finalize_kernelINS_22Kernel_traits_finalizeILj5120E6__halfffffjLb0ELj1024ELj4ENS_18Kernel_traits_baseILj5120ES2_ffffjLj1024EEEEELb0ELb1EEEvNS_9BwdParamsE:
        /* <DEDUP_REMOVED lines=26> */
.L_x_3456:
        /* <DEDUP_REMOVED lines=31> */
.L_x_3449:
        /* <DEDUP_REMOVED lines=34> */
.L_x_3448:
[----:B------:R-:W-:Y:S05]  /*05b0*/  BSYNC B1 ;  /* 0x0000000000017941 */ /* 0x000fea0003800000 */
.L_x_3447:
        /* <DEDUP_REMOVED lines=25> */
.L_x_3451:
[----:B------:R-:W-:Y:S05]  /*0750*/  BSYNC B1 ;  /* 0x0000000000017941 */ /* 0x000fea0003800000 */
.L_x_3450:
        /* <DEDUP_REMOVED lines=12> */
.L_x_3446:
[----:B------:R-:W-:Y:S05]  /*0820*/  BSYNC B0 ;  /* 0x0000000000007941 */ /* 0x000fea0003800000 */
.L_x_3445:
        /* <DEDUP_REMOVED lines=29> */
.L_x_3467:
[----:B------:R-:W-:Y:S01]  /*0a00*/  @!P1 SHF.R.U32.HI R12, RZ, 0x3, R0 ;  /* 0x00000003ff0c9819 */ /* 0x000fe20000011600 */
[----:B----4-:R-:W-:Y:S01]  /*0a10*/  FADD.FTZ R14, R9, R14 ;  /* 0x0000000e090e7221 */ /* 0x010fe20000010000 */
[----:B---3--:R-:W-:Y:S02]  /*0a20*/  FADD.FTZ R11, R10, R11 ;  /* 0x0000000b0a0b7221 */ /* 0x008fe40000010000 */
[----:B------:R-:W-:-:S05]  /*0a30*/  @!P1 LOP3.LUT R12, R12, 0x1ffffffc, RZ, 0xc0, !PT ;  /* 0x1ffffffc0c0c9812 */ /* 0x000fca00078ec0ff */
[----:B------:R3:W-:Y:S04]  /*0a40*/  @!P1 STS [R12+UR4+0x2000], R14 ;  /* 0x0020000e0c009988 */ /* 0x0007e80008000804 */
[----:B------:R3:W-:Y:S02]  /*0a50*/  @!P1 STS [R12+UR4+0x2080], R11 ;  /* 0x0020800b0c009988 */ /* 0x0007e40008000804 */
.L_x_3452:
        /* <DEDUP_REMOVED lines=14> */
.L_x_3455:
[----:B------:R-:W-:Y:S05]  /*0b40*/  BSYNC B0 ;  /* 0x0000000000007941 */ /* 0x000fea0003800000 */
.L_x_3454:
[C---:B------:R-:W-:Y:S02]  /*0b50*/  ISETP.GT.U32.AND P1, PT, R3.reuse, -0x1401, PT ;  /* 0xffffebff0300780c */ /* 0x040fe40003f24070 */
[----:B------:R-:W-:Y:S02]  /*0b60*/  IADD3 R3, R3, 0x1400, RZ ;  /* 0x0000140003037810 */ /* 0x000fe40007ffe0ff */
[----:B------:R-:W-:-:S09]  /*0b70*/  IADD3 R4, R4, 0xa00, RZ ;  /* 0x00000a0004047810 */ /* 0x000fd20007ffe0ff */
[----:B------:R-:W-:Y:S05]  /*0b80*/  @P1 BRA `(.L_x_3456) ;  /* 0xfffffff400841947 */ /* 0x000fea000383ffff */
[----:B------:R-:W-:Y:S05]  /*0b90*/  EXIT ;  /* 0x000000000000794d */ /* 0x000fea0003800000 */
.L_x_3453:
[----:B------:R-:W-:Y:S01]  /*0ba0*/  HFMA2.MMA R22, -RZ, RZ, 0, 1.847743988037109375e-06 ;  /* 0x0000001fff167435 */ /* 0x000fe200000001ff */
[----:B0--3--:R-:W-:Y:S01]  /*0bb0*/  MOV R20, R10 ;  /* 0x0000000a00147202 */ /* 0x009fe20000000f00 */
[----:B------:R-:W-:Y:S01]  /*0bc0*/  IMAD.MOV.U32 R19, RZ, RZ, 0x1 ;  /* 0x00000001ff137424 */ /* 0x000fe200078e00ff */
[----:B------:R-:W-:-:S08]  /*0bd0*/  MOV R17, 0xffffffff ;  /* 0xffffffff00117802 */ /* 0x000fd00000000f00 */
[----:B-12---:R-:W-:Y:S05]  /*0be0*/  WARPSYNC.COLLECTIVE R17, `(.L_x_3457) ;  /* 0x0000000011087348 */ /* 0x006fea0003c00000 */
[----:B------:R0:W3:Y:S02]  /*0bf0*/  SHFL.BFLY P2, R18, R20, R19, R22 ;  /* 0x0c00001314127389 */ /* 0x0000e40000040016 */
[----:B0123--:R-:W-:Y:S01]  /*0c00*/  ENDCOLLECTIVE ;  /* 0x000000000000791b */ /* 0x00ffe20003800000 */
.L_x_3457:
[----:B------:R-:W-:Y:S01]  /*0c10*/  HFMA2.MMA R19, -RZ, RZ, 0, 1.1920928955078125e-07 ;  /* 0x00000002ff137435 */ /* 0x000fe200000001ff */
[----:B------:R-:W-:-:S05]  /*0c20*/  MOV R11, R18 ;  /* 0x00000012000b7202 */ /* 0x000fca0000000f00 */
[----:B------:R-:W-:-:S04]  /*0c30*/  FADD.FTZ R11, R10, R11 ;  /* 0x0000000b0a0b7221 */ /* 0x000fc80000010000 */
[----:B------:R-:W-:-:S07]  /*0c40*/  IMAD.MOV.U32 R20, RZ, RZ, R11 ;  /* 0x000000ffff147224 */ /* 0x000fce00078e000b */
[----:B------:R-:W-:Y:S05]  /*0c50*/  WARPSYNC.COLLECTIVE R17, `(.L_x_3458) ;  /* 0x0000000011087348 */ /* 0x000fea0003c00000 */
[----:B------:R0:W1:Y:S02]  /*0c60*/  SHFL.BFLY P2, R18, R20, R19, R22 ;  /* 0x0c00001314127389 */ /* 0x0000640000040016 */
[----:B01----:R-:W-:Y:S01]  /*0c70*/  ENDCOLLECTIVE ;  /* 0x000000000000791b */ /* 0x003fe20003800000 */
.L_x_3458:
[----:B------:R-:W-:Y:S01]  /*0c80*/  IMAD.MOV.U32 R19, RZ, RZ, 0x4 ;  /* 0x00000004ff137424 */ /* 0x000fe200078e00ff */
[----:B------:R-:W-:-:S05]  /*0c90*/  MOV R12, R18 ;  /* 0x00000012000c7202 */ /* 0x000fca0000000f00 */
[----:B------:R-:W-:-:S05]  /*0ca0*/  FADD.FTZ R12, R11, R12 ;  /* 0x0000000c0b0c7221 */ /* 0x000fca0000010000 */
[----:B------:R-:W-:-:S07]  /*0cb0*/  MOV R20, R12 ;  /* 0x0000000c00147202 */ /* 0x000fce0000000f00 */
[----:B------:R-:W-:Y:S05]  /*0cc0*/  WARPSYNC.COLLECTIVE R17, `(.L_x_3459) ;  /* 0x0000000011087348 */ /* 0x000fea0003c00000 */
[----:B------:R0:W1:Y:S02]  /*0cd0*/  SHFL.BFLY P2, R18, R20, R19, R22 ;  /* 0x0c00001314127389 */ /* 0x0000640000040016 */
[----:B01----:R-:W-:Y:S01]  /*0ce0*/  ENDCOLLECTIVE ;  /* 0x000000000000791b */ /* 0x003fe20003800000 */
.L_x_3459:
[----:B------:R-:W-:Y:S01]  /*0cf0*/  HFMA2.MMA R19, -RZ, RZ, 0, 4.76837158203125e-07 ;  /* 0x00000008ff137435 */ /* 0x000fe200000001ff */
[----:B------:R-:W-:-:S05]  /*0d00*/  MOV R13, R18 ;  /* 0x00000012000d7202 */ /* 0x000fca0000000f00 */
[----:B------:R-:W-:-:S05]  /*0d10*/  FADD.FTZ R13, R12, R13 ;  /* 0x0000000d0c0d7221 */ /* 0x000fca0000010000 */
[----:B------:R-:W-:-:S07]  /*0d20*/  MOV R20, R13 ;  /* 0x0000000d00147202 */ /* 0x000fce0000000f00 */
[----:B------:R-:W-:Y:S05]  /*0d30*/  WARPSYNC.COLLECTIVE R17, `(.L_x_3460) ;  /* 0x0000000011087348 */ /* 0x000fea0003c00000 */
[----:B------:R0:W1:Y:S02]  /*0d40*/  SHFL.BFLY P2, R18, R20, R19, R22 ;  /* 0x0c00001314127389 */ /* 0x0000640000040016 */
[----:B01----:R-:W-:Y:S01]  /*0d50*/  ENDCOLLECTIVE ;  /* 0x000000000000791b */ /* 0x003fe20003800000 */
.L_x_3460:
[----:B------:R-:W-:Y:S01]  /*0d60*/  HFMA2.MMA R19, -RZ, RZ, 0, 9.5367431640625e-07 ;  /* 0x00000010ff137435 */ /* 0x000fe200000001ff */
[----:B------:R-:W-:-:S04]  /*0d70*/  IMAD.MOV.U32 R10, RZ, RZ, R18 ;  /* 0x000000ffff0a7224 */ /* 0x000fc800078e0012 */
[----:B------:R-:W-:-:S05]  /*0d80*/  FADD.FTZ R10, R13, R10 ;  /* 0x0000000a0d0a7221 */ /* 0x000fca0000010000 */
[----:B------:R-:W-:-:S07]  /*0d90*/  MOV R20, R10 ;  /* 0x0000000a00147202 */ /* 0x000fce0000000f00 */
[----:B------:R-:W-:Y:S05]  /*0da0*/  WARPSYNC.COLLECTIVE R17, `(.L_x_3461) ;  /* 0x0000000011087348 */ /* 0x000fea0003c00000 */
[----:B------:R0:W1:Y:S02]  /*0db0*/  SHFL.BFLY P2, R18, R20, R19, R22 ;  /* 0x0c00001314127389 */ /* 0x0000640000040016 */
[----:B01----:R-:W-:Y:S01]  /*0dc0*/  ENDCOLLECTIVE ;  /* 0x000000000000791b */ /* 0x003fe20003800000 */
.L_x_3461:
[----:B------:R-:W-:Y:S01]  /*0dd0*/  HFMA2.MMA R19, -RZ, RZ, 0, 5.9604644775390625e-08 ;  /* 0x00000001ff137435 */ /* 0x000fe200000001ff */
[----:B------:R-:W-:Y:S01]  /*0de0*/  IMAD.MOV.U32 R20, RZ, RZ, R9 ;  /* 0x000000ffff147224 */ /* 0x000fe200078e0009 */
[----:B------:R-:W-:-:S09]  /*0df0*/  MOV R11, R18 ;  /* 0x00000012000b7202 */ /* 0x000fd20000000f00 */
[----:B------:R-:W-:Y:S05]  /*0e00*/  WARPSYNC.COLLECTIVE R17, `(.L_x_3462) ;  /* 0x0000000011087348 */ /* 0x000fea0003c00000 */
[----:B------:R0:W1:Y:S02]  /*0e10*/  SHFL.BFLY P2, R18, R20, R19, R22 ;  /* 0x0c00001314127389 */ /* 0x0000640000040016 */
[----:B01----:R-:W-:Y:S01]  /*0e20*/  ENDCOLLECTIVE ;  /* 0x000000000000791b */ /* 0x003fe20003800000 */
.L_x_3462:
[----:B------:R-:W-:Y:S01]  /*0e30*/  HFMA2.MMA R19, -RZ, RZ, 0, 1.1920928955078125e-07 ;  /* 0x00000002ff137435 */ /* 0x000fe200000001ff */
[----:B------:R-:W-:-:S05]  /*0e40*/  MOV R12, R18 ;  /* 0x00000012000c7202 */ /* 0x000fca0000000f00 */
[----:B------:R-:W-:-:S05]  /*0e50*/  FADD.FTZ R14, R9, R12 ;  /* 0x0000000c090e7221 */ /* 0x000fca0000010000 */
[----:B------:R-:W-:-:S07]  /*0e60*/  MOV R20, R14 ;  /* 0x0000000e00147202 */ /* 0x000fce0000000f00 */
[----:B------:R-:W-:Y:S05]  /*0e70*/  WARPSYNC.COLLECTIVE R17, `(.L_x_3463) ;  /* 0x0000000011087348 */ /* 0x000fea0003c00000 */
[----:B------:R0:W1:Y:S02]  /*0e80*/  SHFL.BFLY P2, R18, R20, R19, R22 ;  /* 0x0c00001314127389 */ /* 0x0000640000040016 */
[----:B01----:R-:W-:Y:S01]  /*0e90*/  ENDCOLLECTIVE ;  /* 0x000000000000791b */ /* 0x003fe20003800000 */
.L_x_3463:
[----:B------:R-:W-:Y:S01]  /*0ea0*/  HFMA2.MMA R19, -RZ, RZ, 0, 2.384185791015625e-07 ;  /* 0x00000004ff137435 */ /* 0x000fe200000001ff */
[----:B------:R-:W-:-:S04]  /*0eb0*/  IMAD.MOV.U32 R13, RZ, RZ, R18 ;  /* 0x000000ffff0d7224 */ /* 0x000fc800078e0012 */
[----:B------:R-:W-:-:S05]  /*0ec0*/  FADD.FTZ R15, R14, R13 ;  /* 0x0000000d0e0f7221 */ /* 0x000fca0000010000 */
[----:B------:R-:W-:-:S07]  /*0ed0*/  MOV R20, R15 ;  /* 0x0000000f00147202 */ /* 0x000fce0000000f00 */
[----:B------:R-:W-:Y:S05]  /*0ee0*/  WARPSYNC.COLLECTIVE R17, `(.L_x_3464) ;  /* 0x0000000011087348 */ /* 0x000fea0003c00000 */
[----:B------:R0:W1:Y:S02]  /*0ef0*/  SHFL.BFLY P2, R18, R20, R19, R22 ;  /* 0x0c00001314127389 */ /* 0x0000640000040016 */
[----:B01----:R-:W-:Y:S01]  /*0f00*/  ENDCOLLECTIVE ;  /* 0x000000000000791b */ /* 0x003fe20003800000 */
.L_x_3464:
[----:B------:R-:W-:Y:S01]  /*0f10*/  IMAD.MOV.U32 R19, RZ, RZ, 0x8 ;  /* 0x00000008ff137424 */ /* 0x000fe200078e00ff */
[----:B------:R-:W-:-:S05]  /*0f20*/  MOV R16, R18 ;  /* 0x0000001200107202 */ /* 0x000fca0000000f00 */
[----:B------:R-:W-:-:S05]  /*0f30*/  FADD.FTZ R16, R15, R16 ;  /* 0x000000100f107221 */ /* 0x000fca0000010000 */
[----:B------:R-:W-:-:S07]  /*0f40*/  MOV R20, R16 ;  /* 0x0000001000147202 */ /* 0x000fce0000000f00 */
[----:B------:R-:W-:Y:S05]  /*0f50*/  WARPSYNC.COLLECTIVE R17, `(.L_x_3465) ;  /* 0x0000000011087348 */ /* 0x000fea0003c00000 */
[----:B------:R0:W1:Y:S02]  /*0f60*/  SHFL.BFLY P2, R18, R20, R19, R22 ;  /* 0x0c00001314127389 */ /* 0x0000640000040016 */
[----:B01----:R-:W-:Y:S01]  /*0f70*/  ENDCOLLECTIVE ;  /* 0x000000000000791b */ /* 0x003fe20003800000 */
.L_x_3465:
[----:B------:R-:W-:Y:S01]  /*0f80*/  HFMA2.MMA R19, -RZ, RZ, 0, 9.5367431640625e-07 ;  /* 0x00000010ff137435 */ /* 0x000fe200000001ff */
[----:B------:R-:W-:-:S05]  /*0f90*/  MOV R9, R18 ;  /* 0x0000001200097202 */ /* 0x000fca0000000f00 */
[----:B------:R-:W-:-:S05]  /*0fa0*/  FADD.FTZ R9, R16, R9 ;  /* 0x0000000910097221 */ /* 0x000fca0000010000 */
[----:B------:R-:W-:-:S07]  /*0fb0*/  MOV R20, R9 ;  /* 0x0000000900147202 */ /* 0x000fce0000000f00 */
[----:B------:R-:W-:Y:S05]  /*0fc0*/  WARPSYNC.COLLECTIVE R17, `(.L_x_3466) ;  /* 0x0000000011087348 */ /* 0x000fea0003c00000 */
[----:B------:R0:W1:Y:S02]  /*0fd0*/  SHFL.BFLY P2, R18, R20, R19, R22 ;  /* 0x0c00001314127389 */ /* 0x0000640000040016 */
[----:B01----:R-:W-:Y:S01]  /*0fe0*/  ENDCOLLECTIVE ;  /* 0x000000000000791b */ /* 0x003fe20003800000 */
.L_x_3466:
[----:B------:R-:W-:Y:S01]  /*0ff0*/  MOV R14, R18 ;  /* 0x00000012000e7202 */ /* 0x000fe20000000f00 */
[----:B------:R-:W-:Y:S06]  /*1000*/  BRA `(.L_x_3467) ;  /* 0xfffffff8007c7947 */ /* 0x000fec000383ffff */
.L_x_3468:
        /* <DEDUP_REMOVED lines=15> */
.L_x_3982:


//--------------------- .text._ZN10layer_norm40ln_parallel_residual_bwd_finalize_kernelINS_22Kernel_traits_finalizeILj5120E6__halfffffjLb0ELj1024ELj4ENS_18Kernel_traits_baseILj5120ES2_ffffjLj1024EEEEELb1EEEvNS_9BwdParamsE --------------------------
	.section	.text._ZN10layer_norm40ln_parallel_residual_bwd_finalize_kernelINS_22Kernel_traits_finalizeILj5120E6__halfffffjLb0ELj1024ELj4ENS_18Kernel_traits_baseILj5120ES2_ffffjLj1024EEEEELb1EEEvNS_9BwdParamsE,"ax",@progbits
	.align	128
        .global         _ZN10layer_norm40ln_parallel_residual_bwd_finalize_kernelINS_22Kernel_traits_finalizeILj5120E6__halfffffjLb0ELj1024ELj4ENS_18Kernel_traits_baseILj5120ES2_ffffjLj1024EEEEELb1EEEvNS_9BwdParamsE
        .type           _ZN10layer_norm40ln_parallel_residual_bwd_finalize_kernelINS_22Kernel_traits_finalizeILj5120E6__halfffffjLb0ELj1024ELj4ENS_18Kernel_traits_baseILj5120ES2_ffffjLj1024EEEEELb1EEEvNS_9BwdParamsE,@function
        .size           _ZN10layer_norm40ln_parallel_residual_bwd_finalize_kernelINS_22Kernel_traits_finalizeILj5120E6__halfffffjLb0ELj1024ELj4ENS_18Kernel_traits_baseILj5120ES2_ffffjLj1024EEEEELb1EEEvNS_9BwdParamsE,(.L_x_3983 - _ZN10layer_norm40ln_parallel_residual_bwd_finalize_kernelINS_22Kernel_traits_finalizeILj5120E6__halfffffjLb0ELj1024ELj4ENS_18Kernel_traits_baseILj5120ES2_ffffjLj1024EEEEELb1EEEvNS_9BwdParamsE)
        .other          _ZN10layer_norm40ln_parallel_residual_bwd_finalize_kernelINS_22Kernel_traits_finalizeILj5120E6__halfffffjLb0ELj1024ELj4ENS_18Kernel_traits_baseILj5120ES2_ffffjLj1024EEEEELb1EEEvNS_9BwdParamsE,@"STO_CUDA_ENTRY STV_DEFAULT"
_ZN10layer_norm40ln_parallel_residual_bwd_finalize_kernelINS_22Kernel_traits_finalizeILj5120E6__halfffffjLb0ELj1024ELj4ENS_18Kernel_traits_baseILj5120ES2_ffffjLj1024EEEEELb1EEEvNS_9BwdParamsE:
.text._ZN10layer_norm40ln_parallel_residual_bwd_finalize_kernelINS_22Kernel_traits_finalizeILj5120E6__halfffffjLb0ELj1024ELj4ENS_18Kernel_traits_baseILj5120ES2_ffffjLj1024EEEEELb1EEEvNS_9BwdParamsE:
        /* <DEDUP_REMOVED lines=23> */
.L_x_3480:
        /* <DEDUP_REMOVED lines=41> */
.L_x_3473:
        /* <DEDUP_REMOVED lines=62> */
.L_x_3472:
[----:B------:R-:W-:Y:S05]  /*07e0*/  BSYNC B1 ;  /* 0x0000000000017941 */ /* 0x000fea0003800000 */
.L_x_3471:
        /* <DEDUP_REMOVED lines=39> */
.L_x_3475:
[----:B------:R-:W-:Y:S05]  /*0a60*/  BSYNC B1 ;  /* 0x0000000000017941 */ /* 0x000fea0003800000 */
.L_x_3474:
        /* <DEDUP_REMOVED lines=20> */
.L_x_3470:
[----:B------:R-:W-:Y:S05]  /*0bb0*/  BSYNC B0 ;  /* 0x0000000000007941 */ /* 0x000fea0003800000 */
.L_x_3469:
        /* <DEDUP_REMOVED lines=54> */
.L_x_3501:
        /* <DEDUP_REMOVED lines=10> */
.L_x_3476:
        /* <DEDUP_REMOVED lines=26> */
.L_x_3479:
[----:B------:R-:W-:Y:S05]  /*1160*/  BSYNC B0 ;  /* 0x0000000000007941 */ /* 0x000fea0003800000 */
.L_x_3478:
[C---:B------:R-:W-:Y:S02]  /*1170*/  ISETP.GT.U32.AND P1, PT, R4.reuse, -0x1401, PT ;  /* 0xffffebff0400780c */ /* 0x040fe40003f24070 */
[----:B------:R-:W-:Y:S02]  /*1180*/  IADD3 R4, R4, 0x1400, RZ ;  /* 0x0000140004047810 */ /* 0x000fe40007ffe0ff */
[----:B------:R-:W-:-:S09]  /*1190*/  IADD3 R5, R5, 0xa00, RZ ;  /* 0x00000a0005057810 */ /* 0x000fd20007ffe0ff */
[----:B------:R-:W-:Y:S05]  /*11a0*/  @P1 BRA `(.L_x_3480) ;  /* 0xffffffec00f01947 */ /* 0x000fea000383ffff */
[----:B------:R-:W-:Y:S05]  /*11b0*/  EXIT ;  /* 0x000000000000794d */ /* 0x000fea0003800000 */
.L_x_3477:
[----:B------:R-:W-:Y:S01]  /*11c0*/  HFMA2.MMA R13, -RZ, RZ, 0, 5.9604644775390625e-08 ;  /* 0x00000001ff0d7435 */ /* 0x000fe200000001ff */
[----:B0-----:R-:W-:Y:S02]  /*11d0*/  MOV R26, R9 ;  /* 0x00000009001a7202 */ /* 0x001fe40000000f00 */
[----:B------:R-:W-:Y:S02]  /*11e0*/  MOV R12, 0x1f ;  /* 0x0000001f000c7802 */ /* 0x000fe40000000f00 */
[----:B------:R-:W-:-:S07]  /*11f0*/  MOV R11, 0xffffffff ;  /* 0xffffffff000b7802 */ /* 0x000fce0000000f00 */
[----:B-1234-:R-:W-:Y:S05]  /*1200*/  WARPSYNC.COLLECTIVE R11, `(.L_x_3481) ;  /* 0x000000000b087348 */ /* 0x01efea0003c00000 */
[----:B------:R0:W0:Y:S02]  /*1210*/  SHFL.BFLY P2, R16, R26, R13, R12 ;  /* 0x0c00000d1a107389 */ /* 0x000024000004000c */
[----:B01234-:R-:W-:Y:S01]  /*1220*/  ENDCOLLECTIVE ;  /* 0x000000000000791b */ /* 0x01ffe20003800000 */
.L_x_3481:
[----:B------:R-:W-:Y:S01]  /*1230*/  HFMA2.MMA R13, -RZ, RZ, 0, 1.1920928955078125e-07 ;  /* 0x00000002ff0d7435 */ /* 0x000fe200000001ff */
[----:B------:R-:W-:-:S05]  /*1240*/  FADD.FTZ R10, R9, R16 ;  /* 0x00000010090a7221 */ /* 0x000fca0000010000 */
[----:B------:R-:W-:-:S07]  /*1250*/  MOV R26, R10 ;  /* 0x0000000a001a7202 */ /* 0x000fce0000000f00 */
[----:B------:R-:W-:Y:S05]  /*1260*/  WARPSYNC.COLLECTIVE R11, `(.L_x_3482) ;  /* 0x000000000b087348 */ /* 0x000fea0003c00000 */
[----:B------:R0:W1:Y:S02]  /*1270*/  SHFL.BFLY P2, R16, R26, R13, R12 ;  /* 0x0c00000d1a107389 */ /* 0x000064000004000c */
[----:B01----:R-:W-:Y:S01]  /*1280*/  ENDCOLLECTIVE ;  /* 0x000000000000791b */ /* 0x003fe20003800000 */
.L_x_3482:
[----:B------:R-:W-:Y:S01]  /*1290*/  HFMA2.MMA R13, -RZ, RZ, 0, 2.384185791015625e-07 ;  /* 0x00000004ff0d7435 */ /* 0x000fe200000001ff */
[----:B------:R-:W-:-:S05]  /*12a0*/  FADD.FTZ R9, R10, R16 ;  /* 0x000000100a097221 */ /* 0x000fca0000010000 */
[----:B------:R-:W-:-:S07]  /*12b0*/  MOV R26, R9 ;  /* 0x00000009001a7202 */ /* 0x000fce0000000f00 */
[----:B------:R-:W-:Y:S05]  /*12c0*/  WARPSYNC.COLLECTIVE R11, `(.L_x_3483) ;  /* 0x000000000b087348 */ /* 0x000fea0003c00000 */
[----:B------:R0:W1:Y:S02]  /*12d0*/  SHFL.BFLY P2, R16, R26, R13, R12 ;  /* 0x0c00000d1a107389 */ /* 0x000064000004000c */
[----:B01----:R-:W-:Y:S01]  /*12e0*/  ENDCOLLECTIVE ;  /* 0x000000000000791b */ /* 0x003fe20003800000 */
.L_x_3483:
[----:B------:R-:W-:Y:S01]  /*12f0*/  HFMA2.MMA R13, -RZ, RZ, 0, 4.76837158203125e-07 ;  /* 0x00000008ff0d7435 */ /* 0x000fe200000001ff */
[----:B------:R-:W-:-:S05]  /*1300*/  FADD.FTZ R18, R9, R16 ;  /* 0x0000001009127221 */ /* 0x000fca0000010000 */
[----:B------:R-:W-:-:S07]  /*1310*/  MOV R26, R18 ;  /* 0x00000012001a7202 */ /* 0x000fce0000000f00 */
[----:B------:R-:W-:Y:S05]  /*1320*/  WARPSYNC.COLLECTIVE R11, `(.L_x_3484) ;  /* 0x000000000b087348 */ /* 0x000fea0003c00000 */
[----:B------:R0:W1:Y:S02]  /*1330*/  SHFL.BFLY P2, R16, R26, R13, R12 ;  /* 0x0c00000d1a107389 */ /* 0x000064000004000c */
[----:B01----:R-:W-:Y:S01]  /*1340*/  ENDCOLLECTIVE ;  /* 0x000000000000791b */ /* 0x003fe20003800000 */
.L_x_3484:
[----:B------:R-:W-:Y:S01]  /*1350*/  HFMA2.MMA R13, -RZ, RZ, 0, 9.5367431640625e-07 ;  /* 0x00000010ff0d7435 */ /* 0x000fe200000001ff */
[----:B------:R-:W-:-:S05]  /*1360*/  FADD.FTZ R10, R18, R16 ;  /* 0x00000010120a7221 */ /* 0x000fca0000010000 */
[----:B------:R-:W-:-:S07]  /*1370*/  MOV R26, R10 ;  /* 0x0000000a001a7202 */ /* 0x000fce0000000f00 */
[----:B------:R-:W-:Y:S05]  /*1380*/  WARPSYNC.COLLECTIVE R11, `(.L_x_3485) ;  /* 0x000000000b087348 */ /* 0x000fea0003c00000 */
[----:B------:R0:W1:Y:S02]  /*1390*/  SHFL.BFLY P2, R16, R26, R13, R12 ;  /* 0x0c00000d1a107389 */ /* 0x000064000004000c */
[----:B01----:R-:W-:Y:S01]  /*13a0*/  ENDCOLLECTIVE ;  /* 0x000000000000791b */ /* 0x003fe20003800000 */
.L_x_3485:
[----:B------:R-:W-:Y:S01]  /*13b0*/  MOV R26, R14 ;  /* 0x0000000e001a7202 */ /* 0x000fe20000000f00 */
[----:B------:R-:W-:Y:S01]  /*13c0*/  IMAD.MOV.U32 R13, RZ, RZ, 0x1 ;  /* 0x00000001ff0d7424 */ /* 0x000fe200078e00ff */
[----:B------:R-:W-:-:S07]  /*13d0*/  MOV R9, R16 ;  /* 0x0000001000097202 */ /* 0x000fce0000000f00 */
[----:B------:R-:W-:Y:S05]  /*13e0*/  WARPSYNC.COLLECTIVE R11, `(.L_x_3486) ;  /* 0x000000000b087348 */ /* 0x000fea0003c00000 */
[----:B------:R0:W1:Y:S02]  /*13f0*/  SHFL.BFLY P2, R16, R26, R13, R12 ;  /* 0x0c00000d1a107389 */ /* 0x000064000004000c */
[----:B01----:R-:W-:Y:S01]  /*1400*/  ENDCOLLECTIVE ;  /* 0x000000000000791b */ /* 0x003fe20003800000 */
.L_x_3486:
[----:B------:R-:W-:Y:S01]  /*1410*/  HFMA2.MMA R13, -RZ, RZ, 0, 1.1920928955078125e-07 ;  /* 0x00000002ff0d7435 */ /* 0x000fe200000001ff */
[----:B------:R-:W-:-:S05]  /*1420*/  MOV R15, R16 ;  /* 0x00000010000f7202 */ /* 0x000fca0000000f00 */
[----:B------:R-:W-:-:S05]  /*1430*/  FADD.FTZ R15, R14, R15 ;  /* 0x0000000f0e0f7221 */ /* 0x000fca0000010000 */
[----:B------:R-:W-:-:S07]  /*1440*/  MOV R26, R15 ;  /* 0x0000000f001a7202 */ /* 0x000fce0000000f00 */
[----:B------:R-:W-:Y:S05]  /*1450*/  WARPSYNC.COLLECTIVE R11, `(.L_x_3487) ;  /* 0x000000000b087348 */ /* 0x000fea0003c00000 */
[----:B------:R0:W1:Y:S02]  /*1460*/  SHFL.BFLY P2, R16, R26, R13, R12 ;  /* 0x0c00000d1a107389 */ /* 0x000064000004000c */
[----:B01----:R-:W-:Y:S01]  /*1470*/  ENDCOLLECTIVE ;  /* 0x000000000000791b */ /* 0x003fe20003800000 */
.L_x_3487:
[----:B------:R-:W-:Y:S01]  /*1480*/  HFMA2.MMA R13, -RZ, RZ, 0, 2.384185791015625e-07 ;  /* 0x00000004ff0d7435 */ /* 0x000fe200000001ff */
[----:B------:R-:W-:-:S05]  /*1490*/  MOV R18, R16 ;  /* 0x0000001000127202 */ /* 0x000fca0000000f00 */
[----:B------:R-:W-:-:S05]  /*14a0*/  FADD.FTZ R14, R15, R18 ;  /* 0x000000120f0e7221 */ /* 0x000fca0000010000 */
[----:B------:R-:W-:-:S07]  /*14b0*/  MOV R26, R14 ;  /* 0x0000000e001a7202 */ /* 0x000fce0000000f00 */
[----:B------:R-:W-:Y:S05]  /*14c0*/  WARPSYNC.COLLECTIVE R11, `(.L_x_3488) ;  /* 0x000000000b087348 */ /* 0x000fea0003c00000 */
[----:B------:R0:W1:Y:S02]  /*14d0*/  SHFL.BFLY P2, R16, R26, R13, R12 ;  /* 0x0c00000d1a107389 */ /* 0x000064000004000c */
[----:B01----:R-:W-:Y:S01]  /*14e0*/  ENDCOLLECTIVE ;  /* 0x000000000000791b */ /* 0x003fe20003800000 */
.L_x_3488:
[----:B------:R-:W-:Y:S01]  /*14f0*/  HFMA2.MMA R13, -RZ, RZ, 0, 4.76837158203125e-07 ;  /* 0x00000008ff0d7435 */ /* 0x000fe200000001ff */
[----:B------:R-:W-:-:S05]  /*1500*/  MOV R17, R16 ;  /* 0x0000001000117202 */ /* 0x000fca0000000f00 */
[----:B------:R-:W-:-:S05]  /*1510*/  FADD.FTZ R19, R14, R17 ;  /* 0x000000110e137221 */ /* 0x000fca0000010000 */
[----:B------:R-:W-:-:S07]  /*1520*/  MOV R26, R19 ;  /* 0x00000013001a7202 */ /* 0x000fce0000000f00 */
[----:B------:R-:W-:Y:S05]  /*1530*/  WARPSYNC.COLLECTIVE R11, `(.L_x_3489) ;  /* 0x000000000b087348 */ /* 0x000fea0003c00000 */
[----:B------:R0:W1:Y:S02]  /*1540*/  SHFL.BFLY P2, R16, R26, R13, R12 ;  /* 0x0c00000d1a107389 */ /* 0x000064000004000c */
[----:B01----:R-:W-:Y:S01]  /*1550*/  ENDCOLLECTIVE ;  /* 0x000000000000791b */ /* 0x003fe20003800000 */
.L_x_3489:
[----:B------:R-:W-:Y:S01]  /*1560*/  HFMA2.MMA R13, -RZ, RZ, 0, 9.5367431640625e-07 ;  /* 0x00000010ff0d7435 */ /* 0x000fe200000001ff */
[----:B------:R-:W-:-:S05]  /*1570*/  MOV R20, R16 ;  /* 0x0000001000147202 */ /* 0x000fca0000000f00 */
[----:B------:R-:W-:-:S05]  /*1580*/  FADD.FTZ R15, R19, R20 ;  /* 0x00000014130f7221 */ /* 0x000fca0000010000 */
[----:B------:R-:W-:-:S07]  /*1590*/  MOV R26, R15 ;  /* 0x0000000f001a7202 */ /* 0x000fce0000000f00 */
[----:B------:R-:W-:Y:S05]  /*15a0*/  WARPSYNC.COLLECTIVE R11, `(.L_x_3490) ;  /* 0x000000000b087348 */ /* 0x000fea0003c00000 */
[----:B------:R0:W1:Y:S02]  /*15b0*/  SHFL.BFLY P2, R16, R26, R13, R12 ;  /* 0x0c00000d1a107389 */ /* 0x000064000004000c */
[----:B01----:R-:W-:Y:S01]  /*15c0*/  ENDCOLLECTIVE ;  /* 0x000000000000791b */ /* 0x003fe20003800000 */
.L_x_3490:
[----:B------:R-:W-:Y:S01]  /*15d0*/  HFMA2.MMA R13, -RZ, RZ, 0, 5.9604644775390625e-08 ;  /* 0x00000001ff0d7435 */ /* 0x000fe200000001ff */
[----:B------:R-:W-:Y:S02]  /*15e0*/  MOV R26, R8 ;  /* 0x00000008001a7202 */ /* 0x000fe40000000f00 */
[----:B------:R-:W-:-:S08]  /*15f0*/  MOV R14, R16 ;  /* 0x00000010000e7202 */ /* 0x000fd00000000f00 */
[----:B------:R-:W-:Y:S05]  /*1600*/  WARPSYNC.COLLECTIVE R11, `(.L_x_3491) ;  /* 0x000000000b087348 */ /* 0x000fea0003c00000 */
[----:B------:R0:W1:Y:S02]  /*1610*/  SHFL.BFLY P2, R16, R26, R13, R12 ;  /* 0x0c00000d1a107389 */ /* 0x000064000004000c */
[----:B01----:R-:W-:Y:S01]  /*1620*/  ENDCOLLECTIVE ;  /* 0x000000000000791b */ /* 0x003fe20003800000 */
.L_x_3491:
[----:B------:R-:W-:Y:S01]  /*1630*/  HFMA2.MMA R13, -RZ, RZ, 0, 1.1920928955078125e-07 ;  /* 0x00000002ff0d7435 */ /* 0x000fe200000001ff */
[----:B------:R-:W-:-:S05]  /*1640*/  MOV R17, R16 ;  /* 0x0000001000117202 */ /* 0x000fca0000000f00 */
[----:B------:R-:W-:-:S05]  /*1650*/  FADD.FTZ R19, R8, R17 ;  /* 0x0000001108137221 */ /* 0x000fca0000010000 */
[----:B------:R-:W-:-:S07]  /*1660*/  MOV R26, R19 ;  /* 0x00000013001a7202 */ /* 0x000fce0000000f00 */
[----:B------:R-:W-:Y:S05]  /*1670*/  WARPSYNC.COLLECTIVE R11, `(.L_x_3492) ;  /* 0x000000000b087348 */ /* 0x000fea0003c00000 */
[----:B------:R0:W1:Y:S02]  /*1680*/  SHFL.BFLY P2, R16, R26, R13, R12 ;  /* 0x0c00000d1a107389 */ /* 0x000064000004000c */
[----:B01----:R-:W-:Y:S01]  /*1690*/  ENDCOLLECTIVE ;  /* 0x000000000000791b */ /* 0x003fe20003800000 */
.L_x_3492:
[----:B------:R-:W-:Y:S01]  /*16a0*/  IMAD.MOV.U32 R13, RZ, RZ, 0x4 ;  /* 0x00000004ff0d7424 */ /* 0x000fe200078e00ff */
[----:B------:R-:W-:-:S05]  /*16b0*/  MOV R20, R16 ;  /* 0x0000001000147202 */ /* 0x000fca0000000f00 */
[----:B------:R-:W-:-:S05]  /*16c0*/  FADD.FTZ R8, R19, R20 ;  /* 0x0000001413087221 */ /* 0x000fca0000010000 */
[----:B------:R-:W-:-:S07]  /*16d0*/  MOV R26, R8 ;  /* 0x00000008001a7202 */ /* 0x000fce0000000f00 */
[----:B------:R-:W-:Y:S05]  /*16e0*/  WARPSYNC.COLLECTIVE R11, `(.L_x_3493) ;  /* 0x000000000b087348 */ /* 0x000fea0003c00000 */
[----:B------:R0:W1:Y:S02]  /*16f0*/  SHFL.BFLY P2, R16, R26, R13, R12 ;  /* 0x0c00000d1a107389 */ /* 0x000064000004000c */
[----:B01----:R-:W-:Y:S01]  /*1700*/  ENDCOLLECTIVE ;  /* 0x000000000000791b */ /* 0x003fe20003800000 */
.L_x_3493:
[----:B------:R-:W-:Y:S01]  /*1710*/  HFMA2.MMA R13, -RZ, RZ, 0, 4.76837158203125e-07 ;  /* 0x00000008ff0d7435 */ /* 0x000fe200000001ff */
[----:B------:R-:W-:-:S05]  /*1720*/  MOV R21, R16 ;  /* 0x0000001000157202 */ /* 0x000fca0000000f00 */
[----:B------:R-:W-:-:S05]  /*1730*/  FADD.FTZ R21, R8, R21 ;  /* 0x0000001508157221 */ /* 0x000fca0000010000 */
[----:B------:R-:W-:-:S07]  /*1740*/  MOV R26, R21 ;  /* 0x00000015001a7202 */ /* 0x000fce0000000f00 */
[----:B------:R-:W-:Y:S05]  /*1750*/  WARPSYNC.COLLECTIVE R11, `(.L_x_3494) ;  /* 0x000000000b087348 */ /* 0x000fea0003c00000 */
[----:B------:R0:W1:Y:S02]  /*1760*/  SHFL.BFLY P2, R16, R26, R13, R12 ;  /* 0x0c00000d1a107389 */ /* 0x000064000004000c */
[----:B01----:R-:W-:Y:S01]  /*1770*/  ENDCOLLECTIVE ;  /* 0x000000000000791b */ /* 0x003fe20003800000 */
.L_x_3494:
[----:B------:R-:W-:Y:S01]  /*1780*/  HFMA2.MMA R13, -RZ, RZ, 0, 9.5367431640625e-07 ;  /* 0x00000010ff0d7435 */ /* 0x000fe200000001ff */
[----:B------:R-:W-:-:S05]  /*1790*/  MOV R22, R16 ;  /* 0x0000001000167202 */ /* 0x000fca0000000f00 */
[----:B------:R-:W-:-:S05]  /*17a0*/  FADD.FTZ R17, R21, R22 ;  /* 0x0000001615117221 */ /* 0x000fca0000010000 */
[----:B------:R-:W-:-:S07]  /*17b0*/  MOV R26, R17 ;  /* 0x00000011001a7202 */ /* 0x000fce0000000f00 */
[----:B------:R-:W-:Y:S05]  /*17c0*/  WARPSYNC.COLLECTIVE R11, `(.L_x_3495) ;  /* 0x000000000b087348 */ /* 0x000fea0003c00000 */
[----:B------:R0:W1:Y:S02]  /*17d0*/  SHFL.BFLY P2, R16, R26, R13, R12 ;  /* 0x0c00000d1a107389 */ /* 0x000064000004000c */
[----:B01----:R-:W-:Y:S01]  /*17e0*/  ENDCOLLECTIVE ;  /* 0x000000000000791b */ /* 0x003fe20003800000 */
.L_x_3495:
[----:B------:R-:W-:Y:S01]  /*17f0*/  HFMA2.MMA R13, -RZ, RZ, 0, 5.9604644775390625e-08 ;  /* 0x00000001ff0d7435 */ /* 0x000fe200000001ff */
[----:B------:R-:W-:Y:S02]  /*1800*/  MOV R26, R7 ;  /* 0x00000007001a7202 */ /* 0x000fe40000000f00 */
[----:B------:R-:W-:-:S08]  /*1810*/  MOV R8, R16 ;  /* 0x0000001000087202 */ /* 0x000fd00000000f00 */
[----:B------:R-:W-:Y:S05]  /*1820*/  WARPSYNC.COLLECTIVE R11, `(.L_x_3496) ;  /* 0x000000000b087348 */ /* 0x000fea0003c00000 */
[----:B------:R0:W1:Y:S02]  /*1830*/  SHFL.BFLY P2, R16, R26, R13, R12 ;  /* 0x0c00000d1a107389 */ /* 0x000064000004000c */
[----:B01----:R-:W-:Y:S01]  /*1840*/  ENDCOLLECTIVE ;  /* 0x000000000000791b */ /* 0x003fe20003800000 */
.L_x_3496:
[----:B------:R-:W-:Y:S01]  /*1850*/  HFMA2.MMA R13, -RZ, RZ, 0, 1.1920928955078125e-07 ;  /* 0x00000002ff0d7435 */ /* 0x000fe200000001ff */
[----:B------:R-:W-:-:S05]  /*1860*/  MOV R18, R16 ;  /* 0x0000001000127202 */ /* 0x000fca0000000f00 */
[----:B------:R-:W-:-:S05]  /*1870*/  FADD.FTZ R22, R7, R18 ;  /* 0x0000001207167221 */ /* 0x000fca0000010000 */
[----:B------:R-:W-:-:S07]  /*1880*/  MOV R26, R22 ;  /* 0x00000016001a7202 */ /* 0x000fce0000000f00 */
[----:B------:R-:W-:Y:S05]  /*1890*/  WARPSYNC.COLLECTIVE R11, `(.L_x_3497) ;  /* 0x000000000b087348 */ /* 0x000fea0003c00000 */
[----:B------:R0:W1:Y:S02]  /*18a0*/  SHFL.BFLY P2, R16, R26, R13, R12 ;  /* 0x0c00000d1a107389 */ /* 0x000064000004000c */
[----:B01----:R-:W-:Y:S01]  /*18b0*/  ENDCOLLECTIVE ;  /* 0x000000000000791b */ /* 0x003fe20003800000 */
.L_x_3497:
[----:B------:R-:W-:Y:S01]  /*18c0*/  HFMA2.MMA R13, -RZ, RZ, 0, 2.384185791015625e-07 ;  /* 0x00000004ff0d7435 */ /* 0x000fe200000001ff */
[----:B------:R-:W-:-:S05]  /*18d0*/  MOV R21, R16 ;  /* 0x0000001000157202 */ /* 0x000fca0000000f00 */
[----:B------:R-:W-:-:S05]  /*18e0*/  FADD.FTZ R7, R22, R21 ;  /* 0x0000001516077221 */ /* 0x000fca0000010000 */
[----:B------:R-:W-:-:S07]  /*18f0*/  MOV R26, R7 ;  /* 0x00000007001a7202 */ /* 0x000fce0000000f00 */
[----:B------:R-:W-:Y:S05]  /*1900*/  WARPSYNC.COLLECTIVE R11, `(.L_x_3498) ;  /* 0x000000000b087348 */ /* 0x000fea0003c00000 */
[----:B------:R0:W1:Y:S02]  /*1910*/  SHFL.BFLY P2, R16, R26, R13, R12 ;  /* 0x0c00000d1a107389 */ /* 0x000064000004000c */
[----:B01----:R-:W-:Y:S01]  /*1920*/  ENDCOLLECTIVE ;  /* 0x000000000000791b */ /* 0x003fe20003800000 */
.L_x_3498:
[----:B------:R-:W-:Y:S01]  /*1930*/  HFMA2.MMA R13, -RZ, RZ, 0, 4.76837158203125e-07 ;  /* 0x00000008ff0d7435 */ /* 0x000fe200000001ff */
[----:B------:R-:W-:-:S05]  /*1940*/  MOV R20, R16 ;  /* 0x0000001000147202 */ /* 0x000fca0000000f00 */
[----:B------:R-:W-:-:S05]  /*1950*/  FADD.FTZ R23, R7, R20 ;  /* 0x0000001407177221 */ /* 0x000fca0000010000 */
[----:B------:R-:W-:-:S07]  /*1960*/  MOV R26, R23 ;  /* 0x00000017001a7202 */ /* 0x000fce0000000f00 */
[----:B------:R-:W-:Y:S05]  /*1970*/  WARPSYNC.COLLECTIVE R11, `(.L_x_3499) ;  /* 0x000000000b087348 */ /* 0x000fea0003c00000 */
[----:B------:R0:W1:Y:S02]  /*1980*/  SHFL.BFLY P2, R16, R26, R13, R12 ;  /* 0x0c00000d1a107389 */ /* 0x000064000004000c */
[----:B01----:R-:W-:Y:S01]  /*1990*/  ENDCOLLECTIVE ;  /* 0x000000000000791b */ /* 0x003fe20003800000 */
.L_x_3499:
[----:B------:R-:W-:Y:S01]  /*19a0*/  HFMA2.MMA R13, -RZ, RZ, 0, 9.5367431640625e-07 ;  /* 0x00000010ff0d7435 */ /* 0x000fe200000001ff */
[----:B------:R-:W-:-:S05]  /*19b0*/  MOV R24, R16 ;  /* 0x0000001000187202 */ /* 0x000fca0000000f00 */
[----:B------:R-:W-:-:S05]  /*19c0*/  FADD.FTZ R24, R23, R24 ;  /* 0x0000001817187221 */ /* 0x000fca0000010000 */
[----:B------:R-:W-:-:S07]  /*19d0*/  MOV R26, R24 ;  /* 0x00000018001a7202 */ /* 0x000fce0000000f00 */
[----:B------:R-:W-:Y:S05]  /*19e0*/  WARPSYNC.COLLECTIVE R11, `(.L_x_3500) ;  /* 0x000000000b087348 */ /* 0x000fea0003c00000 */
[----:B------:R0:W1:Y:S02]  /*19f0*/  SHFL.BFLY P2, R16, R26, R13, R12 ;  /* 0x0c00000d1a107389 */ /* 0x000064000004000c */
[----:B01----:R-:W-:Y:S01]  /*1a00*/  ENDCOLLECTIVE ;  /* 0x000000000000791b */ /* 0x003fe20003800000 */
.L_x_3500:
[----:B------:R-:W-:Y:S05]  /*1a10*/  BRA `(.L_x_3501) ;  /* 0xfffffff400407947 */ /* 0x000fea000383ffff */
.L_x_3502:
        /* <DEDUP_REMOVED lines=14> */
.L_x_3983:


//--------------------- .text._ZN10layer_norm31ln_parallel_residual_bwd_kernelINS_13Kernel_traitsI6__halfffffjLj5120ELj1ELj1ELj8ELj16ENS_18Kernel_traits_baseILj5120ES2_ffffjLj256EEEEELb1ELb1ELb1EEEvNS_9BwdParamsE --------------------------
	.section	.text._ZN10layer_norm31ln_parallel_residual_bwd_kernelINS_13Kernel_traitsI6__halfffffjLj5120ELj1ELj1ELj8ELj16ENS_18Kernel_traits_baseILj5120ES2_ffffjLj256EEEEELb1ELb1ELb1EEEvNS_9BwdParamsE,"ax",@progbits
	.align	128
        .global         _ZN10layer_norm31ln_parallel_residual_bwd_kernelINS_13Kernel_traitsI6__halfffffjLj5120ELj1ELj1ELj8ELj16ENS_18Kernel_traits_baseILj5120ES2_ffffjLj256EEEEELb1ELb1ELb1EEEvNS_9BwdParamsE
        .type           _ZN10layer_norm31ln_parallel_residual_bwd_kernelINS_13Kernel_traitsI6__halfffffjLj5120ELj1ELj1ELj8ELj16ENS_18Kernel_traits_baseILj5120ES2_ffffjLj256EEEEELb1ELb1ELb1EEEvNS_9BwdParamsE,@function
        .size           _ZN10layer_norm31ln_parallel_residual_bwd_kernelINS_13Kernel_traitsI6__halfffffjLj5120ELj1ELj1ELj8ELj16ENS_18Kernel_traits_baseILj5120ES2_ffffjLj256EEEEELb1ELb1ELb1EEEvNS_9BwdParamsE,(.L_x_3984 - _ZN10layer_norm31ln_parallel_residual_bwd_kernelINS_13Kernel_traitsI6__halfffffjLj5120ELj1ELj1ELj8ELj16ENS_18Kernel_traits_baseILj5120ES2_ffffjLj256EEEEELb1ELb1ELb1EEEvNS_9BwdParamsE)
        .other          _ZN10layer_norm31ln_parallel_residual_bwd_kernelINS_13Kernel_traitsI6__halfffffjLj5120ELj1ELj1ELj8ELj16ENS_18Kernel_traits_baseILj5120ES2_ffffjLj256EEEEELb1ELb1ELb1EEEvNS_9BwdParamsE,@"STO_CUDA_ENTRY STV_DEFAULT"
_ZN10layer_norm31ln_parallel_residual_bwd_kernelINS_13Kernel_traitsI6__halfffffjLj5120ELj1ELj1ELj8ELj16ENS_18Kernel_traits_baseILj5120ES2_ffffjLj256EEEEELb1ELb1ELb1EEEvNS_9BwdParamsE:
.text._ZN10layer_norm31ln_parallel_residual_bwd_kernelINS_13Kernel_traitsI6__halfffffjLj5120ELj1ELj1ELj8ELj16ENS_18Kernel_traits_baseILj5120ES2_ffffjLj256EEEEELb1ELb1ELb1EEEvNS_9BwdParamsE:
        /* <DEDUP_REMOVED lines=38> */
.L_x_3503:
        /* <DEDUP_REMOVED lines=10> */
[----:B------:R0:W5:Y:S01]  /*0300*/  LDG.E.64 R118, desc[UR4][R2.64+0x2000] ;  /* 0x0020000402767981 */ /* 0x000162000c1e1b00 */
[----:B------:R-:W-:Y:S01]  /*0310*/  ISETP.NE.U32.AND P0, PT, RZ, UR6, PT ;  /* 0x00000006ff007c0c */ /* 0x000fe2000bf05070 */
[----:B------:R-:W-:Y:S01]  /*0320*/  HFMA2.MMA R136, -RZ, RZ, 0, 0 ;  /* 0x00000000ff887435 */ /* 0x000fe200000001ff */
[----:B------:R-:W-:Y:S01]  /*0330*/  CS2R R116, SRZ ;  /* 0x0000000000747805 */ /* 0x000fe2000001ff00 */
[----:B------:R-:W-:Y:S01]  /*0340*/  HFMA2.MMA R124, -RZ, RZ, 0, 0 ;  /* 0x00000000ff7c7435 */ /* 0x000fe200000001ff */
[----:B------:R-:W-:Y:S01]  /*0350*/  ISETP.NE.AND.EX P0, PT, RZ, UR7, PT, P0 ;  /* 0x00000007ff007c0c */ /* 0x000fe2000bf05300 */
[----:B------:R-:W-:Y:S01]  /*0360*/  HFMA2.MMA R93, -RZ, RZ, 0, 0 ;  /* 0x00000000ff5d7435 */ /* 0x000fe200000001ff */
[----:B------:R-:W-:Y:S01]  /*0370*/  CS2R R114, SRZ ;  /* 0x0000000000727805 */ /* 0x000fe2000001ff00 */
[----:B------:R-:W-:Y:S01]  /*0380*/  HFMA2.MMA R87, -RZ, RZ, 0, 0 ;  /* 0x00000000ff577435 */ /* 0x000fe200000001ff */
[----:B------:R-:W-:Y:S01]  /*0390*/  CS2R R112, SRZ ;  /* 0x0000000000707805 */ /* 0x000fe2000001ff00 */
[----:B------:R-:W-:Y:S01]  /*03a0*/  HFMA2.MMA R81, -RZ, RZ, 0, 0 ;  /* 0x00000000ff517435 */ /* 0x000fe200000001ff */
[----:B0-----:R-:W-:Y:S01]  /*03b0*/  IMAD.MOV.U32 R3, RZ, RZ, 0x1 ;  /* 0x00000001ff037424 */ /* 0x001fe200078e00ff */
[----:B------:R-:W-:-:S02]  /*03c0*/  MOV R132, RZ ;  /* 0x000000ff00847202 */ /* 0x000fc40000000f00 */
[----:B------:R-:W-:Y:S02]  /*03d0*/  CS2R R110, SRZ ;  /* 0x00000000006e7805 */ /* 0x000fe4000001ff00 */
[----:B------:R-:W-:Y:S01]  /*03e0*/  CS2R R108, SRZ ;  /* 0x00000000006c7805 */ /* 0x000fe2000001ff00 */
[----:B------:R-:W-:Y:S01]  /*03f0*/  IMAD.MOV.U32 R128, RZ, RZ, RZ ;  /* 0x000000ffff807224 */ /* 0x000fe200078e00ff */
[----:B------:R-:W-:Y:S02]  /*0400*/  CS2R R106, SRZ ;  /* 0x00000000006a7805 */ /* 0x000fe4000001ff00 */
[----:B------:R-:W-:Y:S02]  /*0410*/  CS2R R104, SRZ ;  /* 0x0000000000687805 */ /* 0x000fe4000001ff00 */
[----:B------:R-:W-:Y:S02]  /*0420*/  CS2R R102, SRZ ;  /* 0x0000000000667805 */ /* 0x000fe4000001ff00 */
[----:B------:R-:W-:-:S02]  /*0430*/  CS2R R100, SRZ ;  /* 0x0000000000647805 */ /* 0x000fc4000001ff00 */
[----:B------:R-:W-:Y:S02]  /*0440*/  MOV R120, RZ ;  /* 0x000000ff00787202 */ /* 0x000fe40000000f00 */
[----:B------:R-:W-:Y:S01]  /*0450*/  CS2R R98, SRZ ;  /* 0x0000000000627805 */ /* 0x000fe2000001ff00 */
[----:B------:R-:W-:Y:S01]  /*0460*/  IMAD.MOV.U32 R97, RZ, RZ, RZ ;  /* 0x000000ffff617224 */ /* 0x000fe200078e00ff */
[----:B------:R-:W-:Y:S01]  /*0470*/  MOV R95, RZ ;  /* 0x000000ff005f7202 */ /* 0x000fe20000000f00 */
[----:B------:R-:W-:Y:S01]  /*0480*/  IMAD.MOV.U32 R91, RZ, RZ, RZ ;  /* 0x000000ffff5b7224 */ /* 0x000fe200078e00ff */
[----:B------:R-:W-:Y:S01]  /*0490*/  MOV R89, RZ ;  /* 0x000000ff00597202 */ /* 0x000fe20000000f00 */
[----:B------:R-:W-:Y:S01]  /*04a0*/  IMAD.MOV.U32 R85, RZ, RZ, RZ ;  /* 0x000000ffff557224 */ /* 0x000fe200078e00ff */
        /* <DEDUP_REMOVED lines=10> */
[----:B------:R-:W-:Y:S01]  /*0550*/  HFMA2.MMA R130, -RZ, RZ, 0, 0 ;  /* 0x00000000ff827435 */ /* 0x000fe200000001ff */
        /* <DEDUP_REMOVED lines=12> */
[----:B------:R-:W-:Y:S01]  /*0620*/  HADD2.F32 R123, -RZ, R123.H0_H0 ;  /* 0x2000007bff7b7230 */ /* 0x000fe20000004100 */
[----:B------:R-:W-:Y:S01]  /*0630*/  MOV R126, RZ ;  /* 0x000000ff007e7202 */ /* 0x000fe20000000f00 */
[----:B------:R-:W-:-:S02]  /*0640*/  HADD2.F32 R119, -RZ, R119.H0_H0 ;  /* 0x20000077ff777230 */ /* 0x000fc40000004100 */
[----:B------:R-:W-:Y:S02]  /*0650*/  IMAD.MOV.U32 R134, RZ, RZ, RZ ;  /* 0x000000ffff867224 */ /* 0x000fe400078e00ff */
[----:B------:R-:W-:Y:S02]  /*0660*/  IMAD.MOV.U32 R122, RZ, RZ, RZ ;  /* 0x000000ffff7a7224 */ /* 0x000fe400078e00ff */
        /* <DEDUP_REMOVED lines=10> */
.L_x_3510:
[----:B0-----:R-:W0:Y:S01]  /*0710*/  LDC.64 R72, c[0x0][0x300] ;  /* 0x0000c000ff487b82 */ /* 0x001e220000000a00 */
[----:B------:R-:W-:-:S05]  /*0720*/  IMAD R32, R138, UR8, RZ ;  /* 0x000000088a207c24 */ /* 0x000fca000f8e02ff */
[----:B------:R-:W-:Y:S02]  /*0730*/  SHF.R.S32.HI R33, RZ, 0x1f, R32 ;  /* 0x0000001fff217819 */ /* 0x000fe40000011420 */
[----:B------:R-:W1:Y:S02]  /*0740*/  LDC.64 R74, c[0x0][0x2c8] ;  /* 0x0000b200ff4a7b82 */ /* 0x000e640000000a00 */
[----:B------:R-:W-:-:S04]  /*0750*/  LEA.HI R32, R33, R32, RZ, 0x2 ;  /* 0x0000002021207211 */ /* 0x000fc800078f10ff */
[----:B------:R-:W-:Y:S02]  /*0760*/  LEA.HI.SX32 R49, R32, R77, 0x1e ;  /* 0x0000004d20317211 */ /* 0x000fe400078ff2ff */
[----:B------:R-:W2:Y:S02]  /*0770*/  LDC.64 R36, c[0x0][0x250] ;  /* 0x00009400ff247b82 */ /* 0x000ea40000000a00 */
[C---:B------:R-:W-:Y:S01]  /*0780*/  SHF.L.U32 R159, R49.reuse, 0x2, RZ ;  /* 0x00000002319f7819 */ /* 0x040fe200000006ff */
[----:B------:R-:W-:Y:S01]  /*0790*/  VIADD R51, R49, 0x100 ;  /* 0x0000010031337836 */ /* 0x000fe20000000000 */
[----:B------:R-:W-:Y:S02]  /*07a0*/  SHF.R.U32.HI R48, RZ, 0x1e, R49 ;  /* 0x0000001eff307819 */ /* 0x000fe40000011631 */
[----:B0-----:R-:W-:-:S04]  /*07b0*/  ISETP.NE.U32.AND P1, PT, R72, RZ, PT ;  /* 0x000000ff4800720c */ /* 0x001fc80003f25070 */
[----:B------:R-:W-:-:S13]  /*07c0*/  ISETP.NE.AND.EX P1, PT, R73, RZ, PT, P1 ;  /* 0x000000ff4900720c */ /* 0x000fda0003f25310 */
[----:B------:R-:W0:Y:S08]  /*07d0*/  @P1 LDC.64 R34, c[0x0][0x248] ;  /* 0x00009200ff221b82 */ /* 0x000e300000000a00 */
[----:B------:R-:W3:Y:S08]  /*07e0*/  @P1 LDC.64 R38, c[0x0][0x248] ;  /* 0x00009200ff261b82 */ /* 0x000ef00000000a00 */
[----:B------:R-:W4:Y:S01]  /*07f0*/  @P1 LDC.64 R44, c[0x0][0x248] ;  /* 0x00009200ff2c1b82 */ /* 0x000f220000000a00 */
[----:B------:R-:W-:-:S07]  /*0800*/  IADD3 R165, R49, 0x300, RZ ;  /* 0x0000030031a57810 */ /* 0x000fce0007ffe0ff */
[----:B------:R-:W1:Y:S01]  /*0810*/  @P1 LDC.64 R46, c[0x0][0x248] ;  /* 0x00009200ff2e1b82 */ /* 0x000e620000000a00 */
[----:B0-----:R-:W-:Y:S02]  /*0820*/  @P1 IADD3 R32, P2, R159, R34, RZ ;  /* 0x000000229f201210 */ /* 0x001fe40007f5e0ff */
[----:B------:R-:W-:-:S05]  /*0830*/  SHF.L.U32 R161, R51, 0x2, RZ ;  /* 0x0000000233a17819 */ /* 0x000fca00000006ff */
[----:B------:R-:W0:Y:S01]  /*0840*/  @P1 LDC.64 R42, c[0x0][0x248] ;  /* 0x00009200ff2a1b82 */ /* 0x000e220000000a00 */
[----:B------:R-:W-:Y:S01]  /*0850*/  @P1 IADD3.X R33, R48, R35, RZ, P2, !PT ;  /* 0x0000002330211210 */ /* 0x000fe200017fe4ff */
[----:B------:R-:W-:Y:S01]  /*0860*/  IMAD.SHL.U32 R167, R165, 0x4, RZ ;  /* 0x00000004a5a77824 */ /* 0x000fe200078e00ff */
[----:B------:R-:W-:Y:S02]  /*0870*/  SHF.R.U32.HI R142, RZ, 0x1e, R51 ;  /* 0x0000001eff8e7819 */ /* 0x000fe40000011633 */
[----:B---3--:R-:W-:Y:S01]  /*0880*/  @P1 IADD3 R38, P2, R161, R38, RZ ;  /* 0x00000026a1261210 */ /* 0x008fe20007f5e0ff */
[C---:B------:R-:W-:Y:S01]  /*0890*/  IMAD.SHL.U32 R151, R49.reuse, 0x10, RZ ;  /* 0x0000001031977824 */ /* 0x040fe200078e00ff */
[----:B------:R-:W-:Y:S01]  /*08a0*/  IADD3 R169, R49, 0x400, RZ ;  /* 0x0000040031a97810 */ /* 0x000fe20007ffe0ff */
[----:B------:R-:W5:Y:S01]  /*08b0*/  @P1 LDG.E R157, desc[UR4][R32.64] ;  /* 0x00000004209d1981 */ /* 0x000f62000c1e1900 */
[----:B------:R-:W-:Y:S02]  /*08c0*/  @P1 IADD3.X R39, R142, R39, RZ, P2, !PT ;  /* 0x000000278e271210 */ /* 0x000fe400017fe4ff */
[----:B------:R-:W-:Y:S01]  /*08d0*/  SHF.R.U32.HI R168, RZ, 0x1e, R165 ;  /* 0x0000001effa87819 */ /* 0x000fe200000116a5 */
[----:B------:R-:W-:Y:S01]  /*08e0*/  IMAD.SHL.U32 R171, R169, 0x4, RZ ;  /* 0x00000004a9ab7824 */ /* 0x000fe200078e00ff */
[----:B----4-:R-:W-:Y:S01]  /*08f0*/  @P1 IADD3 R44, P2, R167, R44, RZ ;  /* 0x0000002ca72c1210 */ /* 0x010fe20007f5e0ff */
[----:B------:R3:W5:Y:S01]  /*0900*/  @P1 LDG.E R156, desc[UR4][R38.64] ;  /* 0x00000004269c1981 */ /* 0x000762000c1e1900 */
[----:B------:R-:W-:-:S02]  /*0910*/  IADD3 R153, R49, 0x200, RZ ;  /* 0x0000020031997810 */ /* 0x000fc40007ffe0ff */
[----:B------:R-:W-:Y:S02]  /*0920*/  @P1 IADD3.X R45, R168, R45, RZ, P2, !PT ;  /* 0x0000002da82d1210 */ /* 0x000fe400017fe4ff */
[----:B------:R-:W-:Y:S01]  /*0930*/  SHF.R.U32.HI R170, RZ, 0x1e, R169 ;  /* 0x0000001effaa7819 */ /* 0x000fe200000116a9 */
[----:B------:R-:W-:Y:S01]  /*0940*/  IMAD.SHL.U32 R163, R153, 0x4, RZ ;  /* 0x0000000499a37824 */ /* 0x000fe200078e00ff */
[----:B-1----:R-:W-:Y:S01]  /*0950*/  @P1 IADD3 R46, P2, R171, R46, RZ ;  /* 0x0000002eab2e1210 */ /* 0x002fe20007f5e0ff */
[----:B------:R1:W5:Y:S01]  /*0960*/  @P1 LDG.E R2, desc[UR4][R44.64] ;  /* 0x000000042c021981 */ /* 0x000362000c1e1900 */
[----:B------:R-:W-:Y:S01]  /*0970*/  SHF.R.U32.HI R144, RZ, 0x1e, R153 ;  /* 0x0000001eff907819 */ /* 0x000fe20000011699 */
[----:B---3--:R-:W3:Y:S01]  /*0980*/  LDC.64 R38, c[0x0][0x258] ;  /* 0x00009600ff267b82 */ /* 0x008ee20000000a00 */
[----:B------:R-:W-:Y:S02]  /*0990*/  @P1 IADD3.X R47, R170, R47, RZ, P2, !PT ;  /* 0x0000002faa2f1210 */ /* 0x000fe400017fe4ff */
[----:B0-----:R-:W-:-:S05]  /*09a0*/  @P1 IADD3 R42, P3, R163, R42, RZ ;  /* 0x0000002aa32a1210 */ /* 0x001fca0007f7e0ff */
[----:B-1----:R-:W0:Y:S01]  /*09b0*/  LDC.64 R44, c[0x0][0x2b8] ;  /* 0x0000ae00ff2c7b82 */ /* 0x002e220000000a00 */
[CC--:B------:R-:W-:Y:S01]  /*09c0*/  @P0 LEA R34, P2, R49.reuse, R74.reuse, 0x4 ;  /* 0x0000004a31220211 */ /* 0x0c0fe200078420ff */
[----:B--2---:R-:W-:Y:S01]  /*09d0*/  IMAD.WIDE R32, R138, 0x4, R36 ;  /* 0x000000048a207825 */ /* 0x004fe200078e0224 */
[----:B------:R-:W-:Y:S01]  /*09e0*/  @P1 IADD3.X R43, R144, R43, RZ, P3, !PT ;  /* 0x0000002b902b1210 */ /* 0x000fe20001ffe4ff */
[----:B------:R-:W5:Y:S01]  /*09f0*/  @P1 LDG.E R0, desc[UR4][R46.64] ;  /* 0x000000042e001981 */ /* 0x000f62000c1e1900 */
[----:B------:R-:W-:Y:S02]  /*0a00*/  @P0 LEA.HI.X R35, R49, R75, RZ, 0x4, P2 ;  /* 0x0000004b31230211 */ /* 0x000fe400010f24ff */
[C---:B------:R-:W-:Y:S02]  /*0a10*/  @P0 LEA R36, P3, R51.reuse, R74, 0x4 ;  /* 0x0000004a33240211 */ /* 0x040fe400078620ff */
[----:B------:R-:W-:Y:S02]  /*0a20*/  SHF.R.U32.HI R152, RZ, 0x1c, R49 ;  /* 0x0000001cff987819 */ /* 0x000fe40000011631 */
[----:B------:R-:W-:Y:S01]  /*0a30*/  SHF.L.U32 R149, R51, 0x4, RZ ;  /* 0x0000000433957819 */ /* 0x000fe200000006ff */
[----:B------:R-:W-:Y:S01]  /*0a40*/  IMAD.SHL.U32 R145, R165, 0x10, RZ ;  /* 0x00000010a5917824 */ /* 0x000fe200078e00ff */
[----:B------:R-:W-:Y:S01]  /*0a50*/  IADD3 R52, P2, R151, UR12, RZ ;  /* 0x0000000c97347c10 */ /* 0x000fe2000ff5e0ff */
[----:B------:R0:W2:Y:S01]  /*0a60*/  LDG.E R166, desc[UR4][R32.64] ;  /* 0x0000000420a67981 */ /* 0x0000a2000c1e1900 */
[----:B------:R-:W-:-:S02]  /*0a70*/  SHF.L.U32 R147, R153, 0x4, RZ ;  /* 0x0000000499937819 */ /* 0x000fc400000006ff */
[----:B------:R-:W-:Y:S01]  /*0a80*/  @P0 LEA.HI.X R37, R51, R75, RZ, 0x4, P3 ;  /* 0x0000004b33250211 */ /* 0x000fe200018f24ff */
[----:B------:R-:W5:Y:S01]  /*0a90*/  @P0 LDG.E.128 R4, desc[UR4][R34.64] ;  /* 0x0000000422040981 */ /* 0x000f62000c1e1d00 */
[----:B------:R-:W-:Y:S02]  /*0aa0*/  IADD3.X R53, R152, UR13, RZ, P2, !PT ;  /* 0x0000000d98357c10 */ /* 0x000fe400097fe4ff */
[----:B------:R-:W-:Y:S01]  /*0ab0*/  @P0 LEA R40, P4, R153, R74, 0x4 ;  /* 0x0000004a99280211 */ /* 0x000fe200078820ff */
[----:B------:R-:W5:Y:S01]  /*0ac0*/  @P0 LDG.E.128 R8, desc[UR4][R36.64] ;  /* 0x0000000424080981 */ /* 0x000f62000c1e1d00 */
[----:B------:R-:W-:Y:S02]  /*0ad0*/  SHF.R.U32.HI R150, RZ, 0x1c, R51 ;  /* 0x0000001cff967819 */ /* 0x000fe40000011633 */
[----:B------:R-:W-:Y:S02]  /*0ae0*/  SHF.R.U32.HI R148, RZ, 0x1c, R153 ;  /* 0x0000001cff947819 */ /* 0x000fe40000011699 */
[----:B------:R-:W-:-:S02]  /*0af0*/  SHF.L.U32 R143, R169, 0x4, RZ ;  /* 0x00000004a98f7819 */ /* 0x000fc400000006ff */
[----:B------:R-:W-:Y:S02]  /*0b00*/  SHF.R.U32.HI R146, RZ, 0x1c, R165 ;  /* 0x0000001cff927819 */ /* 0x000fe400000116a5 */
[----:B------:R-:W-:Y:S01]  /*0b10*/  SHF.R.U32.HI R140, RZ, 0x1c, R169 ;  /* 0x0000001cff8c7819 */ /* 0x000fe200000116a9 */
[----:B0-----:R-:W-:Y:S01]  /*0b20*/  IMAD.WIDE.U32 R32, R49, 0x10, R44 ;  /* 0x0000001031207825 */ /* 0x001fe200078e002c */
[----:B------:R-:W-:Y:S01]  /*0b30*/  IADD3 R56, P3, R149, UR12, RZ ;  /* 0x0000000c95387c10 */ /* 0x000fe2000ff7e0ff */
[----:B------:R-:W4:Y:S01]  /*0b40*/  LDG.E.128 R52, desc[UR4][R52.64] ;  /* 0x0000000434347981 */ /* 0x000f22000c1e1d00 */
[----:B------:R-:W-:Y:S02]  /*0b50*/  IADD3 R60, P2, R147, UR12, RZ ;  /* 0x0000000c933c7c10 */ /* 0x000fe4000ff5e0ff */
[----:B------:R-:W-:Y:S01]  /*0b60*/  @P0 LEA.HI.X R41, R153, R75, RZ, 0x4, P4 ;  /* 0x0000004b99290211 */ /* 0x000fe200020f24ff */
[----:B------:R-:W4:Y:S01]  /*0b70*/  LDG.E.128 R32, desc[UR4][R32.64] ;  /* 0x0000000420207981 */ /* 0x000f22000c1e1d00 */
[----:B------:R-:W-:-:S02]  /*0b80*/  IADD3.X R57, R150, UR13, RZ, P3, !PT ;  /* 0x0000000d96397c10 */ /* 0x000fc40009ffe4ff */
[----:B------:R-:W-:Y:S01]  /*0b90*/  IADD3.X R61, R148, UR13, RZ, P2, !PT ;  /* 0x0000000d943d7c10 */ /* 0x000fe200097fe4ff */
[----:B------:R3:W5:Y:S01]  /*0ba0*/  @P0 LDG.E.128 R12, desc[UR4][R40.64] ;  /* 0x00000004280c0981 */ /* 0x000762000c1e1d00 */
[----:B------:R-:W-:Y:S02]  /*0bb0*/  IADD3 R64, P3, R145, UR12, RZ ;  /* 0x0000000c91407c10 */ /* 0x000fe4000ff7e0ff */
[----:B------:R-:W-:Y:S01]  /*0bc0*/  IADD3 R68, P2, R143, UR12, RZ ;  /* 0x0000000c8f447c10 */ /* 0x000fe2000ff5e0ff */
[----:B------:R-:W4:Y:S01]  /*0bd0*/  LDG.E.128 R56, desc[UR4][R56.64] ;  /* 0x0000000438387981 */ /* 0x000f22000c1e1d00 */
[----:B------:R-:W-:Y:S02]  /*0be0*/  IADD3.X R65, R146, UR13, RZ, P3, !PT ;  /* 0x0000000d92417c10 */ /* 0x000fe40009ffe4ff */
[----:B------:R-:W-:Y:S01]  /*0bf0*/  IADD3.X R69, R140, UR13, RZ, P2, !PT ;  /* 0x0000000d8c457c10 */ /* 0x000fe200097fe4ff */
[----:B------:R-:W4:Y:S01]  /*0c00*/  LDG.E.128 R60, desc[UR4][R60.64] ;  /* 0x000000043c3c7981 */ /* 0x000f22000c1e1d00 */
[----:B---3--:R-:W-:-:S03]  /*0c10*/  IMAD.WIDE R40, R138, 0x4, R38 ;  /* 0x000000048a287825 */ /* 0x008fc600078e0226 */
[----:B------:R-:W3:Y:S04]  /*0c20*/  LDG.E.128 R64, desc[UR4][R64.64] ;  /* 0x0000000440407981 */ /* 0x000ee8000c1e1d00 */
[----:B------:R0:W3:Y:S04]  /*0c30*/  LDG.E R141, desc[UR4][R40.64] ;  /* 0x00000004288d7981 */ /* 0x0000e8000c1e1900 */
[----:B------:R-:W3:Y:S01]  /*0c40*/  LDG.E.128 R68, desc[UR4][R68.64] ;  /* 0x0000000444447981 */ /* 0x000ee2000c1e1d00 */
[----:B------:R-:W-:-:S03]  /*0c50*/  IMAD.WIDE.U32 R36, R51, 0x10, R44 ;  /* 0x0000001033247825 */ /* 0x000fc600078e002c */
[----:B------:R-:W5:Y:S04]  /*0c60*/  @P1 LDG.E R76, desc[UR4][R42.64] ;  /* 0x000000042a4c1981 */ /* 0x000f68000c1e1900 */
[----:B------:R-:W3:Y:S01]  /*0c70*/  LDG.E.128 R36, desc[UR4][R36.64] ;  /* 0x0000000424247981 */ /* 0x000ee2000c1e1d00 */
[----:B0-----:R-:W-:Y:S01]  /*0c80*/  IMAD.WIDE.U32 R40, R153, 0x10, R44 ;  /* 0x0000001099287825 */ /* 0x001fe200078e002c */
[----:B------:R-:W-:-:S05]  /*0c90*/  @P0 LEA R46, P2, R165, R74, 0x4 ;  /* 0x0000004aa52e0211 */ /* 0x000fca00078420ff */
[----:B------:R-:W3:Y:S01]  /*0ca0*/  LDG.E.128 R40, desc[UR4][R40.64] ;  /* 0x0000000428287981 */ /* 0x000ee2000c1e1d00 */
[----:B------:R-:W-:Y:S02]  /*0cb0*/  @P0 LEA.HI.X R47, R165, R75, RZ, 0x4, P2 ;  /* 0x0000004ba52f0211 */ /* 0x000fe400010f24ff */
[----:B------:R-:W-:-:S03]  /*0cc0*/  @P0 LEA R50, P2, R169, R74, 0x4 ;  /* 0x0000004aa9320211 */ /* 0x000fc600078420ff */
[----:B------:R0:W5:Y:S01]  /*0cd0*/  @P0 LDG.E.128 R16, desc[UR4][R46.64] ;  /* 0x000000042e100981 */ /* 0x000162000c1e1d00 */
[----:B------:R-:W-:Y:S02]  /*0ce0*/  @P0 LEA.HI.X R51, R169, R75, RZ, 0x4, P2 ;  /* 0x0000004ba9330211 */ /* 0x000fe400010f24ff */
[----:B------:R-:W-:-:S03]  /*0cf0*/  IADD3 R158, P2, R159, UR14, RZ ;  /* 0x0000000e9f9e7c10 */ /* 0x000fc6000ff5e0ff */
[----:B------:R-:W5:Y:S01]  /*0d00*/  @P0 LDG.E.128 R20, desc[UR4][R50.64] ;  /* 0x0000000432140981 */ /* 0x000f62000c1e1d00 */
[----:B0-----:R-:W-:Y:S01]  /*0d10*/  IMAD.WIDE.U32 R46, R165, 0x10, R44 ;  /* 0x00000010a52e7825 */ /* 0x001fe200078e002c */
[----:B------:R-:W-:-:S03]  /*0d20*/  IADD3.X R159, R48, UR15, RZ, P2, !PT ;  /* 0x0000000f309f7c10 */ /* 0x000fc600097fe4ff */
[----:B------:R-:W-:Y:S02]  /*0d30*/  IMAD.WIDE.U32 R48, R169, 0x10, R44 ;  /* 0x00000010a9307825 */ /* 0x000fe400078e002c */
[----:B------:R-:W3:Y:S04]  /*0d40*/  LDG.E.128 R44, desc[UR4][R46.64] ;  /* 0x000000042e2c7981 */ /* 0x000ee8000c1e1d00 */
[----:B------:R-:W3:Y:S01]  /*0d50*/  LDG.E.128 R48, desc[UR4][R48.64] ;  /* 0x0000000430307981 */ /* 0x000ee2000c1e1d00 */
[----:B------:R-:W-:Y:S02]  /*0d60*/  IADD3 R162, P3, R163, UR14, RZ ;  /* 0x0000000ea3a27c10 */ /* 0x000fe4000ff7e0ff */
[----:B------:R-:W-:Y:S01]  /*0d70*/  IADD3 R160, P2, R161, UR14, RZ ;  /* 0x0000000ea1a07c10 */ /* 0x000fe2000ff5e0ff */
[----:B------:R0:W5:Y:S01]  /*0d80*/  LDG.E R155, desc[UR4][R158.64] ;  /* 0x000000049e9b7981 */ /* 0x000162000c1e1900 */
[----:B------:R-:W-:-:S02]  /*0d90*/  IADD3.X R163, R144, UR15, RZ, P3, !PT ;  /* 0x0000000f90a37c10 */ /* 0x000fc40009ffe4ff */
[----:B------:R-:W-:Y:S02]  /*0da0*/  IADD3 R164, P3, R171, UR14, RZ ;  /* 0x0000000eaba47c10 */ /* 0x000fe4000ff7e0ff */
[----:B------:R-:W-:Y:S01]  /*0db0*/  IADD3.X R161, R142, UR15, RZ, P2, !PT ;  /* 0x0000000f8ea17c10 */ /* 0x000fe200097fe4ff */
[----:B------:R-:W5:Y:S01]  /*0dc0*/  LDG.E R153, desc[UR4][R162.64] ;  /* 0x00000004a2997981 */ /* 0x000f62000c1e1900 */
[----:B------:R-:W-:Y:S02]  /*0dd0*/  IADD3.X R165, R170, UR15, RZ, P3, !PT ;  /* 0x0000000faaa57c10 */ /* 0x000fe40009ffe4ff */
[----:B------:R-:W-:Y:S01]  /*0de0*/  ISETP.NE.AND P3, PT, RZ, UR9, PT ;  /* 0x00000009ff007c0c */ /* 0x000fe2000bf65270 */
[----:B------:R4:W5:Y:S01]  /*0df0*/  LDG.E R154, desc[UR4][R160.64] ;  /* 0x00000004a09a7981 */ /* 0x000962000c1e1900 */
[----:B0-----:R-:W-:Y:S02]  /*0e00*/  IADD3 R158, P2, R167, UR14, RZ ;  /* 0x0000000ea79e7c10 */ /* 0x001fe4000ff5e0ff */
[----:B------:R-:W-:Y:S01]  /*0e10*/  LOP3.LUT P5, RZ, R3, 0xff, RZ, 0xc0, !PT ;  /* 0x000000ff03ff7812 */ /* 0x000fe200078ac0ff */
[----:B------:R0:W5:Y:S01]  /*0e20*/  LDG.E R142, desc[UR4][R164.64] ;  /* 0x00000004a48e7981 */ /* 0x000162000c1e1900 */
[----:B------:R-:W-:-:S05]  /*0e30*/  IADD3.X R159, R168, UR15, RZ, P2, !PT ;  /* 0x0000000fa89f7c10 */ /* 0x000fca00097fe4ff */
[----:B------:R1:W5:Y:S01]  /*0e40*/  LDG.E R144, desc[UR4][R158.64] ;  /* 0x000000049e907981 */ /* 0x000362000c1e1900 */
[----:B------:R-:W-:Y:S01]  /*0e50*/  IADD3 R138, R138, UR10, RZ ;  /* 0x0000000a8a8a7c10 */ /* 0x000fe2000fffe0ff */
[----:B------:R-:W-:-:S03]  /*0e60*/  UMOV UR6, 0xffffffff ;  /* 0xffffffff00067882 */ /* 0x000fc60000000000 */
[----:B------:R-:W-:Y:S02]  /*0e70*/  ISETP.GE.AND P4, PT, R138, UR11, PT ;  /* 0x0000000b8a007c0c */ /* 0x000fe4000bf86270 */
[----:B------:R-:W-:Y:S02]  /*0e80*/  LOP3.LUT P2, RZ, R139, 0x1f, RZ, 0xc0, !PT ;  /* 0x0000001f8bff7812 */ /* 0x000fe4000784c0ff */
[----:B--2---:R-:W-:-:S05]  /*0e90*/  FSEL R166, R166, RZ, !P3 ;  /* 0x000000ffa6a67208 */ /* 0x004fca0005800000 */
[--C-:B----4-:R-:W-:Y:S01]  /*0ea0*/  FADD.FTZ R160, R53, -R166.reuse ;  /* 0x800000a635a07221 */ /* 0x110fe20000010000 */
[--C-:B------:R-:W-:Y:S01]  /*0eb0*/  FADD.FTZ R52, R52, -R166.reuse ;  /* 0x800000a634347221 */ /* 0x100fe20000010000 */
[--C-:B------:R-:W-:Y:S01]  /*0ec0*/  FADD.FTZ R54, R54, -R166.reuse ;  /* 0x800000a636367221 */ /* 0x100fe20000010000 */
[----:B------:R-:W-:Y:S01]  /*0ed0*/  FADD.FTZ R162, R55, -R166 ;  /* 0x800000a637a27221 */ /* 0x000fe20000010000 */
[----:B------:R-:W-:Y:S01]  /*0ee0*/  FADD.FTZ R118, R33, R118 ;  /* 0x0000007621767221 */ /* 0x000fe20000010000 */
[----:B------:R-:W-:Y:S01]  /*0ef0*/  FMUL.FTZ R170, R96, R33 ;  /* 0x0000002160aa7220 */ /* 0x000fe20000410000 */
[----:B------:R-:W-:Y:S01]  /*0f00*/  FADD.FTZ R99, R32, R99 ;  /* 0x0000006320637221 */ /* 0x000fe20000010000 */
[C---:B------:R-:W-:Y:S01]  /*0f10*/  FADD.FTZ R56, -R166.reuse, R56 ;  /* 0x00000038a6387221 */ /* 0x040fe20000010100 */
[C---:B------:R-:W-:Y:S01]  /*0f20*/  FADD.FTZ R174, -R166.reuse, R57 ;  /* 0x00000039a6ae7221 */ /* 0x040fe20000010100 */
[C---:B------:R-:W-:Y:S01]  /*0f30*/  FADD.FTZ R58, -R166.reuse, R58 ;  /* 0x0000003aa63a7221 */ /* 0x040fe20000010100 */
[C---:B0-----:R-:W-:Y:S01]  /*0f40*/  FADD.FTZ R164, -R166.reuse, R59 ;  /* 0x0000003ba6a47221 */ /* 0x041fe20000010100 */
[C---:B------:R-:W-:Y:S01]  /*0f50*/  FADD.FTZ R60, -R166.reuse, R60 ;  /* 0x0000003ca63c7221 */ /* 0x040fe20000010100 */
[C---:B------:R-:W-:Y:S01]  /*0f60*/  FADD.FTZ R176, -R166.reuse, R61 ;  /* 0x0000003da6b07221 */ /* 0x040fe20000010100 */
[C---:B------:R-:W-:Y:S01]  /*0f70*/  FADD.FTZ R62, -R166.reuse, R62 ;  /* 0x0000003ea63e7221 */ /* 0x040fe20000010100 */
[C---:B------:R-:W-:Y:S01]  /*0f80*/  FADD.FTZ R178, -R166.reuse, R63 ;  /* 0x0000003fa6b27221 */ /* 0x040fe20000010100 */
[C---:B---3--:R-:W-:Y:S01]  /*0f90*/  FADD.FTZ R64, -R166.reuse, R64 ;  /* 0x00000040a6407221 */ /* 0x048fe20000010100 */
[C---:B------:R-:W-:Y:S01]  /*0fa0*/  FADD.FTZ R180, -R166.reuse, R65 ;  /* 0x00000041a6b47221 */ /* 0x040fe20000010100 */
[C---:B------:R-:W-:Y:S01]  /*0fb0*/  FADD.FTZ R66, -R166.reuse, R66 ;  /* 0x00000042a6427221 */ /* 0x040fe20000010100 */
[C---:B------:R-:W-:Y:S01]  /*0fc0*/  FADD.FTZ R182, -R166.reuse, R67 ;  /* 0x00000043a6b67221 */ /* 0x040fe20000010100 */
[C---:B------:R-:W-:Y:S01]  /*0fd0*/  FMUL.FTZ R165, R141.reuse, R160 ;  /* 0x000000a08da57220 */ /* 0x040fe20000410000 */
[----:B------:R-:W-:Y:S01]  /*0fe0*/  FMUL.FTZ R3, R141, R52 ;  /* 0x000000348d037220 */ /* 0x000fe20000410000 */
[C---:B------:R-:W-:Y:S01]  /*0ff0*/  FADD.FTZ R184, -R166.reuse, R68 ;  /* 0x00000044a6b87221 */ /* 0x040fe20000010100 */
[C---:B------:R-:W-:Y:S01]  /*1000*/  FADD.FTZ R186, -R166.reuse, R69 ;  /* 0x00000045a6ba7221 */ /* 0x040fe20000010100 */
[C---:B------:R-:W-:Y:S01]  /*1010*/  FADD.FTZ R188, -R166.reuse, R70 ;  /* 0x00000046a6bc7221 */ /* 0x040fe20000010100 */
[----:B------:R-:W-:Y:S01]  /*1020*/  FADD.FTZ R190, -R166, R71 ;  /* 0x00000047a6be7221 */ /* 0x000fe20000010100 */
[----:B------:R-:W-:Y:S01]  /*1030*/  FMUL.FTZ R166, R137, R32 ;  /* 0x0000002089a67220 */ /* 0x000fe20000410000 */
[----:B------:R-:W-:Y:S01]  /*1040*/  FMUL.FTZ R168, R141, R54 ;  /* 0x000000368da87220 */ /* 0x000fe20000410000 */
[----:B------:R-:W-:Y:S01]  /*1050*/  FFMA.FTZ R98, R33, R165, R98 ;  /* 0x000000a521627223 */ /* 0x000fe20000010062 */
[----:B------:R-:W-:Y:S01]  /*1060*/  FFMA.FTZ R79, R32, R3, R79 ;  /* 0x00000003204f7223 */ /* 0x000fe2000001004f */
[----:B------:R-:W-:Y:S01]  /*1070*/  FADD.FTZ R33, RZ, R166 ;  /* 0x000000a6ff217221 */ /* 0x000fe20000010000 */
[----:B------:R-:W-:Y:S01]  /*1080*/  FFMA.FTZ R32, R3, R166, RZ ;  /* 0x000000a603207223 */ /* 0x000fe200000100ff */
[C---:B------:R-:W-:Y:S01]  /*1090*/  FADD.FTZ R101, R34.reuse, R101 ;  /* 0x0000006522657221 */ /* 0x040fe20000010000 */
[----:B------:R-:W-:Y:S01]  /*10a0*/  FMUL.FTZ R171, R141, R162 ;  /* 0x000000a28dab7220 */ /* 0x000fe20000410000 */
[----:B------:R-:W-:Y:S01]  /*10b0*/  FFMA.FTZ R81, R34, R168, R81 ;  /* 0x000000a822517223 */ /* 0x000fe20000010051 */
[----:B------:R-:W-:Y:S01]  /*10c0*/  FMUL.FTZ R173, R135, R34 ;  /* 0x0000002287ad7220 */ /* 0x000fe20000410000 */
        /* <DEDUP_REMOVED lines=12> */
[----:B-1----:R-:W-:Y:S01]  /*1190*/  FMUL.FTZ R158, R141, R174 ;  /* 0x000000ae8d9e7220 */ /* 0x002fe20000410000 */
[----:B------:R-:W-:Y:S01]  /*11a0*/  FADD.FTZ R34, R34, R161 ;  /* 0x000000a122227221 */ /* 0x000fe20000010000 */
[----:B------:R-:W-:Y:S01]  /*11b0*/  FFMA.FTZ R33, R54, R161, R33 ;  /* 0x000000a136217223 */ /* 0x000fe20000010021 */
[----:B------:R-:W-:Y:S01]  /*11c0*/  FMUL.FTZ R160, R131, R38 ;  /* 0x0000002683a07220 */ /* 0x000fe20000410000 */
[C---:B------:R-:W-:Y:S01]  /*11d0*/  FMUL.FTZ R55, R141.reuse, R58 ;  /* 0x0000003a8d377220 */ /* 0x040fe20000410000 */
[----:B------:R-:W-:Y:S01]  /*11e0*/  FADD.FTZ R35, R34, R163 ;  /* 0x000000a322237221 */ /* 0x000fe20000010000 */
[----:B------:R-:W-:Y:S01]  /*11f0*/  FFMA.FTZ R32, R158, R163, R33 ;  /* 0x000000a39e207223 */ /* 0x000fe20000010021 */
[----:B------:R-:W-:Y:S01]  /*1200*/  FMUL.FTZ R169, R90, R39 ;  /* 0x000000275aa97220 */ /* 0x000fe20000410000 */
[----:B------:R-:W-:Y:S01]  /*1210*/  FMUL.FTZ R164, R141, R164 ;  /* 0x000000a48da47220 */ /* 0x000fe20000410000 */
[----:B------:R-:W-:Y:S01]  /*1220*/  FADD.FTZ R34, R35, R160 ;  /* 0x000000a023227221 */ /* 0x000fe20000010000 */
[----:B------:R-:W-:Y:S01]  /*1230*/  FFMA.FTZ R33, R55, R160, R32 ;  /* 0x000000a037217223 */ /* 0x000fe20000010020 */
[----:B------:R-:W-:Y:S01]  /*1240*/  FMUL.FTZ R53, R129, R40 ;  /* 0x0000002881357220 */ /* 0x000fe20000410000 */
[C---:B------:R-:W-:Y:S01]  /*1250*/  FMUL.FTZ R52, R141.reuse, R60 ;  /* 0x0000003c8d347220 */ /* 0x040fe20000410000 */
[----:B------:R-:W-:Y:S01]  /*1260*/  FADD.FTZ R34, R34, R169 ;  /* 0x000000a922227221 */ /* 0x000fe20000010000 */
[----:B------:R-:W-:Y:S01]  /*1270*/  FFMA.FTZ R35, R164, R169, R33 ;  /* 0x000000a9a4237223 */ /* 0x000fe20000010021 */
[----:B------:R-:W-:Y:S01]  /*1280*/  FMUL.FTZ R162, R88, R41 ;  /* 0x0000002958a27220 */ /* 0x000fe20000410000 */
[C---:B------:R-:W-:Y:S01]  /*1290*/  FMUL.FTZ R159, R141.reuse, R176 ;  /* 0x000000b08d9f7220 */ /* 0x040fe20000410000 */
        /* <DEDUP_REMOVED lines=40> */
[----:B------:R-:W-:Y:S01]  /*1520*/  SHF.R.U32.HI R34, RZ, 0x5, R139 ;  /* 0x00000005ff227819 */ /* 0x000fe2000001168b */
[----:B------:R-:W-:Y:S01]  /*1530*/  FMUL.FTZ R62, R141, R188 ;  /* 0x000000bc8d3e7220 */ /* 0x000fe20000410000 */
[----:B------:R-:W-:Y:S01]  /*1540*/  FMUL.FTZ R67, R119, R50 ;  /* 0x0000003277437220 */ /* 0x000fe20000410000 */
[----:B------:R-:W-:Y:S01]  /*1550*/  FADD.FTZ R32, R32, R65 ;  /* 0x0000004120207221 */ /* 0x000fe20000010000 */
[----:B------:R-:W-:Y:S01]  /*1560*/  FFMA.FTZ R33, R60, R65, R33 ;  /* 0x000000413c217223 */ /* 0x000fe20000010021 */
[----:B------:R-:W-:Y:S01]  /*1570*/  LOP3.LUT R35, R34, 0x7fffff8, RZ, 0xc0, !PT ;  /* 0x07fffff822237812 */ /* 0x000fe200078ec0ff */
        /* <DEDUP_REMOVED lines=53> */
.L_x_3521:
[----:B-1----:R-:W-:Y:S01]  /*18d0*/  FADD.FTZ R36, R32, R37 ;  /* 0x0000002520247221 */ /* 0x002fe20000010000 */
[----:B--2---:R-:W-:Y:S01]  /*18e0*/  FADD.FTZ R37, R33, R46 ;  /* 0x0000002e21257221 */ /* 0x004fe20000010000 */
[----:B------:R-:W-:Y:S01]  /*18f0*/  @!P2 LOP3.LUT R34, R34, 0x7, RZ, 0xc0, !PT ;  /* 0x000000072222a812 */ /* 0x000fe200078ec0ff */
[----:B0-----:R-:W0:Y:S01]  /*1900*/  S2R R33, SR_CgaCtaId ;  /* 0x0000000000217919 */ /* 0x001e220000008800 */
[----:B------:R-:W-:Y:S01]  /*1910*/  MOV R32, 0x400 ;  /* 0x0000040000207802 */ /* 0x000fe20000000f00 */
[----:B------:R-:W-:Y:S05]  /*1920*/  WARPSYNC.ALL ;  /* 0x0000000000007948 */ /* 0x000fea0003800000 */
[----:B------:R-:W-:-:S02]  /*1930*/  @!P2 IADD3 R34, R35, R34, RZ ;  /* 0x000000222322a210 */ /* 0x000fc40007ffe0ff */
[----:B0-----:R-:W-:-:S04]  /*1940*/  LEA R32, R33, R32, 0x18 ;  /* 0x0000002021207211 */ /* 0x001fc800078ec0ff */
[----:B------:R-:W-:Y:S01]  /*1950*/  @!P2 LEA R38, R34, R32, 0x3 ;  /* 0x000000202226a211 */ /* 0x000fe200078e18ff */
[----:B------:R-:W-:-:S04]  /*1960*/  IMAD R39, R35, 0x8, R32 ;  /* 0x0000000823277824 */ /* 0x000fc800078e0220 */
[----:B------:R0:W-:Y:S01]  /*1970*/  @!P2 STS.64 [R38+0x5000], R36 ;  /* 0x005000242600a388 */ /* 0x0001e20000000a00 */
[----:B------:R-:W-:Y:S01]  /*1980*/  BAR.SYNC.DEFER_BLOCKING 0x0 ;  /* 0x0000000000007b1d */ /* 0x000fe20000010000 */
[----:B------:R-:W-:-:S04]  /*1990*/  ISETP.NE.U32.AND P2, PT, R74, RZ, PT ;  /* 0x000000ff4a00720c */ /* 0x000fc80003f45070 */
[----:B------:R-:W-:Y:S02]  /*19a0*/  ISETP.NE.AND.EX P2, PT, R75, RZ, PT, P2 ;  /* 0x000000ff4b00720c */ /* 0x000fe40003f45320 */
[----:B0-----:R-:W-:-:S04]  /*19b0*/  IADD3 R36, P4, R151, UR20, RZ ;  /* 0x0000001497247c10 */ /* 0x001fc8000ff9e0ff */
[----:B------:R-:W-:Y:S02]  /*19c0*/  IADD3.X R37, R152, UR21, RZ, P4, !PT ;  /* 0x0000001598257c10 */ /* 0x000fe4000a7fe4ff */
[----:B------:R-:W-:-:S04]  /*19d0*/  ISETP.NE.U32.AND P4, PT, RZ, UR18, PT ;  /* 0x00000012ff007c0c */ /* 0x000fc8000bf85070 */
[----:B------:R-:W-:Y:S01]  /*19e0*/  ISETP.NE.AND.EX P4, PT, RZ, UR19, PT, P4 ;  /* 0x00000013ff007c0c */ /* 0x000fe2000bf85340 */
        /* <DEDUP_REMOVED lines=36> */
[----:B------:R-:W-:Y:S01]  /*1c30*/  ISETP.NE.AND.EX P3, PT, RZ, UR19, PT, P3 ;  /* 0x00000013ff007c0c */ /* 0x000fe2000bf65330 */
[----:B-----5:R-:W-:Y:S01]  /*1c40*/  @P2 FADD.FTZ R3, R4, R3 ;  /* 0x0000000304032221 */ /* 0x020fe20000010000 */
        /* <DEDUP_REMOVED lines=11> */
.L_x_3506:
[----:B------:R-:W-:Y:S01]  /*1d00*/  FMUL.FTZ R170, R170, UR17 ;  /* 0x00000011aaaa7c20 */ /* 0x000fe20008410000 */
[----:B------:R-:W-:Y:S01]  /*1d10*/  LOP3.LUT P6, RZ, R155, 0xff00, RZ, 0xc0, !PT ;  /* 0x0000ff009bff7812 */ /* 0x000fe200078cc0ff */
[----:B------:R-:W-:Y:S01]  /*1d20*/  FMUL.FTZ R172, R172, UR17 ;  /* 0x00000011acac7c20 */ /* 0x000fe20008410000 */
[----:B------:R-:W-:Y:S01]  /*1d30*/  FMUL.FTZ R43, R43, UR17 ;  /* 0x000000112b2b7c20 */ /* 0x000fe20008410000 */
[-C--:B------:R-:W-:Y:S01]  /*1d40*/  FFMA.FTZ R158, R158, R75.reuse, R74 ;  /* 0x0000004b9e9e7223 */ /* 0x080fe2000001004a */
[----:B0-----:R-:W-:Y:S01]  /*1d50*/  SEL R33, R170, RZ, P6 ;  /* 0x000000ffaa217207 */ /* 0x001fe20003000000 */
[----:B------:R-:W-:Y:S01]  /*1d60*/  FMUL.FTZ R3, R3, UR17 ;  /* 0x0000001103037c20 */ /* 0x000fe20008410000 */
[----:B------:R-:W-:Y:S01]  /*1d70*/  LOP3.LUT P6, RZ, R155, 0xff000000, RZ, 0xc0, !PT ;  /* 0xff0000009bff7812 */ /* 0x000fe200078cc0ff */
[----:B------:R-:W-:Y:S01]  /*1d80*/  FADD.FTZ R158, R163, -R158 ;  /* 0x8000009ea39e7221 */ /* 0x000fe20000010000 */
[-CC-:B------:R-:W-:Y:S01]  /*1d90*/  FFMA.FTZ R164, R164, R75.reuse, R74.reuse ;  /* 0x0000004ba4a47223 */ /* 0x180fe2000001004a */
[-C--:B------:R-:W-:Y:S01]  /*1da0*/  FFMA.FTZ R55, R55, R75.reuse, R74 ;  /* 0x0000004b37377223 */ /* 0x080fe2000001004a */
[----:B------:R-:W-:Y:S01]  /*1db0*/  SEL R35, R172, RZ, P6 ;  /* 0x000000ffac237207 */ /* 0x000fe20003000000 */
[----:B------:R-:W-:Y:S01]  /*1dc0*/  FMUL.FTZ R158, R141, R158 ;  /* 0x0000009e8d9e7220 */ /* 0x000fe20000410000 */
[----:B------:R-:W-:Y:S01]  /*1dd0*/  LOP3.LUT P6, RZ, R155, 0xff0000, RZ, 0xc0, !PT ;  /* 0x00ff00009bff7812 */ /* 0x000fe200078cc0ff */
[----:B------:R-:W-:Y:S01]  /*1de0*/  FADD.FTZ R164, R169, -R164 ;  /* 0x800000a4a9a47221 */ /* 0x000fe20000010000 */
[-C--:B------:R-:W-:Y:S01]  /*1df0*/  FFMA.FTZ R54, R54, R75.reuse, R74 ;  /* 0x0000004b36367223 */ /* 0x080fe2000001004a */
[----:B------:R-:W-:Y:S01]  /*1e00*/  @P2 FADD.FTZ R158, R9, R158 ;  /* 0x0000009e099e2221 */ /* 0x000fe20000010000 */
[----:B------:R-:W-:Y:S01]  /*1e10*/  SEL R34, R43, RZ, P6 ;  /* 0x000000ff2b227207 */ /* 0x000fe20003000000 */
[----:B------:R-:W-:Y:S01]  /*1e20*/  FMUL.FTZ R164, R141, R164 ;  /* 0x000000a48da47220 */ /* 0x000fe20000410000 */
[----:B------:R-:W-:Y:S01]  /*1e30*/  LOP3.LUT P6, RZ, R155, 0xff, RZ, 0xc0, !PT ;  /* 0x000000ff9bff7812 */ /* 0x000fe200078cc0ff */
[----:B------:R-:W-:Y:S01]  /*1e40*/  FADD.FTZ R160, R160, -R55 ;  /* 0x80000037a0a07221 */ /* 0x000fe20000010000 */
[----:B------:R-:W-:Y:S01]  /*1e50*/  SEL R155, RZ, 0x1, P5 ;  /* 0x00000001ff9b7807 */ /* 0x000fe20002800000 */
[----:B------:R-:W-:Y:S01]  /*1e60*/  FADD.FTZ R46, R161, -R54 ;  /* 0x80000036a12e7221 */ /* 0x000fe20000010000 */
[----:B------:R-:W-:Y:S01]  /*1e70*/  LOP3.LUT P5, RZ, R157, 0xff000000, RZ, 0xc0, !PT ;  /* 0xff0000009dff7812 */ /* 0x000fe200078ac0ff */
[----:B------:R-:W-:Y:S01]  /*1e80*/  @P2 FADD.FTZ R164, R11, R164 ;  /* 0x000000a40ba42221 */ /* 0x000fe20000010000 */
[----:B------:R-:W-:Y:S01]  /*1e90*/  SEL R32, R3, RZ, P6 ;  /* 0x000000ff03207207 */ /* 0x000fe20003000000 */
[----:B------:R-:W-:Y:S01]  /*1ea0*/  FMUL.FTZ R161, R141, R160 ;  /* 0x000000a08da17220 */ /* 0x000fe20000410000 */
[----:B------:R-:W-:Y:S01]  /*1eb0*/  SEL R172, R172, RZ, P5 ;  /* 0x000000ffacac7207 */ /* 0x000fe20002800000 */
[-CC-:B------:R-:W-:Y:S01]  /*1ec0*/  FFMA.FTZ R159, R159, R75.reuse, R74.reuse ;  /* 0x0000004b9f9f7223 */ /* 0x180fe2000001004a */
[----:B------:R-:W-:Y:S01]  /*1ed0*/  LOP3.LUT P5, RZ, R157, 0xff0000, RZ, 0xc0, !PT ;  /* 0x00ff00009dff7812 */ /* 0x000fe200078ac0ff */
[----:B------:R0:W-:Y:S01]  /*1ee0*/  STG.E.128 desc[UR4][R36.64], R32 ;  /* 0x0000002024007986 */ /* 0x0001e2000c101d04 */
[----:B------:R-:W-:Y:S01]  /*1ef0*/  @P2 FADD.FTZ R161, R10, R161 ;  /* 0x000000a10aa12221 */ /* 0x000fe20000010000 */
[----:B------:R-:W-:Y:S01]  /*1f00*/  FADD.FTZ R162, R162, -R159 ;  /* 0x8000009fa2a27221 */ /* 0x000fe20000010000 */
[----:B------:R-:W-:Y:S01]  /*1f10*/  SEL R47, R43, RZ, P5 ;  /* 0x000000ff2b2f7207 */ /* 0x000fe20002800000 */
[-CC-:B------:R-:W-:Y:S01]  /*1f20*/  FFMA.FTZ R41, R41, R75.reuse, R74.reuse ;  /* 0x0000004b29297223 */ /* 0x180fe2000001004a */
[----:B------:R-:W-:Y:S01]  /*1f30*/  LOP3.LUT P5, RZ, R157, 0xff00, RZ, 0xc0, !PT ;  /* 0x0000ff009dff7812 */ /* 0x000fe200078ac0ff */
[----:B------:R-:W-:Y:S01]  /*1f40*/  FMUL.FTZ R162, R141, R162 ;  /* 0x000000a28da27220 */ /* 0x000fe20000410000 */
[-C--:B------:R-:W-:Y:S01]  /*1f50*/  FFMA.FTZ R52, R52, R75.reuse, R74 ;  /* 0x0000004b34347223 */ /* 0x080fe2000001004a */
[----:B------:R-:W-:Y:S01]  /*1f60*/  FADD.FTZ R42, R42, -R41 ;  /* 0x800000292a2a7221 */ /* 0x000fe20000010000 */
[----:B------:R-:W-:Y:S01]  /*1f70*/  SEL R170, R170, RZ, P5 ;  /* 0x000000ffaaaa7207 */ /* 0x000fe20002800000 */
[----:B------:R-:W-:Y:S01]  /*1f80*/  @P2 FADD.FTZ R162, R13, R162 ;  /* 0x000000a20da22221 */ /* 0x000fe20000010000 */
[----:B------:R-:W-:Y:S01]  /*1f90*/  LOP3.LUT P5, RZ, R157, 0xff, RZ, 0xc0, !PT ;  /* 0x000000ff9dff7812 */ /* 0x000fe200078ac0ff */
[----:B------:R-:W-:Y:S01]  /*1fa0*/  FADD.FTZ R52, R53, -R52 ;  /* 0x8000003435347221 */ /* 0x000fe20000010000 */
[----:B------:R-:W-:Y:S01]  /*1fb0*/  FFMA.FTZ R40, R40, R75, R74 ;  /* 0x0000004b28287223 */ /* 0x000fe2000001004a */
[----:B------:R-:W-:Y:S01]  /*1fc0*/  FMUL.FTZ R41, R162, UR17 ;  /* 0x00000011a2297c20 */ /* 0x000fe20008410000 */
[----:B------:R-:W-:-:S02]  /*1fd0*/  SEL R3, R3, RZ, P5 ;  /* 0x000000ff03037207 */ /* 0x000fc40002800000 */
[----:B------:R-:W-:Y:S01]  /*1fe0*/  @P1 IADD3 R44, P5, R151, R72, RZ ;  /* 0x00000048972c1210 */ /* 0x000fe20007fbe0ff */
[----:B0-----:R-:W-:Y:S01]  /*1ff0*/  FMUL.FTZ R33, R158, UR17 ;  /* 0x000000119e217c20 */ /* 0x001fe20008410000 */
[----:B------:R-:W-:Y:S01]  /*2000*/  FMUL.FTZ R35, R164, UR17 ;  /* 0x00000011a4237c20 */ /* 0x000fe20008410000 */
[----:B------:R-:W-:Y:S01]  /*2010*/  FMUL.FTZ R34, R161, UR17 ;  /* 0x00000011a1227c20 */ /* 0x000fe20008410000 */
[----:B------:R-:W-:Y:S01]  /*2020*/  @P1 IADD3.X R45, R152, R73, RZ, P5, !PT ;  /* 0x00000049982d1210 */ /* 0x000fe20002ffe4ff */
[----:B------:R-:W-:Y:S01]  /*2030*/  FMUL.FTZ R151, R141, R46 ;  /* 0x0000002e8d977220 */ /* 0x000fe20000410000 */
[----:B------:R-:W-:Y:S01]  /*2040*/  LOP3.LUT P5, RZ, R154, 0xff00, RZ, 0xc0, !PT ;  /* 0x0000ff009aff7812 */ /* 0x000fe200078ac0ff */
[----:B------:R-:W-:Y:S01]  /*2050*/  FADD.FTZ R40, R167, -R40 ;  /* 0x80000028a7287221 */ /* 0x000fe20000010000 */
[----:B------:R-:W-:Y:S01]  /*2060*/  LOP3.LUT P6, RZ, R153, 0xff0000, RZ, 0xc0, !PT ;  /* 0x00ff000099ff7812 */ /* 0x000fe200078cc0ff */
[----:B------:R-:W-:Y:S01]  /*2070*/  @P2 FADD.FTZ R151, R8, R151 ;  /* 0x0000009708972221 */ /* 0x000fe20000010000 */
[----:B------:R-:W-:Y:S01]  /*2080*/  SEL R37, R33, RZ, P5 ;  /* 0x000000ff21257207 */ /* 0x000fe20002800000 */
[----:B------:R-:W-:Y:S01]  /*2090*/  FMUL.FTZ R165, R141, R40 ;  /* 0x000000288da57220 */ /* 0x000fe20000410000 */
[----:B------:R-:W-:Y:S01]  /*20a0*/  LOP3.LUT P5, RZ, R154, 0xff000000, RZ, 0xc0, !PT ;  /* 0xff0000009aff7812 */ /* 0x000fe200078ac0ff */
[----:B------:R-:W-:-:S02]  /*20b0*/  FMUL.FTZ R32, R151, UR17 ;  /* 0x0000001197207c20 */ /* 0x000fc40008410000 */
[----:B------:R-:W-:Y:S01]  /*20c0*/  @P2 FADD.FTZ R165, R14, R165 ;  /* 0x000000a50ea52221 */ /* 0x000fe20000010000 */
[----:B------:R-:W-:Y:S02]  /*20d0*/  SEL R39, R35, RZ, P5 ;  /* 0x000000ff23277207 */ /* 0x000fe40002800000 */
[----:B------:R-:W-:-:S04]  /*20e0*/  LOP3.LUT P5, RZ, R154, 0xff0000, RZ, 0xc0, !PT ;  /* 0x00ff00009aff7812 */ /* 0x000fc800078ac0ff */
[----:B------:R-:W-:Y:S02]  /*20f0*/  SEL R38, R34, RZ, P5 ;  /* 0x000000ff22267207 */ /* 0x000fe40002800000 */
[----:B------:R-:W-:-:S04]  /*2100*/  IADD3 R54, P5, R149, UR20, RZ ;  /* 0x0000001495367c10 */ /* 0x000fc8000ffbe0ff */
[----:B------:R-:W-:Y:S02]  /*2110*/  IADD3.X R55, R150, UR21, RZ, P5, !PT ;  /* 0x0000001596377c10 */ /* 0x000fe4000affe4ff */
[----:B------:R-:W-:Y:S01]  /*2120*/  LOP3.LUT P5, RZ, R154, 0xff, RZ, 0xc0, !PT ;  /* 0x000000ff9aff7812 */ /* 0x000fe200078ac0ff */
[----:B------:R-:W-:Y:S01]  /*2130*/  FMUL.FTZ R154, R141, R42 ;  /* 0x0000002a8d9a7220 */ /* 0x000fe20000410000 */
[----:B------:R-:W-:Y:S02]  /*2140*/  FMUL.FTZ R42, R165, UR17 ;  /* 0x00000011a52a7c20 */ /* 0x000fe40008410000 */
[----:B------:R-:W-:Y:S01]  /*2150*/  SEL R36, R32, RZ, P5 ;  /* 0x000000ff20247207 */ /* 0x000fe20002800000 */
[----:B------:R-:W-:Y:S01]  /*2160*/  @P2 FADD.FTZ R154, R15, R154 ;  /* 0x0000009a0f9a2221 */ /* 0x000fe20000010000 */
[----:B------:R-:W-:-:S03]  /*2170*/  LOP3.LUT P5, RZ, R156, 0xff000000, RZ, 0xc0, !PT ;  /* 0xff0000009cff7812 */ /* 0x000fc600078ac0ff */
[----:B------:R-:W-:Y:S01]  /*2180*/  FMUL.FTZ R43, R154, UR17 ;  /* 0x000000119a2b7c20 */ /* 0x000fe20008410000 */
[----:B------:R-:W-:Y:S02]  /*2190*/  SEL R46, R35, RZ, P5 ;  /* 0x000000ff232e7207 */ /* 0x000fe40002800000 */
[----:B------:R-:W-:-:S04]  /*21a0*/  LOP3.LUT P5, RZ, R156, 0xff0000, RZ, 0xc0, !PT ;  /* 0x00ff00009cff7812 */ /* 0x000fc800078ac0ff */
[----:B------:R-:W-:Y:S02]  /*21b0*/  SEL R159, R34, RZ, P5 ;  /* 0x000000ff229f7207 */ /* 0x000fe40002800000 */
[----:B------:R-:W-:Y:S02]  /*21c0*/  LOP3.LUT P5, RZ, R156, 0xff00, RZ, 0xc0, !PT ;  /* 0x0000ff009cff7812 */ /* 0x000fe400078ac0ff */
[----:B------:R-:W-:Y:S02]  /*21d0*/  SEL R34, R42, RZ, P6 ;  /* 0x000000ff2a227207 */ /* 0x000fe40003000000 */
[----:B------:R-:W-:Y:S02]  /*21e0*/  SEL R152, R33, RZ, P5 ;  /* 0x000000ff21987207 */ /* 0x000fe40002800000 */
[----:B------:R-:W-:Y:S02]  /*21f0*/  LOP3.LUT P5, RZ, R156, 0xff, RZ, 0xc0, !PT ;  /* 0x000000ff9cff7812 */ /* 0x000fe400078ac0ff */
[----:B------:R-:W-:-:S02]  /*2200*/  IADD3 R50, P6, R147, UR20, RZ ;  /* 0x0000001493327c10 */ /* 0x000fc4000ffde0ff */
[----:B------:R-:W-:Y:S02]  /*2210*/  SEL R163, R32, RZ, P5 ;  /* 0x000000ff20a37207 */ /* 0x000fe40002800000 */
[----:B------:R-:W-:Y:S02]  /*2220*/  @P1 IADD3 R48, P5, R149, R72, RZ ;  /* 0x0000004895301210 */ /* 0x000fe40007fbe0ff */
[----:B------:R-:W-:Y:S02]  /*2230*/  IADD3.X R51, R148, UR21, RZ, P6, !PT ;  /* 0x0000001594337c10 */ /* 0x000fe4000b7fe4ff */
[----:B------:R-:W-:Y:S02]  /*2240*/  @P1 IADD3.X R49, R150, R73, RZ, P5, !PT ;  /* 0x0000004996311210 */ /* 0x000fe40002ffe4ff */
[----:B------:R-:W-:-:S04]  /*2250*/  LOP3.LUT P5, RZ, R153, 0xff00, RZ, 0xc0, !PT ;  /* 0x0000ff0099ff7812 */ /* 0x000fc800078ac0ff */
[----:B------:R-:W-:Y:S02]  /*2260*/  SEL R33, R41, RZ, P5 ;  /* 0x000000ff29217207 */ /* 0x000fe40002800000 */
[----:B------:R-:W-:-:S04]  /*2270*/  LOP3.LUT P5, RZ, R153, 0xff000000, RZ, 0xc0, !PT ;  /* 0xff00000099ff7812 */ /* 0x000fc800078ac0ff */
[----:B------:R-:W-:Y:S02]  /*2280*/  SEL R35, R43, RZ, P5 ;  /* 0x000000ff2b237207 */ /* 0x000fe40002800000 */
[----:B------:R-:W-:Y:S01]  /*2290*/  LOP3.LUT P5, RZ, R153, 0xff, RZ, 0xc0, !PT ;  /* 0x000000ff99ff7812 */ /* 0x000fe200078ac0ff */
[----:B------:R-:W-:Y:S01]  /*22a0*/  FMUL.FTZ R153, R141, R52 ;  /* 0x000000348d997220 */ /* 0x000fe20000410000 */
[----:B------:R-:W-:-:S03]  /*22b0*/  @P1 IADD3 R52, P6, R147, R72, RZ ;  /* 0x0000004893341210 */ /* 0x000fc60007fde0ff */
[----:B------:R-:W-:Y:S02]  /*22c0*/  @P2 FADD.FTZ R153, R12, R153 ;  /* 0x000000990c992221 */ /* 0x000fe40000010000 */
[----:B------:R-:W-:Y:S02]  /*22d0*/  @P1 IMAD.X R53, R148, 0x1, R73, P6 ;  /* 0x0000000194351824 */ /* 0x000fe400030e0649 */
[----:B------:R-:W-:-:S05]  /*22e0*/  FMUL.FTZ R40, R153, UR17 ;  /* 0x0000001199287c20 */ /* 0x000fca0008410000 */
        /* <DEDUP_REMOVED lines=17> */
[----:B0-----:R-:W-:Y:S02]  /*2400*/  IADD3 R44, P6, R149, UR18, RZ ;  /* 0x00000012952c7c10 */ /* 0x001fe4000ffde0ff */
[----:B------:R-:W-:Y:S02]  /*2410*/  SEL R43, R164, R27, P3 ;  /* 0x0000001ba42b7207 */ /* 0x000fe40001800000 */
[----:B------:R-:W-:Y:S02]  /*2420*/  IADD3.X R45, R150, UR19, RZ, P6, !PT ;  /* 0x00000013962d7c10 */ /* 0x000fe4000b7fe4ff */
[----:B------:R-:W-:Y:S02]  /*2430*/  SEL R42, R161, R26, P3 ;  /* 0x0000001aa12a7207 */ /* 0x000fe40001800000 */
[----:B------:R-:W-:Y:S02]  /*2440*/  SEL R41, R158, R25, P3 ;  /* 0x000000199e297207 */ /* 0x000fe40001800000 */
[----:B------:R-:W-:-:S05]  /*2450*/  SEL R40, R151, R24, P3 ;  /* 0x0000001897287207 */ /* 0x000fca0001800000 */
[----:B------:R1:W-:Y:S02]  /*2460*/  STG.E.128 desc[UR4][R44.64], R40 ;  /* 0x000000282c007986 */ /* 0x0003e4000c101d04 */
.L_x_3507:
[----:B------:R-:W-:Y:S01]  /*2470*/  SEL R47, R46, R31, P5 ;  /* 0x0000001f2e2f7207 */ /* 0x000fe20002800000 */
[----:B------:R2:W-:Y:S01]  /*2480*/  STG.E.128 desc[UR4][R54.64], R36 ;  /* 0x0000002436007986 */ /* 0x0005e2000c101d04 */
[----:B------:R-:W-:Y:S02]  /*2490*/  SEL R46, R159, R30, P5 ;  /* 0x0000001e9f2e7207 */ /* 0x000fe40002800000 */
[----:B01----:R-:W-:Y:S02]  /*24a0*/  SEL R45, R152, R29, P5 ;  /* 0x0000001d982d7207 */ /* 0x003fe40002800000 */
[----:B------:R-:W-:Y:S02]  /*24b0*/  SEL R44, R163, R28, P5 ;  /* 0x0000001ca32c7207 */ /* 0x000fe40002800000 */
[----:B------:R-:W-:Y:S02]  /*24c0*/  SEL R43, R160, R31, P5 ;  /* 0x0000001fa02b7207 */ /* 0x000fe40002800000 */
[----:B------:R-:W-:Y:S01]  /*24d0*/  SEL R42, R167, R30, P5 ;  /* 0x0000001ea72a7207 */ /* 0x000fe20002800000 */
[----:B------:R2:W-:Y:S01]  /*24e0*/  @P1 STG.E.128 desc[UR4][R48.64], R44 ;  /* 0x0000002c30001986 */ /* 0x0005e2000c101d04 */
[----:B------:R-:W-:-:S02]  /*24f0*/  SEL R41, R166, R29, P5 ;  /* 0x0000001da6297207 */ /* 0x000fc40002800000 */
[----:B------:R-:W-:Y:S01]  /*2500*/  SEL R40, R169, R28, P5 ;  /* 0x0000001ca9287207 */ /* 0x000fe20002800000 */
        /* <DEDUP_REMOVED lines=8> */
.L_x_3508:
        /* <DEDUP_REMOVED lines=8> */
[----:B------:R-:W-:Y:S01]  /*2610*/  STG.E.128 desc[UR4][R50.64], R32 ;  /* 0x0000002032007986 */ /* 0x000fe2000c101d04 */
[C---:B0-2---:R-:W-:Y:S01]  /*2620*/  FMUL.FTZ R39, R141.reuse, R56 ;  /* 0x000000388d277220 */ /* 0x045fe20000410000 */
[C---:B------:R-:W-:Y:S01]  /*2630*/  FMUL.FTZ R64, R141.reuse, R64 ;  /* 0x000000408d407220 */ /* 0x040fe20000410000 */
[----:B------:R-:W-:Y:S01]  /*2640*/  FMUL.FTZ R70, R141, R70 ;  /* 0x000000468d467220 */ /* 0x000fe20000410000 */
[----:B------:R0:W-:Y:S01]  /*2650*/  @P1 STG.E.128 desc[UR4][R52.64], R40 ;  /* 0x0000002834001986 */ /* 0x0001e2000c101d04 */
[----:B------:R-:W-:Y:S01]  /*2660*/  PRMT R3, R155, 0x7610, R3 ;  /* 0x000076109b037816 */ /* 0x000fe20000000003 */
[----:B------:R-:W-:Y:S01]  /*2670*/  @P2 FADD.FTZ R39, R16, R39 ;  /* 0x0000002710272221 */ /* 0x000fe20000010000 */
[----:B------:R-:W-:Y:S01]  /*2680*/  @P2 FADD.FTZ R64, R17, R64 ;  /* 0x0000004011402221 */ /* 0x000fe20000010000 */
[----:B------:R-:W-:Y:S01]  /*2690*/  @P2 FADD.FTZ R70, R19, R70 ;  /* 0x0000004613462221 */ /* 0x000fe20000010000 */
[----:B0-----:R-:W-:-:S04]  /*26a0*/  FMUL.FTZ R41, R141, R68 ;  /* 0x000000448d297220 */ /* 0x001fc80000410000 */
[----:B------:R-:W-:Y:S01]  /*26b0*/  @P2 FADD.FTZ R41, R18, R41 ;  /* 0x0000002912292221 */ /* 0x000fe20000010000 */
[----:B------:R-:W-:Y:S06]  /*26c0*/  @!P4 BRA `(.L_x_3509) ;  /* 0x00000000001cc947 */ /* 0x000fec0003800000 */
[----:B------:R-:W-:Y:S02]  /*26d0*/  IADD3 R36, P6, R145, UR18, RZ ;  /* 0x0000001291247c10 */ /* 0x000fe4000ffde0ff */
[----:B------:R-:W-:Y:S02]  /*26e0*/  SEL R35, R70, R27, P3 ;  /* 0x0000001b46237207 */ /* 0x000fe40001800000 */
[----:B------:R-:W-:Y:S02]  /*26f0*/  IADD3.X R37, R146, UR19, RZ, P6, !PT ;  /* 0x0000001392257c10 */ /* 0x000fe4000b7fe4ff */
[----:B------:R-:W-:Y:S02]  /*2700*/  SEL R34, R41, R26, P3 ;  /* 0x0000001a29227207 */ /* 0x000fe40001800000 */
[----:B------:R-:W-:Y:S02]  /*2710*/  SEL R33, R64, R25, P3 ;  /* 0x0000001940217207 */ /* 0x000fe40001800000 */
[----:B------:R-:W-:-:S05]  /*2720*/  SEL R32, R39, R24, P3 ;  /* 0x0000001827207207 */ /* 0x000fca0001800000 */
[----:B------:R0:W-:Y:S02]  /*2730*/  STG.E.128 desc[UR4][R36.64], R32 ;  /* 0x0000002024007986 */ /* 0x0001e4000c101d04 */
.L_x_3509:
        /* <DEDUP_REMOVED lines=9> */
[----:B------:R-:W-:Y:S01]  /*27d0*/  FFMA.FTZ R62, R62, R75, R74 ;  /* 0x0000004b3e3e7223 */ /* 0x000fe2000001004a */
[----:B------:R-:W-:Y:S01]  /*27e0*/  @P1 IADD3.X R47, R146, R73, RZ, P6, !PT ;  /* 0x00000049922f1210 */ /* 0x000fe200037fe4ff */
[----:B------:R-:W-:Y:S01]  /*27f0*/  FADD.FTZ R58, R58, -R57 ;  /* 0x800000393a3a7221 */ /* 0x000fe20000010000 */
[C---:B------:R-:W-:Y:S01]  /*2800*/  LOP3.LUT P6, RZ, R2.reuse, 0xff000000, RZ, 0xc0, !PT ;  /* 0xff00000002ff7812 */ /* 0x040fe200078cc0ff */
[----:B------:R-:W-:Y:S01]  /*2810*/  FADD.FTZ R60, R65, -R60 ;  /* 0x8000003c413c7221 */ /* 0x000fe20000010000 */
[----:B------:R-:W-:Y:S01]  /*2820*/  FADD.FTZ R62, R67, -R62 ;  /* 0x8000003e433e7221 */ /* 0x000fe20000010000 */
[----:B------:R-:W-:Y:S01]  /*2830*/  FMUL.FTZ R39, R141, R58 ;  /* 0x0000003a8d277220 */ /* 0x000fe20000410000 */
[----:B------:R-:W-:Y:S01]  /*2840*/  SEL R36, R35, RZ, P6 ;  /* 0x000000ff23247207 */ /* 0x000fe20003000000 */
[----:B------:R-:W-:Y:S01]  /*2850*/  FMUL.FTZ R60, R141, R60 ;  /* 0x0000003c8d3c7220 */ /* 0x000fe20000410000 */
[----:B------:R-:W-:Y:S01]  /*2860*/  LOP3.LUT P6, RZ, R2, 0xff0000, RZ, 0xc0, !PT ;  /* 0x00ff000002ff7812 */ /* 0x000fe200078cc0ff */
[----:B------:R-:W-:Y:S01]  /*2870*/  @P2 FADD.FTZ R39, R20, R39 ;  /* 0x0000002714272221 */ /* 0x000fe20000010000 */
[----:B------:R-:W-:Y:S01]  /*2880*/  FFMA.FTZ R66, R66, R75, R74 ;  /* 0x0000004b42427223 */ /* 0x000fe2000001004a */
[----:B------:R-:W-:Y:S01]  /*2890*/  @P2 FADD.FTZ R60, R21, R60 ;  /* 0x0000003c153c2221 */ /* 0x000fe20000010000 */
[----:B------:R-:W-:Y:S01]  /*28a0*/  SEL R37, R34, RZ, P6 ;  /* 0x000000ff22257207 */ /* 0x000fe20003000000 */
[----:B------:R-:W-:Y:S01]  /*28b0*/  FMUL.FTZ R40, R39, UR17 ;  /* 0x0000001127287c20 */ /* 0x000fe20008410000 */
[----:B------:R-:W-:Y:S01]  /*28c0*/  LOP3.LUT P6, RZ, R2, 0xff00, RZ, 0xc0, !PT ;  /* 0x0000ff0002ff7812 */ /* 0x000fe200078cc0ff */
[----:B------:R-:W-:Y:S01]  /*28d0*/  FMUL.FTZ R49, R141, R62 ;  /* 0x0000003e8d317220 */ /* 0x000fe20000410000 */
        /* <DEDUP_REMOVED lines=31> */
[----:B------:R-:W-:Y:S02]  /*2ad0*/  @P4 IADD3 R48, P3, R143, UR18, RZ ;  /* 0x000000128f304c10 */ /* 0x000fe4000ff7e0ff */
[----:B------:R-:W-:Y:S02]  /*2ae0*/  SEL R40, R40, RZ, P6 ;  /* 0x000000ff28287207 */ /* 0x000fe40003000000 */
[----:B------:R-:W-:Y:S02]  /*2af0*/  LOP3.LUT P6, RZ, R142, 0xff00, RZ, 0xc0, !PT ;  /* 0x0000ff008eff7812 */ /* 0x000fe400078cc0ff */
[----:B------:R-:W-:Y:S02]  /*2b00*/  SEL R58, R56, RZ, P2 ;  /* 0x000000ff383a7207 */ /* 0x000fe40001000000 */
[----:B------:R-:W-:Y:S02]  /*2b10*/  SEL R41, R41, RZ, P6 ;  /* 0x000000ff29297207 */ /* 0x000fe40003000000 */
[----:B------:R-:W-:-:S02]  /*2b20*/  LOP3.LUT P6, RZ, R142, 0xff0000, RZ, 0xc0, !PT ;  /* 0x00ff00008eff7812 */ /* 0x000fc400078cc0ff */
[C---:B------:R-:W-:Y:S02]  /*2b30*/  IADD3 R50, P2, R143.reuse, UR20, RZ ;  /* 0x000000148f327c10 */ /* 0x040fe4000ff5e0ff */
[----:B------:R-:W-:Y:S02]  /*2b40*/  @P4 IADD3.X R49, R140, UR19, RZ, P3, !PT ;  /* 0x000000138c314c10 */ /* 0x000fe40009ffe4ff */
[----:B------:R-:W-:Y:S02]  /*2b50*/  SEL R42, R38, RZ, P6 ;  /* 0x000000ff262a7207 */ /* 0x000fe40003000000 */
[----:B------:R-:W-:Y:S02]  /*2b60*/  LOP3.LUT P3, RZ, R142, 0xff000000, RZ, 0xc0, !PT ;  /* 0xff0000008eff7812 */ /* 0x000fe4000786c0ff */
[----:B------:R-:W-:Y:S02]  /*2b70*/  IADD3.X R51, R140, UR21, RZ, P2, !PT ;  /* 0x000000158c337c10 */ /* 0x000fe400097fe4ff */
[----:B------:R-:W-:-:S02]  /*2b80*/  @P1 IADD3 R72, P2, R143, R72, RZ ;  /* 0x000000488f481210 */ /* 0x000fc40007f5e0ff */
        /* <DEDUP_REMOVED lines=56> */
.L_x_3504:
        /* <DEDUP_REMOVED lines=21> */
.L_x_3505:
[----:B------:R-:W-:Y:S01]  /*3060*/  HFMA2.MMA R47, -RZ, RZ, 0, 9.5367431640625e-07 ;  /* 0x00000010ff2f7435 */ /* 0x000fe200000001ff */
[----:B------:R-:W-:Y:S01]  /*3070*/  MOV R48, R32 ;  /* 0x0000002000307202 */ /* 0x000fe20000000f00 */
[----:B------:R-:W-:Y:S01]  /*3080*/  IMAD.MOV.U32 R50, RZ, RZ, 0x1f ;  /* 0x0000001fff327424 */ /* 0x000fe200078e00ff */
[----:B------:R-:W-:-:S08]  /*3090*/  MOV R45, 0xffffffff ;  /* 0xffffffff002d7802 */ /* 0x000fd00000000f00 */
[----:B-----5:R-:W-:Y:S05]  /*30a0*/  WARPSYNC.COLLECTIVE R45, `(.L_x_3511) ;  /* 0x000000002d087348 */ /* 0x020fea0003c00000 */
[----:B------:R0:W1:Y:S02]  /*30b0*/  SHFL.DOWN P4, R46, R48, R47, R50 ;  /* 0x0800002f302e7389 */ /* 0x0000640000080032 */
[----:B01---5:R-:W-:Y:S01]  /*30c0*/  ENDCOLLECTIVE ;  /* 0x000000000000791b */ /* 0x023fe20003800000 */
.L_x_3511:
[----:B------:R-:W-:Y:S01]  /*30d0*/  IMAD.MOV.U32 R48, RZ, RZ, R33 ;  /* 0x000000ffff307224 */ /* 0x000fe200078e0021 */
[----:B------:R-:W-:-:S07]  /*30e0*/  MOV R37, R46 ;  /* 0x0000002e00257202 */ /* 0x000fce0000000f00 */
[----:B------:R-:W-:Y:S05]  /*30f0*/  WARPSYNC.COLLECTIVE R45, `(.L_x_3512) ;  /* 0x000000002d087348 */ /* 0x000fea0003c00000 */
[----:B------:R0:W1:Y:S02]  /*3100*/  SHFL.DOWN P4, R46, R48, R47, R50 ;  /* 0x0800002f302e7389 */ /* 0x0000640000080032 */
[----:B01----:R-:W-:Y:S01]  /*3110*/  ENDCOLLECTIVE ;  /* 0x000000000000791b */ /* 0x003fe20003800000 */
.L_x_3512:
[----:B------:R-:W-:-:S05]  /*3120*/  FADD.FTZ R37, R32, R37 ;  /* 0x0000002520257221 */ /* 0x000fca0000010000 */
[----:B------:R-:W-:Y:S01]  /*3130*/  MOV R48, R37 ;  /* 0x0000002500307202 */ /* 0x000fe20000000f00 */
[----:B------:R-:W-:Y:S01]  /*3140*/  IMAD.MOV.U32 R47, RZ, RZ, 0x8 ;  /* 0x00000008ff2f7424 */ /* 0x000fe200078e00ff */
[----:B------:R-:W-:-:S07]  /*3150*/  MOV R36, R46 ;  /* 0x0000002e00247202 */ /* 0x000fce0000000f00 */
[----:B------:R-:W-:Y:S05]  /*3160*/  WARPSYNC.COLLECTIVE R45, `(.L_x_3513) ;  /* 0x000000002d087348 */ /* 0x000fea0003c00000 */
[----:B------:R0:W1:Y:S02]  /*3170*/  SHFL.DOWN P4, R46, R48, R47, R50 ;  /* 0x0800002f302e7389 */ /* 0x0000640000080032 */
[----:B01----:R-:W-:Y:S01]  /*3180*/  ENDCOLLECTIVE ;  /* 0x000000000000791b */ /* 0x003fe20003800000 */
.L_x_3513:
[----:B------:R-:W-:-:S05]  /*3190*/  FADD.FTZ R36, R33, R36 ;  /* 0x0000002421247221 */ /* 0x000fca0000010000 */
[----:B------:R-:W-:Y:S02]  /*31a0*/  MOV R48, R36 ;  /* 0x0000002400307202 */ /* 0x000fe40000000f00 */
[----:B------:R-:W-:-:S07]  /*31b0*/  MOV R38, R46 ;  /* 0x0000002e00267202 */ /* 0x000fce0000000f00 */
[----:B------:R-:W-:Y:S05]  /*31c0*/  WARPSYNC.COLLECTIVE R45, `(.L_x_3514) ;  /* 0x000000002d087348 */ /* 0x000fea0003c00000 */
[----:B------:R0:W1:Y:S02]  /*31d0*/  SHFL.DOWN P4, R46, R48, R47, R50 ;  /* 0x0800002f302e7389 */ /* 0x0000640000080032 */
[----:B01----:R-:W-:Y:S01]  /*31e0*/  ENDCOLLECTIVE ;  /* 0x000000000000791b */ /* 0x003fe20003800000 */
.L_x_3514:
[----:B------:R-:W-:Y:S01]  /*31f0*/  FADD.FTZ R38, R37, R38 ;  /* 0x0000002625267221 */ /* 0x000fe20000010000 */
[----:B------:R-:W-:-:S04]  /*3200*/  HFMA2.MMA R47, -RZ, RZ, 0, 2.384185791015625e-07 ;  /* 0x00000004ff2f7435 */ /* 0x000fc800000001ff */
[----:B------:R-:W-:Y:S01]  /*3210*/  MOV R48, R38 ;  /* 0x0000002600307202 */ /* 0x000fe20000000f00 */
[----:B------:R-:W-:-:S07]  /*3220*/  IMAD.MOV.U32 R39, RZ, RZ, R46 ;  /* 0x000000ffff277224 */ /* 0x000fce00078e002e */
[----:B------:R-:W-:Y:S05]  /*3230*/  WARPSYNC.COLLECTIVE R45, `(.L_x_3515) ;  /* 0x000000002d087348 */ /* 0x000fea0003c00000 */
[----:B------:R0:W1:Y:S02]  /*3240*/  SHFL.DOWN P4, R46, R48, R47, R50 ;  /* 0x0800002f302e7389 */ /* 0x0000640000080032 */
[----:B01----:R-:W-:Y:S01]  /*3250*/  ENDCOLLECTIVE ;  /* 0x000000000000791b */ /* 0x003fe20003800000 */
.L_x_3515:
[----:B------:R-:W-:-:S05]  /*3260*/  FADD.FTZ R39, R36, R39 ;  /* 0x0000002724277221 */ /* 0x000fca0000010000 */
[----:B------:R-:W-:Y:S01]  /*3270*/  MOV R48, R39 ;  /* 0x0000002700307202 */ /* 0x000fe20000000f00 */
[----:B------:R-:W-:-:S07]  /*3280*/  IMAD.MOV.U32 R43, RZ, RZ, R46 ;  /* 0x000000ffff2b7224 */ /* 0x000fce00078e002e */
[----:B------:R-:W-:Y:S05]  /*3290*/  WARPSYNC.COLLECTIVE R45, `(.L_x_3516) ;  /* 0x000000002d087348 */ /* 0x000fea0003c00000 */
[----:B------:R0:W1:Y:S02]  /*32a0*/  SHFL.DOWN P4, R46, R48, R47, R50 ;  /* 0x0800002f302e7389 */ /* 0x0000640000080032 */
[----:B01----:R-:W-:Y:S01]  /*32b0*/  ENDCOLLECTIVE ;  /* 0x000000000000791b */ /* 0x003fe20003800000 */
.L_x_3516:
[----:B------:R-:W-:Y:S01]  /*32c0*/  FADD.FTZ R43, R38, R43 ;  /* 0x0000002b262b7221 */ /* 0x000fe20000010000 */
[----:B------:R-:W-:-:S03]  /*32d0*/  HFMA2.MMA R47, -RZ, RZ, 0, 1.1920928955078125e-07 ;  /* 0x00000002ff2f7435 */ /* 0x000fc600000001ff */
[----:B------:R-:W-:Y:S01]  /*32e0*/  IMAD.MOV.U32 R48, RZ, RZ, R43 ;  /* 0x000000ffff307224 */ /* 0x000fe200078e002b */
[----:B------:R-:W-:-:S07]  /*32f0*/  MOV R44, R46 ;  /* 0x0000002e002c7202 */ /* 0x000fce0000000f00 */
[----:B------:R-:W-:Y:S05]  /*3300*/  WARPSYNC.COLLECTIVE R45, `(.L_x_3517) ;  /* 0x000000002d087348 */ /* 0x000fea0003c00000 */
[----:B------:R0:W1:Y:S02]  /*3310*/  SHFL.DOWN P4, R46, R48, R47, R50 ;  /* 0x0800002f302e7389 */ /* 0x0000640000080032 */
[----:B01----:R-:W-:Y:S01]  /*3320*/  ENDCOLLECTIVE ;  /* 0x000000000000791b */ /* 0x003fe20003800000 */
.L_x_3517:
[----:B------:R-:W-:-:S04]  /*3330*/  FADD.FTZ R44, R39, R44 ;  /* 0x0000002c272c7221 */ /* 0x000fc80000010000 */
[----:B------:R-:W-:Y:S01]  /*3340*/  IMAD.MOV.U32 R48, RZ, RZ, R44 ;  /* 0x000000ffff307224 */ /* 0x000fe200078e002c */
[----:B------:R-:W-:-:S07]  /*3350*/  MOV R32, R46 ;  /* 0x0000002e00207202 */ /* 0x000fce0000000f00 */
[----:B------:R-:W-:Y:S05]  /*3360*/  WARPSYNC.COLLECTIVE R45, `(.L_x_3518) ;  /* 0x000000002d087348 */ /* 0x000fea0003c00000 */
[----:B------:R0:W1:Y:S02]  /*3370*/  SHFL.DOWN P4, R46, R48, R47, R50 ;  /* 0x0800002f302e7389 */ /* 0x0000640000080032 */
[----:B01----:R-:W-:Y:S01]  /*3380*/  ENDCOLLECTIVE ;  /* 0x000000000000791b */ /* 0x003fe20003800000 */
.L_x_3518:
[----:B------:R-:W-:-:S05]  /*3390*/  FADD.FTZ R32, R43, R32 ;  /* 0x000000202b207221 */ /* 0x000fca0000010000 */
[----:B------:R-:W-:Y:S01]  /*33a0*/  MOV R48, R32 ;  /* 0x0000002000307202 */ /* 0x000fe20000000f00 */
[----:B------:R-:W-:Y:S01]  /*33b0*/  IMAD.MOV.U32 R47, RZ, RZ, 0x1 ;  /* 0x00000001ff2f7424 */ /* 0x000fe200078e00ff */
[----:B------:R-:W-:-:S07]  /*33c0*/  MOV R33, R46 ;  /* 0x0000002e00217202 */ /* 0x000fce0000000f00 */
[----:B------:R-:W-:Y:S05]  /*33d0*/  WARPSYNC.COLLECTIVE R45, `(.L_x_3519) ;  /* 0x000000002d087348 */ /* 0x000fea0003c00000 */
[----:B------:R0:W1:Y:S02]  /*33e0*/  SHFL.DOWN P4, R46, R48, R47, R50 ;  /* 0x0800002f302e7389 */ /* 0x0000640000080032 */
[----:B01----:R-:W-:Y:S01]  /*33f0*/  ENDCOLLECTIVE ;  /* 0x000000000000791b */ /* 0x003fe20003800000 */
.L_x_3519:
[----:B------:R-:W-:-:S05]  /*3400*/  FADD.FTZ R33, R44, R33 ;  /* 0x000000212c217221 */ /* 0x000fca0000010000 */
[----:B------:R-:W-:Y:S02]  /*3410*/  MOV R48, R33 ;  /* 0x0000002100307202 */ /* 0x000fe40000000f00 */
[----:B------:R-:W-:-:S07]  /*3420*/  MOV R37, R46 ;  /* 0x0000002e00257202 */ /* 0x000fce0000000f00 */
[----:B------:R-:W-:Y:S05]  /*3430*/  WARPSYNC.COLLECTIVE R45, `(.L_x_3520) ;  /* 0x000000002d087348 */ /* 0x000fea0003c00000 */
[----:B------:R0:W1:Y:S02]  /*3440*/  SHFL.DOWN P4, R46, R48, R47, R50 ;  /* 0x0800002f302e7389 */ /* 0x0000640000080032 */
[----:B01----:R-:W-:Y:S01]  /*3450*/  ENDCOLLECTIVE ;  /* 0x000000000000791b */ /* 0x003fe20003800000 */
.L_x_3520:
[----:B------:R-:W-:Y:S05]  /*3460*/  BRA `(.L_x_3521) ;  /* 0xffffffe400187947 */ /* 0x000fea000383ffff */
.L_x_3522:
        /* <DEDUP_REMOVED lines=9> */
.L_x_3984:


//--------------------- .text._ZN10layer_norm31ln_parallel_residual_bwd_kernelINS_13Kernel_traitsIfffffjLj5120ELj1ELj1ELj8ELj16ENS_18Kernel_traits_baseILj5120EfffffjLj256EEEEELb0ELb0ELb0EEEvNS_9BwdParamsE --------------------------
	.section	.text._ZN10layer_norm31ln_parallel_residual_bwd_kernelINS_13Kernel_traitsIfffffjLj5120ELj1ELj1ELj8ELj16ENS_18Kernel_traits_baseILj5120EfffffjLj256EEEEELb0ELb0ELb0EEEvNS_9BwdParamsE,"ax",@progbits
	.align	128
        .global         _ZN10layer_norm31ln_parallel_residual_bwd_kernelINS_13Kernel_traitsIfffffjLj5120ELj1ELj1ELj8ELj16ENS_18Kernel_traits_baseILj5120EfffffjLj256EEEEELb0ELb0ELb0EEEvNS_9BwdParamsE
        .type           _ZN10layer_norm31ln_parallel_residual_bwd_kernelINS_13Kernel_traitsIfffffjLj5120ELj1ELj1ELj8ELj16ENS_18Kernel_traits_baseILj5120EfffffjLj256EEEEELb0ELb0ELb0EEEvNS_9BwdParamsE,@function
        .size           _ZN10layer_norm31ln_parallel_residual_bwd_kernelINS_13Kernel_traitsIfffffjLj5120ELj1ELj1ELj8ELj16ENS_18Kernel_traits_baseILj5120EfffffjLj256EEEEELb0ELb0ELb0EEEvNS_9BwdParamsE,(.L_x_3985 - _ZN10layer_norm31ln_parallel_residual_bwd_kernelINS_13Kernel_traitsIfffffjLj5120ELj1ELj1ELj8ELj16ENS_18Kernel_traits_baseILj5120EfffffjLj256EEEEELb0ELb0ELb0EEEvNS_9BwdParamsE)
        .other          _ZN10layer_norm31ln_parallel_residual_bwd_kernelINS_13Kernel_traitsIfffffjLj5120ELj1ELj1ELj8ELj16ENS_18Kernel_traits_baseILj5120EfffffjLj256EEEEELb0ELb0ELb0EEEvNS_9BwdParamsE,@"STO_CUDA_ENTRY STV_DEFAULT"
_ZN10layer_norm31ln_parallel_residual_bwd_kernelINS_13Kernel_traitsIfffffjLj5120ELj1ELj1ELj8ELj16ENS_18Kernel_traits_baseILj5120EfffffjLj256EEEEELb0ELb0ELb0EEEvNS_9BwdParamsE:
.text._ZN10layer_norm31ln_parallel_residual_bwd_kernelINS_13Kernel_traitsIfffffjLj5120ELj1ELj1ELj8ELj16ENS_18Kernel_traits_baseILj5120EfffffjLj256EEEEELb0ELb0ELb0EEEvNS_9BwdParamsE:
        /* <DEDUP_REMOVED lines=44> */
[----:B------:R2:W5:Y:S01]  /*02c0*/  @P2 LDG.E.128 R140, desc[UR4][R20.64] ;  /* 0x00000004148c2981 */ /* 0x000562000c1e1d00 */
[C---:B-1----:R-:W-:Y:S01]  /*02d0*/  @P2 IMAD.WIDE.U32 R22, R7.reuse, 0x10, R22 ;  /* 0x0000001007162825 */ /* 0x042fe200078e0016 */
[----:B------:R-:W-:Y:S01]  /*02e0*/  @P2 IADD3 R7, R7, 0x100, RZ ;  /* 0x0000010007072810 */ /* 0x000fe20007ffe0ff */
[----:B------:R-:W0:Y:S03]  /*02f0*/  @P4 LDC.64 R28, c[0x0][0x260] ;  /* 0x00009800ff1c4b82 */ /* 0x000e260000000a00 */
[----:B------:R2:W5:Y:S01]  /*0300*/  @P2 LDG.E.128 R136, desc[UR4][R22.64] ;  /* 0x0000000416882981 */ /* 0x000562000c1e1d00 */
[----:B---3--:R-:W-:-:S04]  /*0310*/  @P3 IMAD.WIDE.U32 R24, R7, 0x10, R24 ;  /* 0x0000001007183825 */ /* 0x008fc800078e0018 */
        /* <DEDUP_REMOVED lines=56> */
.L_x_3545:
[----:B01234-:R-:W1:Y:S08]  /*06a0*/  LDC.64 R172, c[0x0][0x250] ;  /* 0x00009400ffac7b82 */ /* 0x01fe700000000a00 */
        /* <DEDUP_REMOVED lines=21> */
[----:B------:R-:W4:Y:S01]  /*0800*/  LDG.E.128 R176, desc[UR4][R176.64] ;  /* 0x00000004b0b07981 */ /* 0x000f22000c1e1d00 */
[----:B--2---:R-:W-:-:S06]  /*0810*/  IMAD.WIDE.U32 R180, R0, 0x10, R180 ;  /* 0x0000001000b47825 */ /* 0x004fcc00078e00b4 */
[----:B------:R-:W2:Y:S01]  /*0820*/  LDG.E.128 R180, desc[UR4][R180.64] ;  /* 0x00000004b4b47981 */ /* 0x000ea2000c1e1d00 */
[----:B------:R-:W-:-:S04]  /*0830*/  ISETP.NE.U32.AND P4, PT, RZ, UR8, PT ;  /* 0x00000008ff007c0c */ /* 0x000fc8000bf85070 */
[----:B------:R-:W-:-:S13]  /*0840*/  ISETP.NE.AND.EX P4, PT, RZ, UR9, PT, P4 ;  /* 0x00000009ff007c0c */ /* 0x000fda000bf85340 */
[----:B------:R-:W-:-:S04]  /*0850*/  @P4 LEA R186, P5, R0, UR8, 0x4 ;  /* 0x0000000800ba4c11 */ /* 0x000fc8000f8a20ff */
[----:B------:R-:W-:-:S05]  /*0860*/  @P4 LEA.HI.X R187, R0, UR9, RZ, 0x4, P5 ;  /* 0x0000000900bb4c11 */ /* 0x000fca000a8f24ff */
[----:B------:R1:W5:Y:S01]  /*0870*/  @P4 LDG.E.128 R36, desc[UR4][R186.64] ;  /* 0x00000004ba244981 */ /* 0x000362000c1e1d00 */
[----:B0-----:R-:W-:-:S04]  /*0880*/  ISETP.NE.AND P4, PT, R3, RZ, PT ;  /* 0x000000ff0300720c */ /* 0x001fc80003f85270 */
[----:B-----5:R-:W-:Y:S02]  /*0890*/  FSEL R188, R184, RZ, !P4 ;  /* 0x000000ffb8bc7208 */ /* 0x020fe40006000000 */
[----:B-1----:R-:W-:-:S03]  /*08a0*/  IADD3 R186, R0, 0x100, RZ ;  /* 0x0000010000ba7810 */ /* 0x002fc60007ffe0ff */
[C---:B---3--:R-:W-:Y:S01]  /*08b0*/  FADD.FTZ R172, -R188.reuse, R172 ;  /* 0x000000acbcac7221 */ /* 0x048fe20000010100 */
[C---:B------:R-:W-:Y:S01]  /*08c0*/  FADD.FTZ R190, -R188.reuse, R173 ;  /* 0x000000adbcbe7221 */ /* 0x040fe20000010100 */
[C---:B------:R-:W-:Y:S01]  /*08d0*/  FADD.FTZ R204, -R188.reuse, R174 ;  /* 0x000000aebccc7221 */ /* 0x040fe20000010100 */
[----:B------:R-:W-:Y:S01]  /*08e0*/  FADD.FTZ R206, -R188, R175 ;  /* 0x000000afbcce7221 */ /* 0x000fe20000010100 */
[C---:B------:R-:W-:Y:S02]  /*08f0*/  FMUL.FTZ R189, R17.reuse, R172 ;  /* 0x000000ac11bd7220 */ /* 0x040fe40000410000 */
[C---:B------:R-:W-:Y:S01]  /*0900*/  FMUL.FTZ R207, R17.reuse, R204 ;  /* 0x000000cc11cf7220 */ /* 0x040fe20000410000 */
[C---:B------:R-:W-:Y:S01]  /*0910*/  FMUL.FTZ R204, R17.reuse, R206 ;  /* 0x000000ce11cc7220 */ /* 0x040fe20000410000 */
[----:B------:R-:W-:Y:S01]  /*0920*/  FMUL.FTZ R190, R17, R190 ;  /* 0x000000be11be7220 */ /* 0x000fe20000410000 */
[----:B----4-:R-:W-:Y:S01]  /*0930*/  FMUL.FTZ R173, R152, R176 ;  /* 0x000000b098ad7220 */ /* 0x010fe20000410000 */
[----:B------:R-:W-:Y:S01]  /*0940*/  FMUL.FTZ R172, R155, R179 ;  /* 0x000000b39bac7220 */ /* 0x000fe20000410000 */
[----:B------:R-:W-:-:S02]  /*0950*/  FMUL.FTZ R174, R153, R177 ;  /* 0x000000b199ae7220 */ /* 0x000fc40000410000 */
[----:B--2---:R-:W-:Y:S01]  /*0960*/  FFMA.FTZ R188, R156, R180, R173 ;  /* 0x000000b49cbc7223 */ /* 0x004fe200000100ad */
[----:B------:R-:W-:Y:S01]  /*0970*/  FMUL.FTZ R173, R154, R178 ;  /* 0x000000b29aad7220 */ /* 0x000fe20000410000 */
[----:B------:R-:W-:Y:S01]  /*0980*/  FFMA.FTZ R217, R159, R183, R172 ;  /* 0x000000b79fd97223 */ /* 0x000fe200000100ac */
[----:B------:R-:W-:Y:S01]  /*0990*/  FFMA.FTZ R193, R157, R181, R174 ;  /* 0x000000b59dc17223 */ /* 0x000fe200000100ae */
[----:B------:R-:W-:Y:S01]  /*09a0*/  FADD.FTZ R172, RZ, R188 ;  /* 0x000000bcffac7221 */ /* 0x000fe20000010000 */
[----:B------:R-:W-:Y:S01]  /*09b0*/  FFMA.FTZ R206, R158, R182, R173 ;  /* 0x000000b69ece7223 */ /* 0x000fe200000100ad */
[----:B------:R-:W-:Y:S02]  /*09c0*/  FFMA.FTZ R173, R189, R188, RZ ;  /* 0x000000bcbdad7223 */ /* 0x000fe400000100ff */
[----:B------:R-:W-:Y:S02]  /*09d0*/  FADD.FTZ R175, R172, R193 ;  /* 0x000000c1acaf7221 */ /* 0x000fe40000010000 */
[----:B------:R-:W-:-:S02]  /*09e0*/  FFMA.FTZ R172, R190, R193, R173 ;  /* 0x000000c1beac7223 */ /* 0x000fc400000100ad */
[----:B------:R-:W-:Y:S02]  /*09f0*/  FADD.FTZ R174, R175, R206 ;  /* 0x000000ceafae7221 */ /* 0x000fe40000010000 */
        /* <DEDUP_REMOVED lines=19> */
.L_x_3525:
[----:B------:R-:W-:Y:S05]  /*0b30*/  BSYNC B0 ;  /* 0x0000000000007941 */ /* 0x000fea0003800000 */
.L_x_3524:
        /* <DEDUP_REMOVED lines=21> */
[C---:B------:R-:W-:Y:S02]  /*0c90*/  FADD.FTZ R210, -R212.reuse, R182 ;  /* 0x000000b6d4d27221 */ /* 0x040fe40000010100 */
[C---:B------:R-:W-:Y:S01]  /*0ca0*/  FMUL.FTZ R7, R17.reuse, R180 ;  /* 0x000000b411077220 */ /* 0x040fe20000410000 */
[C---:B------:R-:W-:Y:S01]  /*0cb0*/  FMUL.FTZ R10, R17.reuse, R10 ;  /* 0x0000000a110a7220 */ /* 0x040fe20000410000 */
[----:B------:R-:W-:Y:S01]  /*0cc0*/  FADD.FTZ R212, -R212, R183 ;  /* 0x000000b7d4d47221 */ /* 0x000fe20000010100 */
[----:B------:R-:W-:Y:S01]  /*0cd0*/  FMUL.FTZ R205, R17, R210 ;  /* 0x000000d211cd7220 */ /* 0x000fe20000410000 */
[----:B----4-:R-:W-:Y:S01]  /*0ce0*/  FMUL.FTZ R181, R144, R172 ;  /* 0x000000ac90b57220 */ /* 0x010fe20000410000 */
[----:B------:R-:W-:Y:S01]  /*0cf0*/  FMUL.FTZ R182, R145, R173 ;  /* 0x000000ad91b67220 */ /* 0x000fe20000410000 */
[----:B------:R-:W-:Y:S01]  /*0d00*/  FADD.FTZ R52, R52, R172 ;  /* 0x000000ac34347221 */ /* 0x000fe20000010000 */
[-C--:B------:R-:W-:Y:S01]  /*0d10*/  FFMA.FTZ R72, R172, R7.reuse, R72 ;  /* 0x00000007ac487223 */ /* 0x080fe20000010048 */
[----:B-1----:R-:W-:Y:S01]  /*0d20*/  FMUL.FTZ R203, R146, R174 ;  /* 0x000000ae92cb7220 */ /* 0x002fe20000410000 */
[----:B--2---:R-:W-:Y:S01]  /*0d30*/  FFMA.FTZ R8, R148, R176, R181 ;  /* 0x000000b094087223 */ /* 0x004fe200000100b5 */
[----:B------:R-:W-:Y:S01]  /*0d40*/  FADD.FTZ R92, R92, R176 ;  /* 0x000000b05c5c7221 */ /* 0x000fe20000010000 */
[----:B------:R-:W-:Y:S01]  /*0d50*/  FFMA.FTZ R112, R176, R7, R112 ;  /* 0x00000007b0707223 */ /* 0x000fe20000010070 */
[----:B------:R-:W-:Y:S01]  /*0d60*/  FADD.FTZ R93, R93, R177 ;  /* 0x000000b15d5d7221 */ /* 0x000fe20000010000 */
[----:B------:R-:W-:Y:S01]  /*0d70*/  FFMA.FTZ R191, R149, R177, R182 ;  /* 0x000000b195bf7223 */ /* 0x000fe200000100b6 */
[----:B------:R-:W-:Y:S01]  /*0d80*/  FFMA.FTZ R113, R177, R10, R113 ;  /* 0x0000000ab1717223 */ /* 0x000fe20000010071 */
[----:B------:R-:W-:Y:S01]  /*0d90*/  FMUL.FTZ R176, R147, R175 ;  /* 0x000000af93b07220 */ /* 0x000fe20000410000 */
[----:B------:R-:W-:Y:S01]  /*0da0*/  FADD.FTZ R172, R187, R8 ;  /* 0x00000008bbac7221 */ /* 0x000fe20000010000 */
[----:B------:R-:W-:Y:S01]  /*0db0*/  FFMA.FTZ R177, R7, R8, R208 ;  /* 0x0000000807b17223 */ /* 0x000fe200000100d0 */
[----:B------:R-:W-:Y:S01]  /*0dc0*/  FFMA.FTZ R203, R150, R178, R203 ;  /* 0x000000b296cb7223 */ /* 0x000fe200000100cb */
[----:B------:R-:W-:Y:S01]  /*0dd0*/  FFMA.FTZ R215, R151, R179, R176 ;  /* 0x000000b397d77223 */ /* 0x000fe200000100b0 */
        /* <DEDUP_REMOVED lines=8> */
[-C--:B------:R-:W-:Y:S01]  /*0e60*/  FFMA.FTZ R114, R178, R205.reuse, R114 ;  /* 0x000000cdb2727223 */ /* 0x080fe20000010072 */
[----:B------:R-:W-:Y:S01]  /*0e70*/  FADD.FTZ R95, R95, R179 ;  /* 0x000000b35f5f7221 */ /* 0x000fe20000010000 */
[-C--:B------:R-:W-:Y:S01]  /*0e80*/  FFMA.FTZ R115, R179, R202.reuse, R115 ;  /* 0x000000cab3737223 */ /* 0x080fe20000010073 */
[----:B------:R-:W-:Y:S01]  /*0e90*/  FADD.FTZ R54, R54, R174 ;  /* 0x000000ae36367221 */ /* 0x000fe20000010000 */
[----:B------:R-:W-:Y:S01]  /*0ea0*/  FFMA.FTZ R74, R174, R205, R74 ;  /* 0x000000cdae4a7223 */ /* 0x000fe2000001004a */
[----:B------:R-:W-:Y:S01]  /*0eb0*/  FADD.FTZ R55, R55, R175 ;  /* 0x000000af37377221 */ /* 0x000fe20000010000 */
[----:B------:R-:W-:Y:S01]  /*0ec0*/  FFMA.FTZ R75, R175, R202, R75 ;  /* 0x000000caaf4b7223 */ /* 0x000fe2000001004b */
[----:B------:R-:W-:Y:S01]  /*0ed0*/  FADD.FTZ R187, R172, R215 ;  /* 0x000000d7acbb7221 */ /* 0x000fe20000010000 */
[----:B------:R-:W-:-:S07]  /*0ee0*/  FFMA.FTZ R208, R202, R215, R173 ;  /* 0x000000d7cad07223 */ /* 0x000fce00000100ad */
.L_x_3527:
[----:B------:R-:W-:Y:S05]  /*0ef0*/  BSYNC B0 ;  /* 0x0000000000007941 */ /* 0x000fea0003800000 */
.L_x_3526:
[----:B------:R-:W-:Y:S04]  /*0f00*/  BSSY B0, `(.L_x_3528) ;  /* 0x000003b000007945 */ /* 0x000fe80003800000 */
[----:B------:R-:W-:Y:S05]  /*0f10*/  @!P2 BRA `(.L_x_3529) ;  /* 0x0000000000e4a947 */ /* 0x000fea0003800000 */
[----:B------:R-:W1:Y:S01]  /*0f20*/  LDC.64 R174, c[0x0][0x2c0] ;  /* 0x0000b000ffae7b82 */ /* 0x000e620000000a00 */
[----:B------:R-:W-:-:S04]  /*0f30*/  LEA R180, P4, R186, UR10, 0x4 ;  /* 0x0000000abab47c11 */ /* 0x000fc8000f8820ff */
[----:B------:R-:W-:-:S03]  /*0f40*/  LEA.HI.X R181, R186, UR11, RZ, 0x4, P4 ;  /* 0x0000000bbab57c11 */ /* 0x000fc6000a0f24ff */
[----:B------:R-:W2:Y:S03]  /*0f50*/  LDC.64 R172, c[0x0][0x2b8] ;  /* 0x0000ae00ffac7b82 */ /* 0x000ea60000000a00 */
[----:B------:R-:W3:Y:S01]  /*0f60*/  LDG.E.128 R180, desc[UR4][R180.64] ;  /* 0x00000004b4b47981 */ /* 0x000ee2000c1e1d00 */
[----:B-1----:R-:W-:-:S04]  /*0f70*/  IMAD.WIDE.U32 R174, R186, 0x10, R174 ;  /* 0x00000010baae7825 */ /* 0x002fc800078e00ae */
[----:B--2---:R-:W-:Y:S02]  /*0f80*/  IMAD.WIDE.U32 R176, R186, 0x10, R172 ;  /* 0x00000010bab07825 */ /* 0x004fe400078e00ac */
[----:B------:R-:W2:Y:S04]  /*0f90*/  LDG.E.128 R172, desc[UR4][R174.64] ;  /* 0x00000004aeac7981 */ /* 0x000ea8000c1e1d00 */
[----:B------:R-:W4:Y:S01]  /*0fa0*/  LDG.E.128 R176, desc[UR4][R176.64] ;  /* 0x00000004b0b07981 */ /* 0x000f22000c1e1d00 */
        /* <DEDUP_REMOVED lines=11> */
[C---:B------:R-:W-:Y:S02]  /*1060*/  FMUL.FTZ R14, R17.reuse, R14 ;  /* 0x0000000e110e7220 */ /* 0x040fe40000410000 */
[C---:B------:R-:W-:Y:S01]  /*1070*/  FMUL.FTZ R9, R17.reuse, R180 ;  /* 0x000000b411097220 */ /* 0x040fe20000410000 */
[----:B-1----:R-:W-:Y:S01]  /*1080*/  FMUL.FTZ R201, R17, R198 ;  /* 0x000000c611c97220 */ /* 0x002fe20000410000 */
[----:B------:R-:W-:Y:S01]  /*1090*/  FADD.FTZ R210, -R210, R183 ;  /* 0x000000b7d2d27221 */ /* 0x000fe20000010100 */
[----:B--2---:R-:W-:Y:S01]  /*10a0*/  FMUL.FTZ R19, R136, R172 ;  /* 0x000000ac88137220 */ /* 0x004fe20000410000 */
[----:B------:R-:W-:-:S03]  /*10b0*/  FMUL.FTZ R182, R137, R173 ;  /* 0x000000ad89b67220 */ /* 0x000fc60000410000 */
[----:B----4-:R-:W-:Y:S01]  /*10c0*/  FFMA.FTZ R12, R140, R176, R19 ;  /* 0x000000b08c0c7223 */ /* 0x010fe20000010013 */
[----:B------:R-:W-:Y:S01]  /*10d0*/  FADD.FTZ R89, R89, R177 ;  /* 0x000000b159597221 */ /* 0x000fe20000010000 */
[----:B------:R-:W-:Y:S01]  /*10e0*/  FFMA.FTZ R19, R141, R177, R182 ;  /* 0x000000b18d137223 */ /* 0x000fe200000100b6 */
[----:B------:R-:W-:Y:S01]  /*10f0*/  FFMA.FTZ R109, R177, R14, R109 ;  /* 0x0000000eb16d7223 */ /* 0x000fe2000001006d */
        /* <DEDUP_REMOVED lines=8> */
[----:B------:R-:W-:Y:S01]  /*1180*/  FADD.FTZ R88, R88, R176 ;  /* 0x000000b058587221 */ /* 0x000fe20000010000 */
[----:B------:R-:W-:Y:S01]  /*1190*/  FFMA.FTZ R108, R176, R9, R108 ;  /* 0x00000009b06c7223 */ /* 0x000fe2000001006c */
[----:B------:R-:W-:Y:S01]  /*11a0*/  FADD.FTZ R173, R172, R19 ;  /* 0x00000013acad7221 */ /* 0x000fe20000010000 */
[----:B------:R-:W-:Y:S01]  /*11b0*/  FMUL.FTZ R176, R139, R175 ;  /* 0x000000af8bb07220 */ /* 0x000fe20000410000 */
[----:B------:R-:W-:Y:S01]  /*11c0*/  FFMA.FTZ R172, R14, R19, R177 ;  /* 0x000000130eac7223 */ /* 0x000fe200000100b1 */
[----:B------:R-:W-:Y:S01]  /*11d0*/  FADD.FTZ R50, R50, R174 ;  /* 0x000000ae32327221 */ /* 0x000fe20000010000 */
[----:B------:R-:W-:Y:S01]  /*11e0*/  FFMA.FTZ R70, R174, R201, R70 ;  /* 0x000000c9ae467223 */ /* 0x000fe20000010046 */
[----:B------:R-:W-:Y:S01]  /*11f0*/  FADD.FTZ R174, R173, R200 ;  /* 0x000000c8adae7221 */ /* 0x000fe20000010000 */
[----:B------:R-:W-:Y:S01]  /*1200*/  FMUL.FTZ R198, R17, R210 ;  /* 0x000000d211c67220 */ /* 0x000fe20000410000 */
[----:B------:R-:W-:Y:S01]  /*1210*/  FFMA.FTZ R213, R143, R179, R176 ;  /* 0x000000b38fd57223 */ /* 0x000fe200000100b0 */
[----:B------:R-:W-:Y:S01]  /*1220*/  FFMA.FTZ R173, R201, R200, R172 ;  /* 0x000000c8c9ad7223 */ /* 0x000fe200000100ac */
[----:B------:R-:W-:Y:S01]  /*1230*/  FADD.FTZ R90, R90, R178 ;  /* 0x000000b25a5a7221 */ /* 0x000fe20000010000 */
[----:B------:R-:W-:Y:S01]  /*1240*/  FFMA.FTZ R110, R178, R201, R110 ;  /* 0x000000c9b26e7223 */ /* 0x000fe2000001006e */
[----:B------:R-:W-:Y:S01]  /*1250*/  FADD.FTZ R91, R91, R179 ;  /* 0x000000b35b5b7221 */ /* 0x000fe20000010000 */
[-C--:B------:R-:W-:Y:S01]  /*1260*/  FFMA.FTZ R111, R179, R198.reuse, R111 ;  /* 0x000000c6b36f7223 */ /* 0x080fe2000001006f */
[----:B------:R-:W-:Y:S01]  /*1270*/  FADD.FTZ R51, R51, R175 ;  /* 0x000000af33337221 */ /* 0x000fe20000010000 */
[----:B------:R-:W-:Y:S01]  /*1280*/  FFMA.FTZ R71, R175, R198, R71 ;  /* 0x000000c6af477223 */ /* 0x000fe20000010047 */
[----:B------:R-:W-:Y:S01]  /*1290*/  FADD.FTZ R187, R174, R213 ;  /* 0x000000d5aebb7221 */ /* 0x000fe20000010000 */
[----:B------:R-:W-:-:S07]  /*12a0*/  FFMA.FTZ R208, R198, R213, R173 ;  /* 0x000000d5c6d07223 */ /* 0x000fce00000100ad */
.L_x_3529:
[----:B------:R-:W-:Y:S05]  /*12b0*/  BSYNC B0 ;  /* 0x0000000000007941 */ /* 0x000fea0003800000 */
.L_x_3528:
        /* <DEDUP_REMOVED lines=26> */
[----:B--2---:R-:W-:Y:S01]  /*1460*/  FMUL.FTZ R21, R128, R172 ;  /* 0x000000ac80157220 */ /* 0x004fe20000410000 */
[----:B------:R-:W-:-:S03]  /*1470*/  FMUL.FTZ R182, R129, R173 ;  /* 0x000000ad81b67220 */ /* 0x000fc60000410000 */
[----:B----4-:R-:W-:Y:S01]  /*1480*/  FFMA.FTZ R16, R132, R176, R21 ;  /* 0x000000b084107223 */ /* 0x010fe20000010015 */
        /* <DEDUP_REMOVED lines=8> */
[----:B-1----:R-:W-:Y:S01]  /*1510*/  FMUL.FTZ R197, R130, R174 ;  /* 0x000000ae82c57220 */ /* 0x002fe20000410000 */
        /* <DEDUP_REMOVED lines=21> */
.L_x_3531:
[----:B------:R-:W-:Y:S05]  /*1670*/  BSYNC B0 ;  /* 0x0000000000007941 */ /* 0x000fea0003800000 */
.L_x_3530:
[----:B------:R-:W-:Y:S01]  /*1680*/  ISETP.NE.AND P4, PT, R13, RZ, PT ;  /* 0x000000ff0d00720c */ /* 0x000fe20003f85270 */
[----:B------:R-:W-:-:S12]  /*1690*/  BSSY B0, `(.L_x_3532) ;  /* 0x000003a000007945 */ /* 0x000fd80003800000 */
        /* <DEDUP_REMOVED lines=19> */
[----:B------:R-:W-:Y:S02]  /*17d0*/  FADD.FTZ R180, -R192, R180 ;  /* 0x000000b4c0b47221 */ /* 0x000fe40000010100 */
[C---:B-1----:R-:W-:Y:S02]  /*17e0*/  FMUL.FTZ R22, R17.reuse, R184 ;  /* 0x000000b811167220 */ /* 0x042fe40000410000 */
[C---:B------:R-:W-:Y:S01]  /*17f0*/  FMUL.FTZ R15, R17.reuse, R180 ;  /* 0x000000b4110f7220 */ /* 0x040fe20000410000 */
[----:B------:R-:W-:Y:S01]  /*1800*/  FMUL.FTZ R195, R17, R186 ;  /* 0x000000ba11c37220 */ /* 0x000fe20000410000 */
[----:B----4-:R-:W-:Y:S01]  /*1810*/  FMUL.FTZ R182, R121, R173 ;  /* 0x000000ad79b67220 */ /* 0x010fe20000410000 */
[----:B------:R-:W-:Y:S01]  /*1820*/  FMUL.FTZ R181, R120, R172 ;  /* 0x000000ac78b57220 */ /* 0x000fe20000410000 */
[----:B------:R-:W-:Y:S01]  /*1830*/  FADD.FTZ R40, R40, R172 ;  /* 0x000000ac28287221 */ /* 0x000fe20000010000 */
[----:B------:R-:W-:Y:S01]  /*1840*/  FFMA.FTZ R60, R172, R15, R60 ;  /* 0x0000000fac3c7223 */ /* 0x000fe2000001003c */
[----:B--2---:R-:W-:Y:S01]  /*1850*/  FADD.FTZ R81, R81, R177 ;  /* 0x000000b151517221 */ /* 0x004fe20000010000 */
[----:B------:R-:W-:Y:S01]  /*1860*/  FFMA.FTZ R23, R125, R177, R182 ;  /* 0x000000b17d177223 */ /* 0x000fe200000100b6 */
[----:B------:R-:W-:Y:S01]  /*1870*/  FFMA.FTZ R101, R177, R22, R101 ;  /* 0x00000016b1657223 */ /* 0x000fe20000010065 */
[----:B------:R-:W-:Y:S01]  /*1880*/  FFMA.FTZ R20, R124, R176, R181 ;  /* 0x000000b07c147223 */ /* 0x000fe200000100b5 */
[----:B------:R-:W-:-:S03]  /*1890*/  FMUL.FTZ R177, R122, R174 ;  /* 0x000000ae7ab17220 */ /* 0x000fc60000410000 */
        /* <DEDUP_REMOVED lines=8> */
[----:B------:R-:W-:Y:S01]  /*1920*/  FADD.FTZ R192, -R192, R183 ;  /* 0x000000b7c0c07221 */ /* 0x000fe20000010100 */
        /* <DEDUP_REMOVED lines=16> */
.L_x_3533:
[----:B------:R-:W-:Y:S05]  /*1a30*/  BSYNC B0 ;  /* 0x0000000000007941 */ /* 0x000fea0003800000 */
.L_x_3532:
        /* <DEDUP_REMOVED lines=25> */
.L_x_3564:
        /* <DEDUP_REMOVED lines=14> */
[----:B------:R-:W0:Y:S04]  /*1cb0*/  LDS.128 R172, [R210+0x5000] ;  /* 0x00500000d2ac7984 */ /* 0x000e280000000c00 */
[----:B------:R-:W2:Y:S04]  /*1cc0*/  LDS.128 R176, [R210+0x5010] ;  /* 0x00501000d2b07984 */ /* 0x000ea80000000c00 */
[----:B-1----:R-:W1:Y:S04]  /*1cd0*/  LDS.128 R180, [R210+0x5020] ;  /* 0x00502000d2b47984 */ /* 0x002e680000000c00 */
[----:B-----5:R-:W3:Y:S01]  /*1ce0*/  LDS.128 R184, [R210+0x5030] ;  /* 0x00503000d2b87984 */ /* 0x020ee20000000c00 */
[----:B0-----:R-:W-:Y:S01]  /*1cf0*/  FADD.FTZ R221, RZ, R172 ;  /* 0x000000acffdd7221 */ /* 0x001fe20000010000 */
[----:B------:R-:W-:-:S03]  /*1d00*/  FADD.FTZ R172, RZ, R173 ;  /* 0x000000adffac7221 */ /* 0x000fc60000010000 */
[----:B------:R-:W-:Y:S01]  /*1d10*/  FADD.FTZ R221, R174, R221 ;  /* 0x000000ddaedd7221 */ /* 0x000fe20000010000 */
[----:B------:R-:W-:-:S03]  /*1d20*/  FADD.FTZ R172, R175, R172 ;  /* 0x000000acafac7221 */ /* 0x000fc60000010000 */
[----:B--2---:R-:W-:Y:S01]  /*1d30*/  FADD.FTZ R221, R221, R176 ;  /* 0x000000b0dddd7221 */ /* 0x004fe20000010000 */
[----:B------:R-:W-:-:S03]  /*1d40*/  FADD.FTZ R172, R172, R177 ;  /* 0x000000b1acac7221 */ /* 0x000fc60000010000 */
        /* <DEDUP_REMOVED lines=56> */
.L_x_3536:
[----:B------:R-:W-:Y:S05]  /*20d0*/  BSYNC B0 ;  /* 0x0000000000007941 */ /* 0x000fea0003800000 */
.L_x_3535:
        /* <DEDUP_REMOVED lines=44> */
.L_x_3538:
[----:B------:R-:W-:Y:S05]  /*23a0*/  BSYNC B0 ;  /* 0x0000000000007941 */ /* 0x000fea0003800000 */
.L_x_3537:
        /* <DEDUP_REMOVED lines=44> */
.L_x_3540:
[----:B------:R-:W-:Y:S05]  /*2670*/  BSYNC B0 ;  /* 0x0000000000007941 */ /* 0x000fea0003800000 */
.L_x_3539:
        /* <DEDUP_REMOVED lines=44> */
.L_x_3542:
[----:B------:R-:W-:Y:S05]  /*2940*/  BSYNC B0 ;  /* 0x0000000000007941 */ /* 0x000fea0003800000 */
.L_x_3541:
        /* <DEDUP_REMOVED lines=44> */
.L_x_3544:
[----:B------:R-:W-:Y:S05]  /*2c10*/  BSYNC B0 ;  /* 0x0000000000007941 */ /* 0x000fea0003800000 */
.L_x_3543:
[----:B------:R-:W-:Y:S02]  /*2c20*/  IADD3 R2, R2, UR16, RZ ;  /* 0x0000001002027c10 */ /* 0x000fe4000fffe0ff */
[----:B------:R-:W-:Y:S02]  /*2c30*/  SEL R185, RZ, 0x1, P4 ;  /* 0x00000001ffb97807 */ /* 0x000fe40002000000 */
[----:B------:R-:W-:-:S13]  /*2c40*/  ISETP.GE.AND P5, PT, R2, UR17, PT ;  /* 0x0000001102007c0c */ /* 0x000fda000bfa6270 */
[----:B------:R-:W-:Y:S05]  /*2c50*/  @!P5 BRA `(.L_x_3545) ;  /* 0xffffffd80090d947 */ /* 0x000fea000383ffff */
.L_x_3523:
        /* <DEDUP_REMOVED lines=9> */
[----:B------:R-:W1:Y:S08]  /*2cf0*/  LDC.64 R4, c[0x0][0x2d8] ;  /* 0x0000b600ff047b82 */ /* 0x000e700000000a00 */
        /* <DEDUP_REMOVED lines=11> */
.L_x_3547:
[----:B------:R-:W-:Y:S05]  /*2db0*/  BSYNC B0 ;  /* 0x0000000000007941 */ /* 0x000fea0003800000 */
.L_x_3546:
[----:B------:R-:W-:Y:S04]  /*2dc0*/  BSSY B0, `(.L_x_3548) ;  /* 0x000000f000007945 */ /* 0x000fe80003800000 */
[----:B------:R-:W-:Y:S05]  /*2dd0*/  @!P1 BRA `(.L_x_3549) ;  /* 0x0000000000349947 */ /* 0x000fea0003800000 */
[----:B0-----:R-:W0:Y:S08]  /*2de0*/  LDC.64 R2, c[0x0][0x2d0] ;  /* 0x0000b400ff027b82 */ /* 0x001e300000000a00 */
        /* <DEDUP_REMOVED lines=12> */
.L_x_3549:
[----:B------:R-:W-:Y:S05]  /*2eb0*/  BSYNC B0 ;  /* 0x0000000000007941 */ /* 0x000fea0003800000 */
.L_x_3548:
        /* <DEDUP_REMOVED lines=15> */
.L_x_3551:
[----:B------:R-:W-:Y:S05]  /*2fb0*/  BSYNC B0 ;  /* 0x0000000000007941 */ /* 0x000fea0003800000 */
.L_x_3550:
        /* <DEDUP_REMOVED lines=15> */
.L_x_3553:
[----:B------:R-:W-:Y:S05]  /*30b0*/  BSYNC B0 ;  /* 0x0000000000007941 */ /* 0x000fea0003800000 */
.L_x_3552:
[----:B------:R-:W-:-:S13]  /*30c0*/  ISETP.NE.AND P0, PT, R13, RZ, PT ;  /* 0x000000ff0d00720c */ /* 0x000fda0003f05270 */
[----:B------:R-:W-:Y:S05]  /*30d0*/  @!P0 EXIT ;  /* 0x000000000000894d */ /* 0x000fea0003800000 */
[----:B0-----:R-:W0:Y:S08]  /*30e0*/  LDC.64 R2, c[0x0][0x2d0] ;  /* 0x0000b400ff027b82 */ /* 0x001e300000000a00 */
[----:B------:R-:W1:Y:S08]  /*30f0*/  LDC.64 R4, c[0x0][0x2d8] ;  /* 0x0000b600ff047b82 */ /* 0x000e700000000a00 */
        /* <DEDUP_REMOVED lines=11> */
.L_x_3534:
[----:B-----5:R-:W-:Y:S01]  /*31b0*/  HFMA2.MMA R184, -RZ, RZ, 0, 9.5367431640625e-07 ;  /* 0x00000010ffb87435 */ /* 0x020fe200000001ff */
[----:B------:R-:W-:Y:S02]  /*31c0*/  MOV R183, R187 ;  /* 0x000000bb00b77202 */ /* 0x000fe40000000f00 */
[----:B------:R-:W-:Y:S02]  /*31d0*/  MOV R185, 0x1f ;  /* 0x0000001f00b97802 */ /* 0x000fe40000000f00 */
[----:B------:R-:W-:-:S07]  /*31e0*/  MOV R182, 0xffffffff ;  /* 0xffffffff00b67802 */ /* 0x000fce0000000f00 */
[----:B0-----:R-:W-:Y:S05]  /*31f0*/  WARPSYNC.COLLECTIVE R182, `(.L_x_3554) ;  /* 0x00000000b6087348 */ /* 0x001fea0003c00000 */
[----:B------:R1:W2:Y:S02]  /*3200*/  SHFL.DOWN P6, R219, R183, R184, R185 ;  /* 0x080000b8b7db7389 */ /* 0x0002a400000c00b9 */
[----:B012---:R-:W-:Y:S01]  /*3210*/  ENDCOLLECTIVE ;  /* 0x000000000000791b */ /* 0x007fe20003800000 */
.L_x_3554:
[----:B------:R-:W-:Y:S02]  /*3220*/  MOV R183, R208 ;  /* 0x000000d000b77202 */ /* 0x000fe40000000f00 */
[----:B------:R-:W-:-:S07]  /*3230*/  MOV R174, R219 ;  /* 0x000000db00ae7202 */ /* 0x000fce0000000f00 */
[----:B------:R-:W-:Y:S05]  /*3240*/  WARPSYNC.COLLECTIVE R182, `(.L_x_3555) ;  /* 0x00000000b6087348 */ /* 0x000fea0003c00000 */
[----:B------:R0:W1:Y:S02]  /*3250*/  SHFL.DOWN P6, R219, R183, R184, R185 ;  /* 0x080000b8b7db7389 */ /* 0x00006400000c00b9 */
[----:B01----:R-:W-:Y:S01]  /*3260*/  ENDCOLLECTIVE ;  /* 0x000000000000791b */ /* 0x003fe20003800000 */
.L_x_3555:
[----:B------:R-:W-:Y:S01]  /*3270*/  FADD.FTZ R174, R174, R187 ;  /* 0x000000bbaeae7221 */ /* 0x000fe20000010000 */
[----:B------:R-:W-:-:S04]  /*3280*/  HFMA2.MMA R184, -RZ, RZ, 0, 4.76837158203125e-07 ;  /* 0x00000008ffb87435 */ /* 0x000fc800000001ff */
[----:B------:R-:W-:Y:S02]  /*3290*/  MOV R183, R174 ;  /* 0x000000ae00b77202 */ /* 0x000fe40000000f00 */
[----:B------:R-:W-:-:S07]  /*32a0*/  MOV R175, R219 ;  /* 0x000000db00af7202 */ /* 0x000fce0000000f00 */
[----:B------:R-:W-:Y:S05]  /*32b0*/  WARPSYNC.COLLECTIVE R182, `(.L_x_3556) ;  /* 0x00000000b6087348 */ /* 0x000fea0003c00000 */
[----:B------:R0:W1:Y:S02]  /*32c0*/  SHFL.DOWN P6, R219, R183, R184, R185 ;  /* 0x080000b8b7db7389 */ /* 0x00006400000c00b9 */
[----:B01----:R-:W-:Y:S01]  /*32d0*/  ENDCOLLECTIVE ;  /* 0x000000000000791b */ /* 0x003fe20003800000 */
.L_x_3556:
[----:B------:R-:W-:-:S05]  /*32e0*/  FADD.FTZ R175, R175, R208 ;  /* 0x000000d0afaf7221 */ /* 0x000fca0000010000 */
[----:B------:R-:W-:Y:S02]  /*32f0*/  MOV R183, R175 ;  /* 0x000000af00b77202 */ /* 0x000fe40000000f00 */
[----:B------:R-:W-:-:S07]  /*3300*/  MOV R177, R219 ;  /* 0x000000db00b17202 */ /* 0x000fce0000000f00 */
[----:B------:R-:W-:Y:S05]  /*3310*/  WARPSYNC.COLLECTIVE R182, `(.L_x_3557) ;  /* 0x00000000b6087348 */ /* 0x000fea0003c00000 */
[----:B------:R0:W1:Y:S02]  /*3320*/  SHFL.DOWN P6, R219, R183, R184, R185 ;  /* 0x080000b8b7db7389 */ /* 0x00006400000c00b9 */
[----:B01----:R-:W-:Y:S01]  /*3330*/  ENDCOLLECTIVE ;  /* 0x000000000000791b */ /* 0x003fe20003800000 */
.L_x_3557:
[----:B------:R-:W-:Y:S01]  /*3340*/  FADD.FTZ R177, R174, R177 ;  /* 0x000000b1aeb17221 */ /* 0x000fe20000010000 */
[----:B------:R-:W-:-:S04]  /*3350*/  HFMA2.MMA R184, -RZ, RZ, 0, 2.384185791015625e-07 ;  /* 0x00000004ffb87435 */ /* 0x000fc800000001ff */
[----:B------:R-:W-:Y:S02]  /*3360*/  MOV R183, R177 ;  /* 0x000000b100b77202 */ /* 0x000fe40000000f00 */
[----:B------:R-:W-:-:S07]  /*3370*/  MOV R176, R219 ;  /* 0x000000db00b07202 */ /* 0x000fce0000000f00 */
[----:B------:R-:W-:Y:S05]  /*3380*/  WARPSYNC.COLLECTIVE R182, `(.L_x_3558) ;  /* 0x00000000b6087348 */ /* 0x000fea0003c00000 */
[----:B------:R0:W1:Y:S02]  /*3390*/  SHFL.DOWN P6, R219, R183, R184, R185 ;  /* 0x080000b8b7db7389 */ /* 0x00006400000c00b9 */
[----:B01----:R-:W-:Y:S01]  /*33a0*/  ENDCOLLECTIVE ;  /* 0x000000000000791b */ /* 0x003fe20003800000 */
.L_x_3558:
[----:B------:R-:W-:-:S05]  /*33b0*/  FADD.FTZ R176, R175, R176 ;  /* 0x000000b0afb07221 */ /* 0x000fca0000010000 */
[----:B------:R-:W-:Y:S02]  /*33c0*/  MOV R183, R176 ;  /* 0x000000b000b77202 */ /* 0x000fe40000000f00 */
[----:B------:R-:W-:-:S07]  /*33d0*/  MOV R178, R219 ;  /* 0x000000db00b27202 */ /* 0x000fce0000000f00 */
[----:B------:R-:W-:Y:S05]  /*33e0*/  WARPSYNC.COLLECTIVE R182, `(.L_x_3559) ;  /* 0x00000000b6087348 */ /* 0x000fea0003c00000 */
[----:B------:R0:W1:Y:S02]  /*33f0*/  SHFL.DOWN P6, R219, R183, R184, R185 ;  /* 0x080000b8b7db7389 */ /* 0x00006400000c00b9 */
[----:B01----:R-:W-:Y:S01]  /*3400*/  ENDCOLLECTIVE ;  /* 0x000000000000791b */ /* 0x003fe20003800000 */
.L_x_3559:
[----:B------:R-:W-:Y:S01]  /*3410*/  FADD.FTZ R178, R177, R178 ;  /* 0x000000b2b1b27221 */ /* 0x000fe20000010000 */
[----:B------:R-:W-:-:S04]  /*3420*/  HFMA2.MMA R184, -RZ, RZ, 0, 1.1920928955078125e-07 ;  /* 0x00000002ffb87435 */ /* 0x000fc800000001ff */
[----:B------:R-:W-:Y:S02]  /*3430*/  MOV R183, R178 ;  /* 0x000000b200b77202 */ /* 0x000fe40000000f00 */
[----:B------:R-:W-:-:S07]  /*3440*/  MOV R179, R219 ;  /* 0x000000db00b37202 */ /* 0x000fce0000000f00 */
[----:B------:R-:W-:Y:S05]  /*3450*/  WARPSYNC.COLLECTIVE R182, `(.L_x_3560) ;  /* 0x00000000b6087348 */ /* 0x000fea0003c00000 */
[----:B------:R0:W1:Y:S02]  /*3460*/  SHFL.DOWN P6, R219, R183, R184, R185 ;  /* 0x080000b8b7db7389 */ /* 0x00006400000c00b9 */
[----:B01----:R-:W-:Y:S01]  /*3470*/  ENDCOLLECTIVE ;  /* 0x000000000000791b */ /* 0x003fe20003800000 */
.L_x_3560:
[----:B------:R-:W-:-:S05]  /*3480*/  FADD.FTZ R179, R176, R179 ;  /* 0x000000b3b0b37221 */ /* 0x000fca0000010000 */
[----:B------:R-:W-:Y:S02]  /*3490*/  MOV R183, R179 ;  /* 0x000000b300b77202 */ /* 0x000fe40000000f00 */
[----:B------:R-:W-:-:S07]  /*34a0*/  MOV R181, R219 ;  /* 0x000000db00b57202 */ /* 0x000fce0000000f00 */
[----:B------:R-:W-:Y:S05]  /*34b0*/  WARPSYNC.COLLECTIVE R182, `(.L_x_3561) ;  /* 0x00000000b6087348 */ /* 0x000fea0003c00000 */
[----:B------:R0:W1:Y:S02]  /*34c0*/  SHFL.DOWN P6, R219, R183, R184, R185 ;  /* 0x080000b8b7db7389 */ /* 0x00006400000c00b9 */
[----:B01----:R-:W-:Y:S01]  /*34d0*/  ENDCOLLECTIVE ;  /* 0x000000000000791b */ /* 0x003fe20003800000 */
.L_x_3561:
[----:B------:R-:W-:Y:S01]  /*34e0*/  FADD.FTZ R181, R178, R181 ;  /* 0x000000b5b2b57221 */ /* 0x000fe20000010000 */
[----:B------:R-:W-:-:S04]  /*34f0*/  HFMA2.MMA R184, -RZ, RZ, 0, 5.9604644775390625e-08 ;  /* 0x00000001ffb87435 */ /* 0x000fc800000001ff */
[----:B------:R-:W-:Y:S02]  /*3500*/  MOV R183, R181 ;  /* 0x000000b500b77202 */ /* 0x000fe40000000f00 */
[----:B------:R-:W-:-:S07]  /*3510*/  MOV R180, R219 ;  /* 0x000000db00b47202 */ /* 0x000fce0000000f00 */
[----:B------:R-:W-:Y:S05]  /*3520*/  WARPSYNC.COLLECTIVE R182, `(.L_x_3562) ;  /* 0x00000000b6087348 */ /* 0x000fea0003c00000 */
[----:B------:R0:W1:Y:S02]  /*3530*/  SHFL.DOWN P6, R219, R183, R184, R185 ;  /* 0x080000b8b7db7389 */ /* 0x00006400000c00b9 */
[----:B01----:R-:W-:Y:S01]  /*3540*/  ENDCOLLECTIVE ;  /* 0x000000000000791b */ /* 0x003fe20003800000 */
.L_x_3562:
[----:B------:R-:W-:-:S05]  /*3550*/  FADD.FTZ R180, R179, R180 ;  /* 0x000000b4b3b47221 */ /* 0x000fca0000010000 */
[----:B------:R-:W-:Y:S02]  /*3560*/  MOV R183, R180 ;  /* 0x000000b400b77202 */ /* 0x000fe40000000f00 */
[----:B------:R-:W-:-:S07]  /*3570*/  MOV R218, R219 ;  /* 0x000000db00da7202 */ /* 0x000fce0000000f00 */
[----:B------:R-:W-:Y:S05]  /*3580*/  WARPSYNC.COLLECTIVE R182, `(.L_x_3563) ;  /* 0x00000000b6087348 */ /* 0x000fea0003c00000 */
[----:B------:R0:W1:Y:S02]  /*3590*/  SHFL.DOWN P6, R219, R183, R184, R185 ;  /* 0x080000b8b7db7389 */ /* 0x00006400000c00b9 */
[----:B01----:R-:W-:Y:S01]  /*35a0*/  ENDCOLLECTIVE ;  /* 0x000000000000791b */ /* 0x003fe20003800000 */
.L_x_3563:
[----:B------:R-:W-:Y:S05]  /*35b0*/  BRA `(.L_x_3564) ;  /* 0xffffffe400847947 */ /* 0x000fea000383ffff */
.L_x_3565:
        /* <DEDUP_REMOVED lines=12> */
.L_x_3985:


//--------------------- .text._ZN10layer_norm31ln_parallel_residual_bwd_kernelINS_13Kernel_traitsIfffffjLj5120ELj1ELj1ELj8ELj16ENS_18Kernel_traits_baseILj5120EfffffjLj256EEEEELb0ELb0ELb1EEEvNS_9BwdParamsE --------------------------
	.section	.text._ZN10layer_norm31ln_parallel_residual_bwd_kernelINS_13Kernel_traitsIfffffjLj5120ELj1ELj1ELj8ELj16ENS_18Kernel_traits_baseILj5120EfffffjLj256EEEEELb0ELb0ELb1EEEvNS_9BwdParamsE,"ax",@progbits
	.align	128
        .global         _ZN10layer_norm31ln_parallel_residual_bwd_kernelINS_13Kernel_traitsIfffffjLj5120ELj1ELj1ELj8ELj16ENS_18Kernel_traits_baseILj5120EfffffjLj256EEEEELb0ELb0ELb1EEEvNS_9BwdParamsE
        .type           _ZN10layer_norm31ln_parallel_residual_bwd_kernelINS_13Kernel_traitsIfffffjLj5120ELj1ELj1ELj8ELj16ENS_18Kernel_traits_baseILj5120EfffffjLj256EEEEELb0ELb0ELb1EEEvNS_9BwdParamsE,@function
        .size           _ZN10layer_norm31ln_parallel_residual_bwd_kernelINS_13Kernel_traitsIfffffjLj5120ELj1ELj1ELj8ELj16ENS_18Kernel_traits_baseILj5120EfffffjLj256EEEEELb0ELb0ELb1EEEvNS_9BwdParamsE,(.L_x_3986 - _ZN10layer_norm31ln_parallel_residual_bwd_kernelINS_13Kernel_traitsIfffffjLj5120ELj1ELj1ELj8ELj16ENS_18Kernel_traits_baseILj5120EfffffjLj256EEEEELb0ELb0ELb1EEEvNS_9BwdParamsE)
        .other          _ZN10layer_norm31ln_parallel_residual_bwd_kernelINS_13Kernel_traitsIfffffjLj5120ELj1ELj1ELj8ELj16ENS_18Kernel_traits_baseILj5120EfffffjLj256EEEEELb0ELb0ELb1EEEvNS_9BwdParamsE,@"STO_CUDA_ENTRY STV_DEFAULT"
_ZN10layer_norm31ln_parallel_residual_bwd_kernelINS_13Kernel_traitsIfffffjLj5120ELj1ELj1ELj8ELj16ENS_18Kernel_traits_baseILj5120EfffffjLj256EEEEELb0ELb0ELb1EEEvNS_9BwdParamsE:
.text._ZN10layer_norm31ln_parallel_residual_bwd_kernelINS_13Kernel_traitsIfffffjLj5120ELj1ELj1ELj8ELj16ENS_18Kernel_traits_baseILj5120EfffffjLj256EEEEELb0ELb0ELb1EEEvNS_9BwdParamsE:
        /* <DEDUP_REMOVED lines=56> */
.L_x_3566:
        /* <DEDUP_REMOVED lines=37> */
[----:B0-----:R-:W-:-:S02]  /*05d0*/  CS2R R4, SRZ ;  /* 0x0000000000047805 */ /* 0x001fc4000001ff00 */
        /* <DEDUP_REMOVED lines=19> */
[----:B0-----:R-:W-:Y:S02]  /*0710*/  CS2R R8, SRZ ;  /* 0x0000000000087805 */ /* 0x001fe4000001ff00 */
[----:B------:R-:W-:-:S02]  /*0720*/  CS2R R178, SRZ ;  /* 0x0000000000b27805 */ /* 0x000fc4000001ff00 */
[----:B------:R-:W-:Y:S02]  /*0730*/  CS2R R184, SRZ ;  /* 0x0000000000b87805 */ /* 0x000fe4000001ff00 */
[----:B------:R-:W-:Y:S02]  /*0740*/  CS2R R192, SRZ ;  /* 0x0000000000c07805 */ /* 0x000fe4000001ff00 */
[----:B------:R-:W-:Y:S02]  /*0750*/  CS2R R200, SRZ ;  /* 0x0000000000c87805 */ /* 0x000fe4000001ff00 */
[----:B------:R-:W-:Y:S02]  /*0760*/  MOV R211, RZ ;  /* 0x000000ff00d37202 */ /* 0x000fe40000000f00 */
[----:B------:R-:W-:-:S07]  /*0770*/  LOP3.LUT R209, R0, 0xff, RZ, 0xc0, !PT ;  /* 0x000000ff00d17812 */ /* 0x000fce00078ec0ff */
.L_x_3575:
        /* <DEDUP_REMOVED lines=11> */
[C---:B------:R-:W-:Y:S01]  /*0830*/  IADD3 R216, R218.reuse, 0x100, RZ ;  /* 0x00000100dad87810 */ /* 0x040fe20007ffe0ff */
[----:B------:R-:W4:Y:S01]  /*0840*/  LDG.E R219, desc[UR6][R114.64] ;  /* 0x0000000672db7981 */ /* 0x000f22000c1e1900 */
[C---:B------:R-:W-:Y:S01]  /*0850*/  IADD3 R215, R218.reuse, 0x200, RZ ;  /* 0x00000200dad77810 */ /* 0x040fe20007ffe0ff */
[----:B--2---:R-:W-:Y:S02]  /*0860*/  IMAD.WIDE.U32 R108, R218, 0x10, R156 ;  /* 0x00000010da6c7825 */ /* 0x004fe400078e009c */
[----:B------:R-:W2:Y:S01]  /*0870*/  LDG.E.128 R100, desc[UR6][R100.64] ;  /* 0x0000000664647981 */ /* 0x000ea2000c1e1d00 */
[----:B------:R-:W1:Y:S01]  /*0880*/  @P0 LDC.64 R220, c[0x0][0x2c8] ;  /* 0x0000b200ffdc0b82 */ /* 0x000e620000000a00 */
[----:B------:R-:W-:Y:S02]  /*0890*/  IMAD.WIDE.U32 R112, R216, 0x10, R148 ;  /* 0x00000010d8707825 */ /* 0x000fe400078e0094 */
[----:B------:R-:W2:Y:S02]  /*08a0*/  LDG.E.128 R108, desc[UR6][R108.64] ;  /* 0x000000066c6c7981 */ /* 0x000ea4000c1e1d00 */
[----:B---3--:R-:W-:Y:S01]  /*08b0*/  IMAD.WIDE R126, R210, 0x4, R126 ;  /* 0x00000004d27e7825 */ /* 0x008fe200078e027e */
[----:B------:R-:W-:Y:S01]  /*08c0*/  IADD3 R213, R218, 0x300, RZ ;  /* 0x00000300dad57810 */ /* 0x000fe20007ffe0ff */
[----:B------:R-:W3:Y:S01]  /*08d0*/  LDG.E.128 R112, desc[UR6][R112.64] ;  /* 0x0000000670707981 */ /* 0x000ee2000c1e1d00 */
[----:B------:R-:W1:Y:S01]  /*08e0*/  @P0 LDC.64 R228, c[0x0][0x2c8] ;  /* 0x0000b200ffe40b82 */ /* 0x000e620000000a00 */
[----:B------:R-:W-:-:S02]  /*08f0*/  IMAD.WIDE.U32 R120, R216, 0x10, R156 ;  /* 0x00000010d8787825 */ /* 0x000fc400078e009c */
[----:B------:R-:W3:Y:S02]  /*0900*/  LDG.E R214, desc[UR6][R126.64] ;  /* 0x000000067ed67981 */ /* 0x000ee4000c1e1900 */
[----:B0-----:R-:W-:Y:S02]  /*0910*/  IMAD.WIDE.U32 R104, R218, 0x10, R152 ;  /* 0x00000010da687825 */ /* 0x001fe400078e0098 */
[----:B------:R-:W3:Y:S01]  /*0920*/  LDG.E.128 R120, desc[UR6][R120.64] ;  /* 0x0000000678787981 */ /* 0x000ee2000c1e1d00 */
[----:B------:R-:W0:Y:S01]  /*0930*/  @P0 LDC.64 R226, c[0x0][0x2c8] ;  /* 0x0000b200ffe20b82 */ /* 0x000e220000000a00 */
[----:B------:R-:W-:Y:S02]  /*0940*/  IMAD.WIDE.U32 R124, R215, 0x10, R148 ;  /* 0x00000010d77c7825 */ /* 0x000fe400078e0094 */
[----:B------:R-:W3:Y:S02]  /*0950*/  LDG.E.128 R104, desc[UR6][R104.64] ;  /* 0x0000000668687981 */ /* 0x000ee4000c1e1d00 */
[----:B------:R-:W-:-:S02]  /*0960*/  IMAD.WIDE.U32 R116, R216, 0x10, R152 ;  /* 0x00000010d8747825 */ /* 0x000fc400078e0098 */
[----:B------:R-:W3:Y:S01]  /*0970*/  LDG.E.128 R124, desc[UR6][R124.64] ;  /* 0x000000067c7c7981 */ /* 0x000ee2000c1e1d00 */
[----:B------:R-:W0:Y:S01]  /*0980*/  @P0 LDC.64 R222, c[0x0][0x2c8] ;  /* 0x0000b200ffde0b82 */ /* 0x000e220000000a00 */
[C---:B------:R-:W-:Y:S02]  /*0990*/  IMAD.WIDE.U32 R132, R215.reuse, 0x10, R156 ;  /* 0x00000010d7847825 */ /* 0x040fe400078e009c */
[----:B------:R-:W3:Y:S02]  /*09a0*/  LDG.E.128 R116, desc[UR6][R116.64] ;  /* 0x0000000674747981 */ /* 0x000ee4000c1e1d00 */
[----:B------:R-:W-:Y:S02]  /*09b0*/  IMAD.WIDE.U32 R128, R215, 0x10, R152 ;  /* 0x00000010d7807825 */ /* 0x000fe400078e0098 */
[----:B------:R-:W3:Y:S01]  /*09c0*/  LDG.E.128 R132, desc[UR6][R132.64] ;  /* 0x0000000684847981 */ /* 0x000ee2000c1e1d00 */
[----:B------:R-:W0:Y:S01]  /*09d0*/  @P0 LDC.64 R224, c[0x0][0x2c8] ;  /* 0x0000b200ffe00b82 */ /* 0x000e220000000a00 */
[----:B------:R-:W-:-:S02]  /*09e0*/  IMAD.WIDE.U32 R136, R213, 0x10, R148 ;  /* 0x00000010d5887825 */ /* 0x000fc400078e0094 */
[----:B------:R-:W3:Y:S02]  /*09f0*/  LDG.E.128 R128, desc[UR6][R128.64] ;  /* 0x0000000680807981 */ /* 0x000ee4000c1e1d00 */
[C---:B------:R-:W-:Y:S02]  /*0a00*/  IMAD.WIDE.U32 R144, R213.reuse, 0x10, R156 ;  /* 0x00000010d5907825 */ /* 0x040fe400078e009c */
[----:B------:R-:W3:Y:S02]  /*0a10*/  LDG.E.128 R136, desc[UR6][R136.64] ;  /* 0x0000000688887981 */ /* 0x000ee4000c1e1d00 */
[----:B------:R-:W-:Y:S02]  /*0a20*/  IMAD.WIDE.U32 R140, R213, 0x10, R152 ;  /* 0x00000010d58c7825 */ /* 0x000fe400078e0098 */
[----:B------:R-:W3:Y:S04]  /*0a30*/  LDG.E.128 R144, desc[UR6][R144.64] ;  /* 0x0000000690907981 */ /* 0x000ee8000c1e1d00 */
[----:B------:R-:W3:Y:S01]  /*0a40*/  LDG.E.128 R140, desc[UR6][R140.64] ;  /* 0x000000068c8c7981 */ /* 0x000ee2000c1e1d00 */
[----:B------:R-:W-:-:S05]  /*0a50*/  IADD3 R212, R218, 0x400, RZ ;  /* 0x00000400dad47810 */ /* 0x000fca0007ffe0ff */
[----:B------:R-:W-:-:S04]  /*0a60*/  IMAD.WIDE.U32 R148, R212, 0x10, R148 ;  /* 0x00000010d4947825 */ /* 0x000fc800078e0094 */
[C---:B------:R-:W-:Y:S02]  /*0a70*/  IMAD.WIDE.U32 R156, R212.reuse, 0x10, R156 ;  /* 0x00000010d49c7825 */ /* 0x040fe400078e009c */
[----:B------:R-:W3:Y:S02]  /*0a80*/  LDG.E.128 R148, desc[UR6][R148.64] ;  /* 0x0000000694947981 */ /* 0x000ee4000c1e1d00 */
[C---:B------:R-:W-:Y:S02]  /*0a90*/  IMAD.WIDE.U32 R152, R212.reuse, 0x10, R152 ;  /* 0x00000010d4987825 */ /* 0x040fe400078e0098 */
[----:B------:R-:W3:Y:S04]  /*0aa0*/  LDG.E.128 R156, desc[UR6][R156.64] ;  /* 0x000000069c9c7981 */ /* 0x000ee8000c1e1d00 */
[----:B------:R-:W3:Y:S01]  /*0ab0*/  LDG.E.128 R152, desc[UR6][R152.64] ;  /* 0x0000000698987981 */ /* 0x000ee2000c1e1d00 */
[----:B------:R-:W-:Y:S01]  /*0ac0*/  ISETP.NE.AND P3, PT, RZ, UR11, PT ;  /* 0x0000000bff007c0c */ /* 0x000fe2000bf65270 */
[----:B-1----:R-:W-:-:S04]  /*0ad0*/  @P0 IMAD.WIDE.U32 R220, R212, 0x10, R220 ;  /* 0x00000010d4dc0825 */ /* 0x002fc800078e00dc */
[----:B------:R-:W-:Y:S01]  /*0ae0*/  @P0 IMAD.WIDE.U32 R228, R218, 0x10, R228 ;  /* 0x00000010dae40825 */ /* 0x000fe200078e00e4 */
[----:B-----5:R3:W5:Y:S03]  /*0af0*/  @P0 LDG.E.128 R88, desc[UR6][R220.64] ;  /* 0x00000006dc580981 */ /* 0x020766000c1e1d00 */
[----:B0-----:R-:W-:Y:S01]  /*0b00*/  @P0 IMAD.WIDE.U32 R226, R216, 0x10, R226 ;  /* 0x00000010d8e20825 */ /* 0x001fe200078e00e2 */
[----:B------:R0:W5:Y:S01]  /*0b10*/  @P0 LDG.E.128 R72, desc[UR6][R228.64] ;  /* 0x00000006e4480981 */ /* 0x000162000c1e1d00 */
[----:B------:R-:W-:Y:S02]  /*0b20*/  LOP3.LUT P1, RZ, R217, 0xff, RZ, 0xc0, !PT ;  /* 0x000000ffd9ff7812 */ /* 0x000fe4000782c0ff */
        /* <DEDUP_REMOVED lines=10> */
[C---:B--2---:R-:W-:Y:S01]  /*0bd0*/  FADD.FTZ R219, -R237.reuse, R101 ;  /* 0x00000065eddb7221 */ /* 0x044fe20000010100 */
[C---:B------:R-:W-:Y:S01]  /*0be0*/  FADD.FTZ R103, -R237.reuse, R103 ;  /* 0x00000067ed677221 */ /* 0x040fe20000010100 */
[----:B------:R-:W-:Y:S01]  /*0bf0*/  FMUL.FTZ R101, R48, R108 ;  /* 0x0000006c30657220 */ /* 0x000fe20000410000 */
[C---:B------:R-:W-:Y:S02]  /*0c00*/  FADD.FTZ R217, -R237.reuse, R100 ;  /* 0x00000064edd97221 */ /* 0x040fe40000010100 */
[----:B---3--:R-:W-:Y:S01]  /*0c10*/  FMUL.FTZ R221, R214, R103 ;  /* 0x00000067d6dd7220 */ /* 0x008fe20000410000 */
[C---:B------:R-:W-:Y:S01]  /*0c20*/  FADD.FTZ R103, -R237.reuse, R114 ;  /* 0x00000072ed677221 */ /* 0x040fe20000010100 */
[C---:B------:R-:W-:Y:S01]  /*0c30*/  FADD.FTZ R231, -R237.reuse, R102 ;  /* 0x00000066ede77221 */ /* 0x040fe20000010100 */
[----:B------:R-:W-:Y:S01]  /*0c40*/  FFMA.FTZ R220, R68, R104, R101 ;  /* 0x0000006844dc7223 */ /* 0x000fe20000010065 */
[----:B------:R-:W-:Y:S01]  /*0c50*/  FMUL.FTZ R101, R44, R120 ;  /* 0x000000782c657220 */ /* 0x000fe20000410000 */
[----:B------:R-:W-:Y:S01]  /*0c60*/  FMUL.FTZ R230, R214, R103 ;  /* 0x00000067d6e67220 */ /* 0x000fe20000410000 */
[C---:B------:R-:W-:Y:S01]  /*0c70*/  FADD.FTZ R235, -R237.reuse, R124 ;  /* 0x0000007cedeb7221 */ /* 0x040fe20000010100 */
[C---:B------:R-:W-:Y:S01]  /*0c80*/  FADD.FTZ R125, -R237.reuse, R125 ;  /* 0x0000007ded7d7221 */ /* 0x040fe20000010100 */
[C---:B------:R-:W-:Y:S01]  /*0c90*/  FADD.FTZ R103, -R237.reuse, R126 ;  /* 0x0000007eed677221 */ /* 0x040fe20000010100 */
[----:B0-----:R-:W-:Y:S01]  /*0ca0*/  FFMA.FTZ R228, R64, R116, R101 ;  /* 0x0000007440e47223 */ /* 0x001fe20000010065 */
[C---:B------:R-:W-:Y:S01]  /*0cb0*/  FMUL.FTZ R235, R214.reuse, R235 ;  /* 0x000000ebd6eb7220 */ /* 0x040fe20000410000 */
[----:B------:R-:W-:Y:S01]  /*0cc0*/  FMUL.FTZ R126, R214, R125 ;  /* 0x0000007dd67e7220 */ /* 0x000fe20000410000 */
[C---:B-1----:R-:W-:Y:S01]  /*0cd0*/  FADD.FTZ R227, -R237.reuse, R112 ;  /* 0x00000070ede37221 */ /* 0x042fe20000010100 */
[----:B------:R-:W-:Y:S01]  /*0ce0*/  FMUL.FTZ R101, R40, R132 ;  /* 0x0000008428657220 */ /* 0x000fe20000410000 */
[----:B------:R-:W-:Y:S01]  /*0cf0*/  FADD.FTZ R113, -R237, R113 ;  /* 0x00000071ed717221 */ /* 0x000fe20000010100 */
[----:B------:R-:W-:Y:S01]  /*0d00*/  FMUL.FTZ R100, R41, R133 ;  /* 0x0000008529647220 */ /* 0x000fe20000410000 */
[----:B------:R-:W-:Y:S01]  /*0d10*/  FMUL.FTZ R222, R214, R231 ;  /* 0x000000e7d6de7220 */ /* 0x000fe20000410000 */
[C---:B------:R-:W-:Y:S01]  /*0d20*/  FADD.FTZ R167, R128.reuse, R167 ;  /* 0x000000a780a77221 */ /* 0x040fe20000010000 */
[----:B------:R-:W-:Y:S01]  /*0d30*/  FFMA.FTZ R179, R128, R235, R179 ;  /* 0x000000eb80b37223 */ /* 0x000fe200000100b3 */
[----:B------:R-:W-:Y:S01]  /*0d40*/  FFMA.FTZ R236, R60, R128, R101 ;  /* 0x000000803cec7223 */ /* 0x000fe20000010065 */
[C---:B------:R-:W-:Y:S01]  /*0d50*/  FADD.FTZ R168, R129.reuse, R168 ;  /* 0x000000a881a87221 */ /* 0x040fe20000010000 */
[----:B------:R-:W-:Y:S01]  /*0d60*/  FFMA.FTZ R182, R129, R126, R182 ;  /* 0x0000007e81b67223 */ /* 0x000fe200000100b6 */
[C---:B------:R-:W-:Y:S01]  /*0d70*/  FMUL.FTZ R227, R214.reuse, R227 ;  /* 0x000000e3d6e37220 */ /* 0x040fe20000410000 */
[----:B------:R-:W-:Y:S01]  /*0d80*/  FMUL.FTZ R232, R45, R121 ;  /* 0x000000792de87220 */ /* 0x000fe20000410000 */
[C---:B------:R-:W-:Y:S01]  /*0d90*/  FMUL.FTZ R225, R214.reuse, R113 ;  /* 0x00000071d6e17220 */ /* 0x040fe20000410000 */
[----:B------:R-:W-:Y:S01]  /*0da0*/  FFMA.FTZ R129, R61, R129, R100 ;  /* 0x000000813d817223 */ /* 0x000fe20000010064 */
[----:B------:R-:W-:Y:S01]  /*0db0*/  FMUL.FTZ R128, R214, R103 ;  /* 0x00000067d6807220 */ /* 0x000fe20000410000 */
[----:B------:R-:W-:Y:S01]  /*0dc0*/  FMUL.FTZ R231, R42, R134 ;  /* 0x000000862ae77220 */ /* 0x000fe20000410000 */
[----:B------:R-:W-:Y:S01]  /*0dd0*/  FADD.FTZ R115, -R237, R115 ;  /* 0x00000073ed737221 */ /* 0x000fe20000010100 */
[----:B------:R-:W-:Y:S01]  /*0de0*/  FMUL.FTZ R100, R43, R135 ;  /* 0x000000872b647220 */ /* 0x000fe20000410000 */
[----:B------:R-:W-:Y:S01]  /*0df0*/  FADD.FTZ R137, -R237, R137 ;  /* 0x00000089ed897221 */ /* 0x000fe20000010100 */
[C---:B------:R-:W-:Y:S01]  /*0e00*/  FADD.FTZ R191, R116.reuse, R191 ;  /* 0x000000bf74bf7221 */ /* 0x040fe20000010000 */
[----:B------:R-:W-:Y:S01]  /*0e10*/  FFMA.FTZ R193, R116, R227, R193 ;  /* 0x000000e374c17223 */ /* 0x000fe200000100c1 */
[C---:B------:R-:W-:Y:S01]  /*0e20*/  FADD.FTZ R190, R117.reuse, R190 ;  /* 0x000000be75be7221 */ /* 0x040fe20000010000 */
[----:B------:R-:W-:Y:S01]  /*0e30*/  FFMA.FTZ R192, R117, R225, R192 ;  /* 0x000000e175c07223 */ /* 0x000fe200000100c0 */
[----:B------:R-:W-:Y:S01]  /*0e40*/  FFMA.FTZ R232, R65, R117, R232 ;  /* 0x0000007541e87223 */ /* 0x000fe200000100e8 */
[C---:B------:R-:W-:Y:S01]  /*0e50*/  FADD.FTZ R165, R130.reuse, R165 ;  /* 0x000000a582a57221 */ /* 0x040fe20000010000 */
[----:B------:R-:W-:Y:S01]  /*0e60*/  FFMA.FTZ R177, R130, R128, R177 ;  /* 0x0000008082b17223 */ /* 0x000fe200000100b1 */
[----:B------:R-:W-:Y:S01]  /*0e70*/  FFMA.FTZ R231, R62, R130, R231 ;  /* 0x000000823ee77223 */ /* 0x000fe200000100e7 */
[----:B------:R-:W-:Y:S01]  /*0e80*/  FMUL.FTZ R233, R46, R122 ;  /* 0x0000007a2ee97220 */ /* 0x000fe20000410000 */
[----:B------:R-:W-:Y:S01]  /*0e90*/  FMUL.FTZ R234, R47, R123 ;  /* 0x0000007b2fea7220 */ /* 0x000fe20000410000 */
[C---:B------:R-:W-:Y:S01]  /*0ea0*/  FMUL.FTZ R229, R214.reuse, R115 ;  /* 0x00000073d6e57220 */ /* 0x040fe20000410000 */
        /* <DEDUP_REMOVED lines=11> */
[----:B------:R-:W-:Y:S01]  /*0f60*/  FMUL.FTZ R117, R214, R117 ;  /* 0x00000075d6757220 */ /* 0x000fe20000410000 */
[C---:B------:R-:W-:Y:S01]  /*0f70*/  FADD.FTZ R164, R141.reuse, R164 ;  /* 0x000000a48da47221 */ /* 0x040fe20000010000 */
[----:B------:R-:W-:Y:S01]  /*0f80*/  FFMA.FTZ R178, R141, R116, R178 ;  /* 0x000000748db27223 */ /* 0x000fe200000100b2 */
[----:B------:R-:W-:Y:S01]  /*0f90*/  FADD.FTZ R119, -R237, R138 ;  /* 0x0000008aed777221 */ /* 0x000fe20000010100 */
[----:B------:R-:W-:Y:S01]  /*0fa0*/  FMUL.FTZ R101, R36, R144 ;  /* 0x0000009024657220 */ /* 0x000fe20000410000 */
[----:B------:R-:W-:Y:S01]  /*0fb0*/  FFMA.FTZ R141, R57, R141, R100 ;  /* 0x0000008d398d7223 */ /* 0x000fe20000010064 */
[C---:B------:R-:W-:Y:S01]  /*0fc0*/  FMUL.FTZ R118, R214.reuse, R139 ;  /* 0x0000008bd6767220 */ /* 0x040fe20000410000 */
[----:B------:R-:W-:Y:S01]  /*0fd0*/  FMUL.FTZ R100, R39, R147 ;  /* 0x0000009327647220 */ /* 0x000fe20000410000 */
[----:B------:R-:W-:Y:S01]  /*0fe0*/  FMUL.FTZ R217, R214, R217 ;  /* 0x000000d9d6d97220 */ /* 0x000fe20000410000 */
[----:B------:R-:W-:Y:S01]  /*0ff0*/  FMUL.FTZ R224, R49, R109 ;  /* 0x0000006d31e07220 */ /* 0x000fe20000410000 */
[C---:B------:R-:W-:Y:S01]  /*1000*/  FADD.FTZ R163, R140.reuse, R163 ;  /* 0x000000a38ca37221 */ /* 0x040fe20000010000 */
[----:B------:R-:W-:Y:S01]  /*1010*/  FFMA.FTZ R175, R140, R117, R175 ;  /* 0x000000758caf7223 */ /* 0x000fe200000100af */
[----:B------:R-:W-:Y:S01]  /*1020*/  FFMA.FTZ R140, R56, R140, R101 ;  /* 0x0000008c388c7223 */ /* 0x000fe20000010065 */
[----:B------:R-:W-:Y:S01]  /*1030*/  FMUL.FTZ R119, R214, R119 ;  /* 0x00000077d6777220 */ /* 0x000fe20000410000 */
[C---:B------:R-:W-:Y:S01]  /*1040*/  FADD.FTZ R162, R143.reuse, R162 ;  /* 0x000000a28fa27221 */ /* 0x040fe20000010000 */
[----:B------:R-:W-:Y:S01]  /*1050*/  FFMA.FTZ R176, R143, R118, R176 ;  /* 0x000000768fb07223 */ /* 0x000fe200000100b0 */
[----:B------:R-:W-:Y:S01]  /*1060*/  FMUL.FTZ R101, R38, R146 ;  /* 0x0000009226657220 */ /* 0x000fe20000410000 */
[----:B------:R-:W-:Y:S01]  /*1070*/  FFMA.FTZ R143, R59, R143, R100 ;  /* 0x0000008f3b8f7223 */ /* 0x000fe20000010064 */
[----:B------:R-:W-:Y:S01]  /*1080*/  FMUL.FTZ R219, R214, R219 ;  /* 0x000000dbd6db7220 */ /* 0x000fe20000410000 */
[----:B------:R-:W-:Y:S01]  /*1090*/  FFMA.FTZ R224, R69, R105, R224 ;  /* 0x0000006945e07223 */ /* 0x000fe200000100e0 */
[----:B------:R-:W-:Y:S01]  /*10a0*/  FMUL.FTZ R223, R50, R110 ;  /* 0x0000006e32df7220 */ /* 0x000fe20000410000 */
[----:B------:R-:W-:Y:S01]  /*10b0*/  FFMA.FTZ R100, R217, R220, RZ ;  /* 0x000000dcd9647223 */ /* 0x000fe200000100ff */
[----:B------:R-:W-:Y:S01]  /*10c0*/  FADD.FTZ R103, RZ, R220 ;  /* 0x000000dcff677221 */ /* 0x000fe20000010000 */
[C---:B------:R-:W-:Y:S01]  /*10d0*/  FADD.FTZ R161, R142.reuse, R161 ;  /* 0x000000a18ea17221 */ /* 0x040fe20000010000 */
[----:B------:R-:W-:Y:S01]  /*10e0*/  FFMA.FTZ R173, R142, R119, R173 ;  /* 0x000000778ead7223 */ /* 0x000fe200000100ad */
[----:B------:R-:W-:Y:S01]  /*10f0*/  FFMA.FTZ R142, R58, R142, R101 ;  /* 0x0000008e3a8e7223 */ /* 0x000fe20000010065 */
[----:B------:R-:W-:Y:S01]  /*1100*/  FMUL.FTZ R226, R51, R111 ;  /* 0x0000006f33e27220 */ /* 0x000fe20000410000 */
[----:B------:R-:W-:Y:S01]  /*1110*/  FFMA.FTZ R223, R70, R106, R223 ;  /* 0x0000006a46df7223 */ /* 0x000fe200000100df */
[----:B------:R-:W-:Y:S01]  /*1120*/  FFMA.FTZ R101, R219, R224, R100 ;  /* 0x000000e0db657223 */ /* 0x000fe20000010064 */
[----:B------:R-:W-:Y:S01]  /*1130*/  FADD.FTZ R102, R224, R103 ;  /* 0x00000067e0667221 */ /* 0x000fe20000010000 */
[----:B------:R-:W-:-:S02]  /*1140*/  FFMA.FTZ R226, R71, R107, R226 ;  /* 0x0000006b47e27223 */ /* 0x000fc400000100e2 */
[----:B------:R-:W-:Y:S01]  /*1150*/  FFMA.FTZ R100, R222, R223, R101 ;  /* 0x000000dfde647223 */ /* 0x000fe20000010065 */
[----:B------:R-:W-:-:S03]  /*1160*/  FADD.FTZ R101, R223, R102 ;  /* 0x00000066df657221 */ /* 0x000fc60000010000 */
[----:B------:R-:W-:Y:S01]  /*1170*/  FFMA.FTZ R100, R221, R226, R100 ;  /* 0x000000e2dd647223 */ /* 0x000fe20000010064 */
[----:B------:R-:W-:Y:S01]  /*1180*/  FADD.FTZ R101, R226, R101 ;  /* 0x00000065e2657221 */ /* 0x000fe20000010000 */
[C---:B------:R-:W-:Y:S01]  /*1190*/  FADD.FTZ R206, R105.reuse, R206 ;  /* 0x000000ce69ce7221 */ /* 0x040fe20000010000 */
[----:B------:R-:W-:Y:S01]  /*11a0*/  FFMA.FTZ R208, R105, R219, R208 ;  /* 0x000000db69d07223 */ /* 0x000fe200000100d0 */
[----:B------:R-:W-:Y:S01]  /*11b0*/  FFMA.FTZ R100, R227, R228, R100 ;  /* 0x000000e4e3647223 */ /* 0x000fe20000010064 */
[----:B------:R-:W-:-:S03]  /*11c0*/  FADD.FTZ R105, R228, R101 ;  /* 0x00000065e4697221 */ /* 0x000fc60000010000 */
[----:B------:R-:W-:Y:S01]  /*11d0*/  FFMA.FTZ R101, R225, R232, R100 ;  /* 0x000000e8e1657223 */ /* 0x000fe20000010064 */
[----:B------:R-:W-:Y:S01]  /*11e0*/  FADD.FTZ R102, R232, R105 ;  /* 0x00000069e8667221 */ /* 0x000fe20000010000 */
[----:B------:R-:W-:Y:S02]  /*11f0*/  FADD.FTZ R103, -R237, R148 ;  /* 0x00000094ed677221 */ /* 0x000fe40000010100 */
[----:B------:R-:W-:Y:S01]  /*1200*/  FFMA.FTZ R100, R230, R233, R101 ;  /* 0x000000e9e6647223 */ /* 0x000fe20000010065 */
[----:B------:R-:W-:Y:S01]  /*1210*/  FADD.FTZ R101, R233, R102 ;  /* 0x00000066e9657221 */ /* 0x000fe20000010000 */
[C---:B------:R-:W-:Y:S01]  /*1220*/  FADD.FTZ R187, R120.reuse, R187 ;  /* 0x000000bb78bb7221 */ /* 0x040fe20000010000 */
[----:B------:R-:W-:Y:S01]  /*1230*/  FFMA.FTZ R189, R120, R227, R189 ;  /* 0x000000e378bd7223 */ /* 0x000fe200000100bd */
[----:B------:R-:W-:Y:S01]  /*1240*/  FADD.FTZ R149, -R237, R149 ;  /* 0x00000095ed957221 */ /* 0x000fe20000010100 */
[----:B------:R-:W-:Y:S01]  /*1250*/  FMUL.FTZ R120, R214, R103 ;  /* 0x00000067d6787220 */ /* 0x000fe20000410000 */
[----:B------:R-:W-:Y:S01]  /*1260*/  FFMA.FTZ R100, R229, R234, R100 ;  /* 0x000000eae5647223 */ /* 0x000fe20000010064 */
[----:B------:R-:W-:Y:S01]  /*1270*/  FADD.FTZ R103, R234, R101 ;  /* 0x00000065ea677221 */ /* 0x000fe20000010000 */
[C---:B------:R-:W-:Y:S01]  /*1280*/  FADD.FTZ R15, R122.reuse, R15 ;  /* 0x0000000f7a0f7221 */ /* 0x040fe20000010000 */
[----:B------:R-:W-:Y:S01]  /*1290*/  FFMA.FTZ R181, R122, R230, R181 ;  /* 0x000000e67ab57223 */ /* 0x000fe200000100b5 */
[----:B------:R-:W-:Y:S01]  /*12a0*/  FMUL.FTZ R122, R214, R149 ;  /* 0x00000095d67a7220 */ /* 0x000fe20000410000 */
[----:B------:R-:W-:Y:S01]  /*12b0*/  FMUL.FTZ R102, R33, R157 ;  /* 0x0000009d21667220 */ /* 0x000fe20000410000 */
[----:B------:R-:W-:Y:S01]  /*12c0*/  FFMA.FTZ R101, R235, R236, R100 ;  /* 0x000000eceb657223 */ /* 0x000fe20000010064 */
[----:B------:R-:W-:Y:S01]  /*12d0*/  FADD.FTZ R100, R236, R103 ;  /* 0x00000067ec647221 */ /* 0x000fe20000010000 */
[C---:B------:R-:W-:Y:S01]  /*12e0*/  FADD.FTZ R14, R123.reuse, R14 ;  /* 0x0000000e7b0e7221 */ /* 0x040fe20000010000 */
[----:B------:R-:W-:Y:S01]  /*12f0*/  FFMA.FTZ R28, R123, R229, R28 ;  /* 0x000000e57b1c7223 */ /* 0x000fe2000001001c */
[----:B------:R-:W-:Y:S01]  /*1300*/  FADD.FTZ R123, -R237, R150 ;  /* 0x00000096ed7b7221 */ /* 0x000fe20000010100 */
[C---:B------:R-:W-:Y:S01]  /*1310*/  FADD.FTZ R160, R153.reuse, R160 ;  /* 0x000000a099a07221 */ /* 0x040fe20000010000 */
[----:B------:R-:W-:Y:S01]  /*1320*/  FFMA.FTZ R174, R153, R122, R174 ;  /* 0x0000007a99ae7223 */ /* 0x000fe200000100ae */
[----:B------:R-:W-:Y:S01]  /*1330*/  FADD.FTZ R127, -R237, R127 ;  /* 0x0000007fed7f7221 */ /* 0x000fe20000010100 */
[----:B------:R-:W-:Y:S01]  /*1340*/  FFMA.FTZ R153, R53, R153, R102 ;  /* 0x0000009935997223 */ /* 0x000fe20000010066 */
[----:B------:R-:W-:Y:S01]  /*1350*/  FFMA.FTZ R101, R126, R129, R101 ;  /* 0x000000817e657223 */ /* 0x000fe20000010065 */
[----:B------:R-:W-:Y:S01]  /*1360*/  FADD.FTZ R102, R129, R100 ;  /* 0x0000006481667221 */ /* 0x000fe20000010000 */
[C---:B------:R-:W-:Y:S01]  /*1370*/  FMUL.FTZ R123, R214.reuse, R123 ;  /* 0x0000007bd67b7220 */ /* 0x040fe20000410000 */
[----:B------:R-:W-:Y:S01]  /*1380*/  FMUL.FTZ R127, R214, R127 ;  /* 0x0000007fd67f7220 */ /* 0x000fe20000410000 */
[----:B------:R-:W-:Y:S01]  /*1390*/  FMUL.FTZ R103, R34, R158 ;  /* 0x0000009e22677220 */ /* 0x000fe20000410000 */
[----:B------:R-:W-:Y:S01]  /*13a0*/  FFMA.FTZ R100, R128, R231, R101 ;  /* 0x000000e780647223 */ /* 0x000fe20000010065 */
[----:B------:R-:W-:Y:S01]  /*13b0*/  FADD.FTZ R101, R231, R102 ;  /* 0x00000066e7657221 */ /* 0x000fe20000010000 */
        /* <DEDUP_REMOVED lines=11> */
[----:B------:R-:W-:Y:S01]  /*1470*/  FADD.FTZ R102, R156, R5 ;  /* 0x000000059c667221 */ /* 0x000fe20000010000 */
[----:B------:R-:W-:Y:S01]  /*1480*/  FMUL.FTZ R121, R32, R156 ;  /* 0x0000009c20797220 */ /* 0x000fe20000410000 */
[----:B------:R-:W-:Y:S01]  /*1490*/  FFMA.FTZ R5, R119, R142, R100 ;  /* 0x0000008e77057223 */ /* 0x000fe20000010064 */
[----:B------:R-:W-:Y:S02]  /*14a0*/  FADD.FTZ R100, R142, R101 ;  /* 0x000000658e647221 */ /* 0x000fe40000010000 */
[----:B------:R-:W-:Y:S01]  /*14b0*/  FFMA.FTZ R121, R52, R152, R121 ;  /* 0x0000009834797223 */ /* 0x000fe20000010079 */
[----:B------:R-:W-:Y:S01]  /*14c0*/  FFMA.FTZ R5, R118, R143, R5 ;  /* 0x0000008f76057223 */ /* 0x000fe20000010005 */
[----:B------:R-:W-:Y:S01]  /*14d0*/  FADD.FTZ R100, R143, R100 ;  /* 0x000000648f647221 */ /* 0x000fe20000010000 */
[----:B------:R-:W-:Y:S01]  /*14e0*/  FADD.FTZ R103, R158, R3 ;  /* 0x000000039e677221 */ /* 0x000fe20000010000 */
[----:B------:R-:W-:Y:S01]  /*14f0*/  FADD.FTZ R151, -R237, R151 ;  /* 0x00000097ed977221 */ /* 0x000fe20000010100 */
[----:B------:R-:W-:Y:S01]  /*1500*/  FFMA.FTZ R3, R120, R121, R5 ;  /* 0x0000007978037223 */ /* 0x000fe20000010005 */
[----:B------:R-:W-:Y:S01]  /*1510*/  FADD.FTZ R100, R121, R100 ;  /* 0x0000006479647221 */ /* 0x000fe20000010000 */
[----:B------:R-:W-:Y:S01]  /*1520*/  FADD.FTZ R101, R157, R4 ;  /* 0x000000049d657221 */ /* 0x000fe20000010000 */
[C---:B------:R-:W-:Y:S01]  /*1530*/  FADD.FTZ R207, R104.reuse, R207 ;  /* 0x000000cf68cf7221 */ /* 0x040fe20000010000 */
[----:B------:R-:W-:Y:S01]  /*1540*/  FFMA.FTZ R211, R104, R217, R211 ;  /* 0x000000d968d37223 */ /* 0x000fe200000100d3 */
[----:B------:R-:W-:Y:S01]  /*1550*/  FMUL.FTZ R124, R214, R151 ;  /* 0x00000097d67c7220 */ /* 0x000fe20000410000 */
[----:B------:R-:W-:Y:S01]  /*1560*/  FFMA.FTZ R4, R122, R153, R3 ;  /* 0x000000997a047223 */ /* 0x000fe20000010003 */
[----:B------:R-:W-:Y:S01]  /*1570*/  FMUL.FTZ R104, R35, R159 ;  /* 0x0000009f23687220 */ /* 0x000fe20000410000 */
[----:B------:R-:W-:Y:S01]  /*1580*/  FADD.FTZ R3, R100, R153 ;  /* 0x0000009964037221 */ /* 0x000fe20000010000 */
[C---:B------:R-:W-:Y:S01]  /*1590*/  FADD.FTZ R30, R155.reuse, R30 ;  /* 0x0000001e9b1e7221 */ /* 0x040fe20000010000 */
[----:B------:R-:W-:Y:S01]  /*15a0*/  FFMA.FTZ R172, R155, R124, R172 ;  /* 0x0000007c9bac7223 */ /* 0x000fe200000100ac */
[----:B------:R-:W-:Y:S01]  /*15b0*/  FFMA.FTZ R5, R123, R154, R4 ;  /* 0x0000009a7b057223 */ /* 0x000fe20000010004 */
        /* <DEDUP_REMOVED lines=64> */
.L_x_3586:
        /* <DEDUP_REMOVED lines=12> */
.L_x_3569:
        /* <DEDUP_REMOVED lines=79> */
.L_x_3570:
        /* <DEDUP_REMOVED lines=11> */
.L_x_3571:
        /* <DEDUP_REMOVED lines=25> */
.L_x_3572:
        /* <DEDUP_REMOVED lines=31> */
.L_x_3573:
        /* <DEDUP_REMOVED lines=26> */
.L_x_3574:
        /* <DEDUP_REMOVED lines=125> */
.L_x_3567:
        /* <DEDUP_REMOVED lines=35> */
.L_x_3568:
[----:B------:R-:W-:Y:S01]  /*2f40*/  HFMA2.MMA R114, -RZ, RZ, 0, 9.5367431640625e-07 ;  /* 0x00000010ff727435 */ /* 0x000fe200000001ff */
[----:B------:R-:W-:Y:S02]  /*2f50*/  MOV R113, R4 ;  /* 0x0000000400717202 */ /* 0x000fe40000000f00 */
[----:B------:R-:W-:Y:S02]  /*2f60*/  MOV R115, 0x1f ;  /* 0x0000001f00737802 */ /* 0x000fe40000000f00 */
[----:B------:R-:W-:-:S07]  /*2f70*/  MOV R112, 0xffffffff ;  /* 0xffffffff00707802 */ /* 0x000fce0000000f00 */
[----:B-----5:R-:W-:Y:S05]  /*2f80*/  WARPSYNC.COLLECTIVE R112, `(.L_x_3576) ;  /* 0x0000000070087348 */ /* 0x020fea0003c00000 */
[----:B------:R0:W1:Y:S02]  /*2f90*/  SHFL.DOWN P4, R110, R113, R114, R115 ;  /* 0x08000072716e7389 */ /* 0x0000640000080073 */
[----:B01---5:R-:W-:Y:S01]  /*2fa0*/  ENDCOLLECTIVE ;  /* 0x000000000000791b */ /* 0x023fe20003800000 */
.L_x_3576:
[----:B------:R-:W-:Y:S02]  /*2fb0*/  MOV R113, R5 ;  /* 0x0000000500717202 */ /* 0x000fe40000000f00 */
[----:B------:R-:W-:-:S07]  /*2fc0*/  MOV R3, R110 ;  /* 0x0000006e00037202 */ /* 0x000fce0000000f00 */
[----:B------:R-:W-:Y:S05]  /*2fd0*/  WARPSYNC.COLLECTIVE R112, `(.L_x_3577) ;  /* 0x0000000070087348 */ /* 0x000fea0003c00000 */
[----:B------:R0:W1:Y:S02]  /*2fe0*/  SHFL.DOWN P4, R110, R113, R114, R115 ;  /* 0x08000072716e7389 */ /* 0x0000640000080073 */
[----:B01----:R-:W-:Y:S01]  /*2ff0*/  ENDCOLLECTIVE ;  /* 0x000000000000791b */ /* 0x003fe20003800000 */
.L_x_3577:
[----:B------:R-:W-:Y:S01]  /*3000*/  FADD.FTZ R3, R4, R3 ;  /* 0x0000000304037221 */ /* 0x000fe20000010000 */
[----:B------:R-:W-:-:S04]  /*3010*/  HFMA2.MMA R114, -RZ, RZ, 0, 4.76837158203125e-07 ;  /* 0x00000008ff727435 */ /* 0x000fc800000001ff */
[----:B------:R-:W-:Y:S02]  /*3020*/  MOV R113, R3 ;  /* 0x0000000300717202 */ /* 0x000fe40000000f00 */
[----:B------:R-:W-:-:S07]  /*3030*/  MOV R100, R110 ;  /* 0x0000006e00647202 */ /* 0x000fce0000000f00 */
[----:B------:R-:W-:Y:S05]  /*3040*/  WARPSYNC.COLLECTIVE R112, `(.L_x_3578) ;  /* 0x0000000070087348 */ /* 0x000fea0003c00000 */
[----:B------:R0:W1:Y:S02]  /*3050*/  SHFL.DOWN P4, R110, R113, R114, R115 ;  /* 0x08000072716e7389 */ /* 0x0000640000080073 */
[----:B01----:R-:W-:Y:S01]  /*3060*/  ENDCOLLECTIVE ;  /* 0x000000000000791b */ /* 0x003fe20003800000 */
.L_x_3578:
[----:B------:R-:W-:-:S05]  /*3070*/  FADD.FTZ R100, R5, R100 ;  /* 0x0000006405647221 */ /* 0x000fca0000010000 */
[----:B------:R-:W-:Y:S02]  /*3080*/  MOV R113, R100 ;  /* 0x0000006400717202 */ /* 0x000fe40000000f00 */
[----:B------:R-:W-:-:S07]  /*3090*/  MOV R104, R110 ;  /* 0x0000006e00687202 */ /* 0x000fce0000000f00 */
[----:B------:R-:W-:Y:S05]  /*30a0*/  WARPSYNC.COLLECTIVE R112, `(.L_x_3579) ;  /* 0x0000000070087348 */ /* 0x000fea0003c00000 */
[----:B------:R0:W1:Y:S02]  /*30b0*/  SHFL.DOWN P4, R110, R113, R114, R115 ;  /* 0x08000072716e7389 */ /* 0x0000640000080073 */
[----:B01----:R-:W-:Y:S01]  /*30c0*/  ENDCOLLECTIVE ;  /* 0x000000000000791b */ /* 0x003fe20003800000 */
.L_x_3579:
        /* <DEDUP_REMOVED lines=8> */
.L_x_3580:
[----:B------:R-:W-:-:S05]  /*3150*/  FADD.FTZ R105, R100, R105 ;  /* 0x0000006964697221 */ /* 0x000fca0000010000 */
[----:B------:R-:W-:Y:S02]  /*3160*/  MOV R113, R105 ;  /* 0x0000006900717202 */ /* 0x000fe40000000f00 */
[----:B------:R-:W-:-:S07]  /*3170*/  MOV R107, R110 ;  /* 0x0000006e006b7202 */ /* 0x000fce0000000f00 */
[----:B------:R-:W-:Y:S05]  /*3180*/  WARPSYNC.COLLECTIVE R112, `(.L_x_3581) ;  /* 0x0000000070087348 */ /* 0x000fea0003c00000 */
[----:B------:R0:W1:Y:S02]  /*3190*/  SHFL.DOWN P4, R110, R113, R114, R115 ;  /* 0x08000072716e7389 */ /* 0x0000640000080073 */
[----:B01----:R-:W-:Y:S01]  /*31a0*/  ENDCOLLECTIVE ;  /* 0x000000000000791b */ /* 0x003fe20003800000 */
.L_x_3581:
[----:B------:R-:W-:Y:S01]  /*31b0*/  FADD.FTZ R107, R104, R107 ;  /* 0x0000006b686b7221 */ /* 0x000fe20000010000 */
[----:B------:R-:W-:-:S04]  /*31c0*/  HFMA2.MMA R114, -RZ, RZ, 0, 1.1920928955078125e-07 ;  /* 0x00000002ff727435 */ /* 0x000fc800000001ff */
[----:B------:R-:W-:Y:S02]  /*31d0*/  MOV R113, R107 ;  /* 0x0000006b00717202 */ /* 0x000fe40000000f00 */
[----:B------:R-:W-:-:S07]  /*31e0*/  MOV R106, R110 ;  /* 0x0000006e006a7202 */ /* 0x000fce0000000f00 */
[----:B------:R-:W-:Y:S05]  /*31f0*/  WARPSYNC.COLLECTIVE R112, `(.L_x_3582) ;  /* 0x0000000070087348 */ /* 0x000fea0003c00000 */
[----:B------:R0:W1:Y:S02]  /*3200*/  SHFL.DOWN P4, R110, R113, R114, R115 ;  /* 0x08000072716e7389 */ /* 0x0000640000080073 */
[----:B01----:R-:W-:Y:S01]  /*3210*/  ENDCOLLECTIVE ;  /* 0x000000000000791b */ /* 0x003fe20003800000 */
.L_x_3582:
[----:B------:R-:W-:-:S05]  /*3220*/  FADD.FTZ R106, R105, R106 ;  /* 0x0000006a696a7221 */ /* 0x000fca0000010000 */
[----:B------:R-:W-:Y:S02]  /*3230*/  MOV R113, R106 ;  /* 0x0000006a00717202 */ /* 0x000fe40000000f00 */
[----:B------:R-:W-:-:S07]  /*3240*/  MOV R4, R110 ;  /* 0x0000006e00047202 */ /* 0x000fce0000000f00 */
[----:B------:R-:W-:Y:S05]  /*3250*/  WARPSYNC.COLLECTIVE R112, `(.L_x_3583) ;  /* 0x0000000070087348 */ /* 0x000fea0003c00000 */
[----:B------:R0:W1:Y:S02]  /*3260*/  SHFL.DOWN P4, R110, R113, R114, R115 ;  /* 0x08000072716e7389 */ /* 0x0000640000080073 */
[----:B01----:R-:W-:Y:S01]  /*3270*/  ENDCOLLECTIVE ;  /* 0x000000000000791b */ /* 0x003fe20003800000 */
.L_x_3583:
        /* <DEDUP_REMOVED lines=8> */
.L_x_3584:
[----:B------:R-:W-:Y:S01]  /*3300*/  FADD.FTZ R109, R106, R5 ;  /* 0x000000056a6d7221 */ /* 0x000fe20000010000 */
[----:B------:R-:W-:-:S04]  /*3310*/  MOV R5, R102 ;  /* 0x0000006600057202 */ /* 0x000fc80000000f00 */
[----:B------:R-:W-:Y:S02]  /*3320*/  MOV R113, R109 ;  /* 0x0000006d00717202 */ /* 0x000fe40000000f00 */
[----:B------:R-:W-:-:S07]  /*3330*/  MOV R111, R110 ;  /* 0x0000006e006f7202 */ /* 0x000fce0000000f00 */
[----:B------:R-:W-:Y:S05]  /*3340*/  WARPSYNC.COLLECTIVE R112, `(.L_x_3585) ;  /* 0x0000000070087348 */ /* 0x000fea0003c00000 */
[----:B------:R0:W1:Y:S02]  /*3350*/  SHFL.DOWN P4, R110, R113, R114, R115 ;  /* 0x08000072716e7389 */ /* 0x0000640000080073 */
[----:B01----:R-:W-:Y:S01]  /*3360*/  ENDCOLLECTIVE ;  /* 0x000000000000791b */ /* 0x003fe20003800000 */
.L_x_3585:
[----:B------:R-:W-:Y:S05]  /*3370*/  BRA `(.L_x_3586) ;  /* 0xffffffe400907947 */ /* 0x000fea000383ffff */
.L_x_3587:
        /* <DEDUP_REMOVED lines=16> */
.L_x_3986:


//--------------------- .text._ZN10layer_norm31ln_parallel_residual_bwd_kernelINS_13Kernel_traitsIfffffjLj5120ELj1ELj1ELj8ELj16ENS_18Kernel_traits_baseILj5120EfffffjLj256EEEEELb0ELb1ELb0EEEvNS_9BwdParamsE --------------------------
	.section	.text._ZN10layer_norm31ln_parallel_residual_bwd_kernelINS_13Kernel_traitsIfffffjLj5120ELj1ELj1ELj8ELj16ENS_18Kernel_traits_baseILj5120EfffffjLj256EEEEELb0ELb1ELb0EEEvNS_9BwdParamsE,"ax",@progbits
	.align	128
        .global         _ZN10layer_norm31ln_parallel_residual_bwd_kernelINS_13Kernel_traitsIfffffjLj5120ELj1ELj1ELj8ELj16ENS_18Kernel_traits_baseILj5120EfffffjLj256EEEEELb0ELb1ELb0EEEvNS_9BwdParamsE
        .type           _ZN10layer_norm31ln_parallel_residual_bwd_kernelINS_13Kernel_traitsIfffffjLj5120ELj1ELj1ELj8ELj16ENS_18Kernel_traits_baseILj5120EfffffjLj256EEEEELb0ELb1ELb0EEEvNS_9BwdParamsE,@function
        .size           _ZN10layer_norm31ln_parallel_residual_bwd_kernelINS_13Kernel_traitsIfffffjLj5120ELj1ELj1ELj8ELj16ENS_18Kernel_traits_baseILj5120EfffffjLj256EEEEELb0ELb1ELb0EEEvNS_9BwdParamsE,(.L_x_3987 - _ZN10layer_norm31ln_parallel_residual_bwd_kernelINS_13Kernel_traitsIfffffjLj5120ELj1ELj1ELj8ELj16ENS_18Kernel_traits_baseILj5120EfffffjLj256EEEEELb0ELb1ELb0EEEvNS_9BwdParamsE)
        .other          _ZN10layer_norm31ln_parallel_residual_bwd_kernelINS_13Kernel_traitsIfffffjLj5120ELj1ELj1ELj8ELj16ENS_18Kernel_traits_baseILj5120EfffffjLj256EEEEELb0ELb1ELb0EEEvNS_9BwdParamsE,@"STO_CUDA_ENTRY STV_DEFAULT"
_ZN10layer_norm31ln_parallel_residual_bwd_kernelINS_13Kernel_traitsIfffffjLj5120ELj1ELj1ELj8ELj16ENS_18Kernel_traits_baseILj5120EfffffjLj256EEEEELb0ELb1ELb0EEEvNS_9BwdParamsE:
.text._ZN10layer_norm31ln_parallel_residual_bwd_kernelINS_13Kernel_traitsIfffffjLj5120ELj1ELj1ELj8ELj16ENS_18Kernel_traits_baseILj5120EfffffjLj256EEEEELb0ELb1ELb0EEEvNS_9BwdParamsE:
        /* <DEDUP_REMOVED lines=41> */
[C---:B--2---:R-:W-:Y:S01]  /*0290*/  @P1 IMAD.WIDE.U32 R10, R3.reuse, 0x10, R10 ;  /* 0x00000010030a1825 */ /* 0x044fe200078e000a */
[----:B------:R-:W-:-:S04]  /*02a0*/  @P1 IADD3 R3, R3, 0x100, RZ ;  /* 0x0000010003031810 */ /* 0x000fc80007ffe0ff */
[----:B------:R0:W5:Y:S01]  /*02b0*/  @P1 LDG.E.128 R64, desc[UR4][R10.64] ;  /* 0x000000040a401981 */ /* 0x000162000c1e1d00 */
[C---:B---3--:R-:W-:Y:S01]  /*02c0*/  @P2 IMAD.WIDE.U32 R12, R3.reuse, 0x10, R12 ;  /* 0x00000010030c2825 */ /* 0x048fe200078e000c */
[----:B------:R-:W-:-:S04]  /*02d0*/  @P2 IADD3 R3, R3, 0x100, RZ ;  /* 0x0000010003032810 */ /* 0x000fc80007ffe0ff */
[----:B------:R0:W5:Y:S01]  /*02e0*/  @P2 LDG.E.128 R60, desc[UR4][R12.64] ;  /* 0x000000040c3c2981 */ /* 0x000162000c1e1d00 */
[----:B-1----:R-:W-:-:S05]  /*02f0*/  @P3 IMAD.WIDE.U32 R6, R3, 0x10, R14 ;  /* 0x0000001003063825 */ /* 0x002fca00078e000e */
        /* <DEDUP_REMOVED lines=21> */
[----:B0-----:R-:W-:Y:S06]  /*0450*/  @P3 BRA `(.L_x_3588) ;  /* 0x00000020003c3947 */ /* 0x001fec0003800000 */
[----:B------:R-:W-:Y:S01]  /*0460*/  ULDC.U8 UR6, c[0x0][0x2a0] ;  /* 0x0000a80000067ab9 */ /* 0x000fe20000000000 */
[----:B------:R-:W-:Y:S01]  /*0470*/  HFMA2.MMA R100, -RZ, RZ, 0, 5.9604644775390625e-08 ;  /* 0x00000001ff647435 */ /* 0x000fe200000001ff */
[----:B------:R-:W-:Y:S01]  /*0480*/  UISETP.NE.AND UP0, UPT, UR6, URZ, UPT ;  /* 0x0000003f0600728c */ /* 0x000fe2000bf05270 */
[----:B------:R-:W-:-:S05]  /*0490*/  MOV R53, RZ ;  /* 0x000000ff00357202 */ /* 0x000fca0000000f00 */
[----:B------:R-:W-:-:S13]  /*04a0*/  PLOP3.LUT P3, PT, PT, PT, UP0, 0x80, 0x0 ;  /* 0x000000000000781c */ /* 0x000fda0003f6f008 */
.L_x_3610:
        /* <DEDUP_REMOVED lines=57> */
.L_x_3590:
[----:B------:R-:W-:Y:S05]  /*0840*/  BSYNC B0 ;  /* 0x0000000000007941 */ /* 0x000fea0003800000 */
.L_x_3589:
        /* <DEDUP_REMOVED lines=42> */
.L_x_3592:
[----:B------:R-:W-:Y:S05]  /*0af0*/  BSYNC B0 ;  /* 0x0000000000007941 */ /* 0x000fea0003800000 */
.L_x_3591:
        /* <DEDUP_REMOVED lines=42> */
.L_x_3594:
[----:B------:R-:W-:Y:S05]  /*0da0*/  BSYNC B0 ;  /* 0x0000000000007941 */ /* 0x000fea0003800000 */
.L_x_3593:
        /* <DEDUP_REMOVED lines=42> */
.L_x_3596:
[----:B------:R-:W-:Y:S05]  /*1050*/  BSYNC B0 ;  /* 0x0000000000007941 */ /* 0x000fea0003800000 */
.L_x_3595:
        /* <DEDUP_REMOVED lines=42> */
.L_x_3598:
[----:B------:R-:W-:Y:S05]  /*1300*/  BSYNC B0 ;  /* 0x0000000000007941 */ /* 0x000fea0003800000 */
.L_x_3597:
        /* <DEDUP_REMOVED lines=25> */
.L_x_3621:
        /* <DEDUP_REMOVED lines=82> */
.L_x_3601:
[----:B------:R-:W-:Y:S05]  /*19c0*/  BSYNC B0 ;  /* 0x0000000000007941 */ /* 0x000fea0003800000 */
.L_x_3600:
        /* <DEDUP_REMOVED lines=44> */
.L_x_3603:
[----:B------:R-:W-:Y:S05]  /*1c90*/  BSYNC B0 ;  /* 0x0000000000007941 */ /* 0x000fea0003800000 */
.L_x_3602:
        /* <DEDUP_REMOVED lines=44> */
.L_x_3605:
[----:B------:R-:W-:Y:S05]  /*1f60*/  BSYNC B0 ;  /* 0x0000000000007941 */ /* 0x000fea0003800000 */
.L_x_3604:
        /* <DEDUP_REMOVED lines=44> */
.L_x_3607:
[----:B------:R-:W-:Y:S05]  /*2230*/  BSYNC B0 ;  /* 0x0000000000007941 */ /* 0x000fea0003800000 */
.L_x_3606:
        /* <DEDUP_REMOVED lines=44> */
.L_x_3609:
[----:B------:R-:W-:Y:S05]  /*2500*/  BSYNC B0 ;  /* 0x0000000000007941 */ /* 0x000fea0003800000 */
.L_x_3608:
[----:B------:R-:W-:Y:S02]  /*2510*/  IADD3 R109, R109, UR18, RZ ;  /* 0x000000126d6d7c10 */ /* 0x000fe4000fffe0ff */
[----:B01234-:R-:W-:Y:S02]  /*2520*/  SEL R100, RZ, 0x1, P4 ;  /* 0x00000001ff647807 */ /* 0x01ffe40002000000 */
[----:B------:R-:W-:-:S13]  /*2530*/  ISETP.GE.AND P4, PT, R109, UR19, PT ;  /* 0x000000136d007c0c */ /* 0x000fda000bf86270 */
[----:B------:R-:W-:Y:S05]  /*2540*/  @!P4 BRA `(.L_x_3610) ;  /* 0xffffffdc00d8c947 */ /* 0x000fea000383ffff */
.L_x_3588:
[----:B------:R-:W0:Y:S01]  /*2550*/  S2R R0, SR_TID.X ;  /* 0x0000000000007919 */ /* 0x000e220000002100 */
[----:B------:R-:W0:Y:S01]  /*2560*/  S2UR UR6, SR_CTAID.X ;  /* 0x00000000000679c3 */ /* 0x000e220000002500 */
[----:B------:R-:W-:Y:S02]  /*2570*/  ISETP.NE.AND P5, PT, R151, RZ, PT ;  /* 0x000000ff9700720c */ /* 0x000fe40003fa5270 */
[----:B------:R-:W-:-:S05]  /*2580*/  ISETP.NE.AND P4, PT, R152, RZ, PT ;  /* 0x000000ff9800720c */ /* 0x000fca0003f85270 */
[----:B------:R-:W1:Y:S08]  /*2590*/  @P0 LDC.64 R8, c[0x0][0x2d0] ;  /* 0x0000b400ff080b82 */ /* 0x000e700000000a00 */
[----:B------:R-:W2:Y:S08]  /*25a0*/  @P5 LDC.64 R4, c[0x0][0x2d0] ;  /* 0x0000b400ff045b82 */ /* 0x000eb00000000a00 */
[----:B------:R-:W3:Y:S01]  /*25b0*/  @P5 LDC.64 R6, c[0x0][0x2d8] ;  /* 0x0000b600ff065b82 */ /* 0x000ee20000000a00 */
[----:B0-----:R-:W-:-:S07]  /*25c0*/  LEA.HI R3, R0, UR6, RZ, 0x18 ;  /* 0x0000000600037c11 */ /* 0x001fce000f8fc0ff */
[----:B------:R-:W0:Y:S01]  /*25d0*/  @P0 LDC.64 R10, c[0x0][0x2d8] ;  /* 0x0000b600ff0a0b82 */ /* 0x000e220000000a00 */
[----:B-----5:R-:W-:Y:S01]  /*25e0*/  LOP3.LUT R61, R0, 0xff, RZ, 0xc0, !PT ;  /* 0x000000ff003d7812 */ /* 0x020fe200078ec0ff */
        /* <DEDUP_REMOVED lines=34> */
.L_x_3599:
[----:B------:R-:W-:Y:S01]  /*2810*/  HFMA2.MMA R106, -RZ, RZ, 0, 9.5367431640625e-07 ;  /* 0x00000010ff6a7435 */ /* 0x000fe200000001ff */
[----:B------:R-:W-:Y:S02]  /*2820*/  MOV R107, 0x1f ;  /* 0x0000001f006b7802 */ /* 0x000fe40000000f00 */
[----:B------:R-:W-:-:S08]  /*2830*/  MOV R102, 0xffffffff ;  /* 0xffffffff00667802 */ /* 0x000fd00000000f00 */
[----:B-----5:R-:W-:Y:S05]  /*2840*/  WARPSYNC.COLLECTIVE R102, `(.L_x_3611) ;  /* 0x0000000066087348 */ /* 0x020fea0003c00000 */
[----:B------:R0:W1:Y:S02]  /*2850*/  SHFL.DOWN P5, R103, R105, R106, R107 ;  /* 0x0800006a69677389 */ /* 0x00006400000a006b */
[----:B01---5:R-:W-:Y:S01]  /*2860*/  ENDCOLLECTIVE ;  /* 0x000000000000791b */ /* 0x023fe20003800000 */
.L_x_3611:
[----:B------:R-:W-:-:S05]  /*2870*/  MOV R94, R103 ;  /* 0x00000067005e7202 */ /* 0x000fca0000000f00 */
[----:B------:R-:W-:Y:S01]  /*2880*/  FADD.FTZ R94, R94, R105 ;  /* 0x000000695e5e7221 */ /* 0x000fe20000010000 */
[----:B------:R-:W-:-:S07]  /*2890*/  MOV R105, R104 ;  /* 0x0000006800697202 */ /* 0x000fce0000000f00 */
[----:B------:R-:W-:Y:S05]  /*28a0*/  WARPSYNC.COLLECTIVE R102, `(.L_x_3612) ;  /* 0x0000000066087348 */ /* 0x000fea0003c00000 */
[----:B------:R0:W1:Y:S02]  /*28b0*/  SHFL.DOWN P5, R103, R105, R106, R107 ;  /* 0x0800006a69677389 */ /* 0x00006400000a006b */
[----:B01----:R-:W-:Y:S01]  /*28c0*/  ENDCOLLECTIVE ;  /* 0x000000000000791b */ /* 0x003fe20003800000 */
.L_x_3612:
[----:B------:R-:W-:Y:S01]  /*28d0*/  HFMA2.MMA R106, -RZ, RZ, 0, 4.76837158203125e-07 ;  /* 0x00000008ff6a7435 */ /* 0x000fe200000001ff */
[----:B------:R-:W-:Y:S02]  /*28e0*/  MOV R105, R94 ;  /* 0x0000005e00697202 */ /* 0x000fe40000000f00 */
[----:B------:R-:W-:-:S08]  /*28f0*/  MOV R95, R103 ;  /* 0x00000067005f7202 */ /* 0x000fd00000000f00 */
[----:B------:R-:W-:Y:S05]  /*2900*/  WARPSYNC.COLLECTIVE R102, `(.L_x_3613) ;  /* 0x0000000066087348 */ /* 0x000fea0003c00000 */
[----:B------:R0:W1:Y:S02]  /*2910*/  SHFL.DOWN P5, R103, R105, R106, R107 ;  /* 0x0800006a69677389 */ /* 0x00006400000a006b */
[----:B01----:R-:W-:Y:S01]  /*2920*/  ENDCOLLECTIVE ;  /* 0x000000000000791b */ /* 0x003fe20003800000 */
.L_x_3613:
[----:B------:R-:W-:-:S05]  /*2930*/  FADD.FTZ R95, R95, R104 ;  /* 0x000000685f5f7221 */ /* 0x000fca0000010000 */
[----:B------:R-:W-:Y:S02]  /*2940*/  MOV R105, R95 ;  /* 0x0000005f00697202 */ /* 0x000fe40000000f00 */
[----:B------:R-:W-:-:S07]  /*2950*/  MOV R97, R103 ;  /* 0x0000006700617202 */ /* 0x000fce0000000f00 */
[----:B------:R-:W-:Y:S05]  /*2960*/  WARPSYNC.COLLECTIVE R102, `(.L_x_3614) ;  /* 0x0000000066087348 */ /* 0x000fea0003c00000 */
[----:B------:R0:W1:Y:S02]  /*2970*/  SHFL.DOWN P5, R103, R105, R106, R107 ;  /* 0x0800006a69677389 */ /* 0x00006400000a006b */
[----:B01----:R-:W-:Y:S01]  /*2980*/  ENDCOLLECTIVE ;  /* 0x000000000000791b */ /* 0x003fe20003800000 */
.L_x_3614:
[----:B------:R-:W-:Y:S01]  /*2990*/  FADD.FTZ R97, R94, R97 ;  /* 0x000000615e617221 */ /* 0x000fe20000010000 */
[----:B------:R-:W-:-:S04]  /*29a0*/  HFMA2.MMA R106, -RZ, RZ, 0, 2.384185791015625e-07 ;  /* 0x00000004ff6a7435 */ /* 0x000fc800000001ff */
[----:B------:R-:W-:Y:S02]  /*29b0*/  MOV R105, R97 ;  /* 0x0000006100697202 */ /* 0x000fe40000000f00 */
[----:B------:R-:W-:-:S07]  /*29c0*/  MOV R96, R103 ;  /* 0x0000006700607202 */ /* 0x000fce0000000f00 */
[----:B------:R-:W-:Y:S05]  /*29d0*/  WARPSYNC.COLLECTIVE R102, `(.L_x_3615) ;  /* 0x0000000066087348 */ /* 0x000fea0003c00000 */
[----:B------:R0:W1:Y:S02]  /*29e0*/  SHFL.DOWN P5, R103, R105, R106, R107 ;  /* 0x0800006a69677389 */ /* 0x00006400000a006b */
[----:B01----:R-:W-:Y:S01]  /*29f0*/  ENDCOLLECTIVE ;  /* 0x000000000000791b */ /* 0x003fe20003800000 */
.L_x_3615:
[----:B------:R-:W-:-:S05]  /*2a00*/  FADD.FTZ R96, R95, R96 ;  /* 0x000000605f607221 */ /* 0x000fca0000010000 */
[----:B------:R-:W-:Y:S02]  /*2a10*/  MOV R105, R96 ;  /* 0x0000006000697202 */ /* 0x000fe40000000f00 */
[----:B------:R-:W-:-:S07]  /*2a20*/  MOV R98, R103 ;  /* 0x0000006700627202 */ /* 0x000fce0000000f00 */
[----:B------:R-:W-:Y:S05]  /*2a30*/  WARPSYNC.COLLECTIVE R102, `(.L_x_3616) ;  /* 0x0000000066087348 */ /* 0x000fea0003c00000 */
[----:B------:R0:W1:Y:S02]  /*2a40*/  SHFL.DOWN P5, R103, R105, R106, R107 ;  /* 0x0800006a69677389 */ /* 0x00006400000a006b */
[----:B01----:R-:W-:Y:S01]  /*2a50*/  ENDCOLLECTIVE ;  /* 0x000000000000791b */ /* 0x003fe20003800000 */
.L_x_3616:
[----:B------:R-:W-:Y:S01]  /*2a60*/  FADD.FTZ R98, R97, R98 ;  /* 0x0000006261627221 */ /* 0x000fe20000010000 */
[----:B------:R-:W-:-:S04]  /*2a70*/  HFMA2.MMA R106, -RZ, RZ, 0, 1.1920928955078125e-07 ;  /* 0x00000002ff6a7435 */ /* 0x000fc800000001ff */
[----:B------:R-:W-:Y:S02]  /*2a80*/  MOV R105, R98 ;  /* 0x0000006200697202 */ /* 0x000fe40000000f00 */
[----:B------:R-:W-:-:S07]  /*2a90*/  MOV R99, R103 ;  /* 0x0000006700637202 */ /* 0x000fce0000000f00 */
[----:B------:R-:W-:Y:S05]  /*2aa0*/  WARPSYNC.COLLECTIVE R102, `(.L_x_3617) ;  /* 0x0000000066087348 */ /* 0x000fea0003c00000 */
[----:B------:R0:W1:Y:S02]  /*2ab0*/  SHFL.DOWN P5, R103, R105, R106, R107 ;  /* 0x0800006a69677389 */ /* 0x00006400000a006b */
[----:B01----:R-:W-:Y:S01]  /*2ac0*/  ENDCOLLECTIVE ;  /* 0x000000000000791b */ /* 0x003fe20003800000 */
.L_x_3617:
[----:B------:R-:W-:-:S05]  /*2ad0*/  FADD.FTZ R99, R96, R99 ;  /* 0x0000006360637221 */ /* 0x000fca0000010000 */
[----:B------:R-:W-:Y:S02]  /*2ae0*/  MOV R105, R99 ;  /* 0x0000006300697202 */ /* 0x000fe40000000f00 */
[----:B------:R-:W-:-:S07]  /*2af0*/  MOV R101, R103 ;  /* 0x0000006700657202 */ /* 0x000fce0000000f00 */
[----:B------:R-:W-:Y:S05]  /*2b00*/  WARPSYNC.COLLECTIVE R102, `(.L_x_3618) ;  /* 0x0000000066087348 */ /* 0x000fea0003c00000 */
[----:B------:R0:W1:Y:S02]  /*2b10*/  SHFL.DOWN P5, R103, R105, R106, R107 ;  /* 0x0800006a69677389 */ /* 0x00006400000a006b */
[----:B01----:R-:W-:Y:S01]  /*2b20*/  ENDCOLLECTIVE ;  /* 0x000000000000791b */ /* 0x003fe20003800000 */
.L_x_3618:
[----:B------:R-:W-:Y:S01]  /*2b30*/  FADD.FTZ R101, R98, R101 ;  /* 0x0000006562657221 */ /* 0x000fe20000010000 */
[----:B------:R-:W-:-:S04]  /*2b40*/  HFMA2.MMA R106, -RZ, RZ, 0, 5.9604644775390625e-08 ;  /* 0x00000001ff6a7435 */ /* 0x000fc800000001ff */
[----:B------:R-:W-:Y:S02]  /*2b50*/  MOV R105, R101 ;  /* 0x0000006500697202 */ /* 0x000fe40000000f00 */
[----:B------:R-:W-:-:S07]  /*2b60*/  MOV R100, R103 ;  /* 0x0000006700647202 */ /* 0x000fce0000000f00 */
[----:B------:R-:W-:Y:S05]  /*2b70*/  WARPSYNC.COLLECTIVE R102, `(.L_x_3619) ;  /* 0x0000000066087348 */ /* 0x000fea0003c00000 */
[----:B------:R0:W1:Y:S02]  /*2b80*/  SHFL.DOWN P5, R103, R105, R106, R107 ;  /* 0x0800006a69677389 */ /* 0x00006400000a006b */
[----:B01----:R-:W-:Y:S01]  /*2b90*/  ENDCOLLECTIVE ;  /* 0x000000000000791b */ /* 0x003fe20003800000 */
.L_x_3619:
[----:B------:R-:W-:-:S05]  /*2ba0*/  FADD.FTZ R100, R99, R100 ;  /* 0x0000006463647221 */ /* 0x000fca0000010000 */
[----:B------:R-:W-:Y:S02]  /*2bb0*/  MOV R105, R100 ;  /* 0x0000006400697202 */ /* 0x000fe40000000f00 */
[----:B------:R-:W-:-:S07]  /*2bc0*/  MOV R94, R103 ;  /* 0x00000067005e7202 */ /* 0x000fce0000000f00 */
[----:B------:R-:W-:Y:S05]  /*2bd0*/  WARPSYNC.COLLECTIVE R102, `(.L_x_3620) ;  /* 0x0000000066087348 */ /* 0x000fea0003c00000 */
[----:B------:R0:W1:Y:S02]  /*2be0*/  SHFL.DOWN P5, R103, R105, R106, R107 ;  /* 0x0800006a69677389 */ /* 0x00006400000a006b */
[----:B01----:R-:W-:Y:S01]  /*2bf0*/  ENDCOLLECTIVE ;  /* 0x000000000000791b */ /* 0x003fe20003800000 */
.L_x_3620:
[----:B------:R-:W-:Y:S01]  /*2c00*/  MOV R95, R103 ;  /* 0x00000067005f7202 */ /* 0x000fe20000000f00 */
[----:B------:R-:W-:Y:S06]  /*2c10*/  BRA `(.L_x_3621) ;  /* 0xffffffe800207947 */ /* 0x000fec000383ffff */
.L_x_3622:
        /* <DEDUP_REMOVED lines=14> */
.L_x_3987:


//--------------------- .text._ZN10layer_norm31ln_parallel_residual_bwd_kernelINS_13Kernel_traitsIfffffjLj5120ELj1ELj1ELj8ELj16ENS_18Kernel_traits_baseILj5120EfffffjLj256EEEEELb0ELb1ELb1EEEvNS_9BwdParamsE --------------------------
	.section	.text._ZN10layer_norm31ln_parallel_residual_bwd_kernelINS_13Kernel_traitsIfffffjLj5120ELj1ELj1ELj8ELj16ENS_18Kernel_traits_baseILj5120EfffffjLj256EEEEELb0ELb1ELb1EEEvNS_9BwdParamsE,"ax",@progbits
	.align	128
        .global         _ZN10layer_norm31ln_parallel_residual_bwd_kernelINS_13Kernel_traitsIfffffjLj5120ELj1ELj1ELj8ELj16ENS_18Kernel_traits_baseILj5120EfffffjLj256EEEEELb0ELb1ELb1EEEvNS_9BwdParamsE
        .type           _ZN10layer_norm31ln_parallel_residual_bwd_kernelINS_13Kernel_traitsIfffffjLj5120ELj1ELj1ELj8ELj16ENS_18Kernel_traits_baseILj5120EfffffjLj256EEEEELb0ELb1ELb1EEEvNS_9BwdParamsE,@function
        .size           _ZN10layer_norm31ln_parallel_residual_bwd_kernelINS_13Kernel_traitsIfffffjLj5120ELj1ELj1ELj8ELj16ENS_18Kernel_traits_baseILj5120EfffffjLj256EEEEELb0ELb1ELb1EEEvNS_9BwdParamsE,(.L_x_3988 - _ZN10layer_norm31ln_parallel_residual_bwd_kernelINS_13Kernel_traitsIfffffjLj5120ELj1ELj1ELj8ELj16ENS_18Kernel_traits_baseILj5120EfffffjLj256EEEEELb0ELb1ELb1EEEvNS_9BwdParamsE)
        .other          _ZN10layer_norm31ln_parallel_residual_bwd_kernelINS_13Kernel_traitsIfffffjLj5120ELj1ELj1ELj8ELj16ENS_18Kernel_traits_baseILj5120EfffffjLj256EEEEELb0ELb1ELb1EEEvNS_9BwdParamsE,@"STO_CUDA_ENTRY STV_DEFAULT"
_ZN10layer_norm31ln_parallel_residual_bwd_kernelINS_13Kernel_traitsIfffffjLj5120ELj1ELj1ELj8ELj16ENS_18Kernel_traits_baseILj5120EfffffjLj256EEEEELb0ELb1ELb1EEEvNS_9BwdParamsE:
.text._ZN10layer_norm31ln_parallel_residual_bwd_kernelINS_13Kernel_traitsIfffffjLj5120ELj1ELj1ELj8ELj16ENS_18Kernel_traits_baseILj5120EfffffjLj256EEEEELb0ELb1ELb1EEEvNS_9BwdParamsE:
        /* <DEDUP_REMOVED lines=38> */
.L_x_3623:
        /* <DEDUP_REMOVED lines=16> */
[----:B------:R-:W-:-:S02]  /*0360*/  ISETP.NE.AND.EX P0, PT, RZ, UR7, PT, P0 ;  /* 0x00000007ff007c0c */ /* 0x000fc4000bf05300 */
[----:B------:R-:W-:Y:S02]  /*0370*/  CS2R R134, SRZ ;  /* 0x0000000000867805 */ /* 0x000fe4000001ff00 */
[----:B------:R-:W-:Y:S02]  /*0380*/  LEA R136, R136, 0x8, 0x3 ;  /* 0x0000000888887811 */ /* 0x000fe400078e18ff */
[----:B------:R-:W-:Y:S02]  /*0390*/  CS2R R132, SRZ ;  /* 0x0000000000847805 */ /* 0x000fe4000001ff00 */
[----:B------:R-:W-:Y:S02]  /*03a0*/  PLOP3.LUT P1, PT, PT, PT, UP0, 0x80, 0x0 ;  /* 0x000000000000781c */ /* 0x000fe40003f2f008 */
        /* <DEDUP_REMOVED lines=18> */
[----:B------:R-:W-:Y:S02]  /*04d0*/  P2R R174, PR, RZ, 0x2 ;  /* 0x00000002ffae7803 */ /* 0x000fe40000000000 */
[----:B------:R-:W-:-:S02]  /*04e0*/  LOP3.LUT R95, R138, 0xff, RZ, 0xc0, !PT ;  /* 0x000000ff8a5f7812 */ /* 0x000fc400078ec0ff */
[----:B0-----:R-:W-:-:S07]  /*04f0*/  LOP3.LUT R94, R94, 0x7, RZ, 0xc0, !PT ;  /* 0x000000075e5e7812 */ /* 0x001fce00078ec0ff */
.L_x_3630:
[----:B------:R-:W-:Y:S01]  /*0500*/  IMAD R0, R137, UR8, RZ ;  /* 0x0000000889007c24 */ /* 0x000fe2000f8e02ff */
[----:B--2---:R-:W0:Y:S01]  /*0510*/  LDC.64 R2, c[0x0][0x250] ;  /* 0x00009400ff027b82 */ /* 0x004e220000000a00 */
[----:B------:R-:W-:-:S03]  /*0520*/  ISETP.NE.AND P3, PT, R174, RZ, PT ;  /* 0x000000ffae00720c */ /* 0x000fc60003f65270 */
[----:B------:R-:W-:-:S04]  /*0530*/  SHF.R.S32.HI R53, RZ, 0x1f, R0 ;  /* 0x0000001fff357819 */ /* 0x000fc80000011400 */
[----:B------:R-:W1:Y:S01]  /*0540*/  LDC.64 R68, c[0x0][0x258] ;  /* 0x00009600ff447b82 */ /* 0x000e620000000a00 */
[----:B------:R-:W-:-:S04]  /*0550*/  LEA.HI R0, R53, R0, RZ, 0x2 ;  /* 0x0000000035007211 */ /* 0x000fc800078f10ff */
[----:B------:R-:W-:-:S03]  /*0560*/  LEA.HI.SX32 R85, R0, R95, 0x1e ;  /* 0x0000005f00557211 */ /* 0x000fc600078ff2ff */
[----:B------:R-:W2:Y:S01]  /*0570*/  LDC.64 R88, c[0x0][0x2b8] ;  /* 0x0000ae00ff587b82 */ /* 0x000ea20000000a00 */
[C---:B------:R-:W-:Y:S02]  /*0580*/  SHF.L.U32 R146, R85.reuse, 0x4, RZ ;  /* 0x0000000455927819 */ /* 0x040fe400000006ff */
[----:B------:R-:W-:Y:S02]  /*0590*/  IADD3 R151, R85, 0x100, RZ ;  /* 0x0000010055977810 */ /* 0x000fe40007ffe0ff */
[----:B------:R-:W-:Y:S02]  /*05a0*/  SHF.R.U32.HI R171, RZ, 0x1c, R85 ;  /* 0x0000001cffab7819 */ /* 0x000fe40000011655 */
[----:B------:R-:W-:Y:S01]  /*05b0*/  IADD3 R52, P1, R146, UR12, RZ ;  /* 0x0000000c92347c10 */ /* 0x000fe2000ff3e0ff */
[----:B0-----:R-:W-:Y:S01]  /*05c0*/  IMAD.WIDE R2, R137, 0x4, R2 ;  /* 0x0000000489027825 */ /* 0x001fe200078e0202 */
[----:B------:R-:W-:Y:S01]  /*05d0*/  SHF.L.U32 R144, R151, 0x4, RZ ;  /* 0x0000000497907819 */ /* 0x000fe200000006ff */
[----:B------:R-:W0:Y:S01]  /*05e0*/  LDC.64 R92, c[0x0][0x2c8] ;  /* 0x0000b200ff5c7b82 */ /* 0x000e220000000a00 */
[----:B------:R-:W-:-:S02]  /*05f0*/  IADD3 R153, R85, 0x200, RZ ;  /* 0x0000020055997810 */ /* 0x000fc40007ffe0ff */
[----:B------:R-:W-:Y:S01]  /*0600*/  IADD3.X R53, R171, UR13, RZ, P1, !PT ;  /* 0x0000000dab357c10 */ /* 0x000fe20008ffe4ff */
[----:B------:R-:W3:Y:S01]  /*0610*/  LDG.E R3, desc[UR4][R2.64] ;  /* 0x0000000402037981 */ /* 0x000ee2000c1e1900 */
[----:B------:R-:W-:Y:S01]  /*0620*/  SHF.R.U32.HI R145, RZ, 0x1c, R151 ;  /* 0x0000001cff917819 */ /* 0x000fe20000011697 */
[----:B-1----:R-:W-:Y:S01]  /*0630*/  IMAD.WIDE R68, R137, 0x4, R68 ;  /* 0x0000000489447825 */ /* 0x002fe200078e0244 */
[----:B------:R-:W-:Y:S02]  /*0640*/  IADD3 R60, P1, R144, UR12, RZ ;  /* 0x0000000c903c7c10 */ /* 0x000fe4000ff3e0ff */
[----:B------:R-:W-:Y:S01]  /*0650*/  SHF.L.U32 R142, R153, 0x4, RZ ;  /* 0x00000004998e7819 */ /* 0x000fe200000006ff */
[----:B------:R-:W4:Y:S01]  /*0660*/  LDG.E.128 R52, desc[UR4][R52.64] ;  /* 0x0000000434347981 */ /* 0x000f22000c1e1d00 */
[----:B------:R-:W-:Y:S02]  /*0670*/  IADD3.X R61, R145, UR13, RZ, P1, !PT ;  /* 0x0000000d913d7c10 */ /* 0x000fe40008ffe4ff */
[C---:B------:R-:W-:Y:S01]  /*0680*/  IADD3 R155, R85.reuse, 0x300, RZ ;  /* 0x00000300559b7810 */ /* 0x040fe20007ffe0ff */
[----:B------:R1:W4:Y:S01]  /*0690*/  LDG.E R141, desc[UR4][R68.64] ;  /* 0x00000004448d7981 */ /* 0x000322000c1e1900 */
[----:B------:R-:W-:Y:S01]  /*06a0*/  SHF.R.U32.HI R143, RZ, 0x1c, R153 ;  /* 0x0000001cff8f7819 */ /* 0x000fe20000011699 */
[----:B--2---:R-:W-:Y:S01]  /*06b0*/  IMAD.WIDE.U32 R56, R85, 0x10, R88 ;  /* 0x0000001055387825 */ /* 0x004fe200078e0058 */
[----:B------:R-:W-:Y:S01]  /*06c0*/  SHF.L.U32 R140, R155, 0x4, RZ ;  /* 0x000000049b8c7819 */ /* 0x000fe200000006ff */
[----:B------:R-:W2:Y:S01]  /*06d0*/  LDG.E.128 R60, desc[UR4][R60.64] ;  /* 0x000000043c3c7981 */ /* 0x000ea2000c1e1d00 */
[----:B------:R-:W-:-:S03]  /*06e0*/  SHF.R.U32.HI R139, RZ, 0x1c, R155 ;  /* 0x0000001cff8b7819 */ /* 0x000fc6000001169b */
[----:B------:R-:W2:Y:S01]  /*06f0*/  LDG.E.128 R56, desc[UR4][R56.64] ;  /* 0x0000000438387981 */ /* 0x000ea2000c1e1d00 */
[----:B-1----:R-:W-:-:S04]  /*0700*/  IADD3 R68, P1, R142, UR12, RZ ;  /* 0x0000000c8e447c10 */ /* 0x002fc8000ff3e0ff */
[----:B------:R-:W-:Y:S02]  /*0710*/  IADD3.X R69, R143, UR13, RZ, P1, !PT ;  /* 0x0000000d8f457c10 */ /* 0x000fe40008ffe4ff */
[----:B------:R-:W-:-:S04]  /*0720*/  IADD3 R76, P1, R140, UR12, RZ ;  /* 0x0000000c8c4c7c10 */ /* 0x000fc8000ff3e0ff */
[----:B------:R-:W2:Y:S01]  /*0730*/  LDG.E.128 R68, desc[UR4][R68.64] ;  /* 0x0000000444447981 */ /* 0x000ea2000c1e1d00 */
[----:B------:R-:W-:Y:S01]  /*0740*/  IADD3.X R77, R139, UR13, RZ, P1, !PT ;  /* 0x0000000d8b4d7c10 */ /* 0x000fe20008ffe4ff */
[----:B------:R-:W-:-:S05]  /*0750*/  IMAD.WIDE.U32 R64, R151, 0x10, R88 ;  /* 0x0000001097407825 */ /* 0x000fca00078e0058 */
[----:B------:R-:W2:Y:S04]  /*0760*/  LDG.E.128 R76, desc[UR4][R76.64] ;  /* 0x000000044c4c7981 */ /* 0x000ea8000c1e1d00 */
[----:B------:R-:W2:Y:S01]  /*0770*/  LDG.E.128 R64, desc[UR4][R64.64] ;  /* 0x0000000440407981 */ /* 0x000ea2000c1e1d00 */
[----:B------:R-:W-:-:S06]  /*0780*/  IMAD.WIDE.U32 R72, R153, 0x10, R88 ;  /* 0x0000001099487825 */ /* 0x000fcc00078e0058 */
[----:B------:R-:W2:Y:S01]  /*0790*/  LDG.E.128 R72, desc[UR4][R72.64] ;  /* 0x0000000448487981 */ /* 0x000ea2000c1e1d00 */
[----:B------:R-:W-:Y:S01]  /*07a0*/  IADD3 R157, R85, 0x400, RZ ;  /* 0x00000400559d7810 */ /* 0x000fe20007ffe0ff */
[----:B------:R-:W-:-:S03]  /*07b0*/  IMAD.WIDE.U32 R80, R155, 0x10, R88 ;  /* 0x000000109b507825 */ /* 0x000fc600078e0058 */
[----:B------:R-:W-:Y:S02]  /*07c0*/  SHF.L.U32 R2, R157, 0x4, RZ ;  /* 0x000000049d027819 */ /* 0x000fe400000006ff */
[CC--:B0-----:R-:W-:Y:S01]  /*07d0*/  @P0 LEA R148, P1, R85.reuse, R92.reuse, 0x4 ;  /* 0x0000005c55940211 */ /* 0x0c1fe200078220ff */
[----:B------:R-:W2:Y:S01]  /*07e0*/  LDG.E.128 R80, desc[UR4][R80.64] ;  /* 0x0000000450507981 */ /* 0x000ea2000c1e1d00 */
[----:B------:R-:W-:Y:S02]  /*07f0*/  SHF.R.U32.HI R0, RZ, 0x1c, R157 ;  /* 0x0000001cff007819 */ /* 0x000fe4000001169d */
[----:B------:R-:W-:Y:S02]  /*0800*/  IADD3 R84, P2, R2, UR12, RZ ;  /* 0x0000000c02547c10 */ /* 0x000fe4000ff5e0ff */
[-C--:B------:R-:W-:Y:S02]  /*0810*/  @P0 LEA.HI.X R149, R85, R93.reuse, RZ, 0x4, P1 ;  /* 0x0000005d55950211 */ /* 0x080fe400008f24ff */
[----:B------:R-:W-:Y:S01]  /*0820*/  IADD3.X R85, R0, UR13, RZ, P2, !PT ;  /* 0x0000000d00557c10 */ /* 0x000fe200097fe4ff */
[----:B------:R-:W-:Y:S01]  /*0830*/  IMAD.WIDE.U32 R88, R157, 0x10, R88 ;  /* 0x000000109d587825 */ /* 0x000fe200078e0058 */
[C---:B------:R-:W-:Y:S01]  /*0840*/  @P0 LEA R150, P1, R151.reuse, R92, 0x4 ;  /* 0x0000005c97960211 */ /* 0x040fe200078220ff */
[----:B-----5:R0:W5:Y:S04]  /*0850*/  @P0 LDG.E.128 R24, desc[UR4][R148.64] ;  /* 0x0000000494180981 */ /* 0x020168000c1e1d00 */
[----:B------:R-:W2:Y:S04]  /*0860*/  LDG.E.128 R84, desc[UR4][R84.64] ;  /* 0x0000000454547981 */ /* 0x000ea8000c1e1d00 */
[----:B------:R-:W2:Y:S01]  /*0870*/  LDG.E.128 R88, desc[UR4][R88.64] ;  /* 0x0000000458587981 */ /* 0x000ea2000c1e1d00 */
[----:B------:R-:W-:-:S02]  /*0880*/  @P0 LEA.HI.X R151, R151, R93, RZ, 0x4, P1 ;  /* 0x0000005d97970211 */ /* 0x000fc400008f24ff */
[----:B------:R-:W-:-:S03]  /*0890*/  @P0 LEA R152, P1, R153, R92, 0x4 ;  /* 0x0000005c99980211 */ /* 0x000fc600078220ff */
[----:B------:R1:W5:Y:S01]  /*08a0*/  @P0 LDG.E.128 R28, desc[UR4][R150.64] ;  /* 0x00000004961c0981 */ /* 0x000362000c1e1d00 */
[-C--:B------:R-:W-:Y:S02]  /*08b0*/  @P0 LEA.HI.X R153, R153, R93.reuse, RZ, 0x4, P1 ;  /* 0x0000005d99990211 */ /* 0x080fe400008f24ff */
[-C--:B------:R-:W-:Y:S02]  /*08c0*/  @P0 LEA R154, P1, R155, R92.reuse, 0x4 ;  /* 0x0000005c9b9a0211 */ /* 0x080fe400078220ff */
[----:B------:R-:W-:Y:S01]  /*08d0*/  LOP3.LUT P4, RZ, R147, 0xff, RZ, 0xc0, !PT ;  /* 0x000000ff93ff7812 */ /* 0x000fe2000788c0ff */
[----:B------:R-:W5:Y:S01]  /*08e0*/  @P0 LDG.E.128 R32, desc[UR4][R152.64] ;  /* 0x0000000498200981 */ /* 0x000f62000c1e1d00 */
[----:B------:R-:W-:Y:S02]  /*08f0*/  @P0 LEA.HI.X R155, R155, R93, RZ, 0x4, P1 ;  /* 0x0000005d9b9b0211 */ /* 0x000fe400008f24ff */
[----:B0-----:R-:W-:-:S03]  /*0900*/  @P0 LEA R148, P1, R157, R92, 0x4 ;  /* 0x0000005c9d940211 */ /* 0x001fc600078220ff */
[----:B------:R-:W5:Y:S01]  /*0910*/  @P0 LDG.E.128 R36, desc[UR4][R154.64] ;  /* 0x000000049a240981 */ /* 0x000f62000c1e1d00 */
[----:B------:R-:W-:-:S05]  /*0920*/  @P0 LEA.HI.X R149, R157, R93, RZ, 0x4, P1 ;  /* 0x0000005d9d950211 */ /* 0x000fca00008f24ff */
[----:B------:R0:W5:Y:S01]  /*0930*/  @P0 LDG.E.128 R40, desc[UR4][R148.64] ;  /* 0x0000000494280981 */ /* 0x000162000c1e1d00 */
[----:B------:R-:W-:Y:S01]  /*0940*/  IADD3 R137, R137, UR10, RZ ;  /* 0x0000000a89897c10 */ /* 0x000fe2000fffe0ff */
[----:B------:R-:W-:-:S03]  /*0950*/  UMOV UR6, 0xffffffff ;  /* 0xffffffff00067882 */ /* 0x000fc60000000000 */
[----:B------:R-:W-:Y:S02]  /*0960*/  ISETP.GE.AND P1, PT, R137, UR11, PT ;  /* 0x0000000b89007c0c */ /* 0x000fe4000bf26270 */
[----:B---3--:R-:W-:-:S05]  /*0970*/  FSEL R173, R3, RZ, !P3 ;  /* 0x000000ff03ad7208 */ /* 0x008fca0005800000 */
[C---:B----4-:R-:W-:Y:S01]  /*0980*/  FADD.FTZ R52, -R173.reuse, R52 ;  /* 0x00000034ad347221 */ /* 0x050fe20000010100 */
[C---:B------:R-:W-:Y:S01]  /*0990*/  FADD.FTZ R54, -R173.reuse, R54 ;  /* 0x00000036ad367221 */ /* 0x040fe20000010100 */
[----:B-1----:R-:W-:Y:S02]  /*09a0*/  FADD.FTZ R150, -R173, R53 ;  /* 0x00000035ad967221 */ /* 0x002fe40000010100 */
[C---:B------:R-:W-:Y:S01]  /*09b0*/  FMUL.FTZ R3, R141.reuse, R52 ;  /* 0x000000348d037220 */ /* 0x040fe20000410000 */
[C---:B------:R-:W-:Y:S01]  /*09c0*/  FMUL.FTZ R159, R141.reuse, R54 ;  /* 0x000000368d9f7220 */ /* 0x040fe20000410000 */
[----:B------:R-:W-:Y:S01]  /*09d0*/  FMUL.FTZ R157, R141, R150 ;  /* 0x000000968d9d7220 */ /* 0x000fe20000410000 */
[----:B--2---:R-:W-:Y:S01]  /*09e0*/  FMUL.FTZ R158, R20, R56 ;  /* 0x00000038149e7220 */ /* 0x004fe20000410000 */
[----:B------:R-:W-:-:S03]  /*09f0*/  FMUL.FTZ R160, R21, R57 ;  /* 0x0000003915a07220 */ /* 0x000fc60000410000 */
[----:B------:R-:W-:Y:S01]  /*0a00*/  FADD.FTZ R53, RZ, R158 ;  /* 0x0000009eff357221 */ /* 0x000fe20000010000 */
[C---:B------:R-:W-:Y:S01]  /*0a10*/  FADD.FTZ R52, -R173.reuse, R69 ;  /* 0x00000045ad347221 */ /* 0x040fe20000010100 */
[----:B------:R-:W-:-:S03]  /*0a20*/  FADD.FTZ R54, -R173, R71 ;  /* 0x00000047ad367221 */ /* 0x000fc60000010100 */
[----:B------:R-:W-:Y:S01]  /*0a30*/  FMUL.FTZ R163, R141, R52 ;  /* 0x000000348da37220 */ /* 0x000fe20000410000 */
[----:B------:R-:W-:Y:S01]  /*0a40*/  FFMA.FTZ R52, R3, R158, RZ ;  /* 0x0000009e03347223 */ /* 0x000fe200000100ff */
[----:B------:R-:W-:Y:S01]  /*0a50*/  FMUL.FTZ R169, R141, R54 ;  /* 0x000000368da97220 */ /* 0x000fe20000410000 */
[----:B------:R-:W-:Y:S01]  /*0a60*/  FADD.FTZ R54, -R173, R77 ;  /* 0x0000004dad367221 */ /* 0x000fe20000010100 */
[----:B------:R-:W-:Y:S01]  /*0a70*/  FMUL.FTZ R162, R22, R58 ;  /* 0x0000003a16a27220 */ /* 0x000fe20000410000 */
[----:B------:R-:W-:Y:S01]  /*0a80*/  FADD.FTZ R53, R53, R160 ;  /* 0x000000a035357221 */ /* 0x000fe20000010000 */
[----:B------:R-:W-:Y:S01]  /*0a90*/  FADD.FTZ R164, -R173, R55 ;  /* 0x00000037ada47221 */ /* 0x000fe20000010100 */
[C---:B------:R-:W-:Y:S01]  /*0aa0*/  FADD.FTZ R117, R56.reuse, R117 ;  /* 0x0000007538757221 */ /* 0x040fe20000010000 */
[----:B------:R-:W-:Y:S01]  /*0ab0*/  FFMA.FTZ R97, R56, R3, R97 ;  /* 0x0000000338617223 */ /* 0x000fe20000010061 */
[----:B------:R-:W-:Y:S01]  /*0ac0*/  FFMA.FTZ R52, R157, R160, R52 ;  /* 0x000000a09d347223 */ /* 0x000fe20000010034 */
[----:B------:R-:W-:Y:S01]  /*0ad0*/  FADD.FTZ R56, -R173, R78 ;  /* 0x0000004ead387221 */ /* 0x000fe20000010100 */
[----:B------:R-:W-:Y:S01]  /*0ae0*/  FMUL.FTZ R78, R141, R54 ;  /* 0x000000368d4e7220 */ /* 0x000fe20000410000 */
[----:B------:R-:W-:Y:S01]  /*0af0*/  FMUL.FTZ R165, R23, R59 ;  /* 0x0000003b17a57220 */ /* 0x000fe20000410000 */
[----:B------:R-:W-:Y:S01]  /*0b00*/  FADD.FTZ R54, R53, R162 ;  /* 0x000000a235367221 */ /* 0x000fe20000010000 */
[----:B------:R-:W-:Y:S01]  /*0b10*/  FMUL.FTZ R164, R141, R164 ;  /* 0x000000a48da47220 */ /* 0x000fe20000410000 */
[----:B------:R-:W-:Y:S01]  /*0b20*/  FADD.FTZ R60, -R173, R60 ;  /* 0x0000003cad3c7221 */ /* 0x000fe20000010100 */
[----:B------:R-:W-:Y:S01]  /*0b30*/  FFMA.FTZ R53, R159, R162, R52 ;  /* 0x000000a29f357223 */ /* 0x000fe20000010034 */
[----:B------:R-:W-:Y:S01]  /*0b40*/  FMUL.FTZ R150, R16, R64 ;  /* 0x0000004010967220 */ /* 0x000fe20000410000 */
[----:B------:R-:W-:Y:S01]  /*0b50*/  FADD.FTZ R55, R54, R165 ;  /* 0x000000a536377221 */ /* 0x000fe20000010000 */
[----:B0-----:R-:W-:Y:S01]  /*0b60*/  FADD.FTZ R148, -R173, R61 ;  /* 0x0000003dad947221 */ /* 0x001fe20000010100 */
[----:B------:R-:W-:Y:S01]  /*0b70*/  FMUL.FTZ R147, R141, R60 ;  /* 0x0000003c8d937220 */ /* 0x000fe20000410000 */
[----:B------:R-:W-:Y:S01]  /*0b80*/  FFMA.FTZ R54, R164, R165, R53 ;  /* 0x000000a5a4367223 */ /* 0x000fe20000010035 */
[----:B------:R-:W-:Y:S01]  /*0b90*/  FMUL.FTZ R153, R17, R65 ;  /* 0x0000004111997220 */ /* 0x000fe20000410000 */
[----:B------:R-:W-:Y:S01]  /*0ba0*/  FADD.FTZ R52, R55, R150 ;  /* 0x0000009637347221 */ /* 0x000fe20000010000 */
[----:B------:R-:W-:Y:S01]  /*0bb0*/  FADD.FTZ R62, -R173, R62 ;  /* 0x0000003ead3e7221 */ /* 0x000fe20000010100 */
        /* <DEDUP_REMOVED lines=9> */
[----:B------:R-:W-:Y:S01]  /*0c50*/  FMUL.FTZ R152, R141, R152 ;  /* 0x000000988d987220 */ /* 0x000fe20000410000 */
        /* <DEDUP_REMOVED lines=16> */
[C---:B------:R-:W-:Y:S01]  /*0d60*/  FADD.FTZ R119, R58.reuse, R119 ;  /* 0x000000773a777221 */ /* 0x040fe20000010000 */
[----:B------:R-:W-:Y:S01]  /*0d70*/  FFMA.FTZ R99, R58, R159, R99 ;  /* 0x0000009f3a637223 */ /* 0x000fe20000010063 */
[----:B------:R-:W-:Y:S01]  /*0d80*/  FADD.FTZ R76, -R173, R76 ;  /* 0x0000004cad4c7221 */ /* 0x000fe20000010100 */
[----:B------:R-:W-:Y:S01]  /*0d90*/  FFMA.FTZ R52, R167, R170, R52 ;  /* 0x000000aaa7347223 */ /* 0x000fe20000010034 */
[----:B------:R-:W-:Y:S01]  /*0da0*/  FADD.FTZ R58, -R173, R79 ;  /* 0x0000004fad3a7221 */ /* 0x000fe20000010100 */
[----:B------:R-:W-:Y:S01]  /*0db0*/  FMUL.FTZ R79, R141, R56 ;  /* 0x000000388d4f7220 */ /* 0x000fe20000410000 */
[----:B------:R-:W-:Y:S01]  /*0dc0*/  FMUL.FTZ R77, R8, R80 ;  /* 0x00000050084d7220 */ /* 0x000fe20000410000 */
[----:B------:R-:W-:Y:S01]  /*0dd0*/  FADD.FTZ R56, R53, R172 ;  /* 0x000000ac35387221 */ /* 0x000fe20000010000 */
[----:B------:R-:W-:Y:S01]  /*0de0*/  FMUL.FTZ R76, R141, R76 ;  /* 0x0000004c8d4c7220 */ /* 0x000fe20000410000 */
[----:B------:R-:W-:Y:S01]  /*0df0*/  FFMA.FTZ R53, R169, R172, R52 ;  /* 0x000000aca9357223 */ /* 0x000fe20000010034 */
[C---:B------:R-:W-:Y:S01]  /*0e00*/  FADD.FTZ R128, R81.reuse, R128 ;  /* 0x0000008051807221 */ /* 0x040fe20000010000 */
        /* <DEDUP_REMOVED lines=8> */
[C---:B------:R-:W-:Y:S01]  /*0e90*/  FADD.FTZ R129, R80.reuse, R129 ;  /* 0x0000008150817221 */ /* 0x040fe20000010000 */
[----:B------:R-:W-:Y:S01]  /*0ea0*/  FFMA.FTZ R109, R80, R76, R109 ;  /* 0x0000004c506d7223 */ /* 0x000fe2000001006d */
[----:B------:R-:W-:Y:S01]  /*0eb0*/  FFMA.FTZ R52, R78, R81, R53 ;  /* 0x000000514e347223 */ /* 0x000fe20000010035 */
[C---:B------:R-:W-:Y:S01]  /*0ec0*/  FADD.FTZ R80, -R173.reuse, R84 ;  /* 0x00000054ad507221 */ /* 0x040fe20000010100 */
[----:B------:R-:W-:Y:S01]  /*0ed0*/  FADD.FTZ R86, -R173, R86 ;  /* 0x00000056ad567221 */ /* 0x000fe20000010100 */
[----:B------:R-:W-:Y:S01]  /*0ee0*/  FMUL.FTZ R151, R141, R58 ;  /* 0x0000003a8d977220 */ /* 0x000fe20000410000 */
[C---:B------:R-:W-:Y:S01]  /*0ef0*/  FADD.FTZ R84, -R173.reuse, R85 ;  /* 0x00000055ad547221 */ /* 0x040fe20000010100 */
[----:B------:R-:W-:Y:S01]  /*0f00*/  FADD.FTZ R54, -R173, R87 ;  /* 0x00000057ad367221 */ /* 0x000fe20000010100 */
[----:B------:R-:W-:Y:S01]  /*0f10*/  FMUL.FTZ R156, R11, R83 ;  /* 0x000000530b9c7220 */ /* 0x000fe20000410000 */
[----:B------:R-:W-:Y:S01]  /*0f20*/  FADD.FTZ R55, R55, R82 ;  /* 0x0000005237377221 */ /* 0x000fe20000010000 */
[----:B------:R-:W-:Y:S01]  /*0f30*/  FFMA.FTZ R52, R79, R82, R52 ;  /* 0x000000524f347223 */ /* 0x000fe20000010034 */
[----:B------:R-:W-:Y:S01]  /*0f40*/  FMUL.FTZ R85, R141, R86 ;  /* 0x000000568d557220 */ /* 0x000fe20000410000 */
[C---:B------:R-:W-:Y:S01]  /*0f50*/  FADD.FTZ R130, R83.reuse, R130 ;  /* 0x0000008253827221 */ /* 0x040fe20000010000 */
[----:B------:R-:W-:Y:S01]  /*0f60*/  FFMA.FTZ R110, R83, R151, R110 ;  /* 0x00000097536e7223 */ /* 0x000fe2000001006e */
[C---:B------:R-:W-:Y:S01]  /*0f70*/  FMUL.FTZ R84, R141.reuse, R84 ;  /* 0x000000548d547220 */ /* 0x040fe20000410000 */
        /* <DEDUP_REMOVED lines=12> */
[----:B------:R-:W-:Y:S01]  /*1040*/  SHF.R.U32.HI R54, RZ, 0x8, R138 ;  /* 0x00000008ff367819 */ /* 0x000fe2000001168a */
[----:B------:R-:W-:Y:S01]  /*1050*/  FMUL.FTZ R90, R6, R90 ;  /* 0x0000005a065a7220 */ /* 0x000fe20000410000 */
[----:B------:R-:W-:Y:S01]  /*1060*/  FADD.FTZ R55, R52, R89 ;  /* 0x0000005934377221 */ /* 0x000fe20000010000 */
[----:B------:R-:W-:Y:S01]  /*1070*/  FFMA.FTZ R52, R84, R89, R53 ;  /* 0x0000005954347223 */ /* 0x000fe20000010035 */
[----:B------:R-:W-:Y:S01]  /*1080*/  SHF.L.U32 R53, R54, 0x3, RZ ;  /* 0x0000000336357819 */ /* 0x000fe200000006ff */
[C---:B------:R-:W-:Y:S01]  /*1090*/  FADD.FTZ R134, R91.reuse, R134 ;  /* 0x000000865b867221 */ /* 0x040fe20000010000 */
[----:B------:R-:W-:Y:S01]  /*10a0*/  FFMA.FTZ R114, R91, R86, R114 ;  /* 0x000000565b727223 */ /* 0x000fe20000010072 */
[----:B------:R-:W-:Y:S01]  /*10b0*/  FADD.FTZ R54, R55, R90 ;  /* 0x0000005a37367221 */ /* 0x000fe20000010000 */
[----:B------:R-:W-:Y:S01]  /*10c0*/  FMUL.FTZ R91, R7, R91 ;  /* 0x0000005b075b7220 */ /* 0x000fe20000410000 */
        /* <DEDUP_REMOVED lines=24> */
[----:B------:R-:W-:Y:S01]  /*1250*/  FADD.FTZ R54, R54, R91 ;  /* 0x0000005b36367221 */ /* 0x000fe20000010000 */
[----:B------:R-:W-:Y:S01]  /*1260*/  SEL R68, R136, R53, !P4 ;  /* 0x0000003588447207 */ /* 0x000fe20006000000 */
        /* <DEDUP_REMOVED lines=20> */
.L_x_3641:
[----:B------:R-:W3:Y:S01]  /*13b0*/  S2R R57, SR_CgaCtaId ;  /* 0x0000000000397919 */ /* 0x000ee20000008800 */
[----:B------:R-:W-:Y:S01]  /*13c0*/  LOP3.LUT P1, RZ, R138, 0x1f, RZ, 0xc0, !PT ;  /* 0x0000001f8aff7812 */ /* 0x000fe2000782c0ff */
[----:B--2---:R-:W-:Y:S01]  /*13d0*/  FADD.FTZ R65, R55, R52 ;  /* 0x0000003437417221 */ /* 0x004fe20000010000 */
[----:B------:R-:W-:Y:S01]  /*13e0*/  MOV R52, 0x400 ;  /* 0x0000040000347802 */ /* 0x000fe20000000f00 */
[----:B-1----:R-:W-:Y:S01]  /*13f0*/  FADD.FTZ R64, R54, R53 ;  /* 0x0000003536407221 */ /* 0x002fe20000010000 */
[----:B------:R-:W-:Y:S01]  /*1400*/  UISETP.NE.AND UP0, UPT, UR20, URZ, UPT ;  /* 0x0000003f1400728c */ /* 0x000fe2000bf05270 */
[----:B------:R-:W-:-:S04]  /*1410*/  IADD3 R70, P3, R146, UR18, RZ ;  /* 0x0000001292467c10 */ /* 0x000fc8000ff7e0ff */
[----:B------:R-:W-:Y:S02]  /*1420*/  IADD3.X R71, R171, UR19, RZ, P3, !PT ;  /* 0x00000013ab477c10 */ /* 0x000fe40009ffe4ff */
[----:B------:R-:W-:Y:S01]  /*1430*/  PLOP3.LUT P2, PT, PT, PT, UP0, 0x80, 0x0 ;  /* 0x000000000000781c */ /* 0x000fe20003f4f008 */
[----:B------:R-:W-:Y:S05]  /*1440*/  WARPSYNC.ALL ;  /* 0x0000000000007948 */ /* 0x000fea0003800000 */
[----:B------:R-:W-:Y:S02]  /*1450*/  P2R R174, PR, RZ, 0x4 ;  /* 0x00000004ffae7803 */ /* 0x000fe40000000000 */
[----:B---3--:R-:W-:-:S02]  /*1460*/  LEA R53, R57, R52, 0x18 ;  /* 0x0000003439357211 */ /* 0x008fc400078ec0ff */
[----:B------:R-:W-:Y:S02]  /*1470*/  @!P1 IADD3 R52, R94, R68, RZ ;  /* 0x000000445e349210 */ /* 0x000fe40007ffe0ff */
[-C--:B------:R-:W-:Y:S02]  /*1480*/  LEA R68, R68, R53.reuse, 0x3 ;  /* 0x0000003544447211 */ /* 0x080fe400078e18ff */
[----:B------:R-:W-:-:S05]  /*1490*/  @!P1 LEA R66, R52, R53, 0x3 ;  /* 0x0000003534429211 */ /* 0x000fca00078e18ff */
[----:B------:R-:W-:Y:S01]  /*14a0*/  @!P1 STS.64 [R66+0x5000], R64 ;  /* 0x0050004042009388 */ /* 0x000fe20000000a00 */
[----:B------:R-:W-:Y:S01]  /*14b0*/  BAR.SYNC.DEFER_BLOCKING 0x0 ;  /* 0x0000000000007b1d */ /* 0x000fe20000010000 */
[----:B------:R-:W-:-:S04]  /*14c0*/  ISETP.NE.U32.AND P1, PT, RZ, UR16, PT ;  /* 0x00000010ff007c0c */ /* 0x000fc8000bf25070 */
[----:B------:R-:W-:-:S13]  /*14d0*/  ISETP.NE.AND.EX P1, PT, RZ, UR17, PT, P1 ;  /* 0x00000011ff007c0c */ /* 0x000fda000bf25310 */
[----:B------:R-:W-:-:S04]  /*14e0*/  @P1 IADD3 R74, P3, R146, UR16, RZ ;  /* 0x00000010924a1c10 */ /* 0x000fc8000ff7e0ff */
[----:B------:R-:W-:Y:S01]  /*14f0*/  @P1 IADD3.X R75, R171, UR17, RZ, P3, !PT ;  /* 0x00000011ab4b1c10 */ /* 0x000fe20009ffe4ff */
[----:B0-----:R-:W0:Y:S01]  /*1500*/  LDS.128 R52, [R68+0x5000] ;  /* 0x0050000044347984 */ /* 0x001e220000000c00 */
[----:B------:R-:W-:-:S03]  /*1510*/  IADD3 R72, P3, R144, UR18, RZ ;  /* 0x0000001290487c10 */ /* 0x000fc6000ff7e0ff */
[----:B------:R-:W1:Y:S01]  /*1520*/  LDS.128 R56, [R68+0x5010] ;  /* 0x0050100044387984 */ /* 0x000e620000000c00 */
[----:B------:R-:W-:-:S03]  /*1530*/  IADD3.X R73, R145, UR19, RZ, P3, !PT ;  /* 0x0000001391497c10 */ /* 0x000fc60009ffe4ff */
[----:B------:R-:W-:Y:S01]  /*1540*/  LDS.128 R64, [R68+0x5030] ;  /* 0x0050300044407984 */ /* 0x000fe20000000c00 */
[----:B0-----:R-:W-:Y:S01]  /*1550*/  FADD.FTZ R61, RZ, R52 ;  /* 0x00000034ff3d7221 */ /* 0x001fe20000010000 */
[----:B------:R-:W-:-:S03]  /*1560*/  FADD.FTZ R52, RZ, R53 ;  /* 0x00000035ff347221 */ /* 0x000fc60000010000 */
[----:B------:R-:W-:Y:S01]  /*1570*/  FADD.FTZ R61, R54, R61 ;  /* 0x0000003d363d7221 */ /* 0x000fe20000010000 */
[----:B------:R-:W-:-:S03]  /*1580*/  FADD.FTZ R52, R55, R52 ;  /* 0x0000003437347221 */ /* 0x000fc60000010000 */
[----:B-1----:R-:W-:Y:S01]  /*1590*/  FADD.FTZ R69, R61, R56 ;  /* 0x000000383d457221 */ /* 0x002fe20000010000 */
[----:B------:R-:W-:Y:S01]  /*15a0*/  FADD.FTZ R52, R52, R57 ;  /* 0x0000003934347221 */ /* 0x000fe20000010000 */
[----:B------:R-:W0:Y:S02]  /*15b0*/  LDS.128 R60, [R68+0x5020] ;  /* 0x00502000443c7984 */ /* 0x000e240000000c00 */
[----:B------:R-:W-:Y:S01]  /*15c0*/  FADD.FTZ R69, R58, R69 ;  /* 0x000000453a457221 */ /* 0x000fe20000010000 */
[----:B------:R-:W-:-:S03]  /*15d0*/  FADD.FTZ R52, R59, R52 ;  /* 0x000000343b347221 */ /* 0x000fc60000010000 */
[----:B0-----:R-:W-:Y:S01]  /*15e0*/  FADD.FTZ R69, R69, R60 ;  /* 0x0000003c45457221 */ /* 0x001fe20000010000 */
[----:B------:R-:W-:-:S03]  /*15f0*/  FADD.FTZ R52, R52, R61 ;  /* 0x0000003d34347221 */ /* 0x000fc60000010000 */
[----:B------:R-:W-:Y:S01]  /*1600*/  FADD.FTZ R69, R62, R69 ;  /* 0x000000453e457221 */ /* 0x000fe20000010000 */
[----:B------:R-:W-:-:S03]  /*1610*/  FADD.FTZ R52, R63, R52 ;  /* 0x000000343f347221 */ /* 0x000fc60000010000 */
[----:B------:R-:W-:Y:S01]  /*1620*/  FADD.FTZ R69, R69, R64 ;  /* 0x0000004045457221 */ /* 0x000fe20000010000 */
[----:B------:R-:W-:Y:S01]  /*1630*/  FADD.FTZ R52, R52, R65 ;  /* 0x0000004134347221 */ /* 0x000fe20000010000 */
[----:B------:R-:W-:Y:S02]  /*1640*/  IADD3 R64, P3, R142, UR18, RZ ;  /* 0x000000128e407c10 */ /* 0x000fe4000ff7e0ff */
[----:B------:R-:W-:Y:S01]  /*1650*/  FADD.FTZ R66, R66, R69 ;  /* 0x0000004542427221 */ /* 0x000fe20000010000 */
[----:B------:R-:W-:Y:S01]  /*1660*/  FADD.FTZ R52, R67, R52 ;  /* 0x0000003443347221 */ /* 0x000fe20000010000 */
[----:B------:R-:W-:Y:S02]  /*1670*/  IADD3.X R65, R143, UR19, RZ, P3, !PT ;  /* 0x000000138f417c10 */ /* 0x000fe40009ffe4ff */
[----:B------:R-:W-:Y:S01]  /*1680*/  FMUL.FTZ R66, R66, UR9 ;  /* 0x0000000942427c20 */ /* 0x000fe20008410000 */
[----:B------:R-:W-:Y:S01]  /*1690*/  FMUL.FTZ R87, R52, UR9 ;  /* 0x0000000934577c20 */ /* 0x000fe20008410000 */
[----:B------:R-:W-:-:S03]  /*16a0*/  ISETP.NE.U32.AND P3, PT, RZ, UR14, PT ;  /* 0x0000000eff007c0c */ /* 0x000fc6000bf65070 */
[----:B------:R-:W-:Y:S02]  /*16b0*/  FSEL R88, R66, RZ, !P2 ;  /* 0x000000ff42587208 */ /* 0x000fe40005000000 */
[----:B------:R-:W-:Y:S02]  /*16c0*/  ISETP.NE.U32.AND P2, PT, R92, RZ, PT ;  /* 0x000000ff5c00720c */ /* 0x000fe40003f45070 */
[----:B------:R-:W-:Y:S01]  /*16d0*/  ISETP.NE.AND.EX P3, PT, RZ, UR15, PT, P3 ;  /* 0x0000000fff007c0c */ /* 0x000fe2000bf65330 */
[-CC-:B------:R-:W-:Y:S01]  /*16e0*/  FFMA.FTZ R3, R3, R87.reuse, R88.reuse ;  /* 0x0000005703037223 */ /* 0x180fe20000010058 */
[----:B------:R-:W-:Y:S01]  /*16f0*/  ISETP.NE.AND.EX P2, PT, R93, RZ, PT, P2 ;  /* 0x000000ff5d00720c */ /* 0x000fe20003f45320 */
[-CC-:B------:R-:W-:Y:S01]  /*1700*/  FFMA.FTZ R157, R157, R87.reuse, R88.reuse ;  /* 0x000000579d9d7223 */ /* 0x180fe20000010058 */
[-CC-:B------:R-:W-:Y:S01]  /*1710*/  FFMA.FTZ R159, R159, R87.reuse, R88.reuse ;  /* 0x000000579f9f7223 */ /* 0x180fe20000010058 */
[----:B------:R-:W-:Y:S01]  /*1720*/  FADD.FTZ R52, R158, -R3 ;  /* 0x800000039e347221 */ /* 0x000fe20000010000 */
[----:B------:R-:W-:Y:S01]  /*1730*/  SEL R3, RZ, 0x1, P4 ;  /* 0x00000001ff037807 */ /* 0x000fe20002000000 */
[----:B------:R-:W-:Y:S01]  /*1740*/  FFMA.FTZ R164, R164, R87, R88 ;  /* 0x00000057a4a47223 */ /* 0x000fe20000010058 */
[----:B------:R-:W-:Y:S01]  /*1750*/  @P1 IADD3 R68, P4, R144, UR16, RZ ;  /* 0x0000001090441c10 */ /* 0x000fe2000ff9e0ff */
[----:B------:R-:W-:Y:S01]  /*1760*/  FADD.FTZ R160, R160, -R157 ;  /* 0x8000009da0a07221 */ /* 0x000fe20000010000 */
[----:B------:R-:W-:Y:S01]  /*1770*/  FADD.FTZ R54, R162, -R159 ;  /* 0x8000009fa2367221 */ /* 0x000fe20000010000 */
[----:B------:R-:W-:Y:S01]  /*1780*/  FADD.FTZ R164, R165, -R164 ;  /* 0x800000a4a5a47221 */ /* 0x000fe20000010000 */
[----:B------:R-:W-:Y:S01]  /*1790*/  @P1 IADD3.X R69, R145, UR17, RZ, P4, !PT ;  /* 0x0000001191451c10 */ /* 0x000fe2000a7fe4ff */
[C---:B------:R-:W-:Y:S01]  /*17a0*/  FMUL.FTZ R52, R141.reuse, R52 ;  /* 0x000000348d347220 */ /* 0x040fe20000410000 */
[----:B------:R-:W-:Y:S01]  /*17b0*/  @P1 IADD3 R66, P4, R142, UR16, RZ ;  /* 0x000000108e421c10 */ /* 0x000fe2000ff9e0ff */
[C---:B------:R-:W-:Y:S01]  /*17c0*/  FMUL.FTZ R53, R141.reuse, R160 ;  /* 0x000000a08d357220 */ /* 0x040fe20000410000 */
[C---:B------:R-:W-:Y:S01]  /*17d0*/  FMUL.FTZ R54, R141.reuse, R54 ;  /* 0x000000368d367220 */ /* 0x040fe20000410000 */
[----:B------:R-:W-:Y:S01]  /*17e0*/  FMUL.FTZ R55, R141, R164 ;  /* 0x000000a48d377220 */ /* 0x000fe20000410000 */
[----:B------:R-:W-:Y:S01]  /*17f0*/  @P1 IADD3.X R67, R143, UR17, RZ, P4, !PT ;  /* 0x000000118f431c10 */ /* 0x000fe2000a7fe4ff */
[----:B-----5:R-:W-:Y:S01]  /*1800*/  @P2 FADD.FTZ R52, R24, R52 ;  /* 0x0000003418342221 */ /* 0x020fe20000010000 */
[----:B------:R-:W-:Y:S01]  /*1810*/  ISETP.NE.U32.AND P4, PT, RZ, UR14, PT ;  /* 0x0000000eff007c0c */ /* 0x000fe2000bf85070 */
[----:B------:R-:W-:Y:S01]  /*1820*/  @P2 FADD.FTZ R53, R25, R53 ;  /* 0x0000003519352221 */ /* 0x000fe20000010000 */
[----:B------:R-:W-:Y:S01]  /*1830*/  @P2 FADD.FTZ R54, R26, R54 ;  /* 0x000000361a362221 */ /* 0x000fe20000010000 */
[----:B------:R-:W-:Y:S01]  /*1840*/  @P2 FADD.FTZ R55, R27, R55 ;  /* 0x000000371b372221 */ /* 0x000fe20000010000 */
[----:B------:R-:W-:-:S13]  /*1850*/  ISETP.NE.AND.EX P4, PT, RZ, UR15, PT, P4 ;  /* 0x0000000fff007c0c */ /* 0x000fda000bf85340 */
[----:B------:R-:W-:Y:S05]  /*1860*/  @!P4 BRA `(.L_x_3626) ;  /* 0x00000000001cc947 */ /* 0x000fea0003800000 */
[----:B------:R-:W-:Y:S02]  /*1870*/  IADD3 R60, P5, R146, UR14, RZ ;  /* 0x0000000e923c7c10 */ /* 0x000fe4000ffbe0ff */
[----:B------:R-:W-:Y:S02]  /*1880*/  SEL R59, R55, R47, P3 ;  /* 0x0000002f373b7207 */ /* 0x000fe40001800000 */
[----:B------:R-:W-:Y:S02]  /*1890*/  IADD3.X R61, R171, UR15, RZ, P5, !PT ;  /* 0x0000000fab3d7c10 */ /* 0x000fe4000affe4ff */
[----:B------:R-:W-:Y:S02]  /*18a0*/  SEL R58, R54, R46, P3 ;  /* 0x0000002e363a7207 */ /* 0x000fe40001800000 */
[----:B------:R-:W-:Y:S02]  /*18b0*/  SEL R57, R53, R45, P3 ;  /* 0x0000002d35397207 */ /* 0x000fe40001800000 */
[----:B------:R-:W-:-:S05]  /*18c0*/  SEL R56, R52, R44, P3 ;  /* 0x0000002c34387207 */ /* 0x000fca0001800000 */
[----:B------:R0:W-:Y:S02]  /*18d0*/  STG.E.128 desc[UR4][R60.64], R56 ;  /* 0x000000383c007986 */ /* 0x0001e4000c101d04 */
.L_x_3626:
[----:B------:R-:W-:Y:S01]  /*18e0*/  ISETP.NE.U32.AND P5, PT, RZ, UR16, PT ;  /* 0x00000010ff007c0c */ /* 0x000fe2000bfa5070 */
[----:B------:R1:W-:Y:S01]  /*18f0*/  STG.E.128 desc[UR4][R70.64], R52 ;  /* 0x0000003446007986 */ /* 0x0003e2000c101d04 */
[-CC-:B------:R-:W-:Y:S01]  /*1900*/  FFMA.FTZ R147, R147, R87.reuse, R88.reuse ;  /* 0x0000005793937223 */ /* 0x180fe20000010058 */
[-CC-:B------:R-:W-:Y:S01]  /*1910*/  FFMA.FTZ R148, R148, R87.reuse, R88.reuse ;  /* 0x0000005794947223 */ /* 0x180fe20000010058 */
[----:B------:R-:W-:Y:S01]  /*1920*/  ISETP.NE.AND.EX P5, PT, RZ, UR17, PT, P5 ;  /* 0x00000011ff007c0c */ /* 0x000fe2000bfa5350 */
[-CC-:B------:R-:W-:Y:S01]  /*1930*/  FFMA.FTZ R149, R149, R87.reuse, R88.reuse ;  /* 0x0000005795957223 */ /* 0x180fe20000010058 */
[----:B------:R-:W-:Y:S01]  /*1940*/  FFMA.FTZ R152, R152, R87, R88 ;  /* 0x0000005798987223 */ /* 0x000fe20000010058 */
[----:B0-----:R-:W-:Y:S01]  /*1950*/  FADD.FTZ R56, R150, -R147 ;  /* 0x8000009396387221 */ /* 0x001fe20000010000 */
[----:B------:R-:W-:Y:S01]  /*1960*/  SEL R63, R55, R51, P5 ;  /* 0x00000033373f7207 */ /* 0x000fe20002800000 */
[----:B------:R-:W-:Y:S01]  /*1970*/  FADD.FTZ R148, R153, -R148 ;  /* 0x8000009499947221 */ /* 0x000fe20000010000 */
[----:B------:R-:W-:Y:S01]  /*1980*/  SEL R62, R54, R50, P5 ;  /* 0x00000032363e7207 */ /* 0x000fe20002800000 */
[----:B------:R-:W-:Y:S01]  /*1990*/  FADD.FTZ R58, R154, -R149 ;  /* 0x800000959a3a7221 */ /* 0x000fe20000010000 */
[----:B------:R-:W-:Y:S01]  /*19a0*/  SEL R61, R53, R49, P5 ;  /* 0x00000031353d7207 */ /* 0x000fe20002800000 */
[----:B------:R-:W-:Y:S01]  /*19b0*/  FADD.FTZ R152, R155, -R152 ;  /* 0x800000989b987221 */ /* 0x000fe20000010000 */
[----:B------:R-:W-:Y:S01]  /*19c0*/  SEL R60, R52, R48, P5 ;  /* 0x00000030343c7207 */ /* 0x000fe20002800000 */
[-CC-:B------:R-:W-:Y:S01]  /*19d0*/  FFMA.FTZ R161, R161, R87.reuse, R88.reuse ;  /* 0x00000057a1a17223 */ /* 0x180fe20000010058 */
[-CC-:B------:R-:W-:Y:S01]  /*19e0*/  FFMA.FTZ R163, R163, R87.reuse, R88.reuse ;  /* 0x00000057a3a37223 */ /* 0x180fe20000010058 */
[-CC-:B------:R-:W-:Y:S01]  /*19f0*/  FFMA.FTZ R167, R167, R87.reuse, R88.reuse ;  /* 0x00000057a7a77223 */ /* 0x180fe20000010058 */
[----:B------:R-:W-:Y:S01]  /*1a00*/  FFMA.FTZ R169, R169, R87, R88 ;  /* 0x00000057a9a97223 */ /* 0x000fe20000010058 */
[----:B------:R1:W-:Y:S01]  /*1a10*/  @P1 STG.E.128 desc[UR4][R74.64], R60 ;  /* 0x0000003c4a001986 */ /* 0x0003e2000c101d04 */
        /* <DEDUP_REMOVED lines=8> */
[----:B------:R-:W-:Y:S01]  /*1aa0*/  @P2 FADD.FTZ R56, R28, R56 ;  /* 0x000000381c382221 */ /* 0x000fe20000010000 */
[----:B------:R-:W-:Y:S01]  /*1ab0*/  @P2 FADD.FTZ R57, R29, R57 ;  /* 0x000000391d392221 */ /* 0x000fe20000010000 */
[----:B------:R-:W-:Y:S01]  /*1ac0*/  @P2 FADD.FTZ R58, R30, R58 ;  /* 0x0000003a1e3a2221 */ /* 0x000fe20000010000 */
[----:B------:R-:W-:Y:S01]  /*1ad0*/  @P2 FADD.FTZ R59, R31, R59 ;  /* 0x0000003b1f3b2221 */ /* 0x000fe20000010000 */
        /* <DEDUP_REMOVED lines=8> */
.L_x_3627:
[----:B-1----:R-:W-:Y:S01]  /*1b60*/  SEL R60, R56, R48, P5 ;  /* 0x00000030383c7207 */ /* 0x002fe20002800000 */
[----:B------:R1:W-:Y:S01]  /*1b70*/  STG.E.128 desc[UR4][R72.64], R56 ;  /* 0x0000003848007986 */ /* 0x0003e2000c101d04 */
[----:B------:R-:W-:Y:S01]  /*1b80*/  SEL R61, R57, R49, P5 ;  /* 0x00000031393d7207 */ /* 0x000fe20002800000 */
[C---:B0-----:R-:W-:Y:S01]  /*1b90*/  FMUL.FTZ R52, R141.reuse, R166 ;  /* 0x000000a68d347220 */ /* 0x041fe20000410000 */
[----:B------:R-:W-:Y:S01]  /*1ba0*/  SEL R62, R58, R50, P5 ;  /* 0x000000323a3e7207 */ /* 0x000fe20002800000 */
[----:B------:R-:W-:Y:S01]  /*1bb0*/  FMUL.FTZ R53, R141, R168 ;  /* 0x000000a88d357220 */ /* 0x000fe20000410000 */
[----:B------:R-:W-:Y:S01]  /*1bc0*/  SEL R63, R59, R51, P5 ;  /* 0x000000333b3f7207 */ /* 0x000fe20002800000 */
[C---:B------:R-:W-:Y:S01]  /*1bd0*/  FMUL.FTZ R54, R141.reuse, R170 ;  /* 0x000000aa8d367220 */ /* 0x040fe20000410000 */
[----:B------:R-:W-:Y:S01]  /*1be0*/  FMUL.FTZ R55, R141, R172 ;  /* 0x000000ac8d377220 */ /* 0x000fe20000410000 */
[----:B------:R-:W-:Y:S01]  /*1bf0*/  @P2 FADD.FTZ R52, R32, R52 ;  /* 0x0000003420342221 */ /* 0x000fe20000010000 */
[----:B------:R-:W-:Y:S01]  /*1c00*/  @P2 FADD.FTZ R53, R33, R53 ;  /* 0x0000003521352221 */ /* 0x000fe20000010000 */
[----:B------:R0:W-:Y:S01]  /*1c10*/  @P1 STG.E.128 desc[UR4][R68.64], R60 ;  /* 0x0000003c44001986 */ /* 0x0001e2000c101d04 */
[----:B------:R-:W-:Y:S01]  /*1c20*/  @P2 FADD.FTZ R54, R34, R54 ;  /* 0x0000003622362221 */ /* 0x000fe20000010000 */
[----:B------:R-:W-:-:S05]  /*1c30*/  @P2 FADD.FTZ R55, R35, R55 ;  /* 0x0000003723372221 */ /* 0x000fca0000010000 */
[----:B-1----:R-:W-:Y:S02]  /*1c40*/  SEL R59, R55, R51, P5 ;  /* 0x00000033373b7207 */ /* 0x002fe40002800000 */
[----:B------:R-:W-:Y:S02]  /*1c50*/  SEL R58, R54, R50, P5 ;  /* 0x00000032363a7207 */ /* 0x000fe40002800000 */
[----:B------:R-:W-:Y:S02]  /*1c60*/  SEL R57, R53, R49, P5 ;  /* 0x0000003135397207 */ /* 0x000fe40002800000 */
[----:B------:R-:W-:Y:S01]  /*1c70*/  SEL R56, R52, R48, P5 ;  /* 0x0000003034387207 */ /* 0x000fe20002800000 */
[----:B------:R-:W-:Y:S06]  /*1c80*/  @!P4 BRA `(.L_x_3628) ;  /* 0x00000000001cc947 */ /* 0x000fec0003800000 */
[----:B------:R-:W-:Y:S02]  /*1c90*/  IADD3 R142, P6, R142, UR14, RZ ;  /* 0x0000000e8e8e7c10 */ /* 0x000fe4000ffde0ff */
[----:B0-----:R-:W-:Y:S02]  /*1ca0*/  SEL R63, R55, R47, P3 ;  /* 0x0000002f373f7207 */ /* 0x001fe40001800000 */
[----:B------:R-:W-:Y:S02]  /*1cb0*/  IADD3.X R143, R143, UR15, RZ, P6, !PT ;  /* 0x0000000f8f8f7c10 */ /* 0x000fe4000b7fe4ff */
[----:B------:R-:W-:Y:S02]  /*1cc0*/  SEL R62, R54, R46, P3 ;  /* 0x0000002e363e7207 */ /* 0x000fe40001800000 */
[----:B------:R-:W-:Y:S02]  /*1cd0*/  SEL R61, R53, R45, P3 ;  /* 0x0000002d353d7207 */ /* 0x000fe40001800000 */
[----:B------:R-:W-:-:S05]  /*1ce0*/  SEL R60, R52, R44, P3 ;  /* 0x0000002c343c7207 */ /* 0x000fca0001800000 */
[----:B------:R1:W-:Y:S02]  /*1cf0*/  STG.E.128 desc[UR4][R142.64], R60 ;  /* 0x0000003c8e007986 */ /* 0x0003e4000c101d04 */
.L_x_3628:
[----:B------:R2:W-:Y:S01]  /*1d00*/  STG.E.128 desc[UR4][R64.64], R52 ;  /* 0x0000003440007986 */ /* 0x0005e2000c101d04 */
[-CC-:B------:R-:W-:Y:S01]  /*1d10*/  FFMA.FTZ R76, R76, R87.reuse, R88.reuse ;  /* 0x000000574c4c7223 */ /* 0x180fe20000010058 */
[-CC-:B------:R-:W-:Y:S01]  /*1d20*/  FFMA.FTZ R78, R78, R87.reuse, R88.reuse ;  /* 0x000000574e4e7223 */ /* 0x180fe20000010058 */
[-CC-:B------:R-:W-:Y:S01]  /*1d30*/  FFMA.FTZ R79, R79, R87.reuse, R88.reuse ;  /* 0x000000574f4f7223 */ /* 0x180fe20000010058 */
[----:B------:R3:W-:Y:S01]  /*1d40*/  @P1 STG.E.128 desc[UR4][R66.64], R56 ;  /* 0x0000003842001986 */ /* 0x0007e2000c101d04 */
[----:B------:R-:W-:Y:S01]  /*1d50*/  FFMA.FTZ R151, R151, R87, R88 ;  /* 0x0000005797977223 */ /* 0x000fe20000010058 */
[----:B------:R-:W-:Y:S01]  /*1d60*/  FADD.FTZ R76, R77, -R76 ;  /* 0x8000004c4d4c7221 */ /* 0x000fe20000010000 */
[----:B------:R-:W-:Y:S01]  /*1d70*/  FADD.FTZ R78, R81, -R78 ;  /* 0x8000004e514e7221 */ /* 0x000fe20000010000 */
[----:B------:R-:W-:Y:S01]  /*1d80*/  FADD.FTZ R82, R82, -R79 ;  /* 0x8000004f52527221 */ /* 0x000fe20000010000 */
[----:B------:R-:W-:Y:S01]  /*1d90*/  FADD.FTZ R156, R156, -R151 ;  /* 0x800000979c9c7221 */ /* 0x000fe20000010000 */
[----:B------:R-:W-:Y:S01]  /*1da0*/  PRMT R147, R3, 0x7610, R147 ;  /* 0x0000761003937816 */ /* 0x000fe20000000093 */
[C---:B--2---:R-:W-:Y:S01]  /*1db0*/  FMUL.FTZ R52, R141.reuse, R76 ;  /* 0x0000004c8d347220 */ /* 0x044fe20000410000 */
[C---:B------:R-:W-:Y:S01]  /*1dc0*/  FMUL.FTZ R53, R141.reuse, R78 ;  /* 0x0000004e8d357220 */ /* 0x040fe20000410000 */
[C---:B------:R-:W-:Y:S01]  /*1dd0*/  FMUL.FTZ R54, R141.reuse, R82 ;  /* 0x000000528d367220 */ /* 0x040fe20000410000 */
[----:B------:R-:W-:Y:S01]  /*1de0*/  FMUL.FTZ R55, R141, R156 ;  /* 0x0000009c8d377220 */ /* 0x000fe20000410000 */
[----:B------:R-:W-:Y:S01]  /*1df0*/  @P2 FADD.FTZ R52, R36, R52 ;  /* 0x0000003424342221 */ /* 0x000fe20000010000 */
[----:B------:R-:W-:Y:S01]  /*1e00*/  @P2 FADD.FTZ R53, R37, R53 ;  /* 0x0000003525352221 */ /* 0x000fe20000010000 */
[----:B------:R-:W-:Y:S01]  /*1e10*/  @P2 FADD.FTZ R54, R38, R54 ;  /* 0x0000003626362221 */ /* 0x000fe20000010000 */
[----:B------:R-:W-:Y:S01]  /*1e20*/  @P2 FADD.FTZ R55, R39, R55 ;  /* 0x0000003727372221 */ /* 0x000fe20000010000 */
[----:B---3--:R-:W-:Y:S06]  /*1e30*/  @!P4 BRA `(.L_x_3629) ;  /* 0x00000000001cc947 */ /* 0x008fec0003800000 */
[----:B01----:R-:W-:Y:S02]  /*1e40*/  IADD3 R60, P6, R140, UR14, RZ ;  /* 0x0000000e8c3c7c10 */ /* 0x003fe4000ffde0ff */
[----:B------:R-:W-:Y:S02]  /*1e50*/  SEL R59, R55, R47, P3 ;  /* 0x0000002f373b7207 */ /* 0x000fe40001800000 */
[----:B------:R-:W-:Y:S02]  /*1e60*/  IADD3.X R61, R139, UR15, RZ, P6, !PT ;  /* 0x0000000f8b3d7c10 */ /* 0x000fe4000b7fe4ff */
[----:B------:R-:W-:Y:S02]  /*1e70*/  SEL R58, R54, R46, P3 ;  /* 0x0000002e363a7207 */ /* 0x000fe40001800000 */
[----:B------:R-:W-:Y:S02]  /*1e80*/  SEL R57, R53, R45, P3 ;  /* 0x0000002d35397207 */ /* 0x000fe40001800000 */
[----:B------:R-:W-:-:S05]  /*1e90*/  SEL R56, R52, R44, P3 ;  /* 0x0000002c34387207 */ /* 0x000fca0001800000 */
[----:B------:R2:W-:Y:S02]  /*1ea0*/  STG.E.128 desc[UR4][R60.64], R56 ;  /* 0x000000383c007986 */ /* 0x0005e4000c101d04 */
.L_x_3629:
[-CC-:B------:R-:W-:Y:S01]  /*1eb0*/  FFMA.FTZ R80, R80, R87.reuse, R88.reuse ;  /* 0x0000005750507223 */ /* 0x180fe20000010058 */
[-CC-:B------:R-:W-:Y:S01]  /*1ec0*/  FFMA.FTZ R84, R84, R87.reuse, R88.reuse ;  /* 0x0000005754547223 */ /* 0x180fe20000010058 */
[-CC-:B------:R-:W-:Y:S01]  /*1ed0*/  FFMA.FTZ R85, R85, R87.reuse, R88.reuse ;  /* 0x0000005755557223 */ /* 0x180fe20000010058 */
[----:B------:R-:W-:Y:S01]  /*1ee0*/  FFMA.FTZ R86, R86, R87, R88 ;  /* 0x0000005756567223 */ /* 0x000fe20000010058 */
[----:B------:R-:W-:Y:S01]  /*1ef0*/  FADD.FTZ R80, R83, -R80 ;  /* 0x8000005053507221 */ /* 0x000fe20000010000 */
[----:B------:R-:W-:Y:S01]  /*1f00*/  FADD.FTZ R84, R89, -R84 ;  /* 0x8000005459547221 */ /* 0x000fe20000010000 */
[----:B--2---:R-:W-:Y:S01]  /*1f10*/  FADD.FTZ R58, R90, -R85 ;  /* 0x800000555a3a7221 */ /* 0x004fe20000010000 */
[----:B------:R-:W-:Y:S01]  /*1f20*/  FADD.FTZ R86, R91, -R86 ;  /* 0x800000565b567221 */ /* 0x000fe20000010000 */
[C---:B------:R-:W-:Y:S01]  /*1f30*/  FMUL.FTZ R56, R141.reuse, R80 ;  /* 0x000000508d387220 */ /* 0x040fe20000410000 */
[C---:B------:R-:W-:Y:S01]  /*1f40*/  FMUL.FTZ R57, R141.reuse, R84 ;  /* 0x000000548d397220 */ /* 0x040fe20000410000 */
[C---:B------:R-:W-:Y:S01]  /*1f50*/  FMUL.FTZ R58, R141.reuse, R58 ;  /* 0x0000003a8d3a7220 */ /* 0x040fe20000410000 */
[----:B------:R-:W-:Y:S01]  /*1f60*/  FMUL.FTZ R59, R141, R86 ;  /* 0x000000568d3b7220 */ /* 0x000fe20000410000 */
[----:B------:R-:W-:Y:S01]  /*1f70*/  IADD3 R64, P6, R140, UR18, RZ ;  /* 0x000000128c407c10 */ /* 0x000fe2000ffde0ff */
[----:B------:R-:W-:Y:S01]  /*1f80*/  @P2 FADD.FTZ R56, R40, R56 ;  /* 0x0000003828382221 */ /* 0x000fe20000010000 */
[----:B------:R-:W-:Y:S01]  /*1f90*/  @P2 FADD.FTZ R57, R41, R57 ;  /* 0x0000003929392221 */ /* 0x000fe20000010000 */
[----:B------:R-:W-:Y:S01]  /*1fa0*/  @P2 FADD.FTZ R58, R42, R58 ;  /* 0x0000003a2a3a2221 */ /* 0x000fe20000010000 */
[----:B------:R-:W-:Y:S01]  /*1fb0*/  @P2 FADD.FTZ R59, R43, R59 ;  /* 0x0000003b2b3b2221 */ /* 0x000fe20000010000 */
[----:B------:R-:W-:-:S02]  /*1fc0*/  @P1 IADD3 R140, P2, R140, UR16, RZ ;  /* 0x000000108c8c1c10 */ /* 0x000fc4000ff5e0ff */
[C---:B------:R-:W-:Y:S02]  /*1fd0*/  IADD3.X R65, R139.reuse, UR19, RZ, P6, !PT ;  /* 0x000000138b417c10 */ /* 0x040fe4000b7fe4ff */
[----:B------:R-:W-:Y:S02]  /*1fe0*/  @P1 IADD3.X R141, R139, UR17, RZ, P2, !PT ;  /* 0x000000118b8d1c10 */ /* 0x000fe400097fe4ff */
[----:B------:R-:W-:Y:S01]  /*1ff0*/  @P4 IADD3 R66, P2, R2, UR14, RZ ;  /* 0x0000000e02424c10 */ /* 0x000fe2000ff5e0ff */
[----:B------:R2:W-:Y:S01]  /*2000*/  STG.E.128 desc[UR4][R64.64], R52 ;  /* 0x0000003440007986 */ /* 0x0005e2000c101d04 */
[----:B01----:R-:W-:Y:S02]  /*2010*/  SEL R63, R55, R51, P5 ;  /* 0x00000033373f7207 */ /* 0x003fe40002800000 */
[----:B------:R-:W-:Y:S02]  /*2020*/  @P4 IADD3.X R67, R0, UR15, RZ, P2, !PT ;  /* 0x0000000f00434c10 */ /* 0x000fe400097fe4ff */
[----:B------:R-:W-:-:S02]  /*2030*/  IADD3 R68, P2, R2, UR18, RZ ;  /* 0x0000001202447c10 */ /* 0x000fc4000ff5e0ff */
[----:B------:R-:W-:Y:S02]  /*2040*/  SEL R62, R54, R50, P5 ;  /* 0x00000032363e7207 */ /* 0x000fe40002800000 */
[----:B------:R-:W-:Y:S02]  /*2050*/  IADD3.X R69, R0, UR19, RZ, P2, !PT ;  /* 0x0000001300457c10 */ /* 0x000fe400097fe4ff */
[----:B------:R-:W-:Y:S02]  /*2060*/  @P1 IADD3 R2, P2, R2, UR16, RZ ;  /* 0x0000001002021c10 */ /* 0x000fe4000ff5e0ff */
[----:B------:R-:W-:Y:S02]  /*2070*/  SEL R61, R53, R49, P5 ;  /* 0x00000031353d7207 */ /* 0x000fe40002800000 */
[----:B------:R-:W-:Y:S02]  /*2080*/  SEL R60, R52, R48, P5 ;  /* 0x00000030343c7207 */ /* 0x000fe40002800000 */
[----:B------:R-:W-:-:S02]  /*2090*/  SEL R44, R56, R44, P3 ;  /* 0x0000002c382c7207 */ /* 0x000fc40001800000 */
[----:B------:R-:W-:Y:S01]  /*20a0*/  SEL R45, R57, R45, P3 ;  /* 0x0000002d392d7207 */ /* 0x000fe20001800000 */
[----:B------:R2:W-:Y:S01]  /*20b0*/  @P1 STG.E.128 desc[UR4][R140.64], R60 ;  /* 0x0000003c8c001986 */ /* 0x0005e2000c101d04 */
[----:B------:R-:W-:Y:S02]  /*20c0*/  SEL R46, R58, R46, P3 ;  /* 0x0000002e3a2e7207 */ /* 0x000fe40001800000 */
[----:B------:R-:W-:Y:S02]  /*20d0*/  SEL R47, R59, R47, P3 ;  /* 0x0000002f3b2f7207 */ /* 0x000fe40001800000 */
[----:B------:R-:W-:Y:S02]  /*20e0*/  @P1 IADD3.X R3, R0, UR17, RZ, P2, !PT ;  /* 0x0000001100031c10 */ /* 0x000fe400097fe4ff */
[----:B------:R-:W-:Y:S01]  /*20f0*/  SEL R48, R56, R48, P5 ;  /* 0x0000003038307207 */ /* 0x000fe20002800000 */
[----:B------:R2:W-:Y:S01]  /*2100*/  @P4 STG.E.128 desc[UR4][R66.64], R44 ;  /* 0x0000002c42004986 */ /* 0x0005e2000c101d04 */
[----:B------:R-:W-:-:S02]  /*2110*/  SEL R49, R57, R49, P5 ;  /* 0x0000003139317207 */ /* 0x000fc40002800000 */
[----:B------:R-:W-:Y:S01]  /*2120*/  SEL R50, R58, R50, P5 ;  /* 0x000000323a327207 */ /* 0x000fe20002800000 */
[----:B------:R2:W-:Y:S01]  /*2130*/  STG.E.128 desc[UR4][R68.64], R56 ;  /* 0x0000003844007986 */ /* 0x0005e2000c101d04 */
[----:B------:R-:W-:Y:S02]  /*2140*/  SEL R51, R59, R51, P5 ;  /* 0x000000333b337207 */ /* 0x000fe40002800000 */
[----:B------:R-:W-:-:S03]  /*2150*/  ISETP.NE.AND P6, PT, R173, RZ, PT ;  /* 0x000000ffad00720c */ /* 0x000fc60003fc5270 */
[----:B------:R2:W-:Y:S10]  /*2160*/  @P1 STG.E.128 desc[UR4][R2.64], R48 ;  /* 0x0000003002001986 */ /* 0x0005f4000c101d04 */
        /* <DEDUP_REMOVED lines=34> */
[----:B--2---:R-:W-:Y:S02]  /*2390*/  MOV R44, R133 ;  /* 0x00000085002c7202 */ /* 0x004fe40000000f00 */
[----:B------:R-:W-:Y:S02]  /*23a0*/  MOV R41, R112 ;  /* 0x0000007000297202 */ /* 0x000fe40000000f00 */
[----:B------:R-:W-:-:S02]  /*23b0*/  MOV R45, R132 ;  /* 0x00000084002d7202 */ /* 0x000fc40000000f00 */
[----:B------:R-:W-:Y:S02]  /*23c0*/  MOV R42, R115 ;  /* 0x00000073002a7202 */ /* 0x000fe40000000f00 */
[----:B------:R-:W-:Y:S02]  /*23d0*/  MOV R46, R135 ;  /* 0x00000087002e7202 */ /* 0x000fe40000000f00 */
[----:B------:R-:W-:Y:S02]  /*23e0*/  MOV R43, R114 ;  /* 0x00000072002b7202 */ /* 0x000fe40000000f00 */
[----:B------:R-:W-:-:S07]  /*23f0*/  MOV R47, R134 ;  /* 0x00000086002f7202 */ /* 0x000fce0000000f00 */
.L_x_3624:
        /* <DEDUP_REMOVED lines=21> */
.L_x_3625:
[----:B------:R-:W-:Y:S01]  /*2550*/  HFMA2.MMA R62, -RZ, RZ, 0, 9.5367431640625e-07 ;  /* 0x00000010ff3e7435 */ /* 0x000fe200000001ff */
[----:B------:R-:W-:Y:S02]  /*2560*/  MOV R63, R54 ;  /* 0x00000036003f7202 */ /* 0x000fe40000000f00 */
[----:B------:R-:W-:Y:S02]  /*2570*/  MOV R65, 0x1f ;  /* 0x0000001f00417802 */ /* 0x000fe40000000f00 */
[----:B------:R-:W-:-:S07]  /*2580*/  MOV R60, 0xffffffff ;  /* 0xffffffff003c7802 */ /* 0x000fce0000000f00 */
[----:B-----5:R-:W-:Y:S05]  /*2590*/  WARPSYNC.COLLECTIVE R60, `(.L_x_3631) ;  /* 0x000000003c087348 */ /* 0x020fea0003c00000 */
[----:B------:R0:W1:Y:S02]  /*25a0*/  SHFL.DOWN P1, R61, R63, R62, R65 ;  /* 0x0800003e3f3d7389 */ /* 0x0000640000020041 */
[----:B01---5:R-:W-:Y:S01]  /*25b0*/  ENDCOLLECTIVE ;  /* 0x000000000000791b */ /* 0x023fe20003800000 */
.L_x_3631:
[----:B------:R-:W-:Y:S02]  /*25c0*/  MOV R63, R55 ;  /* 0x00000037003f7202 */ /* 0x000fe40000000f00 */
[----:B------:R-:W-:-:S07]  /*25d0*/  MOV R53, R61 ;  /* 0x0000003d00357202 */ /* 0x000fce0000000f00 */
[----:B------:R-:W-:Y:S05]  /*25e0*/  WARPSYNC.COLLECTIVE R60, `(.L_x_3632) ;  /* 0x000000003c087348 */ /* 0x000fea0003c00000 */
[----:B------:R0:W1:Y:S02]  /*25f0*/  SHFL.DOWN P1, R61, R63, R62, R65 ;  /* 0x0800003e3f3d7389 */ /* 0x0000640000020041 */
[----:B01----:R-:W-:Y:S01]  /*2600*/  ENDCOLLECTIVE ;  /* 0x000000000000791b */ /* 0x003fe20003800000 */
.L_x_3632:
[----:B------:R-:W-:Y:S01]  /*2610*/  FADD.FTZ R53, R54, R53 ;  /* 0x0000003536357221 */ /* 0x000fe20000010000 */
[----:B------:R-:W-:-:S04]  /*2620*/  HFMA2.MMA R62, -RZ, RZ, 0, 4.76837158203125e-07 ;  /* 0x00000008ff3e7435 */ /* 0x000fc800000001ff */
[----:B------:R-:W-:Y:S02]  /*2630*/  MOV R63, R53 ;  /* 0x00000035003f7202 */ /* 0x000fe40000000f00 */
[----:B------:R-:W-:-:S07]  /*2640*/  MOV R52, R61 ;  /* 0x0000003d00347202 */ /* 0x000fce0000000f00 */
[----:B------:R-:W-:Y:S05]  /*2650*/  WARPSYNC.COLLECTIVE R60, `(.L_x_3633) ;  /* 0x000000003c087348 */ /* 0x000fea0003c00000 */
[----:B------:R0:W1:Y:S02]  /*2660*/  SHFL.DOWN P1, R61, R63, R62, R65 ;  /* 0x0800003e3f3d7389 */ /* 0x0000640000020041 */
[----:B01----:R-:W-:Y:S01]  /*2670*/  ENDCOLLECTIVE ;  /* 0x000000000000791b */ /* 0x003fe20003800000 */
.L_x_3633:
[----:B------:R-:W-:-:S05]  /*2680*/  FADD.FTZ R52, R55, R52 ;  /* 0x0000003437347221 */ /* 0x000fca0000010000 */
[----:B------:R-:W-:Y:S02]  /*2690*/  MOV R63, R52 ;  /* 0x00000034003f7202 */ /* 0x000fe40000000f00 */
[----:B------:R-:W-:-:S07]  /*26a0*/  MOV R56, R61 ;  /* 0x0000003d00387202 */ /* 0x000fce0000000f00 */
[----:B------:R-:W-:Y:S05]  /*26b0*/  WARPSYNC.COLLECTIVE R60, `(.L_x_3634) ;  /* 0x000000003c087348 */ /* 0x000fea0003c00000 */
[----:B------:R0:W1:Y:S02]  /*26c0*/  SHFL.DOWN P1, R61, R63, R62, R65 ;  /* 0x0800003e3f3d7389 */ /* 0x0000640000020041 */
[----:B01----:R-:W-:Y:S01]  /*26d0*/  ENDCOLLECTIVE ;  /* 0x000000000000791b */ /* 0x003fe20003800000 */
.L_x_3634:
[----:B------:R-:W-:Y:S01]  /*26e0*/  FADD.FTZ R56, R53, R56 ;  /* 0x0000003835387221 */ /* 0x000fe20000010000 */
[----:B------:R-:W-:-:S04]  /*26f0*/  HFMA2.MMA R62, -RZ, RZ, 0, 2.384185791015625e-07 ;  /* 0x00000004ff3e7435 */ /* 0x000fc800000001ff */
[----:B------:R-:W-:Y:S02]  /*2700*/  MOV R63, R56 ;  /* 0x00000038003f7202 */ /* 0x000fe40000000f00 */
[----:B------:R-:W-:-:S07]  /*2710*/  MOV R57, R61 ;  /* 0x0000003d00397202 */ /* 0x000fce0000000f00 */
[----:B------:R-:W-:Y:S05]  /*2720*/  WARPSYNC.COLLECTIVE R60, `(.L_x_3635) ;  /* 0x000000003c087348 */ /* 0x000fea0003c00000 */
[----:B------:R0:W1:Y:S02]  /*2730*/  SHFL.DOWN P1, R61, R63, R62, R65 ;  /* 0x0800003e3f3d7389 */ /* 0x0000640000020041 */
[----:B01----:R-:W-:Y:S01]  /*2740*/  ENDCOLLECTIVE ;  /* 0x000000000000791b */ /* 0x003fe20003800000 */
.L_x_3635:
[----:B------:R-:W-:-:S05]  /*2750*/  FADD.FTZ R57, R52, R57 ;  /* 0x0000003934397221 */ /* 0x000fca0000010000 */
[----:B------:R-:W-:Y:S02]  /*2760*/  MOV R63, R57 ;  /* 0x00000039003f7202 */ /* 0x000fe40000000f00 */
[----:B------:R-:W-:-:S07]  /*2770*/  MOV R59, R61 ;  /* 0x0000003d003b7202 */ /* 0x000fce0000000f00 */
[----:B------:R-:W-:Y:S05]  /*2780*/  WARPSYNC.COLLECTIVE R60, `(.L_x_3636) ;  /* 0x000000003c087348 */ /* 0x000fea0003c00000 */
[----:B------:R0:W1:Y:S02]  /*2790*/  SHFL.DOWN P1, R61, R63, R62, R65 ;  /* 0x0800003e3f3d7389 */ /* 0x0000640000020041 */
[----:B01----:R-:W-:Y:S01]  /*27a0*/  ENDCOLLECTIVE ;  /* 0x000000000000791b */ /* 0x003fe20003800000 */
.L_x_3636:
[----:B------:R-:W-:Y:S01]  /*27b0*/  FADD.FTZ R59, R56, R59 ;  /* 0x0000003b383b7221 */ /* 0x000fe20000010000 */
[----:B------:R-:W-:-:S04]  /*27c0*/  HFMA2.MMA R62, -RZ, RZ, 0, 1.1920928955078125e-07 ;  /* 0x00000002ff3e7435 */ /* 0x000fc800000001ff */
[----:B------:R-:W-:Y:S02]  /*27d0*/  MOV R63, R59 ;  /* 0x0000003b003f7202 */ /* 0x000fe40000000f00 */
[----:B------:R-:W-:-:S07]  /*27e0*/  MOV R58, R61 ;  /* 0x0000003d003a7202 */ /* 0x000fce0000000f00 */
[----:B------:R-:W-:Y:S05]  /*27f0*/  WARPSYNC.COLLECTIVE R60, `(.L_x_3637) ;  /* 0x000000003c087348 */ /* 0x000fea0003c00000 */
[----:B------:R0:W1:Y:S02]  /*2800*/  SHFL.DOWN P1, R61, R63, R62, R65 ;  /* 0x0800003e3f3d7389 */ /* 0x0000640000020041 */
[----:B01----:R-:W-:Y:S01]  /*2810*/  ENDCOLLECTIVE ;  /* 0x000000000000791b */ /* 0x003fe20003800000 */
.L_x_3637:
[----:B------:R-:W-:-:S05]  /*2820*/  FADD.FTZ R58, R57, R58 ;  /* 0x0000003a393a7221 */ /* 0x000fca0000010000 */
[----:B------:R-:W-:Y:S02]  /*2830*/  MOV R63, R58 ;  /* 0x0000003a003f7202 */ /* 0x000fe40000000f00 */
[----:B------:R-:W-:-:S07]  /*2840*/  MOV R54, R61 ;  /* 0x0000003d00367202 */ /* 0x000fce0000000f00 */
[----:B------:R-:W-:Y:S05]  /*2850*/  WARPSYNC.COLLECTIVE R60, `(.L_x_3638) ;  /* 0x000000003c087348 */ /* 0x000fea0003c00000 */
[----:B------:R0:W1:Y:S02]  /*2860*/  SHFL.DOWN P1, R61, R63, R62, R65 ;  /* 0x0800003e3f3d7389 */ /* 0x0000640000020041 */
[----:B01----:R-:W-:Y:S01]  /*2870*/  ENDCOLLECTIVE ;  /* 0x000000000000791b */ /* 0x003fe20003800000 */
.L_x_3638:
[----:B------:R-:W-:Y:S01]  /*2880*/  FADD.FTZ R54, R59, R54 ;  /* 0x000000363b367221 */ /* 0x000fe20000010000 */
[----:B------:R-:W-:-:S04]  /*2890*/  HFMA2.MMA R62, -RZ, RZ, 0, 5.9604644775390625e-08 ;  /* 0x00000001ff3e7435 */ /* 0x000fc800000001ff */
[----:B------:R-:W-:Y:S02]  /*28a0*/  MOV R63, R54 ;  /* 0x00000036003f7202 */ /* 0x000fe40000000f00 */
[----:B------:R-:W-:-:S07]  /*28b0*/  MOV R55, R61 ;  /* 0x0000003d00377202 */ /* 0x000fce0000000f00 */
[----:B------:R-:W-:Y:S05]  /*28c0*/  WARPSYNC.COLLECTIVE R60, `(.L_x_3639) ;  /* 0x000000003c087348 */ /* 0x000fea0003c00000 */
[----:B------:R0:W1:Y:S02]  /*28d0*/  SHFL.DOWN P1, R61, R63, R62, R65 ;  /* 0x0800003e3f3d7389 */ /* 0x0000640000020041 */
[----:B01----:R-:W-:Y:S01]  /*28e0*/  ENDCOLLECTIVE ;  /* 0x000000000000791b */ /* 0x003fe20003800000 */
.L_x_3639:
[----:B------:R-:W-:-:S05]  /*28f0*/  FADD.FTZ R55, R58, R55 ;  /* 0x000000373a377221 */ /* 0x000fca0000010000 */
[----:B------:R-:W-:Y:S02]  /*2900*/  MOV R63, R55 ;  /* 0x00000037003f7202 */ /* 0x000fe40000000f00 */
[----:B------:R-:W-:-:S07]  /*2910*/  MOV R53, R61 ;  /* 0x0000003d00357202 */ /* 0x000fce0000000f00 */
[----:B------:R-:W-:Y:S05]  /*2920*/  WARPSYNC.COLLECTIVE R60, `(.L_x_3640) ;  /* 0x000000003c087348 */ /* 0x000fea0003c00000 */
[----:B------:R0:W1:Y:S02]  /*2930*/  SHFL.DOWN P1, R61, R63, R62, R65 ;  /* 0x0800003e3f3d7389 */ /* 0x0000640000020041 */
[----:B01----:R-:W-:Y:S01]  /*2940*/  ENDCOLLECTIVE ;  /* 0x000000000000791b */ /* 0x003fe20003800000 */
.L_x_3640:
[----:B------:R-:W-:Y:S01]  /*2950*/  MOV R52, R61 ;  /* 0x0000003d00347202 */ /* 0x000fe20000000f00 */
[----:B------:R-:W-:Y:S06]  /*2960*/  BRA `(.L_x_3641) ;  /* 0xffffffe800907947 */ /* 0x000fec000383ffff */
.L_x_3642:
        /* <DEDUP_REMOVED lines=9> */
.L_x_3988:


//--------------------- .text._ZN10layer_norm31ln_parallel_residual_bwd_kernelINS_13Kernel_traitsIfffffjLj5120ELj1ELj1ELj8ELj16ENS_18Kernel_traits_baseILj5120EfffffjLj256EEEEELb1ELb0ELb0EEEvNS_9BwdParamsE --------------------------
	.section	.text._ZN10layer_norm31ln_parallel_residual_bwd_kernelINS_13Kernel_traitsIfffffjLj5120ELj1ELj1ELj8ELj16ENS_18Kernel_traits_baseILj5120EfffffjLj256EEEEELb1ELb0ELb0EEEvNS_9BwdParamsE,"ax",@progbits
	.align	128
        .global         _ZN10layer_norm31ln_parallel_residual_bwd_kernelINS_13Kernel_traitsIfffffjLj5120ELj1ELj1ELj8ELj16ENS_18Kernel_traits_baseILj5120EfffffjLj256EEEEELb1ELb0ELb0EEEvNS_9BwdParamsE
        .type           _ZN10layer_norm31ln_parallel_residual_bwd_kernelINS_13Kernel_traitsIfffffjLj5120ELj1ELj1ELj8ELj16ENS_18Kernel_traits_baseILj5120EfffffjLj256EEEEELb1ELb0ELb0EEEvNS_9BwdParamsE,@function
        .size           _ZN10layer_norm31ln_parallel_residual_bwd_kernelINS_13Kernel_traitsIfffffjLj5120ELj1ELj1ELj8ELj16ENS_18Kernel_traits_baseILj5120EfffffjLj256EEEEELb1ELb0ELb0EEEvNS_9BwdParamsE,(.L_x_3989 - _ZN10layer_norm31ln_parallel_residual_bwd_kernelINS_13Kernel_traitsIfffffjLj5120ELj1ELj1ELj8ELj16ENS_18Kernel_traits_baseILj5120EfffffjLj256EEEEELb1ELb0ELb0EEEvNS_9BwdParamsE)
        .other          _ZN10layer_norm31ln_parallel_residual_bwd_kernelINS_13Kernel_traitsIfffffjLj5120ELj1ELj1ELj8ELj16ENS_18Kernel_traits_baseILj5120EfffffjLj256EEEEELb1ELb0ELb0EEEvNS_9BwdParamsE,@"STO_CUDA_ENTRY STV_DEFAULT"
_ZN10layer_norm31ln_parallel_residual_bwd_kernelINS_13Kernel_traitsIfffffjLj5120ELj1ELj1ELj8ELj16ENS_18Kernel_traits_baseILj5120EfffffjLj256EEEEELb1ELb0ELb0EEEvNS_9BwdParamsE:
.text._ZN10layer_norm31ln_parallel_residual_bwd_kernelINS_13Kernel_traitsIfffffjLj5120ELj1ELj1ELj8ELj16ENS_18Kernel_traits_baseILj5120EfffffjLj256EEEEELb1ELb0ELb0EEEvNS_9BwdParamsE:
        /* <DEDUP_REMOVED lines=108> */
.L_x_3665:
        /* <DEDUP_REMOVED lines=14> */
[----:B-1----:R-:W-:Y:S06]  /*07a0*/  @!P5 BRA `(.L_x_3645) ;  /* 0x000000040010d947 */ /* 0x002fec0003800000 */
[----:B------:R-:W1:Y:S01]  /*07b0*/  LDC.64 R176, c[0x0][0x2c0] ;  /* 0x0000b000ffb07b82 */ /* 0x000e620000000a00 */
[C---:B------:R-:W-:Y:S02]  /*07c0*/  LEA R172, P1, R23.reuse, UR10, 0x4 ;  /* 0x0000000a17ac7c11 */ /* 0x040fe4000f8220ff */
[----:B------:R-:W-:Y:S02]  /*07d0*/  ISETP.NE.U32.AND P0, PT, RZ, UR14, PT ;  /* 0x0000000eff007c0c */ /* 0x000fe4000bf05070 */
[C---:B------:R-:W-:Y:S02]  /*07e0*/  LEA.HI.X R173, R23.reuse, UR11, RZ, 0x4, P1 ;  /* 0x0000000b17ad7c11 */ /* 0x040fe400088f24ff */
[----:B------:R-:W-:Y:S01]  /*07f0*/  ISETP.NE.AND.EX P0, PT, RZ, UR15, PT, P0 ;  /* 0x0000000fff007c0c */ /* 0x000fe2000bf05300 */
[----:B------:R-:W2:Y:S03]  /*0800*/  LDC.64 R180, c[0x0][0x2b8] ;  /* 0x0000ae00ffb47b82 */ /* 0x000ea60000000a00 */
[----:B------:R-:W3:Y:S09]  /*0810*/  LDG.E.128 R172, desc[UR4][R172.64] ;  /* 0x00000004acac7981 */ /* 0x000ef2000c1e1d00 */
[----:B------:R-:W4:Y:S01]  /*0820*/  @P0 LDC.64 R184, c[0x0][0x248] ;  /* 0x00009200ffb80b82 */ /* 0x000f220000000a00 */
[----:B-1----:R-:W-:-:S06]  /*0830*/  IMAD.WIDE.U32 R176, R23, 0x10, R176 ;  /* 0x0000001017b07825 */ /* 0x002fcc00078e00b0 */
[----:B------:R-:W3:Y:S01]  /*0840*/  LDG.E.128 R176, desc[UR4][R176.64] ;  /* 0x00000004b0b07981 */ /* 0x000ee2000c1e1d00 */
[----:B--2---:R-:W-:-:S06]  /*0850*/  IMAD.WIDE.U32 R180, R23, 0x10, R180 ;  /* 0x0000001017b47825 */ /* 0x004fcc00078e00b4 */
[----:B------:R-:W2:Y:S01]  /*0860*/  LDG.E.128 R180, desc[UR4][R180.64] ;  /* 0x00000004b4b47981 */ /* 0x000ea2000c1e1d00 */
[C---:B------:R-:W-:Y:S02]  /*0870*/  SHF.L.U32 R7, R23.reuse, 0x2, RZ ;  /* 0x0000000217077819 */ /* 0x040fe400000006ff */
[----:B------:R-:W-:Y:S02]  /*0880*/  SHF.L.U64.HI R210, R23, 0x2, RZ ;  /* 0x0000000217d27819 */ /* 0x000fe400000102ff */
[----:B------:R-:W-:-:S04]  /*0890*/  IADD3 R214, P1, R7, UR12, RZ ;  /* 0x0000000c07d67c10 */ /* 0x000fc8000ff3e0ff */
[----:B------:R-:W-:Y:S02]  /*08a0*/  IADD3.X R215, R210, UR13, RZ, P1, !PT ;  /* 0x0000000dd2d77c10 */ /* 0x000fe40008ffe4ff */
[----:B----4-:R-:W-:-:S03]  /*08b0*/  @P0 IADD3 R184, P1, R7, R184, RZ ;  /* 0x000000b807b80210 */ /* 0x010fc60007f3e0ff */
[----:B------:R2:W5:Y:S01]  /*08c0*/  LDG.E R7, desc[UR4][R214.64] ;  /* 0x00000004d6077981 */ /* 0x000562000c1e1900 */
[----:B------:R-:W-:Y:S02]  /*08d0*/  @P0 IADD3.X R185, R210, R185, RZ, P1, !PT ;  /* 0x000000b9d2b90210 */ /* 0x000fe40000ffe4ff */
[----:B------:R-:W-:-:S03]  /*08e0*/  ISETP.NE.U32.AND P1, PT, RZ, UR8, PT ;  /* 0x00000008ff007c0c */ /* 0x000fc6000bf25070 */
[----:B------:R-:W5:Y:S01]  /*08f0*/  @P0 LDG.E R6, desc[UR4][R184.64] ;  /* 0x00000004b8060981 */ /* 0x000f62000c1e1900 */
[----:B------:R-:W-:-:S13]  /*0900*/  ISETP.NE.AND.EX P1, PT, RZ, UR9, PT, P1 ;  /* 0x00000009ff007c0c */ /* 0x000fda000bf25310 */
[----:B------:R-:W-:-:S04]  /*0910*/  @P1 LEA R216, P0, R23, UR8, 0x4 ;  /* 0x0000000817d81c11 */ /* 0x000fc8000f8020ff */
[C---:B------:R-:W-:Y:S02]  /*0920*/  @P1 LEA.HI.X R217, R23.reuse, UR9, RZ, 0x4, P0 ;  /* 0x0000000917d91c11 */ /* 0x040fe400080f24ff */
[----:B0-----:R-:W-:Y:S02]  /*0930*/  ISETP.NE.AND P0, PT, R4, RZ, PT ;  /* 0x000000ff0400720c */ /* 0x001fe40003f05270 */
[----:B------:R-:W-:Y:S01]  /*0940*/  IADD3 R220, R23, 0x100, RZ ;  /* 0x0000010017dc7810 */ /* 0x000fe20007ffe0ff */
        /* <DEDUP_REMOVED lines=8> */
[----:B------:R-:W-:Y:S01]  /*09d0*/  FMUL.FTZ R221, R194, R229 ;  /* 0x000000e5c2dd7220 */ /* 0x000fe20000410000 */
[----:B------:R-:W-:Y:S01]  /*09e0*/  FMUL.FTZ R172, R157, R177 ;  /* 0x000000b19dac7220 */ /* 0x000fe20000410000 */
[----:B------:R-:W-:-:S03]  /*09f0*/  FMUL.FTZ R173, R156, R176 ;  /* 0x000000b09cad7220 */ /* 0x000fc60000410000 */
[----:B--2---:R-:W-:Y:S01]  /*0a00*/  FFMA.FTZ R215, R161, R181, R172 ;  /* 0x000000b5a1d77223 */ /* 0x004fe200000100ac */
[----:B------:R-:W-:Y:S01]  /*0a10*/  FFMA.FTZ R212, R160, R180, R173 ;  /* 0x000000b4a0d47223 */ /* 0x000fe200000100ad */
[----:B------:R-:W-:Y:S01]  /*0a20*/  FMUL.FTZ R172, R159, R179 ;  /* 0x000000b39fac7220 */ /* 0x000fe20000410000 */
[----:B------:R-:W-:-:S03]  /*0a30*/  FMUL.FTZ R173, R158, R178 ;  /* 0x000000b29ead7220 */ /* 0x000fc60000410000 */
[----:B------:R-:W-:Y:S01]  /*0a40*/  FFMA.FTZ R229, R163, R183, R172 ;  /* 0x000000b7a3e57223 */ /* 0x000fe200000100ac */
[----:B------:R-:W-:Y:S01]  /*0a50*/  FFMA.FTZ R218, R162, R182, R173 ;  /* 0x000000b6a2da7223 */ /* 0x000fe200000100ad */
[----:B------:R-:W-:Y:S01]  /*0a60*/  FADD.FTZ R172, RZ, R212 ;  /* 0x000000d4ffac7221 */ /* 0x000fe20000010000 */
[----:B------:R-:W-:Y:S01]  /*0a70*/  FFMA.FTZ R173, R213, R212, RZ ;  /* 0x000000d4d5ad7223 */ /* 0x000fe200000100ff */
[----:B------:R-:W-:Y:S02]  /*0a80*/  FMUL.FTZ R214, R194, R175 ;  /* 0x000000afc2d67220 */ /* 0x000fe40000410000 */
        /* <DEDUP_REMOVED lines=22> */
.L_x_3645:
[----:B------:R-:W-:Y:S05]  /*0bf0*/  BSYNC B0 ;  /* 0x0000000000007941 */ /* 0x000fea0003800000 */
.L_x_3644:
[----:B------:R-:W-:Y:S04]  /*0c00*/  BSSY B0, `(.L_x_3646) ;  /* 0x0000046000007945 */ /* 0x000fe80003800000 */
[----:B------:R-:W-:Y:S05]  /*0c10*/  @!P4 BRA `(.L_x_3647) ;  /* 0x000000040010c947 */ /* 0x000fea0003800000 */
        /* <DEDUP_REMOVED lines=23> */
[----:B------:R-:W-:Y:S02]  /*0d90*/  @P1 LEA.HI.X R227, R220, UR9, RZ, 0x4, P0 ;  /* 0x00000009dce31c11 */ /* 0x000fe400080f24ff */
[----:B0-----:R-:W-:-:S03]  /*0da0*/  ISETP.NE.AND P0, PT, R4, RZ, PT ;  /* 0x000000ff0400720c */ /* 0x001fc60003f05270 */
[----:B------:R0:W5:Y:S02]  /*0db0*/  @P1 LDG.E.128 R36, desc[UR4][R226.64] ;  /* 0x00000004e2241981 */ /* 0x000164000c1e1d00 */
[----:B-----5:R-:W-:Y:S02]  /*0dc0*/  FSEL R190, R186, RZ, !P0 ;  /* 0x000000ffbabe7208 */ /* 0x020fe40004000000 */
[----:B------:R-:W-:-:S03]  /*0dd0*/  IADD3 R220, R220, 0x100, RZ ;  /* 0x00000100dcdc7810 */ /* 0x000fc60007ffe0ff */
[C---:B---3--:R-:W-:Y:S01]  /*0de0*/  FADD.FTZ R193, -R190.reuse, R172 ;  /* 0x000000acbec17221 */ /* 0x048fe20000010100 */
[C---:B------:R-:W-:Y:S01]  /*0df0*/  FADD.FTZ R201, -R190.reuse, R173 ;  /* 0x000000adbec97221 */ /* 0x040fe20000010100 */
[C---:B------:R-:W-:Y:S01]  /*0e00*/  FADD.FTZ R211, -R190.reuse, R174 ;  /* 0x000000aebed37221 */ /* 0x040fe20000010100 */
[----:B------:R-:W-:Y:S02]  /*0e10*/  FADD.FTZ R175, -R190, R175 ;  /* 0x000000afbeaf7221 */ /* 0x000fe40000010100 */
[C---:B------:R-:W-:Y:S01]  /*0e20*/  FMUL.FTZ R190, R194.reuse, R201 ;  /* 0x000000c9c2be7220 */ /* 0x040fe20000410000 */
[----:B------:R-:W-:Y:S01]  /*0e30*/  FMUL.FTZ R193, R194, R193 ;  /* 0x000000c1c2c17220 */ /* 0x000fe20000410000 */
[----:B------:R-:W-:Y:S01]  /*0e40*/  FMUL.FTZ R172, R149, R177 ;  /* 0x000000b195ac7220 */ /* 0x000fe20000410000 */
[----:B------:R-:W-:Y:S01]  /*0e50*/  FMUL.FTZ R173, R148, R176 ;  /* 0x000000b094ad7220 */ /* 0x000fe20000410000 */
[----:B-1----:R-:W-:Y:S02]  /*0e60*/  FMUL.FTZ R209, R150, R178 ;  /* 0x000000b296d17220 */ /* 0x002fe40000410000 */
[----:B--2---:R-:W-:Y:S01]  /*0e70*/  FFMA.FTZ R201, R153, R181, R172 ;  /* 0x000000b599c97223 */ /* 0x004fe200000100ac */
[----:B------:R-:W-:Y:S01]  /*0e80*/  FMUL.FTZ R172, R151, R179 ;  /* 0x000000b397ac7220 */ /* 0x000fe20000410000 */
[----:B------:R-:W-:-:S03]  /*0e90*/  FFMA.FTZ R192, R152, R180, R173 ;  /* 0x000000b498c07223 */ /* 0x000fc600000100ad */
[----:B0-----:R-:W-:Y:S01]  /*0ea0*/  FFMA.FTZ R227, R155, R183, R172 ;  /* 0x000000b79be37223 */ /* 0x001fe200000100ac */
[----:B------:R-:W-:Y:S01]  /*0eb0*/  FADD.FTZ R172, R217, R192 ;  /* 0x000000c0d9ac7221 */ /* 0x000fe20000010000 */
[----:B------:R-:W-:Y:S01]  /*0ec0*/  FFMA.FTZ R173, R193, R192, R216 ;  /* 0x000000c0c1ad7223 */ /* 0x000fe200000100d8 */
[----:B------:R-:W-:Y:S01]  /*0ed0*/  FMUL.FTZ R211, R194, R211 ;  /* 0x000000d3c2d37220 */ /* 0x000fe20000410000 */
[----:B------:R-:W-:Y:S01]  /*0ee0*/  FFMA.FTZ R209, R154, R182, R209 ;  /* 0x000000b69ad17223 */ /* 0x000fe200000100d1 */
        /* <DEDUP_REMOVED lines=23> */
.L_x_3647:
[----:B------:R-:W-:Y:S05]  /*1060*/  BSYNC B0 ;  /* 0x0000000000007941 */ /* 0x000fea0003800000 */
.L_x_3646:
        /* <DEDUP_REMOVED lines=32> */
[----:B------:R-:W-:-:S03]  /*1270*/  FADD.FTZ R225, -R204, R174 ;  /* 0x000000aecce17221 */ /* 0x000fc60000010100 */
[C---:B-1----:R-:W-:Y:S01]  /*1280*/  FMUL.FTZ R188, R194.reuse, R199 ;  /* 0x000000c7c2bc7220 */ /* 0x042fe20000410000 */
[C---:B------:R-:W-:Y:S01]  /*1290*/  FMUL.FTZ R191, R194.reuse, R191 ;  /* 0x000000bfc2bf7220 */ /* 0x040fe20000410000 */
[----:B0-----:R-:W-:Y:S01]  /*12a0*/  FMUL.FTZ R207, R194, R225 ;  /* 0x000000e1c2cf7220 */ /* 0x001fe20000410000 */
[----:B------:R-:W-:Y:S01]  /*12b0*/  FADD.FTZ R175, -R204, R175 ;  /* 0x000000afccaf7221 */ /* 0x000fe20000010100 */
        /* <DEDUP_REMOVED lines=8> */
[----:B------:R-:W-:Y:S01]  /*1340*/  FADD.FTZ R172, R217, R189 ;  /* 0x000000bdd9ac7221 */ /* 0x000fe20000010000 */
[----:B------:R-:W-:Y:S01]  /*1350*/  FFMA.FTZ R173, R191, R189, R216 ;  /* 0x000000bdbfad7223 */ /* 0x000fe200000100d8 */
        /* <DEDUP_REMOVED lines=23> */
.L_x_3649:
[----:B------:R-:W-:Y:S05]  /*14d0*/  BSYNC B0 ;  /* 0x0000000000007941 */ /* 0x000fea0003800000 */
.L_x_3648:
[----:B------:R-:W-:Y:S04]  /*14e0*/  BSSY B0, `(.L_x_3650) ;  /* 0x0000046000007945 */ /* 0x000fe80003800000 */
[----:B------:R-:W-:Y:S05]  /*14f0*/  @!P2 BRA `(.L_x_3651) ;  /* 0x000000040010a947 */ /* 0x000fea0003800000 */
[----:B------:R-:W1:Y:S01]  /*1500*/  LDC.64 R172, c[0x0][0x2c0] ;  /* 0x0000b000ffac7b82 */ /* 0x000e620000000a00 */
[----:B------:R-:W-:Y:S02]  /*1510*/  ISETP.NE.U32.AND P0, PT, RZ, UR14, PT ;  /* 0x0000000eff007c0c */ /* 0x000fe4000bf05070 */
[C---:B------:R-:W-:Y:S02]  /*1520*/  LEA R180, P1, R220.reuse, UR10, 0x4 ;  /* 0x0000000adcb47c11 */ /* 0x040fe4000f8220ff */
[----:B------:R-:W-:Y:S02]  /*1530*/  ISETP.NE.AND.EX P0, PT, RZ, UR15, PT, P0 ;  /* 0x0000000fff007c0c */ /* 0x000fe4000bf05300 */
[C---:B------:R-:W-:Y:S01]  /*1540*/  LEA.HI.X R181, R220.reuse, UR11, RZ, 0x4, P1 ;  /* 0x0000000bdcb57c11 */ /* 0x040fe200088f24ff */
[----:B------:R-:W2:Y:S05]  /*1550*/  LDC.64 R176, c[0x0][0x2b8] ;  /* 0x0000ae00ffb07b82 */ /* 0x000eaa0000000a00 */
[----:B------:R-:W3:Y:S05]  /*1560*/  LDG.E.128 R180, desc[UR4][R180.64] ;  /* 0x00000004b4b47981 */ /* 0x000eea000c1e1d00 */
        /* <DEDUP_REMOVED lines=24> */
[----:B------:R-:W-:Y:S01]  /*16f0*/  FADD.FTZ R183, -R16, R183 ;  /* 0x000000b710b77221 */ /* 0x000fe20000010100 */
[C---:B------:R-:W-:Y:S01]  /*1700*/  FMUL.FTZ R16, R194.reuse, R205 ;  /* 0x000000cdc2107220 */ /* 0x040fe20000410000 */
[----:B-1----:R-:W-:Y:S01]  /*1710*/  FMUL.FTZ R15, R194, R197 ;  /* 0x000000c5c20f7220 */ /* 0x002fe20000410000 */
[----:B------:R-:W-:Y:S01]  /*1720*/  FMUL.FTZ R180, R133, R173 ;  /* 0x000000ad85b47220 */ /* 0x000fe20000410000 */
        /* <DEDUP_REMOVED lines=23> */
[----:B0-----:R-:W-:Y:S01]  /*18a0*/  FFMA.FTZ R223, R139, R179, R176 ;  /* 0x000000b38bdf7223 */ /* 0x001fe200000100b0 */
        /* <DEDUP_REMOVED lines=9> */
.L_x_3651:
[----:B------:R-:W-:Y:S05]  /*1940*/  BSYNC B0 ;  /* 0x0000000000007941 */ /* 0x000fea0003800000 */
.L_x_3650:
[----:B------:R-:W-:Y:S01]  /*1950*/  ISETP.NE.AND P0, PT, R17, RZ, PT ;  /* 0x000000ff1100720c */ /* 0x000fe20003f05270 */
[----:B------:R-:W-:-:S12]  /*1960*/  BSSY B0, `(.L_x_3652) ;  /* 0x0000045000007945 */ /* 0x000fd80003800000 */
[----:B------:R-:W-:Y:S05]  /*1970*/  @!P0 BRA `(.L_x_3653) ;  /* 0x00000004000c8947 */ /* 0x000fea0003800000 */
[----:B------:R-:W-:Y:S01]  /*1980*/  ISETP.NE.U32.AND P0, PT, RZ, UR14, PT ;  /* 0x0000000eff007c0c */ /* 0x000fe2000bf05070 */
[----:B------:R-:W1:Y:S01]  /*1990*/  LDC.64 R172, c[0x0][0x2c0] ;  /* 0x0000b000ffac7b82 */ /* 0x000e620000000a00 */
[C---:B------:R-:W-:Y:S02]  /*19a0*/  LEA R180, P1, R220.reuse, UR10, 0x4 ;  /* 0x0000000adcb47c11 */ /* 0x040fe4000f8220ff */
[----:B------:R-:W-:Y:S02]  /*19b0*/  ISETP.NE.AND.EX P0, PT, RZ, UR15, PT, P0 ;  /* 0x0000000fff007c0c */ /* 0x000fe4000bf05300 */
[C---:B------:R-:W-:Y:S02]  /*19c0*/  SHF.L.U32 R185, R220.reuse, 0x2, RZ ;  /* 0x00000002dcb97819 */ /* 0x040fe400000006ff */
[----:B------:R-:W-:Y:S01]  /*19d0*/  LEA.HI.X R181, R220, UR11, RZ, 0x4, P1 ;  /* 0x0000000bdcb57c11 */ /* 0x000fe200088f24ff */
[----:B------:R-:W2:Y:S01]  /*19e0*/  LDC.64 R176, c[0x0][0x2b8] ;  /* 0x0000ae00ffb07b82 */ /* 0x000ea20000000a00 */
[----:B------:R-:W-:-:S02]  /*19f0*/  SHF.R.U32.HI R18, RZ, 0x1e, R220 ;  /* 0x0000001eff127819 */ /* 0x000fc400000116dc */
[----:B------:R-:W-:Y:S02]  /*1a00*/  IADD3 R230, P1, R185, UR12, RZ ;  /* 0x0000000cb9e67c10 */ /* 0x000fe4000ff3e0ff */
[----:B------:R-:W3:Y:S02]  /*1a10*/  LDG.E.128 R180, desc[UR4][R180.64] ;  /* 0x00000004b4b47981 */ /* 0x000ee4000c1e1d00 */
[----:B------:R-:W-:Y:S01]  /*1a20*/  IADD3.X R231, R18, UR13, RZ, P1, !PT ;  /* 0x0000000d12e77c10 */ /* 0x000fe20008ffe4ff */
[----:B------:R-:W4:Y:S01]  /*1a30*/  @P0 LDC.64 R20, c[0x0][0x248] ;  /* 0x00009200ff140b82 */ /* 0x000f220000000a00 */
[----:B-1----:R-:W-:-:S06]  /*1a40*/  IMAD.WIDE.U32 R172, R220, 0x10, R172 ;  /* 0x00000010dcac7825 */ /* 0x002fcc00078e00ac */
[----:B------:R-:W3:Y:S01]  /*1a50*/  LDG.E.128 R172, desc[UR4][R172.64] ;  /* 0x00000004acac7981 */ /* 0x000ee2000c1e1d00 */
[----:B--2---:R-:W-:-:S06]  /*1a60*/  IMAD.WIDE.U32 R176, R220, 0x10, R176 ;  /* 0x00000010dcb07825 */ /* 0x004fcc00078e00b0 */
[----:B------:R-:W2:Y:S01]  /*1a70*/  LDG.E.128 R176, desc[UR4][R176.64] ;  /* 0x00000004b0b07981 */ /* 0x000ea2000c1e1d00 */
[----:B----4-:R-:W-:-:S04]  /*1a80*/  @P0 IADD3 R184, P1, R185, R20, RZ ;  /* 0x00000014b9b80210 */ /* 0x010fc80007f3e0ff */
        /* <DEDUP_REMOVED lines=8> */
[----:B0-----:R-:W-:-:S04]  /*1b10*/  ISETP.NE.AND P0, PT, R4, RZ, PT ;  /* 0x000000ff0400720c */ /* 0x001fc80003f05270 */
[----:B-----5:R-:W-:-:S05]  /*1b20*/  FSEL R186, R186, RZ, !P0 ;  /* 0x000000ffbaba7208 */ /* 0x020fca0004000000 */
[C---:B---3--:R-:W-:Y:S01]  /*1b30*/  FADD.FTZ R195, -R186.reuse, R181 ;  /* 0x000000b5bac37221 */ /* 0x048fe20000010100 */
[----:B------:R-:W-:-:S03]  /*1b40*/  FADD.FTZ R21, -R186, R180 ;  /* 0x000000b4ba157221 */ /* 0x000fc60000010100 */
[C---:B------:R-:W-:Y:S01]  /*1b50*/  FMUL.FTZ R22, R194.reuse, R195 ;  /* 0x000000c3c2167220 */ /* 0x040fe20000410000 */
[----:B------:R-:W-:Y:S01]  /*1b60*/  FMUL.FTZ R21, R194, R21 ;  /* 0x00000015c2157220 */ /* 0x000fe20000410000 */
[----:B------:R-:W-:Y:S01]  /*1b70*/  FADD.FTZ R203, -R186, R182 ;  /* 0x000000b6bacb7221 */ /* 0x000fe20000010100 */
        /* <DEDUP_REMOVED lines=34> */
[----:B-1----:R-:W-:-:S07]  /*1da0*/  FFMA.FTZ R216, R196, R219, R173 ;  /* 0x000000dbc4d87223 */ /* 0x002fce00000100ad */
.L_x_3653:
[----:B------:R-:W-:Y:S05]  /*1db0*/  BSYNC B0 ;  /* 0x0000000000007941 */ /* 0x000fea0003800000 */
.L_x_3652:
        /* <DEDUP_REMOVED lines=25> */
.L_x_3684:
        /* <DEDUP_REMOVED lines=100> */
.L_x_3656:
[----:B------:R-:W-:Y:S05]  /*2590*/  BSYNC B0 ;  /* 0x0000000000007941 */ /* 0x000fea0003800000 */
.L_x_3655:
        /* <DEDUP_REMOVED lines=64> */
.L_x_3658:
[----:B------:R-:W-:Y:S05]  /*29a0*/  BSYNC B0 ;  /* 0x0000000000007941 */ /* 0x000fea0003800000 */
.L_x_3657:
        /* <DEDUP_REMOVED lines=64> */
.L_x_3660:
[----:B------:R-:W-:Y:S05]  /*2db0*/  BSYNC B0 ;  /* 0x0000000000007941 */ /* 0x000fea0003800000 */
.L_x_3659:
        /* <DEDUP_REMOVED lines=64> */
.L_x_3662:
[----:B------:R-:W-:Y:S05]  /*31c0*/  BSYNC B0 ;  /* 0x0000000000007941 */ /* 0x000fea0003800000 */
.L_x_3661:
        /* <DEDUP_REMOVED lines=64> */
.L_x_3664:
[----:B------:R-:W-:Y:S05]  /*35d0*/  BSYNC B0 ;  /* 0x0000000000007941 */ /* 0x000fea0003800000 */
.L_x_3663:
[----:B------:R-:W-:Y:S02]  /*35e0*/  IADD3 R5, R5, UR18, RZ ;  /* 0x0000001205057c10 */ /* 0x000fe4000fffe0ff */
[----:B------:R-:W-:Y:S02]  /*35f0*/  SEL R187, RZ, 0x1, P0 ;  /* 0x00000001ffbb7807 */ /* 0x000fe40000000000 */
[----:B------:R-:W-:-:S13]  /*3600*/  ISETP.GE.AND P1, PT, R5, UR19, PT ;  /* 0x0000001305007c0c */ /* 0x000fda000bf26270 */
[----:B------:R-:W-:Y:S05]  /*3610*/  @!P1 BRA `(.L_x_3665) ;  /* 0xffffffd000289947 */ /* 0x000fea000383ffff */
.L_x_3643:
        /* <DEDUP_REMOVED lines=21> */
.L_x_3667:
[----:B------:R-:W-:Y:S05]  /*3770*/  BSYNC B0 ;  /* 0x0000000000007941 */ /* 0x000fea0003800000 */
.L_x_3666:
        /* <DEDUP_REMOVED lines=15> */
.L_x_3669:
[----:B------:R-:W-:Y:S05]  /*3870*/  BSYNC B0 ;  /* 0x0000000000007941 */ /* 0x000fea0003800000 */
.L_x_3668:
        /* <DEDUP_REMOVED lines=15> */
.L_x_3671:
[----:B------:R-:W-:Y:S05]  /*3970*/  BSYNC B0 ;  /* 0x0000000000007941 */ /* 0x000fea0003800000 */
.L_x_3670:
        /* <DEDUP_REMOVED lines=15> */
.L_x_3673:
[----:B------:R-:W-:Y:S05]  /*3a70*/  BSYNC B0 ;  /* 0x0000000000007941 */ /* 0x000fea0003800000 */
.L_x_3672:
        /* <DEDUP_REMOVED lines=15> */
.L_x_3654:
[----:B------:R-:W-:Y:S01]  /*3b70*/  HFMA2.MMA R184, -RZ, RZ, 0, 9.5367431640625e-07 ;  /* 0x00000010ffb87435 */ /* 0x000fe200000001ff */
[----:B------:R-:W-:Y:S02]  /*3b80*/  MOV R185, R217 ;  /* 0x000000d900b97202 */ /* 0x000fe40000000f00 */
[----:B------:R-:W-:Y:S02]  /*3b90*/  MOV R187, 0x1f ;  /* 0x0000001f00bb7802 */ /* 0x000fe40000000f00 */
[----:B------:R-:W-:-:S07]  /*3ba0*/  MOV R182, 0xffffffff ;  /* 0xffffffff00b67802 */ /* 0x000fce0000000f00 */
[----:B0----5:R-:W-:Y:S05]  /*3bb0*/  WARPSYNC.COLLECTIVE R182, `(.L_x_3674) ;  /* 0x00000000b6087348 */ /* 0x021fea0003c00000 */
[----:B------:R1:W2:Y:S02]  /*3bc0*/  SHFL.DOWN P6, R183, R185, R184, R187 ;  /* 0x080000b8b9b77389 */ /* 0x0002a400000c00bb */
[----:B012--5:R-:W-:Y:S01]  /*3bd0*/  ENDCOLLECTIVE ;  /* 0x000000000000791b */ /* 0x027fe20003800000 */
.L_x_3674:
[----:B------:R-:W-:Y:S02]  /*3be0*/  MOV R185, R216 ;  /* 0x000000d800b97202 */ /* 0x000fe40000000f00 */
[----:B------:R-:W-:-:S07]  /*3bf0*/  MOV R174, R183 ;  /* 0x000000b700ae7202 */ /* 0x000fce0000000f00 */
[----:B------:R-:W-:Y:S05]  /*3c00*/  WARPSYNC.COLLECTIVE R182, `(.L_x_3675) ;  /* 0x00000000b6087348 */ /* 0x000fea0003c00000 */
[----:B------:R0:W1:Y:S02]  /*3c10*/  SHFL.DOWN P6, R183, R185, R184, R187 ;  /* 0x080000b8b9b77389 */ /* 0x00006400000c00bb */
[----:B01----:R-:W-:Y:S01]  /*3c20*/  ENDCOLLECTIVE ;  /* 0x000000000000791b */ /* 0x003fe20003800000 */
.L_x_3675:
[----:B------:R-:W-:Y:S01]  /*3c30*/  FADD.FTZ R174, R174, R217 ;  /* 0x000000d9aeae7221 */ /* 0x000fe20000010000 */
[----:B------:R-:W-:-:S04]  /*3c40*/  HFMA2.MMA R184, -RZ, RZ, 0, 4.76837158203125e-07 ;  /* 0x00000008ffb87435 */ /* 0x000fc800000001ff */
[----:B------:R-:W-:Y:S02]  /*3c50*/  MOV R185, R174 ;  /* 0x000000ae00b97202 */ /* 0x000fe40000000f00 */
[----:B------:R-:W-:-:S07]  /*3c60*/  MOV R175, R183 ;  /* 0x000000b700af7202 */ /* 0x000fce0000000f00 */
[----:B------:R-:W-:Y:S05]  /*3c70*/  WARPSYNC.COLLECTIVE R182, `(.L_x_3676) ;  /* 0x00000000b6087348 */ /* 0x000fea0003c00000 */
[----:B------:R0:W1:Y:S02]  /*3c80*/  SHFL.DOWN P6, R183, R185, R184, R187 ;  /* 0x080000b8b9b77389 */ /* 0x00006400000c00bb */
[----:B01----:R-:W-:Y:S01]  /*3c90*/  ENDCOLLECTIVE ;  /* 0x000000000000791b */ /* 0x003fe20003800000 */
.L_x_3676:
[----:B------:R-:W-:-:S05]  /*3ca0*/  FADD.FTZ R175, R175, R216 ;  /* 0x000000d8afaf7221 */ /* 0x000fca0000010000 */
[----:B------:R-:W-:Y:S02]  /*3cb0*/  MOV R185, R175 ;  /* 0x000000af00b97202 */ /* 0x000fe40000000f00 */
[----:B------:R-:W-:-:S07]  /*3cc0*/  MOV R177, R183 ;  /* 0x000000b700b17202 */ /* 0x000fce0000000f00 */
[----:B------:R-:W-:Y:S05]  /*3cd0*/  WARPSYNC.COLLECTIVE R182, `(.L_x_3677) ;  /* 0x00000000b6087348 */ /* 0x000fea0003c00000 */
[----:B------:R0:W1:Y:S02]  /*3ce0*/  SHFL.DOWN P6, R183, R185, R184, R187 ;  /* 0x080000b8b9b77389 */ /* 0x00006400000c00bb */
[----:B01----:R-:W-:Y:S01]  /*3cf0*/  ENDCOLLECTIVE ;  /* 0x000000000000791b */ /* 0x003fe20003800000 */
.L_x_3677:
[----:B------:R-:W-:Y:S01]  /*3d00*/  FADD.FTZ R177, R174, R177 ;  /* 0x000000b1aeb17221 */ /* 0x000fe20000010000 */
[----:B------:R-:W-:-:S04]  /*3d10*/  HFMA2.MMA R184, -RZ, RZ, 0, 2.384185791015625e-07 ;  /* 0x00000004ffb87435 */ /* 0x000fc800000001ff */
[----:B------:R-:W-:Y:S02]  /*3d20*/  MOV R185, R177 ;  /* 0x000000b100b97202 */ /* 0x000fe40000000f00 */
[----:B------:R-:W-:-:S07]  /*3d30*/  MOV R176, R183 ;  /* 0x000000b700b07202 */ /* 0x000fce0000000f00 */
[----:B------:R-:W-:Y:S05]  /*3d40*/  WARPSYNC.COLLECTIVE R182, `(.L_x_3678) ;  /* 0x00000000b6087348 */ /* 0x000fea0003c00000 */
[----:B------:R0:W1:Y:S02]  /*3d50*/  SHFL.DOWN P6, R183, R185, R184, R187 ;  /* 0x080000b8b9b77389 */ /* 0x00006400000c00bb */
[----:B01----:R-:W-:Y:S01]  /*3d60*/  ENDCOLLECTIVE ;  /* 0x000000000000791b */ /* 0x003fe20003800000 */
.L_x_3678:
[----:B------:R-:W-:-:S05]  /*3d70*/  FADD.FTZ R176, R175, R176 ;  /* 0x000000b0afb07221 */ /* 0x000fca0000010000 */
[----:B------:R-:W-:Y:S02]  /*3d80*/  MOV R185, R176 ;  /* 0x000000b000b97202 */ /* 0x000fe40000000f00 */
[----:B------:R-:W-:-:S07]  /*3d90*/  MOV R178, R183 ;  /* 0x000000b700b27202 */ /* 0x000fce0000000f00 */
[----:B------:R-:W-:Y:S05]  /*3da0*/  WARPSYNC.COLLECTIVE R182, `(.L_x_3679) ;  /* 0x00000000b6087348 */ /* 0x000fea0003c00000 */
[----:B------:R0:W1:Y:S02]  /*3db0*/  SHFL.DOWN P6, R183, R185, R184, R187 ;  /* 0x080000b8b9b77389 */ /* 0x00006400000c00bb */
[----:B01----:R-:W-:Y:S01]  /*3dc0*/  ENDCOLLECTIVE ;  /* 0x000000000000791b */ /* 0x003fe20003800000 */
.L_x_3679:
[----:B------:R-:W-:Y:S01]  /*3dd0*/  FADD.FTZ R178, R177, R178 ;  /* 0x000000b2b1b27221 */ /* 0x000fe20000010000 */
[----:B------:R-:W-:-:S04]  /*3de0*/  HFMA2.MMA R184, -RZ, RZ, 0, 1.1920928955078125e-07 ;  /* 0x00000002ffb87435 */ /* 0x000fc800000001ff */
[----:B------:R-:W-:Y:S02]  /*3df0*/  MOV R185, R178 ;  /* 0x000000b200b97202 */ /* 0x000fe40000000f00 */
[----:B------:R-:W-:-:S07]  /*3e00*/  MOV R179, R183 ;  /* 0x000000b700b37202 */ /* 0x000fce0000000f00 */
[----:B------:R-:W-:Y:S05]  /*3e10*/  WARPSYNC.COLLECTIVE R182, `(.L_x_3680) ;  /* 0x00000000b6087348 */ /* 0x000fea0003c00000 */
[----:B------:R0:W1:Y:S02]  /*3e20*/  SHFL.DOWN P6, R183, R185, R184, R187 ;  /* 0x080000b8b9b77389 */ /* 0x00006400000c00bb */
[----:B01----:R-:W-:Y:S01]  /*3e30*/  ENDCOLLECTIVE ;  /* 0x000000000000791b */ /* 0x003fe20003800000 */
.L_x_3680:
[----:B------:R-:W-:-:S05]  /*3e40*/  FADD.FTZ R179, R176, R179 ;  /* 0x000000b3b0b37221 */ /* 0x000fca0000010000 */
[----:B------:R-:W-:Y:S02]  /*3e50*/  MOV R185, R179 ;  /* 0x000000b300b97202 */ /* 0x000fe40000000f00 */
[----:B------:R-:W-:-:S07]  /*3e60*/  MOV R181, R183 ;  /* 0x000000b700b57202 */ /* 0x000fce0000000f00 */
[----:B------:R-:W-:Y:S05]  /*3e70*/  WARPSYNC.COLLECTIVE R182, `(.L_x_3681) ;  /* 0x00000000b6087348 */ /* 0x000fea0003c00000 */
[----:B------:R0:W1:Y:S02]  /*3e80*/  SHFL.DOWN P6, R183, R185, R184, R187 ;  /* 0x080000b8b9b77389 */ /* 0x00006400000c00bb */
[----:B01----:R-:W-:Y:S01]  /*3e90*/  ENDCOLLECTIVE ;  /* 0x000000000000791b */ /* 0x003fe20003800000 */
.L_x_3681:
[----:B------:R-:W-:Y:S01]  /*3ea0*/  FADD.FTZ R181, R178, R181 ;  /* 0x000000b5b2b57221 */ /* 0x000fe20000010000 */
[----:B------:R-:W-:-:S04]  /*3eb0*/  HFMA2.MMA R184, -RZ, RZ, 0, 5.9604644775390625e-08 ;  /* 0x00000001ffb87435 */ /* 0x000fc800000001ff */
[----:B------:R-:W-:Y:S02]  /*3ec0*/  MOV R185, R181 ;  /* 0x000000b500b97202 */ /* 0x000fe40000000f00 */
[----:B------:R-:W-:-:S07]  /*3ed0*/  MOV R180, R183 ;  /* 0x000000b700b47202 */ /* 0x000fce0000000f00 */
[----:B------:R-:W-:Y:S05]  /*3ee0*/  WARPSYNC.COLLECTIVE R182, `(.L_x_3682) ;  /* 0x00000000b6087348 */ /* 0x000fea0003c00000 */
[----:B------:R0:W1:Y:S02]  /*3ef0*/  SHFL.DOWN P6, R183, R185, R184, R187 ;  /* 0x080000b8b9b77389 */ /* 0x00006400000c00bb */
[----:B01----:R-:W-:Y:S01]  /*3f00*/  ENDCOLLECTIVE ;  /* 0x000000000000791b */ /* 0x003fe20003800000 */
.L_x_3682:
[----:B------:R-:W-:-:S05]  /*3f10*/  FADD.FTZ R180, R179, R180 ;  /* 0x000000b4b3b47221 */ /* 0x000fca0000010000 */
[----:B------:R-:W-:Y:S02]  /*3f20*/  MOV R185, R180 ;  /* 0x000000b400b97202 */ /* 0x000fe40000000f00 */
[----:B------:R-:W-:-:S07]  /*3f30*/  MOV R216, R183 ;  /* 0x000000b700d87202 */ /* 0x000fce0000000f00 */
[----:B------:R-:W-:Y:S05]  /*3f40*/  WARPSYNC.COLLECTIVE R182, `(.L_x_3683) ;  /* 0x00000000b6087348 */ /* 0x000fea0003c00000 */
[----:B------:R0:W1:Y:S02]  /*3f50*/  SHFL.DOWN P6, R183, R185, R184, R187 ;  /* 0x080000b8b9b77389 */ /* 0x00006400000c00bb */
[----:B01----:R-:W-:Y:S01]  /*3f60*/  ENDCOLLECTIVE ;  /* 0x000000000000791b */ /* 0x003fe20003800000 */
.L_x_3683:
[----:B------:R-:W-:Y:S01]  /*3f70*/  MOV R217, R183 ;  /* 0x000000b700d97202 */ /* 0x000fe20000000f00 */
[----:B------:R-:W-:Y:S06]  /*3f80*/  BRA `(.L_x_3684) ;  /* 0xffffffdc00f07947 */ /* 0x000fec000383ffff */
.L_x_3685:
        /* <DEDUP_REMOVED lines=15> */
.L_x_3989:


//--------------------- .text._ZN10layer_norm31ln_parallel_residual_bwd_kernelINS_13Kernel_traitsIfffffjLj5120ELj1ELj1ELj8ELj16ENS_18Kernel_traits_baseILj5120EfffffjLj256EEEEELb1ELb0ELb1EEEvNS_9BwdParamsE --------------------------
	.section	.text._ZN10layer_norm31ln_parallel_residual_bwd_kernelINS_13Kernel_traitsIfffffjLj5120ELj1ELj1ELj8ELj16ENS_18Kernel_traits_baseILj5120EfffffjLj256EEEEELb1ELb0ELb1EEEvNS_9BwdParamsE,"ax",@progbits
	.align	128
        .global         _ZN10layer_norm31ln_parallel_residual_bwd_kernelINS_13Kernel_traitsIfffffjLj5120ELj1ELj1ELj8ELj16ENS_18Kernel_traits_baseILj5120EfffffjLj256EEEEELb1ELb0ELb1EEEvNS_9BwdParamsE
        .type           _ZN10layer_norm31ln_parallel_residual_bwd_kernelINS_13Kernel_traitsIfffffjLj5120ELj1ELj1ELj8ELj16ENS_18Kernel_traits_baseILj5120EfffffjLj256EEEEELb1ELb0ELb1EEEvNS_9BwdParamsE,@function
        .size           _ZN10layer_norm31ln_parallel_residual_bwd_kernelINS_13Kernel_traitsIfffffjLj5120ELj1ELj1ELj8ELj16ENS_18Kernel_traits_baseILj5120EfffffjLj256EEEEELb1ELb0ELb1EEEvNS_9BwdParamsE,(.L_x_3990 - _ZN10layer_norm31ln_parallel_residual_bwd_kernelINS_13Kernel_traitsIfffffjLj5120ELj1ELj1ELj8ELj16ENS_18Kernel_traits_baseILj5120EfffffjLj256EEEEELb1ELb0ELb1EEEvNS_9BwdParamsE)
        .other          _ZN10layer_norm31ln_parallel_residual_bwd_kernelINS_13Kernel_traitsIfffffjLj5120ELj1ELj1ELj8ELj16ENS_18Kernel_traits_baseILj5120EfffffjLj256EEEEELb1ELb0ELb1EEEvNS_9BwdParamsE,@"STO_CUDA_ENTRY STV_DEFAULT"
_ZN10layer_norm31ln_parallel_residual_bwd_kernelINS_13Kernel_traitsIfffffjLj5120ELj1ELj1ELj8ELj16ENS_18Kernel_traits_baseILj5120EfffffjLj256EEEEELb1ELb0ELb1EEEvNS_9BwdParamsE:
.text._ZN10layer_norm31ln_parallel_residual_bwd_kernelINS_13Kernel_traitsIfffffjLj5120ELj1ELj1ELj8ELj16ENS_18Kernel_traits_baseILj5120EfffffjLj256EEEEELb1ELb0ELb1EEEvNS_9BwdParamsE:
        /* <DEDUP_REMOVED lines=58> */
.L_x_3686:
[----:B------:R-:W-:Y:S01]  /*03a0*/  SHF.L.U32 R0, R252, 0x4, RZ ;  /* 0x00000004fc007819 */ /* 0x000fe200000006ff */
[----:B------:R-:W-:Y:S01]  /*03b0*/  ULDC.64 UR6, c[0x0][0x260] ;  /* 0x0000980000067ab9 */ /* 0x000fe20000000a00 */
[----:B------:R-:W-:Y:S02]  /*03c0*/  ULDC.64 UR8, c[0x0][0x268] ;  /* 0x00009a0000087ab9 */ /* 0x000fe40000000a00 */
[----:B------:R-:W-:-:S04]  /*03d0*/  LOP3.LUT R0, R0, 0xff0, RZ, 0xc0, !PT ;  /* 0x00000ff000007812 */ /* 0x000fc800078ec0ff */
[C---:B------:R-:W-:Y:S02]  /*03e0*/  IADD3 R2, P0, R0.reuse, UR6, RZ ;  /* 0x0000000600027c10 */ /* 0x040fe4000ff1e0ff */
[----:B------:R-:W-:Y:S02]  /*03f0*/  IADD3 R4, P1, R0, UR8, RZ ;  /* 0x0000000800047c10 */ /* 0x000fe4000ff3e0ff */
[----:B------:R-:W-:Y:S01]  /*0400*/  IADD3.X R3, RZ, UR7, RZ, P0, !PT ;  /* 0x00000007ff037c10 */ /* 0x000fe200087fe4ff */
[----:B------:R-:W-:Y:S02]  /*0410*/  ULDC.64 UR6, c[0x0][0x2c8] ;  /* 0x0000b20000067ab9 */ /* 0x000fe40000000a00 */
[----:B------:R-:W-:Y:S01]  /*0420*/  IMAD.X R5, RZ, RZ, UR9, P1 ;  /* 0x00000009ff057e24 */ /* 0x000fe200088e06ff */
[----:B------:R-:W-:Y:S01]  /*0430*/  ISETP.NE.U32.AND P4, PT, RZ, UR6, PT ;  /* 0x00000006ff007c0c */ /* 0x000fe2000bf85070 */
[----:B------:R-:W-:Y:S01]  /*0440*/  HFMA2.MMA R208, -RZ, RZ, 0, 5.9604644775390625e-08 ;  /* 0x00000001ffd07435 */ /* 0x000fe200000001ff */
[----:B------:R-:W5:Y:S01]  /*0450*/  LDG.E.128 R68, desc[UR4][R2.64] ;  /* 0x0000000402447981 */ /* 0x000f62000c1e1d00 */
[----:B------:R-:W-:-:S02]  /*0460*/  HFMA2.MMA R224, -RZ, RZ, 0, 0 ;  /* 0x00000000ffe07435 */ /* 0x000fc400000001ff */
[----:B------:R-:W-:Y:S01]  /*0470*/  HFMA2.MMA R200, -RZ, RZ, 0, 0 ;  /* 0x00000000ffc87435 */ /* 0x000fe200000001ff */
[----:B------:R-:W5:Y:S01]  /*0480*/  LDG.E.128 R64, desc[UR4][R2.64+0x1000] ;  /* 0x0010000402407981 */ /* 0x000f62000c1e1d00 */
[----:B------:R-:W-:Y:S02]  /*0490*/  ISETP.NE.AND.EX P4, PT, RZ, UR7, PT, P4 ;  /* 0x00000007ff007c0c */ /* 0x000fe4000bf85340 */
        /* <DEDUP_REMOVED lines=8> */
[----:B------:R-:W-:Y:S02]  /*0520*/  MOV R242, RZ ;  /* 0x000000ff00f27202 */ /* 0x000fe40000000f00 */
[----:B------:R-:W-:Y:S01]  /*0530*/  CS2R R240, SRZ ;  /* 0x0000000000f07805 */ /* 0x000fe2000001ff00 */
[----:B------:R-:W5:Y:S01]  /*0540*/  LDG.E.128 R52, desc[UR4][R2.64+0x4000] ;  /* 0x0040000402347981 */ /* 0x000f62000c1e1d00 */
[----:B------:R-:W-:Y:S02]  /*0550*/  CS2R R238, SRZ ;  /* 0x0000000000ee7805 */ /* 0x000fe4000001ff00 */
[----:B------:R-:W-:-:S02]  /*0560*/  CS2R R232, SRZ ;  /* 0x0000000000e87805 */ /* 0x000fc4000001ff00 */
[----:B------:R-:W-:Y:S01]  /*0570*/  CS2R R230, SRZ ;  /* 0x0000000000e67805 */ /* 0x000fe2000001ff00 */
[----:B------:R-:W5:Y:S01]  /*0580*/  LDG.E.128 R48, desc[UR4][R4.64] ;  /* 0x0000000404307981 */ /* 0x000f62000c1e1d00 */
[----:B------:R-:W-:Y:S01]  /*0590*/  IMAD.MOV.U32 R229, RZ, RZ, RZ ;  /* 0x000000ffffe57224 */ /* 0x000fe200078e00ff */
[----:B------:R-:W-:Y:S02]  /*05a0*/  CS2R R168, SRZ ;  /* 0x0000000000a87805 */ /* 0x000fe4000001ff00 */
[----:B------:R-:W-:Y:S01]  /*05b0*/  CS2R R166, SRZ ;  /* 0x0000000000a67805 */ /* 0x000fe2000001ff00 */
[----:B------:R-:W5:Y:S01]  /*05c0*/  LDG.E.128 R44, desc[UR4][R4.64+0x1000] ;  /* 0x00100004042c7981 */ /* 0x000f62000c1e1d00 */
[----:B------:R-:W-:Y:S02]  /*05d0*/  CS2R R236, SRZ ;  /* 0x0000000000ec7805 */ /* 0x000fe4000001ff00 */
[----:B------:R-:W-:Y:S02]  /*05e0*/  CS2R R234, SRZ ;  /* 0x0000000000ea7805 */ /* 0x000fe4000001ff00 */
[----:B------:R-:W-:Y:S01]  /*05f0*/  MOV R222, RZ ;  /* 0x000000ff00de7202 */ /* 0x000fe20000000f00 */
        /* <DEDUP_REMOVED lines=9> */
[----:B------:R-:W-:Y:S01]  /*0690*/  IMAD.MOV.U32 R203, RZ, RZ, RZ ;  /* 0x000000ffffcb7224 */ /* 0x000fe200078e00ff */
[----:B------:R-:W-:-:S02]  /*06a0*/  MOV R197, RZ ;  /* 0x000000ff00c57202 */ /* 0x000fc40000000f00 */
        /* <DEDUP_REMOVED lines=14> */
[----:B0-----:R-:W-:Y:S02]  /*0790*/  CS2R R4, SRZ ;  /* 0x0000000000047805 */ /* 0x001fe4000001ff00 */
[----:B------:R-:W-:Y:S01]  /*07a0*/  CS2R R2, SRZ ;  /* 0x0000000000027805 */ /* 0x000fe2000001ff00 */
[----:B------:R-:W-:-:S07]  /*07b0*/  IMAD.MOV.U32 R0, RZ, RZ, RZ ;  /* 0x000000ffff007224 */ /* 0x000fce00078e00ff */
.L_x_3693:
        /* <DEDUP_REMOVED lines=8> */
[----:B------:R-:W-:-:S04]  /*0840*/  IADD3 R149, R144, 0x100, RZ ;  /* 0x0000010090957810 */ /* 0x000fc80007ffe0ff */
[----:B------:R-:W-:Y:S02]  /*0850*/  SHF.L.U32 R201, R149, 0x4, RZ ;  /* 0x0000000495c97819 */ /* 0x000fe400000006ff */
[----:B0-----:R-:W-:Y:S01]  /*0860*/  ISETP.NE.U32.AND P3, PT, R170, RZ, PT ;  /* 0x000000ffaa00720c */ /* 0x001fe20003f65070 */
[----:B------:R-:W0:Y:S01]  /*0870*/  LDC.64 R156, c[0x0][0x2c0] ;  /* 0x0000b000ff9c7b82 */ /* 0x000e220000000a00 */
[----:B------:R-:W-:Y:S02]  /*0880*/  SHF.R.U32.HI R202, RZ, 0x1c, R149 ;  /* 0x0000001cffca7819 */ /* 0x000fe40000011695 */
[----:B------:R-:W-:-:S05]  /*0890*/  ISETP.NE.AND.EX P3, PT, R171, RZ, PT, P3 ;  /* 0x000000ffab00720c */ /* 0x000fca0003f65330 */
[----:B------:R-:W3:Y:S01]  /*08a0*/  LDC.64 R152, c[0x0][0x2b8] ;  /* 0x0000ae00ff987b82 */ /* 0x000ee20000000a00 */
[----:B-1----:R-:W-:Y:S01]  /*08b0*/  IMAD.WIDE R102, R176, 0x4, R102 ;  /* 0x00000004b0667825 */ /* 0x002fe200078e0266 */
[----:B------:R-:W-:-:S03]  /*08c0*/  IADD3 R100, P0, R201, UR14, RZ ;  /* 0x0000000ec9647c10 */ /* 0x000fc6000ff1e0ff */
[----:B------:R-:W-:Y:S01]  /*08d0*/  VIADD R193, R144, 0x200 ;  /* 0x0000020090c17836 */ /* 0x000fe20000000000 */
[----:B------:R-:W-:Y:S01]  /*08e0*/  IADD3.X R101, R202, UR15, RZ, P0, !PT ;  /* 0x0000000fca657c10 */ /* 0x000fe200087fe4ff */
[----:B------:R-:W4:Y:S01]  /*08f0*/  LDG.E R209, desc[UR4][R102.64] ;  /* 0x0000000466d17981 */ /* 0x000f22000c1e1900 */
[----:B------:R-:W1:Y:S01]  /*0900*/  @P3 LDC.64 R124, c[0x0][0x248] ;  /* 0x00009200ff7c3b82 */ /* 0x000e620000000a00 */
[----:B--2---:R-:W-:Y:S01]  /*0910*/  IMAD.WIDE R106, R176, 0x4, R106 ;  /* 0x00000004b06a7825 */ /* 0x004fe200078e026a */
[----:B------:R-:W-:-:S06]  /*0920*/  SHF.L.U32 R191, R193, 0x4, RZ ;  /* 0x00000004c1bf7819 */ /* 0x000fcc00000006ff */
[----:B------:R-:W2:Y:S01]  /*0930*/  @P3 LDC.64 R142, c[0x0][0x248] ;  /* 0x00009200ff8e3b82 */ /* 0x000ea20000000a00 */
[----:B------:R-:W4:Y:S01]  /*0940*/  LDG.E.128 R100, desc[UR4][R100.64] ;  /* 0x0000000464647981 */ /* 0x000f22000c1e1d00 */
[----:B------:R-:W-:Y:S01]  /*0950*/  SHF.R.U32.HI R196, RZ, 0x1c, R193 ;  /* 0x0000001cffc47819 */ /* 0x000fe200000116c1 */
[----:B0-----:R-:W-:Y:S01]  /*0960*/  IMAD.WIDE.U32 R104, R149, 0x10, R156 ;  /* 0x0000001095687825 */ /* 0x001fe200078e009c */
[----:B------:R-:W-:Y:S01]  /*0970*/  IADD3 R112, P0, R191, UR14, RZ ;  /* 0x0000000ebf707c10 */ /* 0x000fe2000ff1e0ff */
[----:B------:R-:W4:Y:S03]  /*0980*/  LDG.E R185, desc[UR4][R106.64] ;  /* 0x000000046ab97981 */ /* 0x000f26000c1e1900 */
[----:B------:R-:W0:Y:S01]  /*0990*/  @P3 LDC.64 R136, c[0x0][0x248] ;  /* 0x00009200ff883b82 */ /* 0x000e220000000a00 */
[----:B------:R-:W-:Y:S01]  /*09a0*/  IADD3.X R113, R196, UR15, RZ, P0, !PT ;  /* 0x0000000fc4717c10 */ /* 0x000fe200087fe4ff */
[----:B---3--:R-:W-:Y:S01]  /*09b0*/  IMAD.WIDE.U32 R108, R149, 0x10, R152 ;  /* 0x00000010956c7825 */ /* 0x008fe200078e0098 */
[----:B------:R-:W-:-:S05]  /*09c0*/  SHF.L.U32 R198, R144, 0x2, RZ ;  /* 0x0000000290c67819 */ /* 0x000fca00000006ff */
[----:B------:R-:W3:Y:S01]  /*09d0*/  @P3 LDC.64 R140, c[0x0][0x248] ;  /* 0x00009200ff8c3b82 */ /* 0x000ee20000000a00 */
[C---:B------:R-:W-:Y:S01]  /*09e0*/  IMAD.WIDE.U32 R116, R193.reuse, 0x10, R156 ;  /* 0x00000010c1747825 */ /* 0x040fe200078e009c */
[----:B------:R-:W4:Y:S01]  /*09f0*/  LDG.E.128 R104, desc[UR4][R104.64] ;  /* 0x0000000468687981 */ /* 0x000f22000c1e1d00 */
[----:B------:R-:W-:Y:S02]  /*0a00*/  SHF.R.U32.HI R195, RZ, 0x1e, R144 ;  /* 0x0000001effc37819 */ /* 0x000fe40000011690 */
[----:B-1----:R-:W-:Y:S01]  /*0a10*/  @P3 IADD3 R124, P0, R198, R124, RZ ;  /* 0x0000007cc67c3210 */ /* 0x002fe20007f1e0ff */
[----:B------:R-:W4:Y:S02]  /*0a20*/  LDG.E.128 R112, desc[UR4][R112.64] ;  /* 0x0000000470707981 */ /* 0x000f24000c1e1d00 */
[----:B------:R-:W1:Y:S01]  /*0a30*/  @P3 LDC.64 R138, c[0x0][0x248] ;  /* 0x00009200ff8a3b82 */ /* 0x000e620000000a00 */
[----:B------:R-:W-:Y:S01]  /*0a40*/  IMAD.WIDE.U32 R120, R193, 0x10, R152 ;  /* 0x00000010c1787825 */ /* 0x000fe200078e0098 */
[----:B------:R-:W4:Y:S01]  /*0a50*/  LDG.E.128 R108, desc[UR4][R108.64] ;  /* 0x000000046c6c7981 */ /* 0x000f22000c1e1d00 */
[----:B------:R-:W-:-:S02]  /*0a60*/  IADD3 R199, R144, 0x300, RZ ;  /* 0x0000030090c77810 */ /* 0x000fc40007ffe0ff */
[----:B------:R-:W-:Y:S01]  /*0a70*/  IMAD.SHL.U32 R210, R149, 0x4, RZ ;  /* 0x0000000495d27824 */ /* 0x000fe200078e00ff */
[----:B------:R-:W4:Y:S02]  /*0a80*/  LDG.E.128 R116, desc[UR4][R116.64] ;  /* 0x0000000474747981 */ /* 0x000f24000c1e1d00 */
[----:B------:R-:W1:Y:S01]  /*0a90*/  LDC.64 R182, c[0x0][0x2c8] ;  /* 0x0000b200ffb67b82 */ /* 0x000e620000000a00 */
[----:B------:R-:W-:Y:S01]  /*0aa0*/  @P3 IMAD.X R125, R195, 0x1, R125, P0 ;  /* 0x00000001c37d3824 */ /* 0x000fe200000e067d */
[----:B------:R-:W4:Y:S01]  /*0ab0*/  LDG.E.128 R120, desc[UR4][R120.64] ;  /* 0x0000000478787981 */ /* 0x000f22000c1e1d00 */
[----:B------:R-:W-:Y:S02]  /*0ac0*/  SHF.L.U32 R189, R199, 0x4, RZ ;  /* 0x00000004c7bd7819 */ /* 0x000fe400000006ff */
[----:B------:R-:W-:Y:S01]  /*0ad0*/  SHF.R.U32.HI R187, RZ, 0x1e, R149 ;  /* 0x0000001effbb7819 */ /* 0x000fe20000011695 */
[----:B-----5:R0:W5:Y:S01]  /*0ae0*/  @P3 LDG.E R177, desc[UR4][R124.64] ;  /* 0x000000047cb13981 */ /* 0x020162000c1e1900 */
[----:B--2---:R-:W-:-:S02]  /*0af0*/  @P3 IADD3 R142, P0, R210, R142, RZ ;  /* 0x0000008ed28e3210 */ /* 0x004fc40007f1e0ff */
[----:B------:R-:W-:Y:S02]  /*0b00*/  IADD3 R215, R144, 0x400, RZ ;  /* 0x0000040090d77810 */ /* 0x000fe40007ffe0ff */
[----:B------:R-:W-:Y:S02]  /*0b10*/  SHF.L.U32 R194, R193, 0x2, RZ ;  /* 0x00000002c1c27819 */ /* 0x000fe400000006ff */
[----:B------:R-:W-:Y:S01]  /*0b20*/  SHF.R.U32.HI R190, RZ, 0x1c, R199 ;  /* 0x0000001cffbe7819 */ /* 0x000fe200000116c7 */
[----:B------:R-:W-:Y:S01]  /*0b30*/  IMAD.SHL.U32 R213, R215, 0x4, RZ ;  /* 0x00000004d7d57824 */ /* 0x000fe200078e00ff */
[----:B------:R-:W-:Y:S02]  /*0b40*/  @P3 IADD3.X R143, R187, R143, RZ, P0, !PT ;  /* 0x0000008fbb8f3210 */ /* 0x000fe400007fe4ff */
[----:B0-----:R-:W-:Y:S02]  /*0b50*/  IADD3 R124, P1, R189, UR14, RZ ;  /* 0x0000000ebd7c7c10 */ /* 0x001fe4000ff3e0ff */
[----:B------:R-:W-:Y:S01]  /*0b60*/  SHF.R.U32.HI R188, RZ, 0x1e, R193 ;  /* 0x0000001effbc7819 */ /* 0x000fe200000116c1 */
[----:B------:R-:W-:Y:S01]  /*0b70*/  IMAD.WIDE.U32 R132, R199, 0x10, R156 ;  /* 0x00000010c7847825 */ /* 0x000fe200078e009c */
[----:B------:R-:W-:Y:S01]  /*0b80*/  @P3 IADD3 R136, P0, R194, R136, RZ ;  /* 0x00000088c2883210 */ /* 0x000fe20007f1e0ff */
[----:B------:R-:W5:Y:S01]  /*0b90*/  @P3 LDG.E R178, desc[UR4][R142.64] ;  /* 0x000000048eb23981 */ /* 0x000f62000c1e1900 */
[----:B------:R-:W-:-:S02]  /*0ba0*/  IADD3.X R125, R190, UR15, RZ, P1, !PT ;  /* 0x0000000fbe7d7c10 */ /* 0x000fc40008ffe4ff */
[----:B------:R-:W-:Y:S01]  /*0bb0*/  SHF.R.U32.HI R214, RZ, 0x1e, R215 ;  /* 0x0000001effd67819 */ /* 0x000fe200000116d7 */
[----:B------:R-:W-:Y:S01]  /*0bc0*/  @P3 IMAD.X R137, R188, 0x1, R137, P0 ;  /* 0x00000001bc893824 */ /* 0x000fe200000e0689 */
[----:B---3--:R-:W-:Y:S02]  /*0bd0*/  @P3 IADD3 R140, P1, R213, R140, RZ ;  /* 0x0000008cd58c3210 */ /* 0x008fe40007f3e0ff */
[----:B------:R-:W-:Y:S01]  /*0be0*/  SHF.L.U32 R211, R199, 0x2, RZ ;  /* 0x00000002c7d37819 */ /* 0x000fe200000006ff */
[----:B------:R-:W2:Y:S01]  /*0bf0*/  LDG.E.128 R124, desc[UR4][R124.64] ;  /* 0x000000047c7c7981 */ /* 0x000ea2000c1e1d00 */
[----:B------:R-:W-:Y:S01]  /*0c00*/  SHF.L.U32 R206, R144, 0x4, RZ ;  /* 0x0000000490ce7819 */ /* 0x000fe200000006ff */
[----:B------:R-:W-:Y:S01]  /*0c10*/  @P3 IMAD.X R141, R214, 0x1, R141, P1 ;  /* 0x00000001d68d3824 */ /* 0x000fe200008e068d */
[----:B------:R-:W-:Y:S01]  /*0c20*/  SHF.R.U32.HI R212, RZ, 0x1e, R199 ;  /* 0x0000001effd47819 */ /* 0x000fe200000116c7 */
[----:B------:R0:W5:Y:S01]  /*0c30*/  @P3 LDG.E R179, desc[UR4][R136.64] ;  /* 0x0000000488b33981 */ /* 0x000162000c1e1900 */
[----:B-1----:R-:W-:Y:S01]  /*0c40*/  @P3 IADD3 R138, P0, R211, R138, RZ ;  /* 0x0000008ad38a3210 */ /* 0x002fe20007f1e0ff */
[----:B------:R-:W-:Y:S01]  /*0c50*/  IMAD.WIDE.U32 R128, R199, 0x10, R152 ;  /* 0x00000010c7807825 */ /* 0x000fe200078e0098 */
[----:B------:R-:W-:Y:S01]  /*0c60*/  SHF.R.U32.HI R207, RZ, 0x1c, R144 ;  /* 0x0000001cffcf7819 */ /* 0x000fe20000011690 */
[----:B------:R-:W3:Y:S01]  /*0c70*/  LDG.E.128 R132, desc[UR4][R132.64] ;  /* 0x0000000484847981 */ /* 0x000ee2000c1e1d00 */
[----:B------:R-:W-:-:S03]  /*0c80*/  @P3 IADD3.X R139, R212, R139, RZ, P0, !PT ;  /* 0x0000008bd48b3210 */ /* 0x000fc600007fe4ff */
[----:B------:R1:W5:Y:S01]  /*0c90*/  @P3 LDG.E R181, desc[UR4][R140.64] ;  /* 0x000000048cb53981 */ /* 0x000362000c1e1900 */
[----:B0-----:R-:W-:Y:S02]  /*0ca0*/  IADD3 R136, P1, R206, UR14, RZ ;  /* 0x0000000ece887c10 */ /* 0x001fe4000ff3e0ff */
[CC--:B------:R-:W-:Y:S01]  /*0cb0*/  @P4 LEA R142, P0, R144.reuse, R182.reuse, 0x4 ;  /* 0x000000b6908e4211 */ /* 0x0c0fe200078020ff */
[----:B------:R-:W3:Y:S01]  /*0cc0*/  LDG.E.128 R128, desc[UR4][R128.64] ;  /* 0x0000000480807981 */ /* 0x000ee2000c1e1d00 */
[----:B------:R-:W-:Y:S02]  /*0cd0*/  IADD3.X R137, R207, UR15, RZ, P1, !PT ;  /* 0x0000000fcf897c10 */ /* 0x000fe40008ffe4ff */
[C---:B------:R-:W-:Y:S01]  /*0ce0*/  @P4 LEA.HI.X R143, R144.reuse, R183, RZ, 0x4, P0 ;  /* 0x000000b7908f4211 */ /* 0x040fe200000f24ff */
[----:B------:R-:W5:Y:S01]  /*0cf0*/  @P3 LDG.E R180, desc[UR4][R138.64] ;  /* 0x000000048ab43981 */ /* 0x000f62000c1e1900 */
[----:B-1----:R-:W-:Y:S01]  /*0d00*/  IMAD.WIDE.U32 R140, R144, 0x10, R152 ;  /* 0x00000010908c7825 */ /* 0x002fe200078e0098 */
[----:B------:R-:W-:-:S02]  /*0d10*/  @P4 LEA R148, P0, R149, R182, 0x4 ;  /* 0x000000b695944211 */ /* 0x000fc400078020ff */
[----:B------:R-:W5:Y:S01]  /*0d20*/  @P4 LDG.E.128 R72, desc[UR4][R142.64] ;  /* 0x000000048e484981 */ /* 0x000f62000c1e1d00 */
[----:B------:R-:W-:-:S03]  /*0d30*/  IMAD.WIDE.U32 R144, R144, 0x10, R156 ;  /* 0x0000001090907825 */ /* 0x000fc600078e009c */
[----:B------:R-:W3:Y:S01]  /*0d40*/  LDG.E.128 R136, desc[UR4][R136.64] ;  /* 0x0000000488887981 */ /* 0x000ee2000c1e1d00 */
[----:B------:R-:W-:-:S03]  /*0d50*/  @P4 LEA.HI.X R149, R149, R183, RZ, 0x4, P0 ;  /* 0x000000b795954211 */ /* 0x000fc600000f24ff */
[----:B------:R-:W3:Y:S01]  /*0d60*/  LDG.E.128 R144, desc[UR4][R144.64] ;  /* 0x0000000490907981 */ /* 0x000ee2000c1e1d00 */
[----:B------:R-:W-:-:S03]  /*0d70*/  SHF.L.U32 R186, R215, 0x4, RZ ;  /* 0x00000004d7ba7819 */ /* 0x000fc600000006ff */
[----:B------:R-:W3:Y:S01]  /*0d80*/  LDG.E.128 R140, desc[UR4][R140.64] ;  /* 0x000000048c8c7981 */ /* 0x000ee2000c1e1d00 */
[----:B------:R-:W-:-:S03]  /*0d90*/  SHF.R.U32.HI R184, RZ, 0x1c, R215 ;  /* 0x0000001cffb87819 */ /* 0x000fc600000116d7 */
[----:B------:R0:W5:Y:S01]  /*0da0*/  @P4 LDG.E.128 R76, desc[UR4][R148.64] ;  /* 0x00000004944c4981 */ /* 0x000162000c1e1d00 */
[----:B------:R-:W-:-:S04]  /*0db0*/  IMAD.WIDE.U32 R156, R215, 0x10, R156 ;  /* 0x00000010d79c7825 */ /* 0x000fc800078e009c */
[----:B------:R-:W-:Y:S02]  /*0dc0*/  IMAD.WIDE.U32 R152, R215, 0x10, R152 ;  /* 0x00000010d7987825 */ /* 0x000fe400078e0098 */
[----:B------:R-:W3:Y:S01]  /*0dd0*/  LDG.E.128 R156, desc[UR4][R156.64] ;  /* 0x000000049c9c7981 */ /* 0x000ee2000c1e1d00 */
[----:B0-----:R-:W-:-:S03]  /*0de0*/  IADD3 R148, P0, R186, UR14, RZ ;  /* 0x0000000eba947c10 */ /* 0x001fc6000ff1e0ff */
[----:B------:R-:W3:Y:S01]  /*0df0*/  LDG.E.128 R152, desc[UR4][R152.64] ;  /* 0x0000000498987981 */ /* 0x000ee2000c1e1d00 */
[----:B------:R-:W-:-:S06]  /*0e00*/  IADD3.X R149, R184, UR15, RZ, P0, !PT ;  /* 0x0000000fb8957c10 */ /* 0x000fcc00087fe4ff */
[----:B------:R-:W3:Y:S01]  /*0e10*/  LDG.E.128 R148, desc[UR4][R148.64] ;  /* 0x0000000494947981 */ /* 0x000ee2000c1e1d00 */
        /* <DEDUP_REMOVED lines=16> */
[----:B------:R0:W5:Y:S04]  /*0f20*/  LDG.E R199, desc[UR4][R192.64] ;  /* 0x00000004c0c77981 */ /* 0x000168000c1e1900 */
[----:B------:R1:W5:Y:S01]  /*0f30*/  LDG.E R198, desc[UR4][R194.64] ;  /* 0x00000004c2c67981 */ /* 0x000362000c1e1900 */
[----:B0-----:R-:W-:-:S04]  /*0f40*/  IADD3 R192, P1, R213, UR16, RZ ;  /* 0x00000010d5c07c10 */ /* 0x001fc8000ff3e0ff */
[----:B------:R-:W-:Y:S02]  /*0f50*/  IADD3.X R193, R214, UR17, RZ, P1, !PT ;  /* 0x00000011d6c17c10 */ /* 0x000fe40008ffe4ff */
[----:B------:R-:W-:Y:S02]  /*0f60*/  ISETP.NE.AND P1, PT, RZ, UR11, PT ;  /* 0x0000000bff007c0c */ /* 0x000fe4000bf25270 */
[----:B-1----:R-:W-:Y:S01]  /*0f70*/  IADD3 R194, P0, R211, UR16, RZ ;  /* 0x00000010d3c27c10 */ /* 0x002fe2000ff1e0ff */
[----:B------:R2:W5:Y:S03]  /*0f80*/  LDG.E R187, desc[UR4][R192.64] ;  /* 0x00000004c0bb7981 */ /* 0x000566000c1e1900 */
[----:B------:R-:W-:Y:S02]  /*0f90*/  IADD3.X R195, R212, UR17, RZ, P0, !PT ;  /* 0x00000011d4c37c10 */ /* 0x000fe400087fe4ff */
[----:B------:R-:W-:-:S03]  /*0fa0*/  LOP3.LUT P0, RZ, R208, 0xff, RZ, 0xc0, !PT ;  /* 0x000000ffd0ff7812 */ /* 0x000fc6000780c0ff */
[----:B------:R0:W5:Y:S01]  /*0fb0*/  LDG.E R188, desc[UR4][R194.64] ;  /* 0x00000004c2bc7981 */ /* 0x000162000c1e1900 */
[----:B----4-:R-:W-:-:S05]  /*0fc0*/  FSEL R243, R209, RZ, !P1 ;  /* 0x000000ffd1f37208 */ /* 0x010fca0004800000 */
[----:B------:R-:W-:-:S04]  /*0fd0*/  FADD.FTZ R100, -R243, R100 ;  /* 0x00000064f3647221 */ /* 0x000fc80000010100 */
[----:B------:R-:W-:Y:S01]  /*0fe0*/  FMUL.FTZ R208, R185, R100 ;  /* 0x00000064b9d07220 */ /* 0x000fe20000410000 */
[----:B------:R-:W-:-:S04]  /*0ff0*/  FADD.FTZ R100, -R243, R101 ;  /* 0x00000065f3647221 */ /* 0x000fc80000010100 */
[----:B------:R-:W-:Y:S01]  /*1000*/  FMUL.FTZ R213, R185, R100 ;  /* 0x00000064b9d57220 */ /* 0x000fe20000410000 */
[----:B------:R-:W-:Y:S01]  /*1010*/  FMUL.FTZ R100, R47, R107 ;  /* 0x0000006b2f647220 */ /* 0x000fe20000410000 */
[----:B------:R-:W-:-:S03]  /*1020*/  FADD.FTZ R112, -R243, R112 ;  /* 0x00000070f3707221 */ /* 0x000fc60000010100 */
[----:B------:R-:W-:Y:S01]  /*1030*/  FFMA.FTZ R223, R67, R111, R100 ;  /* 0x0000006f43df7223 */ /* 0x000fe20000010064 */
[----:B------:R-:W-:Y:S01]  /*1040*/  FMUL.FTZ R225, R185, R112 ;  /* 0x00000070b9e17220 */ /* 0x000fe20000410000 */
        /* <DEDUP_REMOVED lines=8> */
[C---:B------:R-:W-:Y:S01]  /*10d0*/  FADD.FTZ R29, R121.reuse, R29 ;  /* 0x0000001d791d7221 */ /* 0x040fe20000010000 */
[----:B------:R-:W-:Y:S01]  /*10e0*/  FMUL.FTZ R101, R42, R118 ;  /* 0x000000762a657220 */ /* 0x000fe20000410000 */
        /* <DEDUP_REMOVED lines=9> */
[----:B------:R-:W-:Y:S01]  /*1180*/  FADD.FTZ R102, -R243, R102 ;  /* 0x00000066f3667221 */ /* 0x000fe20000010100 */
[C---:B------:R-:W-:Y:S01]  /*1190*/  FADD.FTZ R31, R123.reuse, R31 ;  /* 0x0000001f7b1f7221 */ /* 0x040fe20000010000 */
[----:B------:R-:W-:Y:S01]  /*11a0*/  FFMA.FTZ R11, R123, R122, R11 ;  /* 0x0000007a7b0b7223 */ /* 0x000fe2000001000b */
[----:B------:R-:W-:Y:S01]  /*11b0*/  FFMA.FTZ R123, R63, R123, R100 ;  /* 0x0000007b3f7b7223 */ /* 0x000fe20000010064 */
[----:B------:R-:W-:Y:S01]  /*11c0*/  FMUL.FTZ R210, R185, R102 ;  /* 0x00000066b9d27220 */ /* 0x000fe20000410000 */
[C---:B--2---:R-:W-:Y:S01]  /*11d0*/  FADD.FTZ R192, -R243.reuse, R125 ;  /* 0x0000007df3c07221 */ /* 0x044fe20000010100 */
[C---:B------:R-:W-:Y:S01]  /*11e0*/  FADD.FTZ R124, -R243.reuse, R124 ;  /* 0x0000007cf37c7221 */ /* 0x040fe20000010100 */
[----:B------:R-:W-:-:S02]  /*11f0*/  FADD.FTZ R102, -R243, R127 ;  /* 0x0000007ff3667221 */ /* 0x000fc40000010100 */
[C---:B------:R-:W-:Y:S01]  /*1200*/  FMUL.FTZ R192, R185.reuse, R192 ;  /* 0x000000c0b9c07220 */ /* 0x040fe20000410000 */
[----:B------:R-:W-:Y:S01]  /*1210*/  FMUL.FTZ R193, R185, R124 ;  /* 0x0000007cb9c17220 */ /* 0x000fe20000410000 */
[----:B---3--:R-:W-:Y:S01]  /*1220*/  FMUL.FTZ R100, R37, R133 ;  /* 0x0000008525647220 */ /* 0x008fe20000410000 */
[----:B------:R-:W-:Y:S01]  /*1230*/  FADD.FTZ R126, -R243, R126 ;  /* 0x0000007ef37e7221 */ /* 0x000fe20000010100 */
[----:B------:R-:W-:Y:S01]  /*1240*/  FMUL.FTZ R101, R36, R132 ;  /* 0x0000008424657220 */ /* 0x000fe20000410000 */
[C---:B------:R-:W-:Y:S01]  /*1250*/  FADD.FTZ R245, R116.reuse, R245 ;  /* 0x000000f574f57221 */ /* 0x040fe20000010000 */
[----:B------:R-:W-:Y:S01]  /*1260*/  FFMA.FTZ R224, R116, R225, R224 ;  /* 0x000000e174e07223 */ /* 0x000fe200000100e0 */
[----:B0-----:R-:W-:Y:S01]  /*1270*/  FMUL.FTZ R194, R185, R126 ;  /* 0x0000007eb9c27220 */ /* 0x001fe20000410000 */
        /* <DEDUP_REMOVED lines=9> */
[C---:B------:R-:W-:Y:S01]  /*1310*/  FADD.FTZ R200, R131.reuse, R200 ;  /* 0x000000c883c87221 */ /* 0x040fe20000010000 */
[----:B------:R-:W-:Y:S01]  /*1320*/  FFMA.FTZ R15, R131, R129, R15 ;  /* 0x00000081830f7223 */ /* 0x000fe2000001000f */
[----:B------:R-:W-:Y:S01]  /*1330*/  FFMA.FTZ R131, R59, R131, R100 ;  /* 0x000000833b837223 */ /* 0x000fe20000010064 */
[----:B------:R-:W-:Y:S01]  /*1340*/  FADD.FTZ R116, R136, -R243 ;  /* 0x800000f388747221 */ /* 0x000fe20000010000 */
[C---:B------:R-:W-:Y:S01]  /*1350*/  FADD.FTZ R247, R118.reuse, R247 ;  /* 0x000000f776f77221 */ /* 0x040fe20000010000 */
[----:B------:R-:W-:Y:S01]  /*1360*/  FFMA.FTZ R234, R118, R121, R234 ;  /* 0x0000007976ea7223 */ /* 0x000fe200000100ea */
[C---:B------:R-:W-:Y:S01]  /*1370*/  FADD.FTZ R203, R130.reuse, R203 ;  /* 0x000000cb82cb7221 */ /* 0x040fe20000010000 */
[----:B------:R-:W-:Y:S01]  /*1380*/  FFMA.FTZ R16, R130, R194, R16 ;  /* 0x000000c282107223 */ /* 0x000fe20000010010 */
[----:B------:R-:W-:Y:S01]  /*1390*/  FADD.FTZ R100, R137, -R243 ;  /* 0x800000f389647221 */ /* 0x000fe20000010000 */
[----:B------:R-:W-:Y:S01]  /*13a0*/  FFMA.FTZ R130, R58, R130, R101 ;  /* 0x000000823a827223 */ /* 0x000fe20000010065 */
[--C-:B------:R-:W-:Y:S01]  /*13b0*/  FADD.FTZ R118, R139, -R243.reuse ;  /* 0x800000f38b767221 */ /* 0x100fe20000010000 */
[----:B------:R-:W-:Y:S01]  /*13c0*/  FMUL.FTZ R116, R185, R116 ;  /* 0x00000074b9747220 */ /* 0x000fe20000410000 */
[----:B------:R-:W-:Y:S01]  /*13d0*/  FMUL.FTZ R101, R48, R144 ;  /* 0x0000009030657220 */ /* 0x000fe20000410000 */
[C---:B------:R-:W-:Y:S01]  /*13e0*/  FADD.FTZ R244, R117.reuse, R244 ;  /* 0x000000f475f47221 */ /* 0x040fe20000010000 */
[----:B------:R-:W-:Y:S01]  /*13f0*/  FFMA.FTZ R222, R117, R120, R222 ;  /* 0x0000007875de7223 */ /* 0x000fe200000100de */
[----:B------:R-:W-:Y:S01]  /*1400*/  FADD.FTZ R138, R138, -R243 ;  /* 0x800000f38a8a7221 */ /* 0x000fe20000010000 */
[----:B------:R-:W-:Y:S01]  /*1410*/  FMUL.FTZ R117, R185, R100 ;  /* 0x00000064b9757220 */ /* 0x000fe20000410000 */
[C---:B------:R-:W-:Y:S01]  /*1420*/  FADD.FTZ R22, R140.reuse, R22 ;  /* 0x000000168c167221 */ /* 0x040fe20000010000 */
[----:B------:R-:W-:Y:S01]  /*1430*/  FMUL.FTZ R102, R49, R145 ;  /* 0x0000009131667220 */ /* 0x000fe20000410000 */
[----:B------:R-:W-:Y:S01]  /*1440*/  FFMA.FTZ R2, R140, R116, R2 ;  /* 0x000000748c027223 */ /* 0x000fe20000010002 */
[----:B------:R-:W-:Y:S01]  /*1450*/  FMUL.FTZ R118, R185, R118 ;  /* 0x00000076b9767220 */ /* 0x000fe20000410000 */
[----:B------:R-:W-:Y:S01]  /*1460*/  FFMA.FTZ R140, R68, R140, R101 ;  /* 0x0000008c448c7223 */ /* 0x000fe20000010065 */
[----:B------:R-:W-:Y:S01]  /*1470*/  FMUL.FTZ R100, R51, R147 ;  /* 0x0000009333647220 */ /* 0x000fe20000410000 */
[C---:B------:R-:W-:Y:S01]  /*1480*/  FADD.FTZ R246, R119.reuse, R246 ;  /* 0x000000f677f67221 */ /* 0x040fe20000010000 */
[----:B------:R-:W-:Y:S01]  /*1490*/  FFMA.FTZ R233, R119, R122, R233 ;  /* 0x0000007a77e97223 */ /* 0x000fe200000100e9 */
        /* <DEDUP_REMOVED lines=8> */
[----:B------:R-:W-:Y:S01]  /*1520*/  FADD.FTZ R102, RZ, R140 ;  /* 0x0000008cff667221 */ /* 0x000fe20000010000 */
[----:B------:R-:W-:Y:S01]  /*1530*/  FFMA.FTZ R100, R116, R140, RZ ;  /* 0x0000008c74647223 */ /* 0x000fe200000100ff */
[C---:B------:R-:W-:Y:S01]  /*1540*/  FADD.FTZ R24, R142.reuse, R24 ;  /* 0x000000188e187221 */ /* 0x040fe20000010000 */
[----:B------:R-:W-:Y:S01]  /*1550*/  FFMA.FTZ R4, R142, R119, R4 ;  /* 0x000000778e047223 */ /* 0x000fe20000010004 */
[----:B------:R-:W-:Y:S01]  /*1560*/  FFMA.FTZ R142, R70, R142, R101 ;  /* 0x0000008e468e7223 */ /* 0x000fe20000010065 */
[----:B------:R-:W-:Y:S01]  /*1570*/  FADD.FTZ R101, R141, R102 ;  /* 0x000000668d657221 */ /* 0x000fe20000010000 */
[----:B------:R-:W-:Y:S01]  /*1580*/  FFMA.FTZ R100, R117, R141, R100 ;  /* 0x0000008d75647223 */ /* 0x000fe20000010064 */
[----:B------:R-:W-:-:S02]  /*1590*/  FMUL.FTZ R209, R44, R104 ;  /* 0x000000682cd17220 */ /* 0x000fc40000410000 */
[----:B------:R-:W-:Y:S01]  /*15a0*/  FADD.FTZ R102, R142, R101 ;  /* 0x000000658e667221 */ /* 0x000fe20000010000 */
[----:B------:R-:W-:Y:S01]  /*15b0*/  FFMA.FTZ R101, R119, R142, R100 ;  /* 0x0000008e77657223 */ /* 0x000fe20000010064 */
[C---:B------:R-:W-:Y:S01]  /*15c0*/  FADD.FTZ R249, R132.reuse, R249 ;  /* 0x000000f984f97221 */ /* 0x040fe20000010000 */
[----:B------:R-:W-:Y:S01]  /*15d0*/  FFMA.FTZ R236, R132, R193, R236 ;  /* 0x000000c184ec7223 */ /* 0x000fe200000100ec */
[----:B------:R-:W-:Y:S01]  /*15e0*/  FADD.FTZ R132, -R243, R148 ;  /* 0x00000094f3847221 */ /* 0x000fe20000010100 */
[----:B------:R-:W-:Y:S01]  /*15f0*/  FFMA.FTZ R209, R64, R108, R209 ;  /* 0x0000006c40d17223 */ /* 0x000fe200000100d1 */
[----:B------:R-:W-:Y:S01]  /*1600*/  FMUL.FTZ R214, R45, R105 ;  /* 0x000000692dd67220 */ /* 0x000fe20000410000 */
[C---:B------:R-:W-:Y:S01]  /*1610*/  FADD.FTZ R239, R105.reuse, R239 ;  /* 0x000000ef69ef7221 */ /* 0x040fe20000010000 */
[----:B------:R-:W-:Y:S01]  /*1620*/  FFMA.FTZ R218, R105, R213, R218 ;  /* 0x000000d569da7223 */ /* 0x000fe200000100da */
[----:B------:R-:W-:Y:S01]  /*1630*/  FADD.FTZ R102, R143, R102 ;  /* 0x000000668f667221 */ /* 0x000fe20000010000 */
[----:B------:R-:W-:Y:S01]  /*1640*/  FFMA.FTZ R105, R118, R143, R101 ;  /* 0x0000008f76697223 */ /* 0x000fe20000010065 */
[----:B------:R-:W-:Y:S01]  /*1650*/  FADD.FTZ R212, -R243, R103 ;  /* 0x00000067f3d47221 */ /* 0x000fe20000010100 */
[----:B------:R-:W-:Y:S01]  /*1660*/  FMUL.FTZ R132, R185, R132 ;  /* 0x00000084b9847220 */ /* 0x000fe20000410000 */
[----:B------:R-:W-:Y:S01]  /*1670*/  FFMA.FTZ R214, R65, R109, R214 ;  /* 0x0000006d41d67223 */ /* 0x000fe200000100d6 */
[----:B------:R-:W-:Y:S01]  /*1680*/  FMUL.FTZ R211, R46, R106 ;  /* 0x0000006a2ed37220 */ /* 0x000fe20000410000 */
[----:B------:R-:W-:Y:S01]  /*1690*/  FMUL.FTZ R101, R32, R156 ;  /* 0x0000009c20657220 */ /* 0x000fe20000410000 */
[----:B------:R-:W-:Y:S01]  /*16a0*/  FADD.FTZ R103, R209, R102 ;  /* 0x00000066d1677221 */ /* 0x000fe20000010000 */
[----:B------:R-:W-:Y:S01]  /*16b0*/  FFMA.FTZ R100, R208, R209, R105 ;  /* 0x000000d1d0647223 */ /* 0x000fe20000010069 */
[C---:B------:R-:W-:Y:S01]  /*16c0*/  FADD.FTZ R163, R152.reuse, R163 ;  /* 0x000000a398a37221 */ /* 0x040fe20000010000 */
[----:B------:R-:W-:Y:S01]  /*16d0*/  FFMA.FTZ R18, R152, R132, R18 ;  /* 0x0000008498127223 */ /* 0x000fe20000010012 */
[----:B------:R-:W-:Y:S01]  /*16e0*/  FFMA.FTZ R211, R66, R110, R211 ;  /* 0x0000006e42d37223 */ /* 0x000fe200000100d3 */
[----:B------:R-:W-:Y:S01]  /*16f0*/  FFMA.FTZ R152, R52, R152, R101 ;  /* 0x0000009834987223 */ /* 0x000fe20000010065 */
[----:B------:R-:W-:Y:S01]  /*1700*/  FADD.FTZ R102, R214, R103 ;  /* 0x00000067d6667221 */ /* 0x000fe20000010000 */
[C---:B------:R-:W-:Y:S01]  /*1710*/  FADD.FTZ R240, R104.reuse, R240 ;  /* 0x000000f068f07221 */ /* 0x040fe20000010000 */
[----:B------:R-:W-:Y:S01]  /*1720*/  FFMA.FTZ R219, R104, R208, R219 ;  /* 0x000000d068db7223 */ /* 0x000fe200000100db */
[----:B------:R-:W-:Y:S01]  /*1730*/  FFMA.FTZ R101, R213, R214, R100 ;  /* 0x000000d6d5657223 */ /* 0x000fe20000010064 */
[----:B------:R-:W-:Y:S01]  /*1740*/  FADD.FTZ R104, -R243, R149 ;  /* 0x00000095f3687221 */ /* 0x000fe20000010100 */
[----:B------:R-:W-:Y:S01]  /*1750*/  FADD.FTZ R102, R211, R102 ;  /* 0x00000066d3667221 */ /* 0x000fe20000010000 */
[----:B------:R-:W-:Y:S01]  /*1760*/  FMUL.FTZ R212, R185, R212 ;  /* 0x000000d4b9d47220 */ /* 0x000fe20000410000 */
[C---:B------:R-:W-:Y:S01]  /*1770*/  FADD.FTZ R250, R135.reuse, R250 ;  /* 0x000000fa87fa7221 */ /* 0x040fe20000010000 */
[----:B------:R-:W-:Y:S01]  /*1780*/  FFMA.FTZ R237, R135, R129, R237 ;  /* 0x0000008187ed7223 */ /* 0x000fe200000100ed */
        /* <DEDUP_REMOVED lines=8> */
[----:B------:R-:W-:Y:S01]  /*1810*/  FADD.FTZ R100, R226, R103 ;  /* 0x00000067e2647221 */ /* 0x000fe20000010000 */
[----:B------:R-:W-:Y:S01]  /*1820*/  FFMA.FTZ R101, R225, R226, R102 ;  /* 0x000000e2e1657223 */ /* 0x000fe20000010066 */
[C---:B------:R-:W-:Y:S01]  /*1830*/  FADD.FTZ R251, R134.reuse, R251 ;  /* 0x000000fb86fb7221 */ /* 0x040fe20000010000 */
[----:B------:R-:W-:Y:S01]  /*1840*/  FFMA.FTZ R238, R134, R194, R238 ;  /* 0x000000c286ee7223 */ /* 0x000fe200000100ee */
[----:B------:R-:W-:Y:S01]  /*1850*/  FADD.FTZ R103, R227, R100 ;  /* 0x00000064e3677221 */ /* 0x000fe20000010000 */
[----:B------:R-:W-:Y:S01]  /*1860*/  FFMA.FTZ R100, R120, R227, R101 ;  /* 0x000000e378647223 */ /* 0x000fe20000010065 */
[----:B------:R-:W-:-:S02]  /*1870*/  FADD.FTZ R134, -R243, R151 ;  /* 0x00000097f3867221 */ /* 0x000fc40000010100 */
        /* <DEDUP_REMOVED lines=14> */
[----:B------:R-:W-:Y:S01]  /*1960*/  FFMA.FTZ R100, R194, R130, R101 ;  /* 0x00000082c2647223 */ /* 0x000fe20000010065 */
[----:B------:R-:W-:Y:S02]  /*1970*/  FADD.FTZ R150, -R243, R150 ;  /* 0x00000096f3967221 */ /* 0x000fe40000010100 */
        /* <DEDUP_REMOVED lines=11> */
[----:B------:R-:W-:Y:S01]  /*1a30*/  SHF.R.U32.HI R100, RZ, 0x5, R252 ;  /* 0x00000005ff647819 */ /* 0x000fe200000116fc */
[----:B------:R-:W-:Y:S01]  /*1a40*/  FADD.FTZ R103, R102, R153 ;  /* 0x0000009966677221 */ /* 0x000fe20000010000 */
[----:B------:R-:W-:Y:S01]  /*1a50*/  IADD3 R176, R176, UR12, RZ ;  /* 0x0000000cb0b07c10 */ /* 0x000fe2000fffe0ff */
[----:B------:R-:W-:Y:S01]  /*1a60*/  FFMA.FTZ R104, R135, R153, R104 ;  /* 0x0000009987687223 */ /* 0x000fe20000010068 */
[----:B------:R-:W-:Y:S01]  /*1a70*/  LOP3.LUT R101, R100, 0x7fffff8, RZ, 0xc0, !PT ;  /* 0x07fffff864657812 */ /* 0x000fe200078ec0ff */
[----:B------:R-:W-:Y:S01]  /*1a80*/  FADD.FTZ R102, R103, R154 ;  /* 0x0000009a67667221 */ /* 0x000fe20000010000 */
[----:B------:R-:W-:Y:S01]  /*1a90*/  UMOV UR6, 0xffffffff ;  /* 0xffffffff00067882 */ /* 0x000fe20000000000 */
[----:B------:R-:W-:Y:S01]  /*1aa0*/  ISETP.GE.AND P5, PT, R176, UR13, PT ;  /* 0x0000000db0007c0c */ /* 0x000fe2000bfa6270 */
[----:B------:R-:W-:Y:S01]  /*1ab0*/  FFMA.FTZ R103, R133, R154, R104 ;  /* 0x0000009a85677223 */ /* 0x000fe20000010068 */
[C---:B------:R-:W-:Y:S01]  /*1ac0*/  FADD.FTZ R26, R108.reuse, R26 ;  /* 0x0000001a6c1a7221 */ /* 0x040fe20000010000 */
        /* <DEDUP_REMOVED lines=51> */
.L_x_3704:
        /* <DEDUP_REMOVED lines=75> */
[----:B------:R-:W-:Y:S01]  /*22b0*/  FMUL.FTZ R156, R185, R212 ;  /* 0x000000d4b99c7220 */ /* 0x000fe20000410000 */
        /* <DEDUP_REMOVED lines=13> */
[-CC-:B------:R-:W-:Y:S01]  /*2390*/  FFMA.FTZ R120, R120, R137.reuse, R138.reuse ;  /* 0x0000008978787223 */ /* 0x180fe2000001008a */
[----:B------:R-:W-:Y:S01]  /*23a0*/  LOP3.LUT P1, RZ, R177, 0xff000000, RZ, 0xc0, !PT ;  /* 0xff000000b1ff7812 */ /* 0x000fe2000782c0ff */
[----:B------:R-:W-:Y:S01]  /*23b0*/  FMUL.FTZ R158, R156, UR19 ;  /* 0x000000139c9e7c20 */ /* 0x000fe20008410000 */
[----:B------:R-:W-:Y:S01]  /*23c0*/  @P3 IADD3 R126, P0, R206, R170, RZ ;  /* 0x000000aace7e3210 */ /* 0x000fe20007f1e0ff */
[----:B------:R-:W-:Y:S01]  /*23d0*/  FFMA.FTZ R122, R122, R137, R138 ;  /* 0x000000897a7a7223 */ /* 0x000fe2000001008a */
        /* <DEDUP_REMOVED lines=46> */
[----:B------:R-:W-:Y:S02]  /*26c0*/  LOP3.LUT P0, RZ, R198, 0xff0000, RZ, 0xc0, !PT ;  /* 0x00ff0000c6ff7812 */ /* 0x000fe4000780c0ff */
        /* <DEDUP_REMOVED lines=15> */
.L_x_3689:
        /* <DEDUP_REMOVED lines=13> */
[----:B------:R-:W-:-:S05]  /*2890*/  @P3 IADD3 R120, P5, R191, R170, RZ ;  /* 0x000000aabf783210 */ /* 0x000fca0007fbe0ff */
[----:B------:R-:W-:Y:S01]  /*28a0*/  @P3 IMAD.X R121, R196, 0x1, R171, P5 ;  /* 0x00000001c4793824 */ /* 0x000fe200028e06ab */
        /* <DEDUP_REMOVED lines=15> */
.L_x_3690:
        /* <DEDUP_REMOVED lines=18> */
.L_x_3691:
[----:B------:R2:W-:Y:S01]  /*2ac0*/  STG.E.128 desc[UR4][R116.64], R104 ;  /* 0x0000006874007986 */ /* 0x0005e2000c101d04 */
[-CC-:B------:R-:W-:Y:S01]  /*2ad0*/  FFMA.FTZ R193, R193, R137.reuse, R138.reuse ;  /* 0x00000089c1c17223 */ /* 0x180fe2000001008a */
[-CC-:B------:R-:W-:Y:S01]  /*2ae0*/  FFMA.FTZ R192, R192, R137.reuse, R138.reuse ;  /* 0x00000089c0c07223 */ /* 0x180fe2000001008a */
[-CC-:B01----:R-:W-:Y:S01]  /*2af0*/  FFMA.FTZ R109, R194, R137.reuse, R138.reuse ;  /* 0x00000089c26d7223 */ /* 0x183fe2000001008a */
[----:B------:R0:W-:Y:S01]  /*2b00*/  @P3 STG.E.128 desc[UR4][R120.64], R100 ;  /* 0x0000006478003986 */ /* 0x0001e2000c101d04 */
[----:B------:R-:W-:Y:S01]  /*2b10*/  FFMA.FTZ R108, R129, R137, R138 ;  /* 0x00000089816c7223 */ /* 0x000fe2000001008a */
[----:B------:R-:W-:Y:S01]  /*2b20*/  FADD.FTZ R128, R128, -R193 ;  /* 0x800000c180807221 */ /* 0x000fe20000010000 */
[----:B------:R-:W-:Y:S01]  /*2b30*/  FADD.FTZ R192, R195, -R192 ;  /* 0x800000c0c3c07221 */ /* 0x000fe20000010000 */
[----:B------:R-:W-:Y:S01]  /*2b40*/  FADD.FTZ R130, R130, -R109 ;  /* 0x8000006d82827221 */ /* 0x000fe20000010000 */
[----:B------:R-:W-:Y:S01]  /*2b50*/  FADD.FTZ R108, R131, -R108 ;  /* 0x8000006c836c7221 */ /* 0x000fe20000010000 */
[----:B------:R-:W-:Y:S01]  /*2b60*/  PRMT R208, R139, 0x7610, R208 ;  /* 0x000076108bd07816 */ /* 0x000fe200000000d0 */
[C---:B------:R-:W-:Y:S01]  /*2b70*/  FMUL.FTZ R192, R185.reuse, R192 ;  /* 0x000000c0b9c07220 */ /* 0x040fe20000410000 */
[C---:B------:R-:W-:Y:S01]  /*2b80*/  FMUL.FTZ R109, R185.reuse, R130 ;  /* 0x00000082b96d7220 */ /* 0x040fe20000410000 */
[----:B------:R-:W-:-:S02]  /*2b90*/  FMUL.FTZ R108, R185, R108 ;  /* 0x0000006cb96c7220 */ /* 0x000fc40000410000 */
[----:B------:R-:W-:Y:S01]  /*2ba0*/  @P2 FADD.FTZ R192, R85, R192 ;  /* 0x000000c055c02221 */ /* 0x000fe20000010000 */
        /* <DEDUP_REMOVED lines=12> */
.L_x_3692:
        /* <DEDUP_REMOVED lines=12> */
[----:B------:R-:W-:Y:S01]  /*2d30*/  LOP3.LUT P6, RZ, R180, 0xff000000, RZ, 0xc0, !PT ;  /* 0xff000000b4ff7812 */ /* 0x000fe200078cc0ff */
        /* <DEDUP_REMOVED lines=12> */
[----:B------:R-:W-:Y:S01]  /*2e00*/  FMUL.FTZ R109, R106, UR19 ;  /* 0x000000136a6d7c20 */ /* 0x000fe20008410000 */
[----:B------:R-:W-:Y:S01]  /*2e10*/  FMUL.FTZ R117, R185, R154 ;  /* 0x0000009ab9757220 */ /* 0x000fe20000410000 */
[----:B------:R-:W-:Y:S01]  /*2e20*/  FADD.FTZ R134, R155, -R134 ;  /* 0x800000869b867221 */ /* 0x000fe20000010000 */
[----:B------:R-:W-:-:S02]  /*2e30*/  SEL R120, R101, RZ, P6 ;  /* 0x000000ff65787207 */ /* 0x000fc40003000000 */
[----:B------:R-:W-:Y:S01]  /*2e40*/  LOP3.LUT P6, RZ, R180, 0xff, RZ, 0xc0, !PT ;  /* 0x000000ffb4ff7812 */ /* 0x000fe200078cc0ff */
[----:B------:R-:W-:Y:S01]  /*2e50*/  @P2 FADD.FTZ R117, R90, R117 ;  /* 0x000000755a752221 */ /* 0x000fe20000010000 */
[----:B------:R-:W-:Y:S01]  /*2e60*/  FMUL.FTZ R134, R185, R134 ;  /* 0x00000086b9867220 */ /* 0x000fe20000410000 */
[----:B------:R-:W-:Y:S02]  /*2e70*/  SEL R92, R107, R92, P0 ;  /* 0x0000005c6b5c7207 */ /* 0x000fe40000000000 */
[----:B------:R-:W-:Y:S01]  /*2e80*/  SEL R111, R100, RZ, P6 ;  /* 0x000000ff646f7207 */ /* 0x000fe20003000000 */
[----:B------:R-:W-:Y:S01]  /*2e90*/  FMUL.FTZ R116, R117, UR19 ;  /* 0x0000001375747c20 */ /* 0x000fe20008410000 */
[----:B------:R-:W-:Y:S01]  /*2ea0*/  LOP3.LUT P6, RZ, R188, 0xff00, RZ, 0xc0, !PT ;  /* 0x0000ff00bcff7812 */ /* 0x000fe200078cc0ff */
[----:B------:R-:W-:Y:S01]  /*2eb0*/  @P2 FADD.FTZ R134, R91, R134 ;  /* 0x000000865b862221 */ /* 0x000fe20000010000 */
[----:B------:R-:W-:Y:S02]  /*2ec0*/  LOP3.LUT P2, RZ, R181, 0xff0000, RZ, 0xc0, !PT ;  /* 0x00ff0000b5ff7812 */ /* 0x000fe4000784c0ff */
[----:B------:R-:W-:Y:S01]  /*2ed0*/  SEL R101, R101, RZ, P6 ;  /* 0x000000ff65657207 */ /* 0x000fe20003000000 */
[----:B------:R-:W-:Y:S01]  /*2ee0*/  FMUL.FTZ R124, R134, UR19 ;  /* 0x00000013867c7c20 */ /* 0x000fe20008410000 */
[----:B------:R-:W-:-:S02]  /*2ef0*/  LOP3.LUT P6, RZ, R188, 0xff000000, RZ, 0xc0, !PT ;  /* 0xff000000bcff7812 */ /* 0x000fc400078cc0ff */
[----:B------:R-:W-:Y:S02]  /*2f00*/  SEL R123, R116, RZ, P2 ;  /* 0x000000ff747b7207 */ /* 0x000fe40001000000 */
[----:B------:R-:W-:Y:S02]  /*2f10*/  SEL R103, R103, RZ, P6 ;  /* 0x000000ff67677207 */ /* 0x000fe40003000000 */
[----:B------:R-:W-:Y:S02]  /*2f20*/  LOP3.LUT P6, RZ, R188, 0xff0000, RZ, 0xc0, !PT ;  /* 0x00ff0000bcff7812 */ /* 0x000fe400078cc0ff */
[----:B------:R-:W-:Y:S02]  /*2f30*/  LOP3.LUT P2, RZ, R181, 0xff000000, RZ, 0xc0, !PT ;  /* 0xff000000b5ff7812 */ /* 0x000fe4000784c0ff */
[----:B------:R-:W-:Y:S02]  /*2f40*/  SEL R102, R102, RZ, P6 ;  /* 0x000000ff66667207 */ /* 0x000fe40003000000 */
[----:B------:R-:W-:-:S02]  /*2f50*/  LOP3.LUT P6, RZ, R188, 0xff, RZ, 0xc0, !PT ;  /* 0x000000ffbcff7812 */ /* 0x000fc400078cc0ff */
[----:B------:R-:W-:Y:S02]  /*2f60*/  SEL R93, R106, R93, P0 ;  /* 0x0000005d6a5d7207 */ /* 0x000fe40000000000 */
[----:B------:R-:W-:Y:S02]  /*2f70*/  SEL R100, R100, RZ, P6 ;  /* 0x000000ff64647207 */ /* 0x000fe40003000000 */
[----:B------:R-:W-:Y:S02]  /*2f80*/  LOP3.LUT P6, RZ, R181, 0xff, RZ, 0xc0, !PT ;  /* 0x000000ffb5ff7812 */ /* 0x000fe400078cc0ff */
[----:B------:R-:W-:Y:S01]  /*2f90*/  SEL R94, R117, R94, P0 ;  /* 0x0000005e755e7207 */ /* 0x000fe20000000000 */
[----:B------:R0:W-:Y:S01]  /*2fa0*/  STG.E.128 desc[UR4][R112.64], R100 ;  /* 0x0000006470007986 */ /* 0x0001e2000c101d04 */
[----:B------:R-:W-:Y:S02]  /*2fb0*/  SEL R121, R108, RZ, P6 ;  /* 0x000000ff6c797207 */ /* 0x000fe40003000000 */
[----:B------:R-:W-:-:S02]  /*2fc0*/  LOP3.LUT P6, RZ, R181, 0xff00, RZ, 0xc0, !PT ;  /* 0x0000ff00b5ff7812 */ /* 0x000fc400078cc0ff */
[----:B------:R-:W-:Y:S02]  /*2fd0*/  SEL R95, R134, R95, P0 ;  /* 0x0000005f865f7207 */ /* 0x000fe40000000000 */
[----:B------:R-:W-:Y:S02]  /*2fe0*/  SEL R122, R109, RZ, P6 ;  /* 0x000000ff6d7a7207 */ /* 0x000fe40003000000 */
[C---:B------:R-:W-:Y:S02]  /*2ff0*/  LOP3.LUT P6, RZ, R187.reuse, 0xff, RZ, 0xc0, !PT ;  /* 0x000000ffbbff7812 */ /* 0x040fe400078cc0ff */
[----:B------:R-:W-:Y:S02]  /*3000*/  SEL R126, R124, RZ, P2 ;  /* 0x000000ff7c7e7207 */ /* 0x000fe40001000000 */
[----:B------:R-:W-:Y:S02]  /*3010*/  SEL R108, R108, RZ, P6 ;  /* 0x000000ff6c6c7207 */ /* 0x000fe40003000000 */
[----:B------:R-:W-:-:S02]  /*3020*/  LOP3.LUT P6, RZ, R187, 0xff00, RZ, 0xc0, !PT ;  /* 0x0000ff00bbff7812 */ /* 0x000fc400078cc0ff */
[----:B------:R-:W-:Y:S02]  /*3030*/  IADD3 R118, P2, R186, UR22, RZ ;  /* 0x00000016ba767c10 */ /* 0x000fe4000ff5e0ff */
[----:B------:R-:W-:Y:S02]  /*3040*/  SEL R109, R109, RZ, P6 ;  /* 0x000000ff6d6d7207 */ /* 0x000fe40003000000 */
[----:B------:R-:W-:Y:S02]  /*3050*/  LOP3.LUT P6, RZ, R187, 0xff0000, RZ, 0xc0, !PT ;  /* 0x00ff0000bbff7812 */ /* 0x000fe400078cc0ff */
[----:B------:R-:W-:Y:S02]  /*3060*/  IADD3.X R119, R184, UR23, RZ, P2, !PT ;  /* 0x00000017b8777c10 */ /* 0x000fe400097fe4ff */
[----:B------:R-:W-:Y:S02]  /*3070*/  SEL R110, R116, RZ, P6 ;  /* 0x000000ff746e7207 */ /* 0x000fe40003000000 */
[----:B------:R-:W-:-:S02]  /*3080*/  @P1 IADD3 R116, P0, R186, UR20, RZ ;  /* 0x00000014ba741c10 */ /* 0x000fc4000ff1e0ff */
[----:B------:R-:W-:Y:S02]  /*3090*/  @P3 IADD3 R170, P2, R186, R170, RZ ;  /* 0x000000aabaaa3210 */ /* 0x000fe40007f5e0ff */
[----:B------:R-:W-:Y:S02]  /*30a0*/  @P1 IADD3.X R117, R184, UR21, RZ, P0, !PT ;  /* 0x00000015b8751c10 */ /* 0x000fe400087fe4ff */
[----:B------:R-:W-:Y:S02]  /*30b0*/  LOP3.LUT P0, RZ, R187, 0xff000000, RZ, 0xc0, !PT ;  /* 0xff000000bbff7812 */ /* 0x000fe4000780c0ff */
[----:B------:R-:W-:Y:S02]  /*30c0*/  SEL R107, R104, R99, P5 ;  /* 0x00000063686b7207 */ /* 0x000fe40002800000 */
[----:B------:R-:W-:Y:S02]  /*30d0*/  SEL R106, R105, R98, P5 ;  /* 0x00000062696a7207 */ /* 0x000fe40002800000 */
[----:B------:R-:W-:-:S02]  /*30e0*/  SEL R105, R120, R97, P5 ;  /* 0x0000006178697207 */ /* 0x000fc40002800000 */
[-C--:B------:R-:W-:Y:S02]  /*30f0*/  SEL R104, R111, R96.reuse, P5 ;  /* 0x000000606f687207 */ /* 0x080fe40002800000 */
[----:B------:R-:W-:Y:S02]  /*3100*/  SEL R111, R124, RZ, P0 ;  /* 0x000000ff7c6f7207 */ /* 0x000fe40000000000 */
[----:B------:R-:W-:Y:S01]  /*3110*/  @P3 IADD3.X R171, R184, R171, RZ, P2, !PT ;  /* 0x000000abb8ab3210 */ /* 0x000fe200017fe4ff */
[----:B------:R0:W-:Y:S01]  /*3120*/  @P3 STG.E.128 desc[UR4][R114.64], R104 ;  /* 0x0000006872003986 */ /* 0x0001e2000c101d04 */
[----:B------:R-:W-:Y:S02]  /*3130*/  SEL R96, R121, R96, P5 ;  /* 0x0000006079607207 */ /* 0x000fe40002800000 */
[----:B------:R-:W-:Y:S01]  /*3140*/  SEL R97, R122, R97, P5 ;  /* 0x000000617a617207 */ /* 0x000fe20002800000 */
[----:B------:R0:W-:Y:S01]  /*3150*/  @P1 STG.E.128 desc[UR4][R116.64], R92 ;  /* 0x0000005c74001986 */ /* 0x0001e2000c101d04 */
[----:B------:R-:W-:-:S02]  /*3160*/  SEL R98, R123, R98, P5 ;  /* 0x000000627b627207 */ /* 0x000fc40002800000 */
[----:B------:R-:W-:Y:S01]  /*3170*/  SEL R99, R126, R99, P5 ;  /* 0x000000637e637207 */ /* 0x000fe20002800000 */
[----:B------:R0:W-:Y:S01]  /*3180*/  STG.E.128 desc[UR4][R118.64], R108 ;  /* 0x0000006c76007986 */ /* 0x0001e2000c101d04 */
[----:B------:R-:W-:-:S03]  /*3190*/  ISETP.NE.AND P6, PT, R136, RZ, PT ;  /* 0x000000ff8800720c */ /* 0x000fc60003fc5270 */
[----:B------:R0:W-:Y:S10]  /*31a0*/  @P3 STG.E.128 desc[UR4][R170.64], R96 ;  /* 0x00000060aa003986 */ /* 0x0001f4000c101d04 */
        /* <DEDUP_REMOVED lines=68> */
.L_x_3687:
        /* <DEDUP_REMOVED lines=35> */
.L_x_3688:
[----:B------:R-:W-:Y:S01]  /*3820*/  HFMA2.MMA R112, -RZ, RZ, 0, 9.5367431640625e-07 ;  /* 0x00000010ff707435 */ /* 0x000fe200000001ff */
[----:B------:R-:W-:Y:S01]  /*3830*/  MOV R113, R102 ;  /* 0x0000006600717202 */ /* 0x000fe20000000f00 */
[----:B------:R-:W-:Y:S01]  /*3840*/  IMAD.MOV.U32 R115, RZ, RZ, 0x1f ;  /* 0x0000001fff737424 */ /* 0x000fe200078e00ff */
[----:B------:R-:W-:-:S08]  /*3850*/  MOV R110, 0xffffffff ;  /* 0xffffffff006e7802 */ /* 0x000fd00000000f00 */
[----:B-----5:R-:W-:Y:S05]  /*3860*/  WARPSYNC.COLLECTIVE R110, `(.L_x_3694) ;  /* 0x000000006e087348 */ /* 0x020fea0003c00000 */
[----:B------:R0:W1:Y:S02]  /*3870*/  SHFL.DOWN P5, R111, R113, R112, R115 ;  /* 0x08000070716f7389 */ /* 0x00006400000a0073 */
[----:B01---5:R-:W-:Y:S01]  /*3880*/  ENDCOLLECTIVE ;  /* 0x000000000000791b */ /* 0x023fe20003800000 */
.L_x_3694:
[----:B------:R-:W-:Y:S01]  /*3890*/  IMAD.MOV.U32 R113, RZ, RZ, R103 ;  /* 0x000000ffff717224 */ /* 0x000fe200078e0067 */
[----:B------:R-:W-:-:S07]  /*38a0*/  MOV R105, R111 ;  /* 0x0000006f00697202 */ /* 0x000fce0000000f00 */
[----:B------:R-:W-:Y:S05]  /*38b0*/  WARPSYNC.COLLECTIVE R110, `(.L_x_3695) ;  /* 0x000000006e087348 */ /* 0x000fea0003c00000 */
[----:B------:R0:W1:Y:S02]  /*38c0*/  SHFL.DOWN P5, R111, R113, R112, R115 ;  /* 0x08000070716f7389 */ /* 0x00006400000a0073 */
[----:B01----:R-:W-:Y:S01]  /*38d0*/  ENDCOLLECTIVE ;  /* 0x000000000000791b */ /* 0x003fe20003800000 */
.L_x_3695:
[----:B------:R-:W-:-:S05]  /*38e0*/  FADD.FTZ R105, R102, R105 ;  /* 0x0000006966697221 */ /* 0x000fca0000010000 */
[----:B------:R-:W-:Y:S01]  /*38f0*/  MOV R113, R105 ;  /* 0x0000006900717202 */ /* 0x000fe20000000f00 */
[----:B------:R-:W-:Y:S01]  /*3900*/  IMAD.MOV.U32 R112, RZ, RZ, 0x8 ;  /* 0x00000008ff707424 */ /* 0x000fe200078e00ff */
[----:B------:R-:W-:-:S07]  /*3910*/  MOV R104, R111 ;  /* 0x0000006f00687202 */ /* 0x000fce0000000f00 */
[----:B------:R-:W-:Y:S05]  /*3920*/  WARPSYNC.COLLECTIVE R110, `(.L_x_3696) ;  /* 0x000000006e087348 */ /* 0x000fea0003c00000 */
[----:B------:R0:W1:Y:S02]  /*3930*/  SHFL.DOWN P5, R111, R113, R112, R115 ;  /* 0x08000070716f7389 */ /* 0x00006400000a0073 */
[----:B01----:R-:W-:Y:S01]  /*3940*/  ENDCOLLECTIVE ;  /* 0x000000000000791b */ /* 0x003fe20003800000 */
.L_x_3696:
[----:B------:R-:W-:-:S05]  /*3950*/  FADD.FTZ R104, R103, R104 ;  /* 0x0000006867687221 */ /* 0x000fca0000010000 */
[----:B------:R-:W-:Y:S02]  /*3960*/  MOV R113, R104 ;  /* 0x0000006800717202 */ /* 0x000fe40000000f00 */
[----:B------:R-:W-:-:S07]  /*3970*/  MOV R106, R111 ;  /* 0x0000006f006a7202 */ /* 0x000fce0000000f00 */
[----:B------:R-:W-:Y:S05]  /*3980*/  WARPSYNC.COLLECTIVE R110, `(.L_x_3697) ;  /* 0x000000006e087348 */ /* 0x000fea0003c00000 */
[----:B------:R0:W1:Y:S02]  /*3990*/  SHFL.DOWN P5, R111, R113, R112, R115 ;  /* 0x08000070716f7389 */ /* 0x00006400000a0073 */
[----:B01----:R-:W-:Y:S01]  /*39a0*/  ENDCOLLECTIVE ;  /* 0x000000000000791b */ /* 0x003fe20003800000 */
.L_x_3697:
[----:B------:R-:W-:Y:S01]  /*39b0*/  FADD.FTZ R106, R105, R106 ;  /* 0x0000006a696a7221 */ /* 0x000fe20000010000 */
[----:B------:R-:W-:-:S04]  /*39c0*/  HFMA2.MMA R112, -RZ, RZ, 0, 2.384185791015625e-07 ;  /* 0x00000004ff707435 */ /* 0x000fc800000001ff */
[----:B------:R-:W-:Y:S01]  /*39d0*/  MOV R113, R106 ;  /* 0x0000006a00717202 */ /* 0x000fe20000000f00 */
[----:B------:R-:W-:-:S07]  /*39e0*/  IMAD.MOV.U32 R107, RZ, RZ, R111 ;  /* 0x000000ffff6b7224 */ /* 0x000fce00078e006f */
[----:B------:R-:W-:Y:S05]  /*39f0*/  WARPSYNC.COLLECTIVE R110, `(.L_x_3698) ;  /* 0x000000006e087348 */ /* 0x000fea0003c00000 */
[----:B------:R0:W1:Y:S02]  /*3a00*/  SHFL.DOWN P5, R111, R113, R112, R115 ;  /* 0x08000070716f7389 */ /* 0x00006400000a0073 */
[----:B01----:R-:W-:Y:S01]  /*3a10*/  ENDCOLLECTIVE ;  /* 0x000000000000791b */ /* 0x003fe20003800000 */
.L_x_3698:
[----:B------:R-:W-:-:S04]  /*3a20*/  FADD.FTZ R107, R104, R107 ;  /* 0x0000006b686b7221 */ /* 0x000fc80000010000 */
[----:B------:R-:W-:Y:S01]  /*3a30*/  IMAD.MOV.U32 R113, RZ, RZ, R107 ;  /* 0x000000ffff717224 */ /* 0x000fe200078e006b */
[----:B------:R-:W-:-:S07]  /*3a40*/  MOV R109, R111 ;  /* 0x0000006f006d7202 */ /* 0x000fce0000000f00 */
[----:B------:R-:W-:Y:S05]  /*3a50*/  WARPSYNC.COLLECTIVE R110, `(.L_x_3699) ;  /* 0x000000006e087348 */ /* 0x000fea0003c00000 */
[----:B------:R0:W1:Y:S02]  /*3a60*/  SHFL.DOWN P5, R111, R113, R112, R115 ;  /* 0x08000070716f7389 */ /* 0x00006400000a0073 */
[----:B01----:R-:W-:Y:S01]  /*3a70*/  ENDCOLLECTIVE ;  /* 0x000000000000791b */ /* 0x003fe20003800000 */
.L_x_3699:
[----:B------:R-:W-:Y:S01]  /*3a80*/  FADD.FTZ R109, R106, R109 ;  /* 0x0000006d6a6d7221 */ /* 0x000fe20000010000 */
[----:B------:R-:W-:-:S04]  /*3a90*/  HFMA2.MMA R112, -RZ, RZ, 0, 1.1920928955078125e-07 ;  /* 0x00000002ff707435 */ /* 0x000fc800000001ff */
[----:B------:R-:W-:Y:S02]  /*3aa0*/  MOV R113, R109 ;  /* 0x0000006d00717202 */ /* 0x000fe40000000f00 */
[----:B------:R-:W-:-:S07]  /*3ab0*/  MOV R108, R111 ;  /* 0x0000006f006c7202 */ /* 0x000fce0000000f00 */
[----:B------:R-:W-:Y:S05]  /*3ac0*/  WARPSYNC.COLLECTIVE R110, `(.L_x_3700) ;  /* 0x000000006e087348 */ /* 0x000fea0003c00000 */
[----:B------:R0:W1:Y:S02]  /*3ad0*/  SHFL.DOWN P5, R111, R113, R112, R115 ;  /* 0x08000070716f7389 */ /* 0x00006400000a0073 */
[----:B01----:R-:W-:Y:S01]  /*3ae0*/  ENDCOLLECTIVE ;  /* 0x000000000000791b */ /* 0x003fe20003800000 */
.L_x_3700:
[----:B------:R-:W-:-:S05]  /*3af0*/  FADD.FTZ R108, R107, R108 ;  /* 0x0000006c6b6c7221 */ /* 0x000fca0000010000 */
[----:B------:R-:W-:Y:S01]  /*3b00*/  MOV R113, R108 ;  /* 0x0000006c00717202 */ /* 0x000fe20000000f00 */
[----:B------:R-:W-:-:S07]  /*3b10*/  IMAD.MOV.U32 R102, RZ, RZ, R111 ;  /* 0x000000ffff667224 */ /* 0x000fce00078e006f */
[----:B------:R-:W-:Y:S05]  /*3b20*/  WARPSYNC.COLLECTIVE R110, `(.L_x_3701) ;  /* 0x000000006e087348 */ /* 0x000fea0003c00000 */
[----:B------:R0:W1:Y:S02]  /*3b30*/  SHFL.DOWN P5, R111, R113, R112, R115 ;  /* 0x08000070716f7389 */ /* 0x00006400000a0073 */
[----:B01----:R-:W-:Y:S01]  /*3b40*/  ENDCOLLECTIVE ;  /* 0x000000000000791b */ /* 0x003fe20003800000 */
.L_x_3701:
[----:B------:R-:W-:-:S05]  /*3b50*/  FADD.FTZ R102, R109, R102 ;  /* 0x000000666d667221 */ /* 0x000fca0000010000 */
[----:B------:R-:W-:Y:S01]  /*3b60*/  MOV R113, R102 ;  /* 0x0000006600717202 */ /* 0x000fe20000000f00 */
[----:B------:R-:W-:Y:S01]  /*3b70*/  IMAD.MOV.U32 R112, RZ, RZ, 0x1 ;  /* 0x00000001ff707424 */ /* 0x000fe200078e00ff */
[----:B------:R-:W-:-:S07]  /*3b80*/  MOV R103, R111 ;  /* 0x0000006f00677202 */ /* 0x000fce0000000f00 */
[----:B------:R-:W-:Y:S05]  /*3b90*/  WARPSYNC.COLLECTIVE R110, `(.L_x_3702) ;  /* 0x000000006e087348 */ /* 0x000fea0003c00000 */
[----:B------:R0:W1:Y:S02]  /*3ba0*/  SHFL.DOWN P5, R111, R113, R112, R115 ;  /* 0x08000070716f7389 */ /* 0x00006400000a0073 */
[----:B01----:R-:W-:Y:S01]  /*3bb0*/  ENDCOLLECTIVE ;  /* 0x000000000000791b */ /* 0x003fe20003800000 */
.L_x_3702:
[----:B------:R-:W-:-:S05]  /*3bc0*/  FADD.FTZ R103, R108, R103 ;  /* 0x000000676c677221 */ /* 0x000fca0000010000 */
[----:B------:R-:W-:Y:S02]  /*3bd0*/  MOV R113, R103 ;  /* 0x0000006700717202 */ /* 0x000fe40000000f00 */
[----:B------:R-:W-:-:S07]  /*3be0*/  MOV R105, R111 ;  /* 0x0000006f00697202 */ /* 0x000fce0000000f00 */
[----:B------:R-:W-:Y:S05]  /*3bf0*/  WARPSYNC.COLLECTIVE R110, `(.L_x_3703) ;  /* 0x000000006e087348 */ /* 0x000fea0003c00000 */
[----:B------:R0:W1:Y:S02]  /*3c00*/  SHFL.DOWN P5, R111, R113, R112, R115 ;  /* 0x08000070716f7389 */ /* 0x00006400000a0073 */
[----:B01----:R-:W-:Y:S01]  /*3c10*/  ENDCOLLECTIVE ;  /* 0x000000000000791b */ /* 0x003fe20003800000 */
.L_x_3703:
[----:B------:R-:W-:Y:S01]  /*3c20*/  MOV R104, R111 ;  /* 0x0000006f00687202 */ /* 0x000fe20000000f00 */
[----:B------:R-:W-:Y:S06]  /*3c30*/  BRA `(.L_x_3704) ;  /* 0xffffffe000707947 */ /* 0x000fec000383ffff */
.L_x_3705:
        /* <DEDUP_REMOVED lines=12> */
.L_x_3990:


//--------------------- .text._ZN10layer_norm22ln_bwd_finalize_kernelINS_22Kernel_traits_finalizeILj5120EfffffjLb0ELj1024ELj4ENS_18Kernel_traits_baseILj5120EfffffjLj1024EEEEELb0ELb0EEEvNS_9BwdParamsE --------------------------
	.section	.text._ZN10layer_norm22ln_bwd_finalize_kernelINS_22Kernel_traits_finalizeILj5120EfffffjLb0ELj1024ELj4ENS_18Kernel_traits_baseILj5120EfffffjLj1024EEEEELb0ELb0EEEvNS_9BwdParamsE,"ax",@progbits
	.align	128
        .global         _ZN10layer_norm22ln_bwd_finalize_kernelINS_22Kernel_traits_finalizeILj5120EfffffjLb0ELj1024ELj4ENS_18Kernel_traits_baseILj5120EfffffjLj1024EEEEELb0ELb0EEEvNS_9BwdParamsE
        .type           _ZN10layer_norm22ln_bwd_finalize_kernelINS_22Kernel_traits_finalizeILj5120EfffffjLb0ELj1024ELj4ENS_18Kernel_traits_baseILj5120EfffffjLj1024EEEEELb0ELb0EEEvNS_9BwdParamsE,@function
        .size           _ZN10layer_norm22ln_bwd_finalize_kernelINS_22Kernel_traits_finalizeILj5120EfffffjLb0ELj1024ELj4ENS_18Kernel_traits_baseILj5120EfffffjLj1024EEEEELb0ELb0EEEvNS_9BwdParamsE,(.L_x_3991 - _ZN10layer_norm22ln_bwd_finalize_kernelINS_22Kernel_traits_finalizeILj5120EfffffjLb0ELj1024ELj4ENS_18Kernel_traits_baseILj5120EfffffjLj1024EEEEELb0ELb0EEEvNS_9BwdParamsE)
        .other          _ZN10layer_norm22ln_bwd_finalize_kernelINS_22Kernel_traits_finalizeILj5120EfffffjLb0ELj1024ELj4ENS_18Kernel_traits_baseILj5120EfffffjLj1024EEEEELb0ELb0EEEvNS_9BwdParamsE,@"STO_CUDA_ENTRY STV_DEFAULT"
_ZN10layer_norm22ln_bwd_finalize_kernelINS_22Kernel_traits_finalizeILj5120EfffffjLb0ELj1024ELj4ENS_18Kernel_traits_baseILj5120EfffffjLj1024EEEEELb0ELb0EEEvNS_9BwdParamsE:
.text._ZN10layer_norm22ln_bwd_finalize_kernelINS_22Kernel_traits_finalizeILj5120EfffffjLb0ELj1024ELj4ENS_18Kernel_traits_baseILj5120EfffffjLj1024EEEEELb0ELb0EEEvNS_9BwdParamsE:
        /* <DEDUP_REMOVED lines=25> */
.L_x_3718:
        /* <DEDUP_REMOVED lines=30> */
.L_x_3710:
        /* <DEDUP_REMOVED lines=36> */
.L_x_3709:
[----:B------:R-:W-:Y:S05]  /*05b0*/  BSYNC B1 ;  /* 0x0000000000017941 */ /* 0x000fea0003800000 */
.L_x_3708:
        /* <DEDUP_REMOVED lines=24> */
.L_x_3712:
[----:B------:R-:W-:Y:S05]  /*0740*/  BSYNC B1 ;  /* 0x0000000000017941 */ /* 0x000fea0003800000 */
.L_x_3711:
        /* <DEDUP_REMOVED lines=12> */
.L_x_3713:
[----:B------:R-:W-:Y:S05]  /*0810*/  BSYNC B1 ;  /* 0x0000000000017941 */ /* 0x000fea0003800000 */
.L_x_3707:
[----:B------:R-:W-:Y:S05]  /*0820*/  BSYNC B0 ;  /* 0x0000000000007941 */ /* 0x000fea0003800000 */
.L_x_3706:
        /* <DEDUP_REMOVED lines=29> */
.L_x_3729:
[----:B---3--:R-:W-:Y:S01]  /*0a00*/  FADD.FTZ R9, R18, R9 ;  /* 0x0000000912097221 */ /* 0x008fe20000010000 */
[----:B--2---:R-:W-:-:S04]  /*0a10*/  FADD.FTZ R11, R10, R11 ;  /* 0x0000000b0a0b7221 */ /* 0x004fc80000010000 */
[----:B------:R2:W-:Y:S04]  /*0a20*/  @!P1 STS [R6+0x2000], R9 ;  /* 0x0020000906009388 */ /* 0x0005e80000000800 */
[----:B------:R2:W-:Y:S02]  /*0a30*/  @!P1 STS [R6+0x2080], R11 ;  /* 0x0020800b06009388 */ /* 0x0005e40000000800 */
.L_x_3714:
        /* <DEDUP_REMOVED lines=16> */
.L_x_3717:
[----:B------:R-:W-:Y:S05]  /*0b40*/  BSYNC B0 ;  /* 0x0000000000007941 */ /* 0x000fea0003800000 */
.L_x_3716:
[C---:B------:R-:W-:Y:S01]  /*0b50*/  ISETP.GT.U32.AND P1, PT, R3.reuse, -0x1401, PT ;  /* 0xffffebff0300780c */ /* 0x040fe20003f24070 */
[----:B------:R-:W-:Y:S01]  /*0b60*/  VIADD R4, R4, 0xa00 ;  /* 0x00000a0004047836 */ /* 0x000fe20000000000 */
[----:B------:R-:W-:-:S11]  /*0b70*/  IADD3 R3, R3, 0x1400, RZ ;  /* 0x0000140003037810 */ /* 0x000fd60007ffe0ff */
[----:B------:R-:W-:Y:S05]  /*0b80*/  @P1 BRA `(.L_x_3718) ;  /* 0xfffffff400801947 */ /* 0x000fea000383ffff */
[----:B------:R-:W-:Y:S05]  /*0b90*/  EXIT ;  /* 0x000000000000794d */ /* 0x000fea0003800000 */
.L_x_3715:
[----:B------:R-:W-:Y:S01]  /*0ba0*/  HFMA2.MMA R21, -RZ, RZ, 0, 5.9604644775390625e-08 ;  /* 0x00000001ff157435 */ /* 0x000fe200000001ff */
[----:B0--3--:R-:W-:Y:S01]  /*0bb0*/  MOV R22, R10 ;  /* 0x0000000a00167202 */ /* 0x009fe20000000f00 */
[----:B------:R-:W-:Y:S01]  /*0bc0*/  IMAD.MOV.U32 R19, RZ, RZ, -0x1 ;  /* 0xffffffffff137424 */ /* 0x000fe200078e00ff */
[----:B------:R-:W-:-:S08]  /*0bd0*/  MOV R24, 0x1f ;  /* 0x0000001f00187802 */ /* 0x000fd00000000f00 */
[----:B-12---:R-:W-:Y:S05]  /*0be0*/  WARPSYNC.COLLECTIVE R19, `(.L_x_3719) ;  /* 0x0000000013087348 */ /* 0x006fea0003c00000 */
[----:B------:R0:W3:Y:S02]  /*0bf0*/  SHFL.BFLY P2, R20, R22, R21, R24 ;  /* 0x0c00001516147389 */ /* 0x0000e40000040018 */
[----:B0123--:R-:W-:Y:S01]  /*0c00*/  ENDCOLLECTIVE ;  /* 0x000000000000791b */ /* 0x00ffe20003800000 */
.L_x_3719:
[----:B------:R-:W-:Y:S01]  /*0c10*/  HFMA2.MMA R21, -RZ, RZ, 0, 1.1920928955078125e-07 ;  /* 0x00000002ff157435 */ /* 0x000fe200000001ff */
[----:B------:R-:W-:-:S05]  /*0c20*/  MOV R11, R20 ;  /* 0x00000014000b7202 */ /* 0x000fca0000000f00 */
[----:B------:R-:W-:-:S05]  /*0c30*/  FADD.FTZ R11, R10, R11 ;  /* 0x0000000b0a0b7221 */ /* 0x000fca0000010000 */
[----:B------:R-:W-:-:S07]  /*0c40*/  MOV R22, R11 ;  /* 0x0000000b00167202 */ /* 0x000fce0000000f00 */
[----:B------:R-:W-:Y:S05]  /*0c50*/  WARPSYNC.COLLECTIVE R19, `(.L_x_3720) ;  /* 0x0000000013087348 */ /* 0x000fea0003c00000 */
[----:B------:R0:W1:Y:S02]  /*0c60*/  SHFL.BFLY P2, R20, R22, R21, R24 ;  /* 0x0c00001516147389 */ /* 0x0000640000040018 */
[----:B01----:R-:W-:Y:S01]  /*0c70*/  ENDCOLLECTIVE ;  /* 0x000000000000791b */ /* 0x003fe20003800000 */
.L_x_3720:
[----:B------:R-:W-:Y:S01]  /*0c80*/  HFMA2.MMA R21, -RZ, RZ, 0, 2.384185791015625e-07 ;  /* 0x00000004ff157435 */ /* 0x000fe200000001ff */
[----:B------:R-:W-:-:S04]  /*0c90*/  IMAD.MOV.U32 R14, RZ, RZ, R20 ;  /* 0x000000ffff0e7224 */ /* 0x000fc800078e0014 */
[----:B------:R-:W-:-:S05]  /*0ca0*/  FADD.FTZ R14, R11, R14 ;  /* 0x0000000e0b0e7221 */ /* 0x000fca0000010000 */
[----:B------:R-:W-:-:S07]  /*0cb0*/  MOV R22, R14 ;  /* 0x0000000e00167202 */ /* 0x000fce0000000f00 */
[----:B------:R-:W-:Y:S05]  /*0cc0*/  WARPSYNC.COLLECTIVE R19, `(.L_x_3721) ;  /* 0x0000000013087348 */ /* 0x000fea0003c00000 */
[----:B------:R0:W1:Y:S02]  /*0cd0*/  SHFL.BFLY P2, R20, R22, R21, R24 ;  /* 0x0c00001516147389 */ /* 0x0000640000040018 */
[----:B01----:R-:W-:Y:S01]  /*0ce0*/  ENDCOLLECTIVE ;  /* 0x000000000000791b */ /* 0x003fe20003800000 */
.L_x_3721:
[----:B------:R-:W-:Y:S01]  /*0cf0*/  IMAD.MOV.U32 R21, RZ, RZ, 0x8 ;  /* 0x00000008ff157424 */ /* 0x000fe200078e00ff */
[----:B------:R-:W-:-:S05]  /*0d00*/  MOV R13, R20 ;  /* 0x00000014000d7202 */ /* 0x000fca0000000f00 */
[----:B------:R-:W-:-:S05]  /*0d10*/  FADD.FTZ R13, R14, R13 ;  /* 0x0000000d0e0d7221 */ /* 0x000fca0000010000 */
[----:B------:R-:W-:-:S07]  /*0d20*/  MOV R22, R13 ;  /* 0x0000000d00167202 */ /* 0x000fce0000000f00 */
[----:B------:R-:W-:Y:S05]  /*0d30*/  WARPSYNC.COLLECTIVE R19, `(.L_x_3722) ;  /* 0x0000000013087348 */ /* 0x000fea0003c00000 */
[----:B------:R0:W1:Y:S02]  /*0d40*/  SHFL.BFLY P2, R20, R22, R21, R24 ;  /* 0x0c00001516147389 */ /* 0x0000640000040018 */
[----:B01----:R-:W-:Y:S01]  /*0d50*/  ENDCOLLECTIVE ;  /* 0x000000000000791b */ /* 0x003fe20003800000 */
.L_x_3722:
[----:B------:R-:W-:Y:S01]  /*0d60*/  HFMA2.MMA R21, -RZ, RZ, 0, 9.5367431640625e-07 ;  /* 0x00000010ff157435 */ /* 0x000fe200000001ff */
[----:B------:R-:W-:-:S05]  /*0d70*/  MOV R10, R20 ;  /* 0x00000014000a7202 */ /* 0x000fca0000000f00 */
[----:B------:R-:W-:-:S05]  /*0d80*/  FADD.FTZ R10, R13, R10 ;  /* 0x0000000a0d0a7221 */ /* 0x000fca0000010000 */
[----:B------:R-:W-:-:S07]  /*0d90*/  MOV R22, R10 ;  /* 0x0000000a00167202 */ /* 0x000fce0000000f00 */
[----:B------:R-:W-:Y:S05]  /*0da0*/  WARPSYNC.COLLECTIVE R19, `(.L_x_3723) ;  /* 0x0000000013087348 */ /* 0x000fea0003c00000 */
[----:B------:R0:W1:Y:S02]  /*0db0*/  SHFL.BFLY P2, R20, R22, R21, R24 ;  /* 0x0c00001516147389 */ /* 0x0000640000040018 */
[----:B01----:R-:W-:Y:S01]  /*0dc0*/  ENDCOLLECTIVE ;  /* 0x000000000000791b */ /* 0x003fe20003800000 */
.L_x_3723:
[----:B------:R-:W-:Y:S01]  /*0dd0*/  HFMA2.MMA R21, -RZ, RZ, 0, 5.9604644775390625e-08 ;  /* 0x00000001ff157435 */ /* 0x000fe200000001ff */
[----:B------:R-:W-:Y:S01]  /*0de0*/  IMAD.MOV.U32 R22, RZ, RZ, R9 ;  /* 0x000000ffff167224 */ /* 0x000fe200078e0009 */
[----:B------:R-:W-:-:S09]  /*0df0*/  MOV R11, R20 ;  /* 0x00000014000b7202 */ /* 0x000fd20000000f00 */
[----:B------:R-:W-:Y:S05]  /*0e00*/  WARPSYNC.COLLECTIVE R19, `(.L_x_3724) ;  /* 0x0000000013087348 */ /* 0x000fea0003c00000 */
[----:B------:R0:W1:Y:S02]  /*0e10*/  SHFL.BFLY P2, R20, R22, R21, R24 ;  /* 0x0c00001516147389 */ /* 0x0000640000040018 */
[----:B01----:R-:W-:Y:S01]  /*0e20*/  ENDCOLLECTIVE ;  /* 0x000000000000791b */ /* 0x003fe20003800000 */
.L_x_3724:
[----:B------:R-:W-:Y:S01]  /*0e30*/  HFMA2.MMA R21, -RZ, RZ, 0, 1.1920928955078125e-07 ;  /* 0x00000002ff157435 */ /* 0x000fe200000001ff */
[----:B------:R-:W-:-:S05]  /*0e40*/  MOV R14, R20 ;  /* 0x00000014000e7202 */ /* 0x000fca0000000f00 */
[----:B------:R-:W-:-:S05]  /*0e50*/  FADD.FTZ R15, R9, R14 ;  /* 0x0000000e090f7221 */ /* 0x000fca0000010000 */
[----:B------:R-:W-:-:S07]  /*0e60*/  MOV R22, R15 ;  /* 0x0000000f00167202 */ /* 0x000fce0000000f00 */
[----:B------:R-:W-:Y:S05]  /*0e70*/  WARPSYNC.COLLECTIVE R19, `(.L_x_3725) ;  /* 0x0000000013087348 */ /* 0x000fea0003c00000 */
[----:B------:R0:W1:Y:S02]  /*0e80*/  SHFL.BFLY P2, R20, R22, R21, R24 ;  /* 0x0c00001516147389 */ /* 0x0000640000040018 */
[----:B01----:R-:W-:Y:S01]  /*0e90*/  ENDCOLLECTIVE ;  /* 0x000000000000791b */ /* 0x003fe20003800000 */
.L_x_3725:
[----:B------:R-:W-:Y:S01]  /*0ea0*/  HFMA2.MMA R21, -RZ, RZ, 0, 2.384185791015625e-07 ;  /* 0x00000004ff157435 */ /* 0x000fe200000001ff */
[----:B------:R-:W-:-:S04]  /*0eb0*/  IMAD.MOV.U32 R16, RZ, RZ, R20 ;  /* 0x000000ffff107224 */ /* 0x000fc800078e0014 */
[----:B------:R-:W-:-:S05]  /*0ec0*/  FADD.FTZ R16, R15, R16 ;  /* 0x000000100f107221 */ /* 0x000fca0000010000 */
[----:B------:R-:W-:-:S07]  /*0ed0*/  MOV R22, R16 ;  /* 0x0000001000167202 */ /* 0x000fce0000000f00 */
[----:B------:R-:W-:Y:S05]  /*0ee0*/  WARPSYNC.COLLECTIVE R19, `(.L_x_3726) ;  /* 0x0000000013087348 */ /* 0x000fea0003c00000 */
[----:B------:R0:W1:Y:S02]  /*0ef0*/  SHFL.BFLY P2, R20, R22, R21, R24 ;  /* 0x0c00001516147389 */ /* 0x0000640000040018 */
[----:B01----:R-:W-:Y:S01]  /*0f00*/  ENDCOLLECTIVE ;  /* 0x000000000000791b */ /* 0x003fe20003800000 */
.L_x_3726:
[----:B------:R-:W-:Y:S01]  /*0f10*/  IMAD.MOV.U32 R21, RZ, RZ, 0x8 ;  /* 0x00000008ff157424 */ /* 0x000fe200078e00ff */
[----:B------:R-:W-:-:S05]  /*0f20*/  MOV R17, R20 ;  /* 0x0000001400117202 */ /* 0x000fca0000000f00 */
[----:B------:R-:W-:-:S05]  /*0f30*/  FADD.FTZ R17, R16, R17 ;  /* 0x0000001110117221 */ /* 0x000fca0000010000 */
[----:B------:R-:W-:-:S07]  /*0f40*/  MOV R22, R17 ;  /* 0x0000001100167202 */ /* 0x000fce0000000f00 */
[----:B------:R-:W-:Y:S05]  /*0f50*/  WARPSYNC.COLLECTIVE R19, `(.L_x_3727) ;  /* 0x0000000013087348 */ /* 0x000fea0003c00000 */
[----:B------:R0:W1:Y:S02]  /*0f60*/  SHFL.BFLY P2, R20, R22, R21, R24 ;  /* 0x0c00001516147389 */ /* 0x0000640000040018 */
[----:B01----:R-:W-:Y:S01]  /*0f70*/  ENDCOLLECTIVE ;  /* 0x000000000000791b */ /* 0x003fe20003800000 */
.L_x_3727:
[----:B------:R-:W-:Y:S01]  /*0f80*/  HFMA2.MMA R21, -RZ, RZ, 0, 9.5367431640625e-07 ;  /* 0x00000010ff157435 */ /* 0x000fe200000001ff */
[----:B------:R-:W-:-:S05]  /*0f90*/  MOV R18, R20 ;  /* 0x0000001400127202 */ /* 0x000fca0000000f00 */
[----:B------:R-:W-:-:S05]  /*0fa0*/  FADD.FTZ R18, R17, R18 ;  /* 0x0000001211127221 */ /* 0x000fca0000010000 */
[----:B------:R-:W-:-:S07]  /*0fb0*/  MOV R22, R18 ;  /* 0x0000001200167202 */ /* 0x000fce0000000f00 */
[----:B------:R-:W-:Y:S05]  /*0fc0*/  WARPSYNC.COLLECTIVE R19, `(.L_x_3728) ;  /* 0x0000000013087348 */ /* 0x000fea0003c00000 */
[----:B------:R0:W1:Y:S02]  /*0fd0*/  SHFL.BFLY P2, R20, R22, R21, R24 ;  /* 0x0c00001516147389 */ /* 0x0000640000040018 */
[----:B01----:R-:W-:Y:S01]  /*0fe0*/  ENDCOLLECTIVE ;  /* 0x000000000000791b */ /* 0x003fe20003800000 */
.L_x_3728:
[----:B------:R-:W-:Y:S01]  /*0ff0*/  MOV R9, R20 ;  /* 0x0000001400097202 */ /* 0x000fe20000000f00 */
[----:B------:R-:W-:Y:S06]  /*1000*/  BRA `(.L_x_3729) ;  /* 0xfffffff8007c7947 */ /* 0x000fec000383ffff */
.L_x_3730:
        /* <DEDUP_REMOVED lines=15> */
.L_x_3991:


//--------------------- .text._ZN10layer_norm40ln_parallel_residual_bwd_finalize_kernelINS_22Kernel_traits_finalizeILj5120EfffffjLb0ELj1024ELj4ENS_18Kernel_traits_baseILj5120EfffffjLj1024EEEEELb0EEEvNS_9BwdParamsE --------------------------
	.section	.text._ZN10layer_norm40ln_parallel_residual_bwd_finalize_kernelINS_22Kernel_traits_finalizeILj5120EfffffjLb0ELj1024ELj4ENS_18Kernel_traits_baseILj5120EfffffjLj1024EEEEELb0EEEvNS_9BwdParamsE,"ax",@progbits
	.align	128
        .global         _ZN10layer_norm40ln_parallel_residual_bwd_finalize_kernelINS_22Kernel_traits_finalizeILj5120EfffffjLb0ELj1024ELj4ENS_18Kernel_traits_baseILj5120EfffffjLj1024EEEEELb0EEEvNS_9BwdParamsE
        .type           _ZN10layer_norm40ln_parallel_residual_bwd_finalize_kernelINS_22Kernel_traits_finalizeILj5120EfffffjLb0ELj1024ELj4ENS_18Kernel_traits_baseILj5120EfffffjLj1024EEEEELb0EEEvNS_9BwdParamsE,@function
        .size           _ZN10layer_norm40ln_parallel_residual_bwd_finalize_kernelINS_22Kernel_traits_finalizeILj5120EfffffjLb0ELj1024ELj4ENS_18Kernel_traits_baseILj5120EfffffjLj1024EEEEELb0EEEvNS_9BwdParamsE,(.L_x_3992 - _ZN10layer_norm40ln_parallel_residual_bwd_finalize_kernelINS_22Kernel_traits_finalizeILj5120EfffffjLb0ELj1024ELj4ENS_18Kernel_traits_baseILj5120EfffffjLj1024EEEEELb0EEEvNS_9BwdParamsE)
        .other          _ZN10layer_norm40ln_parallel_residual_bwd_finalize_kernelINS_22Kernel_traits_finalizeILj5120EfffffjLb0ELj1024ELj4ENS_18Kernel_traits_baseILj5120EfffffjLj1024EEEEELb0EEEvNS_9BwdParamsE,@"STO_CUDA_ENTRY STV_DEFAULT"
_ZN10layer_norm40ln_parallel_residual_bwd_finalize_kernelINS_22Kernel_traits_finalizeILj5120EfffffjLb0ELj1024ELj4ENS_18Kernel_traits_baseILj5120EfffffjLj1024EEEEELb0EEEvNS_9BwdParamsE:
.text._ZN10layer_norm40ln_parallel_residual_bwd_finalize_kernelINS_22Kernel_traits_finalizeILj5120EfffffjLb0ELj1024ELj4ENS_18Kernel_traits_baseILj5120EfffffjLj1024EEEEELb0EEEvNS_9BwdParamsE:
        /* <DEDUP_REMOVED lines=22> */
.L_x_3743:
        /* <DEDUP_REMOVED lines=42> */
.L_x_3735:
        /* <DEDUP_REMOVED lines=62> */
.L_x_3734:
[----:B------:R-:W-:Y:S05]  /*07e0*/  BSYNC B1 ;  /* 0x0000000000017941 */ /* 0x000fea0003800000 */
.L_x_3733:
        /* <DEDUP_REMOVED lines=38> */
.L_x_3737:
[----:B------:R-:W-:Y:S05]  /*0a50*/  BSYNC B1 ;  /* 0x0000000000017941 */ /* 0x000fea0003800000 */
.L_x_3736:
        /* <DEDUP_REMOVED lines=20> */
.L_x_3738:
[----:B------:R-:W-:Y:S05]  /*0ba0*/  BSYNC B1 ;  /* 0x0000000000017941 */ /* 0x000fea0003800000 */
.L_x_3732:
[----:B------:R-:W-:Y:S05]  /*0bb0*/  BSYNC B0 ;  /* 0x0000000000007941 */ /* 0x000fea0003800000 */
.L_x_3731:
        /* <DEDUP_REMOVED lines=54> */
.L_x_3764:
        /* <DEDUP_REMOVED lines=10> */
.L_x_3739:
        /* <DEDUP_REMOVED lines=24> */
.L_x_3742:
[----:B------:R-:W-:Y:S05]  /*1140*/  BSYNC B0 ;  /* 0x0000000000007941 */ /* 0x000fea0003800000 */
.L_x_3741:
[C---:B------:R-:W-:Y:S02]  /*1150*/  ISETP.GT.U32.AND P1, PT, R4.reuse, -0x1401, PT ;  /* 0xffffebff0400780c */ /* 0x040fe40003f24070 */
[----:B------:R-:W-:Y:S02]  /*1160*/  IADD3 R4, R4, 0x1400, RZ ;  /* 0x0000140004047810 */ /* 0x000fe40007ffe0ff */
[----:B------:R-:W-:-:S09]  /*1170*/  IADD3 R5, R5, 0xa00, RZ ;  /* 0x00000a0005057810 */ /* 0x000fd20007ffe0ff */
[----:B------:R-:W-:Y:S05]  /*1180*/  @P1 BRA `(.L_x_3743) ;  /* 0xffffffec00f41947 */ /* 0x000fea000383ffff */
[----:B------:R-:W-:Y:S05]  /*1190*/  EXIT ;  /* 0x000000000000794d */ /* 0x000fea0003800000 */
.L_x_3740:
[----:B------:R-:W-:Y:S01]  /*11a0*/  HFMA2.MMA R14, -RZ, RZ, 0, 5.9604644775390625e-08 ;  /* 0x00000001ff0e7435 */ /* 0x000fe200000001ff */
[----:B----4-:R-:W-:Y:S02]  /*11b0*/  MOV R27, R10 ;  /* 0x0000000a001b7202 */ /* 0x010fe40000000f00 */
[----:B------:R-:W-:Y:S02]  /*11c0*/  MOV R13, 0x1f ;  /* 0x0000001f000d7802 */ /* 0x000fe40000000f00 */
[----:B------:R-:W-:-:S07]  /*11d0*/  MOV R12, 0xffffffff ;  /* 0xffffffff000c7802 */ /* 0x000fce0000000f00 */
[----:B0123--:R-:W-:Y:S05]  /*11e0*/  WARPSYNC.COLLECTIVE R12, `(.L_x_3744) ;  /* 0x000000000c087348 */ /* 0x00ffea0003c00000 */
[----:B------:R4:W0:Y:S02]  /*11f0*/  SHFL.BFLY P2, R17, R27, R14, R13 ;  /* 0x0c00000e1b117389 */ /* 0x000824000004000d */
[----:B01234-:R-:W-:Y:S01]  /*1200*/  ENDCOLLECTIVE ;  /* 0x000000000000791b */ /* 0x01ffe20003800000 */
.L_x_3744:
[----:B------:R-:W-:Y:S01]  /*1210*/  HFMA2.MMA R14, -RZ, RZ, 0, 1.1920928955078125e-07 ;  /* 0x00000002ff0e7435 */ /* 0x000fe200000001ff */
[----:B------:R-:W-:-:S05]  /*1220*/  FADD.FTZ R11, R10, R17 ;  /* 0x000000110a0b7221 */ /* 0x000fca0000010000 */
[----:B------:R-:W-:-:S07]  /*1230*/  MOV R27, R11 ;  /* 0x0000000b001b7202 */ /* 0x000fce0000000f00 */
[----:B------:R-:W-:Y:S05]  /*1240*/  WARPSYNC.COLLECTIVE R12, `(.L_x_3745) ;  /* 0x000000000c087348 */ /* 0x000fea0003c00000 */
[----:B------:R0:W1:Y:S02]  /*1250*/  SHFL.BFLY P2, R17, R27, R14, R13 ;  /* 0x0c00000e1b117389 */ /* 0x000064000004000d */
[----:B01----:R-:W-:Y:S01]  /*1260*/  ENDCOLLECTIVE ;  /* 0x000000000000791b */ /* 0x003fe20003800000 */
.L_x_3745:
[----:B------:R-:W-:Y:S01]  /*1270*/  HFMA2.MMA R14, -RZ, RZ, 0, 2.384185791015625e-07 ;  /* 0x00000004ff0e7435 */ /* 0x000fe200000001ff */
[----:B------:R-:W-:-:S05]  /*1280*/  FADD.FTZ R10, R11, R17 ;  /* 0x000000110b0a7221 */ /* 0x000fca0000010000 */
[----:B------:R-:W-:-:S07]  /*1290*/  MOV R27, R10 ;  /* 0x0000000a001b7202 */ /* 0x000fce0000000f00 */
[----:B------:R-:W-:Y:S05]  /*12a0*/  WARPSYNC.COLLECTIVE R12, `(.L_x_3746) ;  /* 0x000000000c087348 */ /* 0x000fea0003c00000 */
[----:B------:R0:W1:Y:S02]  /*12b0*/  SHFL.BFLY P2, R17, R27, R14, R13 ;  /* 0x0c00000e1b117389 */ /* 0x000064000004000d */
[----:B01----:R-:W-:Y:S01]  /*12c0*/  ENDCOLLECTIVE ;  /* 0x000000000000791b */ /* 0x003fe20003800000 */
.L_x_3746:
[----:B------:R-:W-:Y:S01]  /*12d0*/  HFMA2.MMA R14, -RZ, RZ, 0, 4.76837158203125e-07 ;  /* 0x00000008ff0e7435 */ /* 0x000fe200000001ff */
[----:B------:R-:W-:-:S05]  /*12e0*/  FADD.FTZ R19, R10, R17 ;  /* 0x000000110a137221 */ /* 0x000fca0000010000 */
[----:B------:R-:W-:-:S07]  /*12f0*/  MOV R27, R19 ;  /* 0x00000013001b7202 */ /* 0x000fce0000000f00 */
[----:B------:R-:W-:Y:S05]  /*1300*/  WARPSYNC.COLLECTIVE R12, `(.L_x_3747) ;  /* 0x000000000c087348 */ /* 0x000fea0003c00000 */
[----:B------:R0:W1:Y:S02]  /*1310*/  SHFL.BFLY P2, R17, R27, R14, R13 ;  /* 0x0c00000e1b117389 */ /* 0x000064000004000d */
[----:B01----:R-:W-:Y:S01]  /*1320*/  ENDCOLLECTIVE ;  /* 0x000000000000791b */ /* 0x003fe20003800000 */
.L_x_3747:
[----:B------:R-:W-:Y:S01]  /*1330*/  HFMA2.MMA R14, -RZ, RZ, 0, 9.5367431640625e-07 ;  /* 0x00000010ff0e7435 */ /* 0x000fe200000001ff */
[----:B------:R-:W-:-:S05]  /*1340*/  FADD.FTZ R11, R19, R17 ;  /* 0x00000011130b7221 */ /* 0x000fca0000010000 */
[----:B------:R-:W-:-:S07]  /*1350*/  MOV R27, R11 ;  /* 0x0000000b001b7202 */ /* 0x000fce0000000f00 */
[----:B------:R-:W-:Y:S05]  /*1360*/  WARPSYNC.COLLECTIVE R12, `(.L_x_3748) ;  /* 0x000000000c087348 */ /* 0x000fea0003c00000 */
[----:B------:R0:W1:Y:S02]  /*1370*/  SHFL.BFLY P2, R17, R27, R14, R13 ;  /* 0x0c00000e1b117389 */ /* 0x000064000004000d */
[----:B01----:R-:W-:Y:S01]  /*1380*/  ENDCOLLECTIVE ;  /* 0x000000000000791b */ /* 0x003fe20003800000 */
.L_x_3748:
[----:B------:R-:W-:Y:S01]  /*1390*/  HFMA2.MMA R14, -RZ, RZ, 0, 5.9604644775390625e-08 ;  /* 0x00000001ff0e7435 */ /* 0x000fe200000001ff */
[----:B------:R-:W-:Y:S01]  /*13a0*/  IMAD.MOV.U32 R27, RZ, RZ, R15 ;  /* 0x000000ffff1b7224 */ /* 0x000fe200078e000f */
[----:B------:R-:W-:-:S09]  /*13b0*/  MOV R10, R17 ;  /* 0x00000011000a7202 */ /* 0x000fd20000000f00 */
[----:B------:R-:W-:Y:S05]  /*13c0*/  WARPSYNC.COLLECTIVE R12, `(.L_x_3749) ;  /* 0x000000000c087348 */ /* 0x000fea0003c00000 */
[----:B------:R0:W1:Y:S02]  /*13d0*/  SHFL.BFLY P2, R17, R27, R14, R13 ;  /* 0x0c00000e1b117389 */ /* 0x000064000004000d */
[----:B01----:R-:W-:Y:S01]  /*13e0*/  ENDCOLLECTIVE ;  /* 0x000000000000791b */ /* 0x003fe20003800000 */
.L_x_3749:
[----:B------:R-:W-:Y:S01]  /*13f0*/  HFMA2.MMA R14, -RZ, RZ, 0, 1.1920928955078125e-07 ;  /* 0x00000002ff0e7435 */ /* 0x000fe200000001ff */
[----:B------:R-:W-:-:S05]  /*1400*/  MOV R16, R17 ;  /* 0x0000001100107202 */ /* 0x000fca0000000f00 */
[----:B------:R-:W-:-:S05]  /*1410*/  FADD.FTZ R16, R15, R16 ;  /* 0x000000100f107221 */ /* 0x000fca0000010000 */
[----:B------:R-:W-:-:S07]  /*1420*/  MOV R27, R16 ;  /* 0x00000010001b7202 */ /* 0x000fce0000000f00 */
[----:B------:R-:W-:Y:S05]  /*1430*/  WARPSYNC.COLLECTIVE R12, `(.L_x_3750) ;  /* 0x000000000c087348 */ /* 0x000fea0003c00000 */
[----:B------:R0:W1:Y:S02]  /*1440*/  SHFL.BFLY P2, R17, R27, R14, R13 ;  /* 0x0c00000e1b117389 */ /* 0x000064000004000d */
[----:B01----:R-:W-:Y:S01]  /*1450*/  ENDCOLLECTIVE ;  /* 0x000000000000791b */ /* 0x003fe20003800000 */
.L_x_3750:
[----:B------:R-:W-:Y:S01]  /*1460*/  HFMA2.MMA R14, -RZ, RZ, 0, 2.384185791015625e-07 ;  /* 0x00000004ff0e7435 */ /* 0x000fe200000001ff */
[----:B------:R-:W-:-:S05]  /*1470*/  MOV R19, R17 ;  /* 0x0000001100137202 */ /* 0x000fca0000000f00 */
[----:B------:R-:W-:-:S05]  /*1480*/  FADD.FTZ R15, R16, R19 ;  /* 0x00000013100f7221 */ /* 0x000fca0000010000 */
[----:B------:R-:W-:-:S07]  /*1490*/  MOV R27, R15 ;  /* 0x0000000f001b7202 */ /* 0x000fce0000000f00 */
[----:B------:R-:W-:Y:S05]  /*14a0*/  WARPSYNC.COLLECTIVE R12, `(.L_x_3751) ;  /* 0x000000000c087348 */ /* 0x000fea0003c00000 */
[----:B------:R0:W1:Y:S02]  /*14b0*/  SHFL.BFLY P2, R17, R27, R14, R13 ;  /* 0x0c00000e1b117389 */ /* 0x000064000004000d */
[----:B01----:R-:W-:Y:S01]  /*14c0*/  ENDCOLLECTIVE ;  /* 0x000000000000791b */ /* 0x003fe20003800000 */
.L_x_3751:
[----:B------:R-:W-:Y:S01]  /*14d0*/  HFMA2.MMA R14, -RZ, RZ, 0, 4.76837158203125e-07 ;  /* 0x00000008ff0e7435 */ /* 0x000fe200000001ff */
[----:B------:R-:W-:-:S05]  /*14e0*/  MOV R18, R17 ;  /* 0x0000001100127202 */ /* 0x000fca0000000f00 */
[----:B------:R-:W-:-:S05]  /*14f0*/  FADD.FTZ R20, R15, R18 ;  /* 0x000000120f147221 */ /* 0x000fca0000010000 */
[----:B------:R-:W-:-:S07]  /*1500*/  MOV R27, R20 ;  /* 0x00000014001b7202 */ /* 0x000fce0000000f00 */
[----:B------:R-:W-:Y:S05]  /*1510*/  WARPSYNC.COLLECTIVE R12, `(.L_x_3752) ;  /* 0x000000000c087348 */ /* 0x000fea0003c00000 */
[----:B------:R0:W1:Y:S02]  /*1520*/  SHFL.BFLY P2, R17, R27, R14, R13 ;  /* 0x0c00000e1b117389 */ /* 0x000064000004000d */
[----:B01----:R-:W-:Y:S01]  /*1530*/  ENDCOLLECTIVE ;  /* 0x000000000000791b */ /* 0x003fe20003800000 */
.L_x_3752:
[----:B------:R-:W-:Y:S01]  /*1540*/  HFMA2.MMA R14, -RZ, RZ, 0, 9.5367431640625e-07 ;  /* 0x00000010ff0e7435 */ /* 0x000fe200000001ff */
[----:B------:R-:W-:-:S05]  /*1550*/  MOV R21, R17 ;  /* 0x0000001100157202 */ /* 0x000fca0000000f00 */
[----:B------:R-:W-:-:S05]  /*1560*/  FADD.FTZ R16, R20, R21 ;  /* 0x0000001514107221 */ /* 0x000fca0000010000 */
[----:B------:R-:W-:-:S07]  /*1570*/  MOV R27, R16 ;  /* 0x00000010001b7202 */ /* 0x000fce0000000f00 */
[----:B------:R-:W-:Y:S05]  /*1580*/  WARPSYNC.COLLECTIVE R12, `(.L_x_3753) ;  /* 0x000000000c087348 */ /* 0x000fea0003c00000 */
[----:B------:R0:W1:Y:S02]  /*1590*/  SHFL.BFLY P2, R17, R27, R14, R13 ;  /* 0x0c00000e1b117389 */ /* 0x000064000004000d */
[----:B01----:R-:W-:Y:S01]  /*15a0*/  ENDCOLLECTIVE ;  /* 0x000000000000791b */ /* 0x003fe20003800000 */
.L_x_3753:
[----:B------:R-:W-:Y:S01]  /*15b0*/  HFMA2.MMA R14, -RZ, RZ, 0, 5.9604644775390625e-08 ;  /* 0x00000001ff0e7435 */ /* 0x000fe200000001ff */
[----:B------:R-:W-:Y:S02]  /*15c0*/  MOV R27, R9 ;  /* 0x00000009001b7202 */ /* 0x000fe40000000f00 */
[----:B------:R-:W-:-:S08]  /*15d0*/  MOV R15, R17 ;  /* 0x00000011000f7202 */ /* 0x000fd00000000f00 */
[----:B------:R-:W-:Y:S05]  /*15e0*/  WARPSYNC.COLLECTIVE R12, `(.L_x_3754) ;  /* 0x000000000c087348 */ /* 0x000fea0003c00000 */
[----:B------:R0:W1:Y:S02]  /*15f0*/  SHFL.BFLY P2, R17, R27, R14, R13 ;  /* 0x0c00000e1b117389 */ /* 0x000064000004000d */
[----:B01----:R-:W-:Y:S01]  /*1600*/  ENDCOLLECTIVE ;  /* 0x000000000000791b */ /* 0x003fe20003800000 */
.L_x_3754:
[----:B------:R-:W-:Y:S01]  /*1610*/  HFMA2.MMA R14, -RZ, RZ, 0, 1.1920928955078125e-07 ;  /* 0x00000002ff0e7435 */ /* 0x000fe200000001ff */
[----:B------:R-:W-:-:S05]  /*1620*/  MOV R18, R17 ;  /* 0x0000001100127202 */ /* 0x000fca0000000f00 */
[----:B------:R-:W-:-:S05]  /*1630*/  FADD.FTZ R20, R9, R18 ;  /* 0x0000001209147221 */ /* 0x000fca0000010000 */
[----:B------:R-:W-:-:S07]  /*1640*/  MOV R27, R20 ;  /* 0x00000014001b7202 */ /* 0x000fce0000000f00 */
[----:B------:R-:W-:Y:S05]  /*1650*/  WARPSYNC.COLLECTIVE R12, `(.L_x_3755) ;  /* 0x000000000c087348 */ /* 0x000fea0003c00000 */
[----:B------:R0:W1:Y:S02]  /*1660*/  SHFL.BFLY P2, R17, R27, R14, R13 ;  /* 0x0c00000e1b117389 */ /* 0x000064000004000d */
[----:B01----:R-:W-:Y:S01]  /*1670*/  ENDCOLLECTIVE ;  /* 0x000000000000791b */ /* 0x003fe20003800000 */
.L_x_3755:
[----:B------:R-:W-:Y:S01]  /*1680*/  IMAD.MOV.U32 R14, RZ, RZ, 0x4 ;  /* 0x00000004ff0e7424 */ /* 0x000fe200078e00ff */
[----:B------:R-:W-:-:S05]  /*1690*/  MOV R21, R17 ;  /* 0x0000001100157202 */ /* 0x000fca0000000f00 */
[----:B------:R-:W-:-:S05]  /*16a0*/  FADD.FTZ R9, R20, R21 ;  /* 0x0000001514097221 */ /* 0x000fca0000010000 */
[----:B------:R-:W-:-:S07]  /*16b0*/  MOV R27, R9 ;  /* 0x00000009001b7202 */ /* 0x000fce0000000f00 */
[----:B------:R-:W-:Y:S05]  /*16c0*/  WARPSYNC.COLLECTIVE R12, `(.L_x_3756) ;  /* 0x000000000c087348 */ /* 0x000fea0003c00000 */
[----:B------:R0:W1:Y:S02]  /*16d0*/  SHFL.BFLY P2, R17, R27, R14, R13 ;  /* 0x0c00000e1b117389 */ /* 0x000064000004000d */
[----:B01----:R-:W-:Y:S01]  /*16e0*/  ENDCOLLECTIVE ;  /* 0x000000000000791b */ /* 0x003fe20003800000 */
.L_x_3756:
[----:B------:R-:W-:Y:S01]  /*16f0*/  HFMA2.MMA R14, -RZ, RZ, 0, 4.76837158203125e-07 ;  /* 0x00000008ff0e7435 */ /* 0x000fe200000001ff */
[----:B------:R-:W-:-:S05]  /*1700*/  MOV R22, R17 ;  /* 0x0000001100167202 */ /* 0x000fca0000000f00 */
[----:B------:R-:W-:-:S05]  /*1710*/  FADD.FTZ R22, R9, R22 ;  /* 0x0000001609167221 */ /* 0x000fca0000010000 */
[----:B------:R-:W-:-:S07]  /*1720*/  MOV R27, R22 ;  /* 0x00000016001b7202 */ /* 0x000fce0000000f00 */
[----:B------:R-:W-:Y:S05]  /*1730*/  WARPSYNC.COLLECTIVE R12, `(.L_x_3757) ;  /* 0x000000000c087348 */ /* 0x000fea0003c00000 */
[----:B------:R0:W1:Y:S02]  /*1740*/  SHFL.BFLY P2, R17, R27, R14, R13 ;  /* 0x0c00000e1b117389 */ /* 0x000064000004000d */
[----:B01----:R-:W-:Y:S01]  /*1750*/  ENDCOLLECTIVE ;  /* 0x000000000000791b */ /* 0x003fe20003800000 */
.L_x_3757:
[----:B------:R-:W-:Y:S01]  /*1760*/  HFMA2.MMA R14, -RZ, RZ, 0, 9.5367431640625e-07 ;  /* 0x00000010ff0e7435 */ /* 0x000fe200000001ff */
[----:B------:R-:W-:-:S05]  /*1770*/  MOV R23, R17 ;  /* 0x0000001100177202 */ /* 0x000fca0000000f00 */
[----:B------:R-:W-:-:S05]  /*1780*/  FADD.FTZ R18, R22, R23 ;  /* 0x0000001716127221 */ /* 0x000fca0000010000 */
[----:B------:R-:W-:-:S07]  /*1790*/  MOV R27, R18 ;  /* 0x00000012001b7202 */ /* 0x000fce0000000f00 */
[----:B------:R-:W-:Y:S05]  /*17a0*/  WARPSYNC.COLLECTIVE R12, `(.L_x_3758) ;  /* 0x000000000c087348 */ /* 0x000fea0003c00000 */
[----:B------:R0:W1:Y:S02]  /*17b0*/  SHFL.BFLY P2, R17, R27, R14, R13 ;  /* 0x0c00000e1b117389 */ /* 0x000064000004000d */
[----:B01----:R-:W-:Y:S01]  /*17c0*/  ENDCOLLECTIVE ;  /* 0x000000000000791b */ /* 0x003fe20003800000 */
.L_x_3758:
[----:B------:R-:W-:Y:S01]  /*17d0*/  HFMA2.MMA R14, -RZ, RZ, 0, 5.9604644775390625e-08 ;  /* 0x00000001ff0e7435 */ /* 0x000fe200000001ff */
[----:B------:R-:W-:Y:S02]  /*17e0*/  MOV R27, R8 ;  /* 0x00000008001b7202 */ /* 0x000fe40000000f00 */
[----:B------:R-:W-:-:S08]  /*17f0*/  MOV R9, R17 ;  /* 0x0000001100097202 */ /* 0x000fd00000000f00 */
[----:B------:R-:W-:Y:S05]  /*1800*/  WARPSYNC.COLLECTIVE R12, `(.L_x_3759) ;  /* 0x000000000c087348 */ /* 0x000fea0003c00000 */
[----:B------:R0:W1:Y:S02]  /*1810*/  SHFL.BFLY P2, R17, R27, R14, R13 ;  /* 0x0c00000e1b117389 */ /* 0x000064000004000d */
[----:B01----:R-:W-:Y:S01]  /*1820*/  ENDCOLLECTIVE ;  /* 0x000000000000791b */ /* 0x003fe20003800000 */
.L_x_3759:
[----:B------:R-:W-:Y:S01]  /*1830*/  HFMA2.MMA R14, -RZ, RZ, 0, 1.1920928955078125e-07 ;  /* 0x00000002ff0e7435 */ /* 0x000fe200000001ff */
[----:B------:R-:W-:-:S05]  /*1840*/  MOV R19, R17 ;  /* 0x0000001100137202 */ /* 0x000fca0000000f00 */
[----:B------:R-:W-:-:S05]  /*1850*/  FADD.FTZ R23, R8, R19 ;  /* 0x0000001308177221 */ /* 0x000fca0000010000 */
[----:B------:R-:W-:-:S07]  /*1860*/  MOV R27, R23 ;  /* 0x00000017001b7202 */ /* 0x000fce0000000f00 */
[----:B------:R-:W-:Y:S05]  /*1870*/  WARPSYNC.COLLECTIVE R12, `(.L_x_3760) ;  /* 0x000000000c087348 */ /* 0x000fea0003c00000 */
[----:B------:R0:W1:Y:S02]  /*1880*/  SHFL.BFLY P2, R17, R27, R14, R13 ;  /* 0x0c00000e1b117389 */ /* 0x000064000004000d */
[----:B01----:R-:W-:Y:S01]  /*1890*/  ENDCOLLECTIVE ;  /* 0x000000000000791b */ /* 0x003fe20003800000 */
.L_x_3760:
[----:B------:R-:W-:Y:S01]  /*18a0*/  HFMA2.MMA R14, -RZ, RZ, 0, 2.384185791015625e-07 ;  /* 0x00000004ff0e7435 */ /* 0x000fe200000001ff */
[----:B------:R-:W-:-:S05]  /*18b0*/  MOV R22, R17 ;  /* 0x0000001100167202 */ /* 0x000fca0000000f00 */
[----:B------:R-:W-:-:S05]  /*18c0*/  FADD.FTZ R8, R23, R22 ;  /* 0x0000001617087221 */ /* 0x000fca0000010000 */
[----:B------:R-:W-:-:S07]  /*18d0*/  MOV R27, R8 ;  /* 0x00000008001b7202 */ /* 0x000fce0000000f00 */
[----:B------:R-:W-:Y:S05]  /*18e0*/  WARPSYNC.COLLECTIVE R12, `(.L_x_3761) ;  /* 0x000000000c087348 */ /* 0x000fea0003c00000 */
[----:B------:R0:W1:Y:S02]  /*18f0*/  SHFL.BFLY P2, R17, R27, R14, R13 ;  /* 0x0c00000e1b117389 */ /* 0x000064000004000d */
[----:B01----:R-:W-:Y:S01]  /*1900*/  ENDCOLLECTIVE ;  /* 0x000000000000791b */ /* 0x003fe20003800000 */
.L_x_3761:
[----:B------:R-:W-:Y:S01]  /*1910*/  HFMA2.MMA R14, -RZ, RZ, 0, 4.76837158203125e-07 ;  /* 0x00000008ff0e7435 */ /* 0x000fe200000001ff */
[----:B------:R-:W-:-:S05]  /*1920*/  MOV R21, R17 ;  /* 0x0000001100157202 */ /* 0x000fca0000000f00 */
[----:B------:R-:W-:-:S05]  /*1930*/  FADD.FTZ R24, R8, R21 ;  /* 0x0000001508187221 */ /* 0x000fca0000010000 */
[----:B------:R-:W-:-:S07]  /*1940*/  MOV R27, R24 ;  /* 0x00000018001b7202 */ /* 0x000fce0000000f00 */
[----:B------:R-:W-:Y:S05]  /*1950*/  WARPSYNC.COLLECTIVE R12, `(.L_x_3762) ;  /* 0x000000000c087348 */ /* 0x000fea0003c00000 */
[----:B------:R0:W1:Y:S02]  /*1960*/  SHFL.BFLY P2, R17, R27, R14, R13 ;  /* 0x0c00000e1b117389 */ /* 0x000064000004000d */
[----:B01----:R-:W-:Y:S01]  /*1970*/  ENDCOLLECTIVE ;  /* 0x000000000000791b */ /* 0x003fe20003800000 */
.L_x_3762:
[----:B------:R-:W-:Y:S01]  /*1980*/  HFMA2.MMA R14, -RZ, RZ, 0, 9.5367431640625e-07 ;  /* 0x00000010ff0e7435 */ /* 0x000fe200000001ff */
[----:B------:R-:W-:-:S05]  /*1990*/  MOV R25, R17 ;  /* 0x0000001100197202 */ /* 0x000fca0000000f00 */
[----:B------:R-:W-:-:S05]  /*19a0*/  FADD.FTZ R25, R24, R25 ;  /* 0x0000001918197221 */ /* 0x000fca0000010000 */
[----:B------:R-:W-:-:S07]  /*19b0*/  MOV R27, R25 ;  /* 0x00000019001b7202 */ /* 0x000fce0000000f00 */
[----:B------:R-:W-:Y:S05]  /*19c0*/  WARPSYNC.COLLECTIVE R12, `(.L_x_3763) ;  /* 0x000000000c087348 */ /* 0x000fea0003c00000 */
[----:B------:R0:W1:Y:S02]  /*19d0*/  SHFL.BFLY P2, R17, R27, R14, R13 ;  /* 0x0c00000e1b117389 */ /* 0x000064000004000d */
[----:B01----:R-:W-:Y:S01]  /*19e0*/  ENDCOLLECTIVE ;  /* 0x000000000000791b */ /* 0x003fe20003800000 */
.L_x_3763:
[----:B------:R-:W-:Y:S05]  /*19f0*/  BRA `(.L_x_3764) ;  /* 0xfffffff400487947 */ /* 0x000fea000383ffff */
.L_x_3765:
        /* <DEDUP_REMOVED lines=16> */
.L_x_3992:


//--------------------- .text._ZN10layer_norm31ln_parallel_residual_bwd_kernelINS_13Kernel_traitsIfffffjLj5120ELj1ELj1ELj8ELj16ENS_18Kernel_traits_baseILj5120EfffffjLj256EEEEELb1ELb1ELb0EEEvNS_9BwdParamsE --------------------------
	.section	.text._ZN10layer_norm31ln_parallel_residual_bwd_kernelINS_13Kernel_traitsIfffffjLj5120ELj1ELj1ELj8ELj16ENS_18Kernel_traits_baseILj5120EfffffjLj256EEEEELb1ELb1ELb0EEEvNS_9BwdParamsE,"ax",@progbits
	.align	128
        .global         _ZN10layer_norm31ln_parallel_residual_bwd_kernelINS_13Kernel_traitsIfffffjLj5120ELj1ELj1ELj8ELj16ENS_18Kernel_traits_baseILj5120EfffffjLj256EEEEELb1ELb1ELb0EEEvNS_9BwdParamsE
        .type           _ZN10layer_norm31ln_parallel_residual_bwd_kernelINS_13Kernel_traitsIfffffjLj5120ELj1ELj1ELj8ELj16ENS_18Kernel_traits_baseILj5120EfffffjLj256EEEEELb1ELb1ELb0EEEvNS_9BwdParamsE,@function
        .size           _ZN10layer_norm31ln_parallel_residual_bwd_kernelINS_13Kernel_traitsIfffffjLj5120ELj1ELj1ELj8ELj16ENS_18Kernel_traits_baseILj5120EfffffjLj256EEEEELb1ELb1ELb0EEEvNS_9BwdParamsE,(.L_x_3993 - _ZN10layer_norm31ln_parallel_residual_bwd_kernelINS_13Kernel_traitsIfffffjLj5120ELj1ELj1ELj8ELj16ENS_18Kernel_traits_baseILj5120EfffffjLj256EEEEELb1ELb1ELb0EEEvNS_9BwdParamsE)
        .other          _ZN10layer_norm31ln_parallel_residual_bwd_kernelINS_13Kernel_traitsIfffffjLj5120ELj1ELj1ELj8ELj16ENS_18Kernel_traits_baseILj5120EfffffjLj256EEEEELb1ELb1ELb0EEEvNS_9BwdParamsE,@"STO_CUDA_ENTRY STV_DEFAULT"
_ZN10layer_norm31ln_parallel_residual_bwd_kernelINS_13Kernel_traitsIfffffjLj5120ELj1ELj1ELj8ELj16ENS_18Kernel_traits_baseILj5120EfffffjLj256EEEEELb1ELb1ELb0EEEvNS_9BwdParamsE:
.text._ZN10layer_norm31ln_parallel_residual_bwd_kernelINS_13Kernel_traitsIfffffjLj5120ELj1ELj1ELj8ELj16ENS_18Kernel_traits_baseILj5120EfffffjLj256EEEEELb1ELb1ELb0EEEvNS_9BwdParamsE:
        /* <DEDUP_REMOVED lines=42> */
[C---:B---3--:R-:W-:Y:S01]  /*02a0*/  @P5 IMAD.WIDE.U32 R10, R15.reuse, 0x10, R10 ;  /* 0x000000100f0a5825 */ /* 0x048fe200078e000a */
[----:B------:R-:W-:-:S04]  /*02b0*/  @P5 IADD3 R15, R15, 0x100, RZ ;  /* 0x000001000f0f5810 */ /* 0x000fc80007ffe0ff */
        /* <DEDUP_REMOVED lines=27> */
[----:B------:R-:W-:Y:S01]  /*0470*/  HFMA2.MMA R57, -RZ, RZ, 0, 0 ;  /* 0x00000000ff397435 */ /* 0x000fe200000001ff */
[----:B------:R-:W-:-:S10]  /*0480*/  IMAD.MOV.U32 R100, RZ, RZ, 0x1 ;  /* 0x00000001ff647424 */ /* 0x000fd400078e00ff */
.L_x_3788:
[----:B----4-:R-:W1:Y:S08]  /*0490*/  LDC.64 R92, c[0x0][0x250] ;  /* 0x00009400ff5c7b82 */ /* 0x010e700000000a00 */
        /* <DEDUP_REMOVED lines=14> */
[----:B------:R-:W-:Y:S01]  /*0580*/  ISETP.NE.U32.AND P0, PT, RZ, UR14, PT ;  /* 0x0000000eff007c0c */ /* 0x000fe2000bf05070 */
[----:B------:R-:W1:Y:S01]  /*0590*/  LDC.64 R96, c[0x0][0x2b8] ;  /* 0x0000ae00ff607b82 */ /* 0x000e620000000a00 */
[C---:B------:R-:W-:Y:S01]  /*05a0*/  IMAD.SHL.U32 R3, R122.reuse, 0x4, RZ ;  /* 0x000000047a037824 */ /* 0x040fe200078e00ff */
[----:B------:R-:W-:Y:S02]  /*05b0*/  SHF.L.U64.HI R98, R122, 0x2, RZ ;  /* 0x000000027a627819 */ /* 0x000fe400000102ff */
[----:B------:R-:W-:Y:S02]  /*05c0*/  ISETP.NE.AND.EX P0, PT, RZ, UR15, PT, P0 ;  /* 0x0000000fff007c0c */ /* 0x000fe4000bf05300 */
[----:B------:R-:W-:-:S04]  /*05d0*/  IADD3 R104, P1, R3, UR12, RZ ;  /* 0x0000000c03687c10 */ /* 0x000fc8000ff3e0ff */
[----:B------:R-:W-:Y:S02]  /*05e0*/  IADD3.X R105, R98, UR13, RZ, P1, !PT ;  /* 0x0000000d62697c10 */ /* 0x000fe40008ffe4ff */
[----:B------:R-:W-:-:S03]  /*05f0*/  LEA R92, P1, R122, UR10, 0x4 ;  /* 0x0000000a7a5c7c11 */ /* 0x000fc6000f8220ff */
[----:B------:R2:W5:Y:S01]  /*0600*/  LDG.E R130, desc[UR4][R104.64] ;  /* 0x0000000468827981 */ /* 0x000562000c1e1900 */
[C---:B------:R-:W-:Y:S01]  /*0610*/  LEA.HI.X R93, R122.reuse, UR11, RZ, 0x4, P1 ;  /* 0x0000000b7a5d7c11 */ /* 0x040fe200088f24ff */
[----:B------:R-:W3:Y:S05]  /*0620*/  @P0 LDC.64 R106, c[0x0][0x248] ;  /* 0x00009200ff6a0b82 */ /* 0x000eea0000000a00 */
[----:B------:R-:W4:Y:S01]  /*0630*/  LDG.E.128 R92, desc[UR4][R92.64] ;  /* 0x000000045c5c7981 */ /* 0x000f22000c1e1d00 */
[----:B-1----:R-:W-:Y:S01]  /*0640*/  IMAD.WIDE.U32 R96, R122, 0x10, R96 ;  /* 0x000000107a607825 */ /* 0x002fe200078e0060 */
[----:B---3--:R-:W-:-:S04]  /*0650*/  @P0 IADD3 R106, P1, R3, R106, RZ ;  /* 0x0000006a036a0210 */ /* 0x008fc80007f3e0ff */
[----:B------:R-:W-:Y:S02]  /*0660*/  @P0 IADD3.X R107, R98, R107, RZ, P1, !PT ;  /* 0x0000006b626b0210 */ /* 0x000fe40000ffe4ff */
[----:B------:R-:W3:Y:S01]  /*0670*/  LDG.E.128 R96, desc[UR4][R96.64] ;  /* 0x0000000460607981 */ /* 0x000ee2000c1e1d00 */
[----:B------:R-:W-:-:S03]  /*0680*/  ISETP.NE.U32.AND P1, PT, RZ, UR8, PT ;  /* 0x00000008ff007c0c */ /* 0x000fc6000bf25070 */
[----:B------:R-:W5:Y:S01]  /*0690*/  @P0 LDG.E R2, desc[UR4][R106.64] ;  /* 0x000000046a020981 */ /* 0x000f62000c1e1900 */
[----:B------:R-:W-:-:S13]  /*06a0*/  ISETP.NE.AND.EX P1, PT, RZ, UR9, PT, P1 ;  /* 0x00000009ff007c0c */ /* 0x000fda000bf25310 */
[----:B------:R-:W-:-:S04]  /*06b0*/  @P1 LEA R102, P0, R122, UR8, 0x4 ;  /* 0x000000087a661c11 */ /* 0x000fc8000f8020ff */
[----:B------:R-:W-:Y:S02]  /*06c0*/  @P1 LEA.HI.X R103, R122, UR9, RZ, 0x4, P0 ;  /* 0x000000097a671c11 */ /* 0x000fe400080f24ff */
[----:B0-----:R-:W-:Y:S01]  /*06d0*/  ISETP.NE.AND P0, PT, R162, RZ, PT ;  /* 0x000000ffa200720c */ /* 0x001fe20003f05270 */
[----:B--2---:R-:W-:Y:S02]  /*06e0*/  VIADD R104, R122, 0x100 ;  /* 0x000001007a687836 */ /* 0x004fe40000000000 */
[----:B------:R0:W5:Y:S02]  /*06f0*/  @P1 LDG.E.128 R16, desc[UR4][R102.64] ;  /* 0x0000000466101981 */ /* 0x000164000c1e1d00 */
[----:B-----5:R-:W-:-:S05]  /*0700*/  FSEL R146, R101, RZ, !P0 ;  /* 0x000000ff65927208 */ /* 0x020fca0004000000 */
[--C-:B----4-:R-:W-:Y:S01]  /*0710*/  FADD.FTZ R150, R93, -R146.reuse ;  /* 0x800000925d967221 */ /* 0x110fe20000010000 */
[--C-:B------:R-:W-:Y:S01]  /*0720*/  FADD.FTZ R92, R92, -R146.reuse ;  /* 0x800000925c5c7221 */ /* 0x100fe20000010000 */
[--C-:B------:R-:W-:Y:S01]  /*0730*/  FADD.FTZ R94, R94, -R146.reuse ;  /* 0x800000925e5e7221 */ /* 0x100fe20000010000 */
[----:B------:R-:W-:Y:S01]  /*0740*/  FADD.FTZ R156, R95, -R146 ;  /* 0x800000925f9c7221 */ /* 0x000fe20000010000 */
[C---:B------:R-:W-:Y:S01]  /*0750*/  FMUL.FTZ R146, R143.reuse, R150 ;  /* 0x000000968f927220 */ /* 0x040fe20000410000 */
[C---:B------:R-:W-:Y:S01]  /*0760*/  FMUL.FTZ R3, R143.reuse, R92 ;  /* 0x0000005c8f037220 */ /* 0x040fe20000410000 */
[C---:B------:R-:W-:Y:S01]  /*0770*/  FMUL.FTZ R149, R143.reuse, R94 ;  /* 0x0000005e8f957220 */ /* 0x040fe20000410000 */
[----:B------:R-:W-:Y:S01]  /*0780*/  FMUL.FTZ R156, R143, R156 ;  /* 0x0000009c8f9c7220 */ /* 0x000fe20000410000 */
[----:B---3--:R-:W-:Y:S01]  /*0790*/  FMUL.FTZ R150, R76, R96 ;  /* 0x000000604c967220 */ /* 0x008fe20000410000 */
        /* <DEDUP_REMOVED lines=19> */
.L_x_3768:
[----:B------:R-:W-:Y:S05]  /*08d0*/  BSYNC B0 ;  /* 0x0000000000007941 */ /* 0x000fea0003800000 */
.L_x_3767:
[----:B------:R-:W-:Y:S04]  /*08e0*/  BSSY B0, `(.L_x_3769) ;  /* 0x0000037000007945 */ /* 0x000fe80003800000 */
[----:B------:R-:W-:Y:S05]  /*08f0*/  @!P3 BRA `(.L_x_3770) ;  /* 0x0000000000d4b947 */ /* 0x000fea0003800000 */
[----:B------:R-:W-:Y:S01]  /*0900*/  ISETP.NE.U32.AND P0, PT, RZ, UR14, PT ;  /* 0x0000000eff007c0c */ /* 0x000fe2000bf05070 */
[----:B------:R-:W1:Y:S01]  /*0910*/  LDC.64 R96, c[0x0][0x2b8] ;  /* 0x0000ae00ff607b82 */ /* 0x000e620000000a00 */
[C---:B------:R-:W-:Y:S02]  /*0920*/  SHF.L.U32 R153, R104.reuse, 0x2, RZ ;  /* 0x0000000268997819 */ /* 0x040fe400000006ff */
[----:B------:R-:W-:Y:S02]  /*0930*/  ISETP.NE.AND.EX P0, PT, RZ, UR15, PT, P0 ;  /* 0x0000000fff007c0c */ /* 0x000fe4000bf05300 */
[----:B------:R-:W-:-:S11]  /*0940*/  SHF.L.U64.HI R116, R104, 0x2, RZ ;  /* 0x0000000268747819 */ /* 0x000fd600000102ff */
[----:B------:R-:W2:Y:S01]  /*0950*/  @P0 LDC.64 R164, c[0x0][0x248] ;  /* 0x00009200ffa40b82 */ /* 0x000ea20000000a00 */
[----:B-1----:R-:W-:-:S06]  /*0960*/  IMAD.WIDE.U32 R96, R104, 0x10, R96 ;  /* 0x0000001068607825 */ /* 0x002fcc00078e0060 */
[----:B------:R-:W3:Y:S01]  /*0970*/  LDG.E.128 R96, desc[UR4][R96.64] ;  /* 0x0000000460607981 */ /* 0x000ee2000c1e1d00 */
[----:B--2---:R-:W-:-:S05]  /*0980*/  @P0 IADD3 R164, P1, R153, R164, RZ ;  /* 0x000000a499a40210 */ /* 0x004fca0007f3e0ff */
[----:B------:R-:W-:Y:S01]  /*0990*/  @P0 IMAD.X R165, R116, 0x1, R165, P1 ;  /* 0x0000000174a50824 */ /* 0x000fe200008e06a5 */
[----:B------:R-:W-:-:S04]  /*09a0*/  LEA R92, P1, R104, UR10, 0x4 ;  /* 0x0000000a685c7c11 */ /* 0x000fc8000f8220ff */
[----:B------:R-:W-:Y:S01]  /*09b0*/  LEA.HI.X R93, R104, UR11, RZ, 0x4, P1 ;  /* 0x0000000b685d7c11 */ /* 0x000fe200088f24ff */
[----:B------:R-:W5:Y:S01]  /*09c0*/  @P0 LDG.E R110, desc[UR4][R164.64] ;  /* 0x00000004a46e0981 */ /* 0x000f62000c1e1900 */
[----:B------:R-:W-:-:S04]  /*09d0*/  ISETP.NE.U32.AND P1, PT, RZ, UR8, PT ;  /* 0x00000008ff007c0c */ /* 0x000fc8000bf25070 */
[----:B------:R-:W2:Y:S01]  /*09e0*/  LDG.E.128 R92, desc[UR4][R92.64] ;  /* 0x000000045c5c7981 */ /* 0x000ea2000c1e1d00 */
[----:B------:R-:W-:-:S13]  /*09f0*/  ISETP.NE.AND.EX P1, PT, RZ, UR9, PT, P1 ;  /* 0x00000009ff007c0c */ /* 0x000fda000bf25310 */
[----:B------:R-:W-:-:S04]  /*0a00*/  @P1 LEA R106, P0, R104, UR8, 0x4 ;  /* 0x00000008686a1c11 */ /* 0x000fc8000f8020ff */
[----:B------:R-:W-:-:S05]  /*0a10*/  @P1 LEA.HI.X R107, R104, UR9, RZ, 0x4, P0 ;  /* 0x00000009686b1c11 */ /* 0x000fca00080f24ff */
[----:B------:R-:W5:Y:S01]  /*0a20*/  @P1 LDG.E.128 R12, desc[UR4][R106.64] ;  /* 0x000000046a0c1981 */ /* 0x000f62000c1e1d00 */
[----:B------:R-:W-:-:S04]  /*0a30*/  IADD3 R152, P0, R153, UR12, RZ ;  /* 0x0000000c99987c10 */ /* 0x000fc8000ff1e0ff */
[----:B------:R-:W-:Y:S02]  /*0a40*/  IADD3.X R153, R116, UR13, RZ, P0, !PT ;  /* 0x0000000d74997c10 */ /* 0x000fe400087fe4ff */
[----:B0-----:R-:W-:-:S03]  /*0a50*/  ISETP.NE.AND P0, PT, R162, RZ, PT ;  /* 0x000000ffa200720c */ /* 0x001fc60003f05270 */
[----:B------:R3:W5:Y:S02]  /*0a60*/  LDG.E R116, desc[UR4][R152.64] ;  /* 0x0000000498747981 */ /* 0x000764000c1e1900 */
[----:B-----5:R-:W-:Y:S02]  /*0a70*/  FSEL R160, R101, RZ, !P0 ;  /* 0x000000ff65a07208 */ /* 0x020fe40004000000 */
[----:B------:R-:W-:Y:S01]  /*0a80*/  IADD3 R104, R104, 0x100, RZ ;  /* 0x0000010068687810 */ /* 0x000fe20007ffe0ff */
[----:B---3--:R-:W-:Y:S01]  /*0a90*/  FMUL.FTZ R152, R72, R96 ;  /* 0x0000006048987220 */ /* 0x008fe20000410000 */
[----:B------:R-:W-:Y:S01]  /*0aa0*/  FMUL.FTZ R153, R73, R97 ;  /* 0x0000006149997220 */ /* 0x000fe20000410000 */
[----:B------:R-:W-:Y:S01]  /*0ab0*/  FMUL.FTZ R158, R74, R98 ;  /* 0x000000624a9e7220 */ /* 0x000fe20000410000 */
[----:B------:R-:W-:Y:S01]  /*0ac0*/  FMUL.FTZ R157, R75, R99 ;  /* 0x000000634b9d7220 */ /* 0x000fe20000410000 */
[----:B------:R-:W-:Y:S01]  /*0ad0*/  FADD.FTZ R32, R32, R96 ;  /* 0x0000006020207221 */ /* 0x000fe20000010000 */
[----:B------:R-:W-:Y:S01]  /*0ae0*/  FADD.FTZ R33, R33, R97 ;  /* 0x0000006121217221 */ /* 0x000fe20000010000 */
[----:B------:R-:W-:Y:S01]  /*0af0*/  FADD.FTZ R34, R34, R98 ;  /* 0x0000006222227221 */ /* 0x000fe20000010000 */
[C---:B--2---:R-:W-:Y:S01]  /*0b00*/  FADD.FTZ R92, -R160.reuse, R92 ;  /* 0x0000005ca05c7221 */ /* 0x044fe20000010100 */
        /* <DEDUP_REMOVED lines=20> */
.L_x_3770:
[----:B------:R-:W-:Y:S05]  /*0c50*/  BSYNC B0 ;  /* 0x0000000000007941 */ /* 0x000fea0003800000 */
.L_x_3769:
[----:B------:R-:W-:Y:S04]  /*0c60*/  BSSY B0, `(.L_x_3771) ;  /* 0x0000037000007945 */ /* 0x000fe80003800000 */
[----:B------:R-:W-:Y:S05]  /*0c70*/  @!P4 BRA `(.L_x_3772) ;  /* 0x0000000000d4c947 */ /* 0x000fea0003800000 */
[----:B------:R-:W-:Y:S01]  /*0c80*/  ISETP.NE.U32.AND P0, PT, RZ, UR14, PT ;  /* 0x0000000eff007c0c */ /* 0x000fe2000bf05070 */
[----:B------:R-:W1:Y:S01]  /*0c90*/  LDC.64 R92, c[0x0][0x2b8] ;  /* 0x0000ae00ff5c7b82 */ /* 0x000e620000000a00 */
[C---:B------:R-:W-:Y:S01]  /*0ca0*/  IMAD.SHL.U32 R125, R104.reuse, 0x4, RZ ;  /* 0x00000004687d7824 */ /* 0x040fe200078e00ff */
[----:B------:R-:W-:Y:S02]  /*0cb0*/  SHF.L.U64.HI R112, R104, 0x2, RZ ;  /* 0x0000000268707819 */ /* 0x000fe400000102ff */
[----:B------:R-:W-:-:S13]  /*0cc0*/  ISETP.NE.AND.EX P0, PT, RZ, UR15, PT, P0 ;  /* 0x0000000fff007c0c */ /* 0x000fda000bf05300 */
[----:B------:R-:W2:Y:S01]  /*0cd0*/  @P0 LDC.64 R118, c[0x0][0x248] ;  /* 0x00009200ff760b82 */ /* 0x000ea20000000a00 */
[----:B-1----:R-:W-:-:S06]  /*0ce0*/  IMAD.WIDE.U32 R92, R104, 0x10, R92 ;  /* 0x00000010685c7825 */ /* 0x002fcc00078e005c */
[----:B------:R-:W3:Y:S01]  /*0cf0*/  LDG.E.128 R92, desc[UR4][R92.64] ;  /* 0x000000045c5c7981 */ /* 0x000ee2000c1e1d00 */
[----:B--2---:R-:W-:-:S04]  /*0d00*/  @P0 IADD3 R118, P1, R125, R118, RZ ;  /* 0x000000767d760210 */ /* 0x004fc80007f3e0ff */
[----:B------:R-:W-:Y:S02]  /*0d10*/  @P0 IADD3.X R119, R112, R119, RZ, P1, !PT ;  /* 0x0000007770770210 */ /* 0x000fe40000ffe4ff */
[----:B------:R-:W-:-:S03]  /*0d20*/  LEA R96, P1, R104, UR10, 0x4 ;  /* 0x0000000a68607c11 */ /* 0x000fc6000f8220ff */
[----:B------:R-:W5:Y:S01]  /*0d30*/  @P0 LDG.E R111, desc[UR4][R118.64] ;  /* 0x00000004766f0981 */ /* 0x000f62000c1e1900 */
[----:B------:R-:W-:Y:S02]  /*0d40*/  LEA.HI.X R97, R104, UR11, RZ, 0x4, P1 ;  /* 0x0000000b68617c11 */ /* 0x000fe400088f24ff */
        /* <DEDUP_REMOVED lines=10> */
[----:B-----5:R-:W-:Y:S01]  /*0df0*/  FSEL R134, R101, RZ, !P0 ;  /* 0x000000ff65867208 */ /* 0x020fe20004000000 */
[----:B------:R-:W-:Y:S02]  /*0e00*/  VIADD R104, R104, 0x100 ;  /* 0x0000010068687836 */ /* 0x000fe40000000000 */
[----:B---3--:R-:W-:Y:S01]  /*0e10*/  FMUL.FTZ R124, R68, R92 ;  /* 0x0000005c447c7220 */ /* 0x008fe20000410000 */
[----:B------:R-:W-:Y:S01]  /*0e20*/  FADD.FTZ R28, R28, R92 ;  /* 0x0000005c1c1c7221 */ /* 0x000fe20000010000 */
[----:B------:R-:W-:Y:S01]  /*0e30*/  FADD.FTZ R29, R29, R93 ;  /* 0x0000005d1d1d7221 */ /* 0x000fe20000010000 */
[----:B------:R-:W-:Y:S01]  /*0e40*/  FMUL.FTZ R125, R69, R93 ;  /* 0x0000005d457d7220 */ /* 0x000fe20000410000 */
[----:B------:R-:W-:Y:S01]  /*0e50*/  FADD.FTZ R30, R30, R94 ;  /* 0x0000005e1e1e7221 */ /* 0x000fe20000010000 */
[----:B------:R-:W-:Y:S01]  /*0e60*/  FMUL.FTZ R133, R71, R95 ;  /* 0x0000005f47857220 */ /* 0x000fe20000410000 */
[C---:B--2---:R-:W-:Y:S01]  /*0e70*/  FADD.FTZ R96, -R134.reuse, R96 ;  /* 0x0000006086607221 */ /* 0x044fe20000010100 */
        /* <DEDUP_REMOVED lines=8> */
[C---:B------:R-:W-:Y:S01]  /*0f00*/  FMUL.FTZ R123, R143.reuse, R98 ;  /* 0x000000628f7b7220 */ /* 0x040fe20000410000 */
        /* <DEDUP_REMOVED lines=12> */
.L_x_3772:
[----:B------:R-:W-:Y:S05]  /*0fd0*/  BSYNC B0 ;  /* 0x0000000000007941 */ /* 0x000fea0003800000 */
.L_x_3771:
        /* <DEDUP_REMOVED lines=55> */
.L_x_3774:
[----:B------:R-:W-:Y:S05]  /*1350*/  BSYNC B0 ;  /* 0x0000000000007941 */ /* 0x000fea0003800000 */
.L_x_3773:
[----:B------:R-:W-:Y:S01]  /*1360*/  ISETP.NE.AND P0, PT, R161, RZ, PT ;  /* 0x000000ffa100720c */ /* 0x000fe20003f05270 */
[----:B------:R-:W-:-:S12]  /*1370*/  BSSY B0, `(.L_x_3775) ;  /* 0x0000036000007945 */ /* 0x000fd80003800000 */
[----:B------:R-:W-:Y:S05]  /*1380*/  @!P0 BRA `(.L_x_3776) ;  /* 0x0000000000d08947 */ /* 0x000fea0003800000 */
[----:B------:R-:W-:Y:S01]  /*1390*/  ISETP.NE.U32.AND P0, PT, RZ, UR8, PT ;  /* 0x00000008ff007c0c */ /* 0x000fe2000bf05070 */
[----:B------:R-:W1:Y:S01]  /*13a0*/  LDC.64 R92, c[0x0][0x2b8] ;  /* 0x0000ae00ff5c7b82 */ /* 0x000e620000000a00 */
[----:B------:R-:W-:Y:S02]  /*13b0*/  SHF.L.U32 R105, R104, 0x2, RZ ;  /* 0x0000000268697819 */ /* 0x000fe400000006ff */
[----:B------:R-:W-:Y:S02]  /*13c0*/  ISETP.NE.AND.EX P0, PT, RZ, UR9, PT, P0 ;  /* 0x00000009ff007c0c */ /* 0x000fe4000bf05300 */
[----:B------:R-:W-:-:S11]  /*13d0*/  SHF.R.U32.HI R128, RZ, 0x1e, R104 ;  /* 0x0000001eff807819 */ /* 0x000fd60000011668 */
[----:B------:R-:W-:-:S04]  /*13e0*/  @P0 LEA R106, P1, R104, UR8, 0x4 ;  /* 0x00000008686a0c11 */ /* 0x000fc8000f8220ff */
[C---:B------:R-:W-:Y:S02]  /*13f0*/  @P0 LEA.HI.X R107, R104.reuse, UR9, RZ, 0x4, P1 ;  /* 0x00000009686b0c11 */ /* 0x040fe400088f24ff */
[C---:B------:R-:W-:Y:S01]  /*1400*/  LEA R96, P1, R104.reuse, UR10, 0x4 ;  /* 0x0000000a68607c11 */ /* 0x040fe2000f8220ff */
[C---:B-1----:R-:W-:Y:S02]  /*1410*/  IMAD.WIDE.U32 R92, R104.reuse, 0x10, R92 ;  /* 0x00000010685c7825 */ /* 0x042fe400078e005c */
[----:B------:R-:W5:Y:S01]  /*1420*/  @P0 LDG.E.128 R80, desc[UR4][R106.64] ;  /* 0x000000046a500981 */ /* 0x000f62000c1e1d00 */
[----:B------:R-:W-:Y:S02]  /*1430*/  LEA.HI.X R97, R104, UR11, RZ, 0x4, P1 ;  /* 0x0000000b68617c11 */ /* 0x000fe400088f24ff */
[----:B------:R-:W-:Y:S01]  /*1440*/  ISETP.NE.U32.AND P1, PT, RZ, UR14, PT ;  /* 0x0000000eff007c0c */ /* 0x000fe2000bf25070 */
[----:B------:R-:W2:Y:S03]  /*1450*/  LDG.E.128 R92, desc[UR4][R92.64] ;  /* 0x000000045c5c7981 */ /* 0x000ea6000c1e1d00 */
[----:B------:R-:W-:Y:S01]  /*1460*/  ISETP.NE.AND.EX P1, PT, RZ, UR15, PT, P1 ;  /* 0x0000000fff007c0c */ /* 0x000fe2000bf25310 */
[----:B------:R-:W3:-:S12]  /*1470*/  LDG.E.128 R96, desc[UR4][R96.64] ;  /* 0x0000000460607981 */ /* 0x000ed8000c1e1d00 */
[----:B------:R-:W1:Y:S01]  /*1480*/  @P1 LDC.64 R140, c[0x0][0x248] ;  /* 0x00009200ff8c1b82 */ /* 0x000e620000000a00 */
[C---:B------:R-:W-:Y:S02]  /*1490*/  IADD3 R104, P0, R105.reuse, UR12, RZ ;  /* 0x0000000c69687c10 */ /* 0x040fe4000ff1e0ff */
[----:B-1----:R-:W-:Y:S02]  /*14a0*/  @P1 IADD3 R140, P6, R105, R140, RZ ;  /* 0x0000008c698c1210 */ /* 0x002fe40007fde0ff */
[C---:B------:R-:W-:Y:S02]  /*14b0*/  IADD3.X R105, R128.reuse, UR13, RZ, P0, !PT ;  /* 0x0000000d80697c10 */ /* 0x040fe400087fe4ff */
[----:B------:R-:W-:-:S03]  /*14c0*/  @P1 IADD3.X R141, R128, R141, RZ, P6, !PT ;  /* 0x0000008d808d1210 */ /* 0x000fc600037fe4ff */
[----:B------:R-:W5:Y:S01]  /*14d0*/  LDG.E R117, desc[UR4][R104.64] ;  /* 0x0000000468757981 */ /* 0x000f62000c1e1900 */
[----:B0-----:R-:W-:-:S03]  /*14e0*/  ISETP.NE.AND P0, PT, R162, RZ, PT ;  /* 0x000000ffa200720c */ /* 0x001fc60003f05270 */
[----:B------:R2:W5:Y:S02]  /*14f0*/  @P1 LDG.E R115, desc[UR4][R140.64] ;  /* 0x000000048c731981 */ /* 0x000564000c1e1900 */
[----:B-----5:R-:W-:-:S05]  /*1500*/  FSEL R101, R101, RZ, !P0 ;  /* 0x000000ff65657208 */ /* 0x020fca0004000000 */
[C---:B---3--:R-:W-:Y:S01]  /*1510*/  FADD.FTZ R128, -R101.reuse, R96 ;  /* 0x0000006065807221 */ /* 0x048fe20000010100 */
[----:B------:R-:W-:Y:S01]  /*1520*/  FADD.FTZ R142, -R101, R97 ;  /* 0x00000061658e7221 */ /* 0x000fe20000010100 */
[----:B--2---:R-:W-:Y:S02]  /*1530*/  FMUL.FTZ R140, R60, R92 ;  /* 0x0000005c3c8c7220 */ /* 0x004fe40000410000 */
[C---:B------:R-:W-:Y:S01]  /*1540*/  FMUL.FTZ R131, R143.reuse, R128 ;  /* 0x000000808f837220 */ /* 0x040fe20000410000 */
[----:B------:R-:W-:Y:S01]  /*1550*/  FMUL.FTZ R128, R143, R142 ;  /* 0x0000008e8f807220 */ /* 0x000fe20000410000 */
[----:B------:R-:W-:Y:S01]  /*1560*/  FADD.FTZ R20, R20, R92 ;  /* 0x0000005c14147221 */ /* 0x000fe20000010000 */
[----:B------:R-:W-:Y:S01]  /*1570*/  FADD.FTZ R98, -R101, R98 ;  /* 0x0000006265627221 */ /* 0x000fe20000010100 */
[----:B------:R-:W-:Y:S01]  /*1580*/  FFMA.FTZ R40, R92, R131, R40 ;  /* 0x000000835c287223 */ /* 0x000fe20000010028 */
[----:B------:R-:W-:Y:S01]  /*1590*/  FADD.FTZ R21, R21, R93 ;  /* 0x0000005d15157221 */ /* 0x000fe20000010000 */
[----:B------:R-:W-:Y:S01]  /*15a0*/  FFMA.FTZ R41, R93, R128, R41 ;  /* 0x000000805d297223 */ /* 0x000fe20000010029 */
[----:B------:R-:W-:Y:S01]  /*15b0*/  FMUL.FTZ R137, R61, R93 ;  /* 0x0000005d3d897220 */ /* 0x000fe20000410000 */
[----:B------:R-:W-:Y:S01]  /*15c0*/  FADD.FTZ R92, R103, R140 ;  /* 0x0000008c675c7221 */ /* 0x000fe20000010000 */
[----:B------:R-:W-:Y:S01]  /*15d0*/  FFMA.FTZ R93, R131, R140, R102 ;  /* 0x0000008c835d7223 */ /* 0x000fe20000010066 */
[----:B------:R-:W-:Y:S01]  /*15e0*/  FMUL.FTZ R139, R143, R98 ;  /* 0x000000628f8b7220 */ /* 0x000fe20000410000 */
[----:B------:R-:W-:Y:S01]  /*15f0*/  FADD.FTZ R144, -R101, R99 ;  /* 0x0000006365907221 */ /* 0x000fe20000010100 */
[----:B------:R-:W-:Y:S01]  /*1600*/  FADD.FTZ R97, R92, R137 ;  /* 0x000000895c617221 */ /* 0x000fe20000010000 */
        /* <DEDUP_REMOVED lines=12> */
.L_x_3776:
[----:B------:R-:W-:Y:S05]  /*16d0*/  BSYNC B0 ;  /* 0x0000000000007941 */ /* 0x000fea0003800000 */
.L_x_3775:
        /* <DEDUP_REMOVED lines=23> */
[----:B------:R1:W2:Y:S04]  /*1850*/  SHFL.DOWN PT, R94, R101, 0x1, 0x1f ;  /* 0x08201f00655e7f89 */ /* 0x0002a800000e0000 */
[----:B------:R1:W3:Y:S02]  /*1860*/  SHFL.DOWN PT, R95, R100, 0x1, 0x1f ;  /* 0x08201f00645f7f89 */ /* 0x0002e400000e0000 */
.L_x_3799:
        /* <DEDUP_REMOVED lines=100> */
.L_x_3779:
[----:B------:R-:W-:Y:S05]  /*1eb0*/  BSYNC B0 ;  /* 0x0000000000007941 */ /* 0x000fea0003800000 */
.L_x_3778:
        /* <DEDUP_REMOVED lines=64> */
.L_x_3781:
[----:B------:R-:W-:Y:S05]  /*22c0*/  BSYNC B0 ;  /* 0x0000000000007941 */ /* 0x000fea0003800000 */
.L_x_3780:
        /* <DEDUP_REMOVED lines=64> */
.L_x_3783:
[----:B------:R-:W-:Y:S05]  /*26d0*/  BSYNC B0 ;  /* 0x0000000000007941 */ /* 0x000fea0003800000 */
.L_x_3782:
        /* <DEDUP_REMOVED lines=64> */
.L_x_3785:
[----:B------:R-:W-:Y:S05]  /*2ae0*/  BSYNC B0 ;  /* 0x0000000000007941 */ /* 0x000fea0003800000 */
.L_x_3784:
        /* <DEDUP_REMOVED lines=64> */
.L_x_3787:
[----:B------:R-:W-:Y:S05]  /*2ef0*/  BSYNC B0 ;  /* 0x0000000000007941 */ /* 0x000fea0003800000 */
.L_x_3786:
[----:B------:R-:W-:Y:S02]  /*2f00*/  IADD3 R109, R109, UR18, RZ ;  /* 0x000000126d6d7c10 */ /* 0x000fe4000fffe0ff */
[----:B0123--:R-:W-:Y:S02]  /*2f10*/  SEL R100, RZ, 0x1, P1 ;  /* 0x00000001ff647807 */ /* 0x00ffe40000800000 */
[----:B------:R-:W-:-:S13]  /*2f20*/  ISETP.GE.AND P0, PT, R109, UR19, PT ;  /* 0x000000136d007c0c */ /* 0x000fda000bf06270 */
[----:B------:R-:W-:Y:S05]  /*2f30*/  @!P0 BRA `(.L_x_3788) ;  /* 0xffffffd400548947 */ /* 0x000fea000383ffff */
.L_x_3766:
[----:B------:R-:W0:Y:S01]  /*2f40*/  S2R R0, SR_TID.X ;  /* 0x0000000000007919 */ /* 0x000e220000002100 */
[----:B------:R-:W0:Y:S01]  /*2f50*/  S2UR UR20, SR_CTAID.X ;  /* 0x00000000001479c3 */ /* 0x000e220000002500 */
[----:B------:R-:W-:-:S07]  /*2f60*/  ISETP.NE.AND P0, PT, R161, RZ, PT ;  /* 0x000000ffa100720c */ /* 0x000fce0003f05270 */
[----:B------:R-:W1:Y:S08]  /*2f70*/  @P2 LDC.64 R2, c[0x0][0x2d0] ;  /* 0x0000b400ff022b82 */ /* 0x000e700000000a00 */
        /* <DEDUP_REMOVED lines=11> */
[----:B------:R2:W-:Y:S03]  /*3030*/  @P2 STG.E.128 desc[UR4][R2.64], R36 ;  /* 0x0000002402002986 */ /* 0x0005e6000c101d04 */
[----:B------:R-:W-:Y:S01]  /*3040*/  @P2 VIADD R19, R19, 0x100 ;  /* 0x0000010013132836 */ /* 0x000fe20000000000 */
[----:B------:R2:W-:Y:S01]  /*3050*/  @P2 STG.E.128 desc[UR4][R4.64], R56 ;  /* 0x0000003804002986 */ /* 0x0005e2000c101d04 */
[----:B------:R-:W2:Y:S02]  /*3060*/  @P5 LDC.64 R14, c[0x0][0x2d0] ;  /* 0x0000b400ff0e5b82 */ /* 0x000ea40000000a00 */
[----:B---3--:R-:W-:-:S04]  /*3070*/  @P3 IMAD.WIDE.U32 R6, R19, 0x10, R6 ;  /* 0x0000001013063825 */ /* 0x008fc800078e0006 */
[C---:B0-----:R-:W-:Y:S01]  /*3080*/  @P3 IMAD.WIDE.U32 R8, R19.reuse, 0x10, R8 ;  /* 0x0000001013083825 */ /* 0x041fe200078e0008 */
[----:B------:R-:W-:Y:S01]  /*3090*/  @P3 IADD3 R19, R19, 0x100, RZ ;  /* 0x0000010013133810 */ /* 0x000fe20007ffe0ff */
[----:B------:R-:W0:Y:S01]  /*30a0*/  @P5 LDC.64 R16, c[0x0][0x2d8] ;  /* 0x0000b600ff105b82 */ /* 0x000e220000000a00 */
[----:B------:R3:W-:Y:S03]  /*30b0*/  @P3 STG.E.128 desc[UR4][R6.64], R32 ;  /* 0x0000002006003986 */ /* 0x0007e6000c101d04 */
[C---:B----4-:R-:W-:Y:S01]  /*30c0*/  @P4 IMAD.WIDE.U32 R10, R19.reuse, 0x10, R10 ;  /* 0x00000010130a4825 */ /* 0x050fe200078e000a */
[----:B------:R3:W-:Y:S03]  /*30d0*/  @P3 STG.E.128 desc[UR4][R8.64], R52 ;  /* 0x0000003408003986 */ /* 0x0007e6000c101d04 */
[C---:B-1----:R-:W-:Y:S01]  /*30e0*/  @P4 IMAD.WIDE.U32 R12, R19.reuse, 0x10, R12 ;  /* 0x00000010130c4825 */ /* 0x042fe200078e000c */
[----:B------:R-:W-:Y:S01]  /*30f0*/  @P4 IADD3 R19, R19, 0x100, RZ ;  /* 0x0000010013134810 */ /* 0x000fe20007ffe0ff */
[----:B------:R3:W-:Y:S04]  /*3100*/  @P4 STG.E.128 desc[UR4][R10.64], R28 ;  /* 0x0000001c0a004986 */ /* 0x0007e8000c101d04 */
[----:B------:R3:W-:Y:S01]  /*3110*/  @P4 STG.E.128 desc[UR4][R12.64], R48 ;  /* 0x000000300c004986 */ /* 0x0007e2000c101d04 */
[----:B--2---:R-:W-:-:S05]  /*3120*/  @P5 IMAD.WIDE.U32 R14, R19, 0x10, R14 ;  /* 0x00000010130e5825 */ /* 0x004fca00078e000e */
[----:B------:R3:W-:Y:S01]  /*3130*/  @P5 STG.E.128 desc[UR4][R14.64], R24 ;  /* 0x000000180e005986 */ /* 0x0007e2000c101d04 */
[----:B0-----:R-:W-:-:S05]  /*3140*/  @P5 IMAD.WIDE.U32 R16, R19, 0x10, R16 ;  /* 0x0000001013105825 */ /* 0x001fca00078e0010 */
[----:B------:R3:W-:Y:S01]  /*3150*/  @P5 STG.E.128 desc[UR4][R16.64], R44 ;  /* 0x0000002c10005986 */ /* 0x0007e2000c101d04 */
[----:B------:R-:W-:Y:S05]  /*3160*/  @!P0 EXIT ;  /* 0x000000000000894d */ /* 0x000fea0003800000 */
[----:B------:R-:W0:Y:S01]  /*3170*/  LDC.64 R2, c[0x0][0x2d0] ;  /* 0x0000b400ff027b82 */ /* 0x000e220000000a00 */
[----:B------:R-:W-:-:S07]  /*3180*/  @P5 VIADD R19, R19, 0x100 ;  /* 0x0000010013135836 */ /* 0x000fce0000000000 */
[----:B------:R-:W1:Y:S01]  /*3190*/  LDC.64 R4, c[0x0][0x2d8] ;  /* 0x0000b600ff047b82 */ /* 0x000e620000000a00 */
[----:B0-----:R-:W-:-:S05]  /*31a0*/  IMAD.WIDE.U32 R2, R19, 0x10, R2 ;  /* 0x0000001013027825 */ /* 0x001fca00078e0002 */
[----:B------:R-:W-:Y:S01]  /*31b0*/  STG.E.128 desc[UR4][R2.64], R20 ;  /* 0x0000001402007986 */ /* 0x000fe2000c101d04 */
[----:B-1----:R-:W-:-:S05]  /*31c0*/  IMAD.WIDE.U32 R4, R19, 0x10, R4 ;  /* 0x0000001013047825 */ /* 0x002fca00078e0004 */
[----:B------:R-:W-:Y:S01]  /*31d0*/  STG.E.128 desc[UR4][R4.64], R40 ;  /* 0x0000002804007986 */ /* 0x000fe2000c101d04 */
[----:B------:R-:W-:Y:S05]  /*31e0*/  EXIT ;  /* 0x000000000000794d */ /* 0x000fea0003800000 */
.L_x_3777:
[----:B------:R-:W-:Y:S01]  /*31f0*/  HFMA2.MMA R106, -RZ, RZ, 0, 9.5367431640625e-07 ;  /* 0x00000010ff6a7435 */ /* 0x000fe200000001ff */
[----:B------:R-:W-:Y:S01]  /*3200*/  MOV R107, 0x1f ;  /* 0x0000001f006b7802 */ /* 0x000fe20000000f00 */
[----:B------:R-:W-:-:S09]  /*3210*/  IMAD.MOV.U32 R104, RZ, RZ, -0x1 ;  /* 0xffffffffff687424 */ /* 0x000fd200078e00ff */
[----:B0----5:R-:W-:Y:S05]  /*3220*/  WARPSYNC.COLLECTIVE R104, `(.L_x_3789) ;  /* 0x0000000068087348 */ /* 0x021fea0003c00000 */
[----:B------:R1:W2:Y:S02]  /*3230*/  SHFL.DOWN P6, R105, R103, R106, R107 ;  /* 0x0800006a67697389 */ /* 0x0002a400000c006b */
[----:B012--5:R-:W-:Y:S01]  /*3240*/  ENDCOLLECTIVE ;  /* 0x000000000000791b */ /* 0x027fe20003800000 */
.L_x_3789:
[----:B------:R-:W-:-:S05]  /*3250*/  MOV R94, R105 ;  /* 0x00000069005e7202 */ /* 0x000fca0000000f00 */
[----:B------:R-:W-:Y:S01]  /*3260*/  FADD.FTZ R94, R94, R103 ;  /* 0x000000675e5e7221 */ /* 0x000fe20000010000 */
[----:B------:R-:W-:-:S07]  /*3270*/  MOV R103, R102 ;  /* 0x0000006600677202 */ /* 0x000fce0000000f00 */
[----:B------:R-:W-:Y:S05]  /*3280*/  WARPSYNC.COLLECTIVE R104, `(.L_x_3790) ;  /* 0x0000000068087348 */ /* 0x000fea0003c00000 */
[----:B------:R0:W1:Y:S02]  /*3290*/  SHFL.DOWN P6, R105, R103, R106, R107 ;  /* 0x0800006a67697389 */ /* 0x00006400000c006b */
[----:B01----:R-:W-:Y:S01]  /*32a0*/  ENDCOLLECTIVE ;  /* 0x000000000000791b */ /* 0x003fe20003800000 */
.L_x_3790:
[----:B------:R-:W-:Y:S01]  /*32b0*/  HFMA2.MMA R106, -RZ, RZ, 0, 4.76837158203125e-07 ;  /* 0x00000008ff6a7435 */ /* 0x000fe200000001ff */
[----:B------:R-:W-:Y:S01]  /*32c0*/  MOV R103, R94 ;  /* 0x0000005e00677202 */ /* 0x000fe20000000f00 */
[----:B------:R-:W-:-:S09]  /*32d0*/  IMAD.MOV.U32 R95, RZ, RZ, R105 ;  /* 0x000000ffff5f7224 */ /* 0x000fd200078e0069 */
[----:B------:R-:W-:Y:S05]  /*32e0*/  WARPSYNC.COLLECTIVE R104, `(.L_x_3791) ;  /* 0x0000000068087348 */ /* 0x000fea0003c00000 */
[----:B------:R0:W1:Y:S02]  /*32f0*/  SHFL.DOWN P6, R105, R103, R106, R107 ;  /* 0x0800006a67697389 */ /* 0x00006400000c006b */
[----:B01----:R-:W-:Y:S01]  /*3300*/  ENDCOLLECTIVE ;  /* 0x000000000000791b */ /* 0x003fe20003800000 */
.L_x_3791:
[----:B------:R-:W-:-:S05]  /*3310*/  FADD.FTZ R95, R95, R102 ;  /* 0x000000665f5f7221 */ /* 0x000fca0000010000 */
[----:B------:R-:W-:Y:S01]  /*3320*/  MOV R103, R95 ;  /* 0x0000005f00677202 */ /* 0x000fe20000000f00 */
[----:B------:R-:W-:-:S07]  /*3330*/  IMAD.MOV.U32 R97, RZ, RZ, R105 ;  /* 0x000000ffff617224 */ /* 0x000fce00078e0069 */
[----:B------:R-:W-:Y:S05]  /*3340*/  WARPSYNC.COLLECTIVE R104, `(.L_x_3792) ;  /* 0x0000000068087348 */ /* 0x000fea0003c00000 */
[----:B------:R0:W1:Y:S02]  /*3350*/  SHFL.DOWN P6, R105, R103, R106, R107 ;  /* 0x0800006a67697389 */ /* 0x00006400000c006b */
[----:B01----:R-:W-:Y:S01]  /*3360*/  ENDCOLLECTIVE ;  /* 0x000000000000791b */ /* 0x003fe20003800000 */
.L_x_3792:
[----:B------:R-:W-:Y:S01]  /*3370*/  FADD.FTZ R97, R94, R97 ;  /* 0x000000615e617221 */ /* 0x000fe20000010000 */
[----:B------:R-:W-:-:S03]  /*3380*/  HFMA2.MMA R106, -RZ, RZ, 0, 2.384185791015625e-07 ;  /* 0x00000004ff6a7435 */ /* 0x000fc600000001ff */
[----:B------:R-:W-:Y:S01]  /*3390*/  IMAD.MOV.U32 R103, RZ, RZ, R97 ;  /* 0x000000ffff677224 */ /* 0x000fe200078e0061 */
[----:B------:R-:W-:-:S07]  /*33a0*/  MOV R96, R105 ;  /* 0x0000006900607202 */ /* 0x000fce0000000f00 */
[----:B------:R-:W-:Y:S05]  /*33b0*/  WARPSYNC.COLLECTIVE R104, `(.L_x_3793) ;  /* 0x0000000068087348 */ /* 0x000fea0003c00000 */
[----:B------:R0:W1:Y:S02]  /*33c0*/  SHFL.DOWN P6, R105, R103, R106, R107 ;  /* 0x0800006a67697389 */ /* 0x00006400000c006b */
[----:B01----:R-:W-:Y:S01]  /*33d0*/  ENDCOLLECTIVE ;  /* 0x000000000000791b */ /* 0x003fe20003800000 */
.L_x_3793:
[----:B------:R-:W-:-:S04]  /*33e0*/  FADD.FTZ R96, R95, R96 ;  /* 0x000000605f607221 */ /* 0x000fc80000010000 */
[----:B------:R-:W-:Y:S01]  /*33f0*/  IMAD.MOV.U32 R103, RZ, RZ, R96 ;  /* 0x000000ffff677224 */ /* 0x000fe200078e0060 */
[----:B------:R-:W-:-:S07]  /*3400*/  MOV R98, R105 ;  /* 0x0000006900627202 */ /* 0x000fce0000000f00 */
[----:B------:R-:W-:Y:S05]  /*3410*/  WARPSYNC.COLLECTIVE R104, `(.L_x_3794) ;  /* 0x0000000068087348 */ /* 0x000fea0003c00000 */
[----:B------:R0:W1:Y:S02]  /*3420*/  SHFL.DOWN P6, R105, R103, R106, R107 ;  /* 0x0800006a67697389 */ /* 0x00006400000c006b */
[----:B01----:R-:W-:Y:S01]  /*3430*/  ENDCOLLECTIVE ;  /* 0x000000000000791b */ /* 0x003fe20003800000 */
.L_x_3794:
[----:B------:R-:W-:-:S05]  /*3440*/  FADD.FTZ R98, R97, R98 ;  /* 0x0000006261627221 */ /* 0x000fca0000010000 */
[----:B------:R-:W-:Y:S01]  /*3450*/  MOV R103, R98 ;  /* 0x0000006200677202 */ /* 0x000fe20000000f00 */
[----:B------:R-:W-:Y:S01]  /*3460*/  IMAD.MOV.U32 R106, RZ, RZ, 0x2 ;  /* 0x00000002ff6a7424 */ /* 0x000fe200078e00ff */
[----:B------:R-:W-:-:S07]  /*3470*/  MOV R99, R105 ;  /* 0x0000006900637202 */ /* 0x000fce0000000f00 */
[----:B------:R-:W-:Y:S05]  /*3480*/  WARPSYNC.COLLECTIVE R104, `(.L_x_3795) ;  /* 0x0000000068087348 */ /* 0x000fea0003c00000 */
[----:B------:R0:W1:Y:S02]  /*3490*/  SHFL.DOWN P6, R105, R103, R106, R107 ;  /* 0x0800006a67697389 */ /* 0x00006400000c006b */
[----:B01----:R-:W-:Y:S01]  /*34a0*/  ENDCOLLECTIVE ;  /* 0x000000000000791b */ /* 0x003fe20003800000 */
.L_x_3795:
[----:B------:R-:W-:-:S05]  /*34b0*/  FADD.FTZ R99, R96, R99 ;  /* 0x0000006360637221 */ /* 0x000fca0000010000 */
[----:B------:R-:W-:Y:S02]  /*34c0*/  MOV R103, R99 ;  /* 0x0000006300677202 */ /* 0x000fe40000000f00 */
[----:B------:R-:W-:-:S07]  /*34d0*/  MOV R101, R105 ;  /* 0x0000006900657202 */ /* 0x000fce0000000f00 */
[----:B------:R-:W-:Y:S05]  /*34e0*/  WARPSYNC.COLLECTIVE R104, `(.L_x_3796) ;  /* 0x0000000068087348 */ /* 0x000fea0003c00000 */
[----:B------:R0:W1:Y:S02]  /*34f0*/  SHFL.DOWN P6, R105, R103, R106, R107 ;  /* 0x0800006a67697389 */ /* 0x00006400000c006b */
[----:B01----:R-:W-:Y:S01]  /*3500*/  ENDCOLLECTIVE ;  /* 0x000000000000791b */ /* 0x003fe20003800000 */
.L_x_3796:
[----:B------:R-:W-:Y:S01]  /*3510*/  FADD.FTZ R101, R98, R101 ;  /* 0x0000006562657221 */ /* 0x000fe20000010000 */
[----:B------:R-:W-:-:S04]  /*3520*/  HFMA2.MMA R106, -RZ, RZ, 0, 5.9604644775390625e-08 ;  /* 0x00000001ff6a7435 */ /* 0x000fc800000001ff */
[----:B------:R-:W-:Y:S01]  /*3530*/  MOV R103, R101 ;  /* 0x0000006500677202 */ /* 0x000fe20000000f00 */
[----:B------:R-:W-:-:S07]  /*3540*/  IMAD.MOV.U32 R100, RZ, RZ, R105 ;  /* 0x000000ffff647224 */ /* 0x000fce00078e0069 */
[----:B------:R-:W-:Y:S05]  /*3550*/  WARPSYNC.COLLECTIVE R104, `(.L_x_3797) ;  /* 0x0000000068087348 */ /* 0x000fea0003c00000 */
[----:B------:R0:W1:Y:S02]  /*3560*/  SHFL.DOWN P6, R105, R103, R106, R107 ;  /* 0x0800006a67697389 */ /* 0x00006400000c006b */
[----:B01----:R-:W-:Y:S01]  /*3570*/  ENDCOLLECTIVE ;  /* 0x000000000000791b */ /* 0x003fe20003800000 */
.L_x_3797:
[----:B------:R-:W-:-:S05]  /*3580*/  FADD.FTZ R100, R99, R100 ;  /* 0x0000006463647221 */ /* 0x000fca0000010000 */
[----:B------:R-:W-:Y:S01]  /*3590*/  MOV R103, R100 ;  /* 0x0000006400677202 */ /* 0x000fe20000000f00 */
[----:B------:R-:W-:-:S07]  /*35a0*/  IMAD.MOV.U32 R94, RZ, RZ, R105 ;  /* 0x000000ffff5e7224 */ /* 0x000fce00078e0069 */
[----:B------:R-:W-:Y:S05]  /*35b0*/  WARPSYNC.COLLECTIVE R104, `(.L_x_3798) ;  /* 0x0000000068087348 */ /* 0x000fea0003c00000 */
[----:B------:R0:W1:Y:S02]  /*35c0*/  SHFL.DOWN P6, R105, R103, R106, R107 ;  /* 0x0800006a67697389 */ /* 0x00006400000c006b */
[----:B01----:R-:W-:Y:S01]  /*35d0*/  ENDCOLLECTIVE ;  /* 0x000000000000791b */ /* 0x003fe20003800000 */
.L_x_3798:
[----:B------:R-:W-:Y:S01]  /*35e0*/  MOV R95, R105 ;  /* 0x00000069005f7202 */ /* 0x000fe20000000f00 */
[----:B------:R-:W-:Y:S06]  /*35f0*/  BRA `(.L_x_3799) ;  /* 0xffffffe0009c7947 */ /* 0x000fec000383ffff */
.L_x_3800:
        /* <DEDUP_REMOVED lines=16> */
.L_x_3993:


//--------------------- .text._ZN10layer_norm22ln_bwd_finalize_kernelINS_22Kernel_traits_finalizeILj5120EfffffjLb0ELj1024ELj4ENS_18Kernel_traits_baseILj5120EfffffjLj1024EEEEELb0ELb1EEEvNS_9BwdParamsE --------------------------
	.section	.text._ZN10layer_norm22ln_bwd_finalize_kernelINS_22Kernel_traits_finalizeILj5120EfffffjLb0ELj1024ELj4ENS_18Kernel_traits_baseILj5120EfffffjLj1024EEEEELb0ELb1EEEvNS_9BwdParamsE,"ax",@progbits
	.align	128
        .global         _ZN10layer_norm22ln_bwd_finalize_kernelINS_22Kernel_traits_finalizeILj5120EfffffjLb0ELj1024ELj4ENS_18Kernel_traits_baseILj5120EfffffjLj1024EEEEELb0ELb1EEEvNS_9BwdParamsE
        .type           _ZN10layer_norm22ln_bwd_finalize_kernelINS_22Kernel_traits_finalizeILj5120EfffffjLb0ELj1024ELj4ENS_18Kernel_traits_baseILj5120EfffffjLj1024EEEEELb0ELb1EEEvNS_9BwdParamsE,@function
        .size           _ZN10layer_norm22ln_bwd_finalize_kernelINS_22Kernel_traits_finalizeILj5120EfffffjLb0ELj1024ELj4ENS_18Kernel_traits_baseILj5120EfffffjLj1024EEEEELb0ELb1EEEvNS_9BwdParamsE,(.L_x_3994 - _ZN10layer_norm22ln_bwd_finalize_kernelINS_22Kernel_traits_finalizeILj5120EfffffjLb0ELj1024ELj4ENS_18Kernel_traits_baseILj5120EfffffjLj1024EEEEELb0ELb1EEEvNS_9BwdParamsE)
        .other          _ZN10layer_norm22ln_bwd_finalize_kernelINS_22Kernel_traits_finalizeILj5120EfffffjLb0ELj1024ELj4ENS_18Kernel_traits_baseILj5120EfffffjLj1024EEEEELb0ELb1EEEvNS_9BwdParamsE,@"STO_CUDA_ENTRY STV_DEFAULT"
_ZN10layer_norm22ln_bwd_finalize_kernelINS_22Kernel_traits_finalizeILj5120EfffffjLb0ELj1024ELj4ENS_18Kernel_traits_baseILj5120EfffffjLj1024EEEEELb0ELb1EEEvNS_9BwdParamsE:
.text._ZN10layer_norm22ln_bwd_finalize_kernelINS_22Kernel_traits_finalizeILj5120EfffffjLb0ELj1024ELj4ENS_18Kernel_traits_baseILj5120EfffffjLj1024EEEEELb0ELb1EEEvNS_9BwdParamsE:
        /* <DEDUP_REMOVED lines=26> */
.L_x_3810:
        /* <DEDUP_REMOVED lines=31> */
.L_x_3805:
        /* <DEDUP_REMOVED lines=34> */
.L_x_3804:
[----:B------:R-:W-:Y:S05]  /*05b0*/  BSYNC B1 ;  /* 0x0000000000017941 */ /* 0x000fea0003800000 */
.L_x_3803:
        /* <DEDUP_REMOVED lines=25> */
.L_x_3807:
[----:B------:R-:W-:Y:S05]  /*0750*/  BSYNC B1 ;  /* 0x0000000000017941 */ /* 0x000fea0003800000 */
.L_x_3806:
        /* <DEDUP_REMOVED lines=12> */
.L_x_3802:
[----:B------:R-:W-:Y:S05]  /*0820*/  BSYNC B0 ;  /* 0x0000000000007941 */ /* 0x000fea0003800000 */
.L_x_3801:
        /* <DEDUP_REMOVED lines=29> */
.L_x_3821:
[----:B------:R-:W-:Y:S01]  /*0a00*/  @!P1 SHF.R.U32.HI R12, RZ, 0x3, R0 ;  /* 0x00000003ff0c9819 */ /* 0x000fe20000011600 */
[----:B----4-:R-:W-:Y:S01]  /*0a10*/  FADD.FTZ R14, R9, R14 ;  /* 0x0000000e090e7221 */ /* 0x010fe20000010000 */
[----:B---3--:R-:W-:Y:S02]  /*0a20*/  FADD.FTZ R11, R10, R11 ;  /* 0x0000000b0a0b7221 */ /* 0x008fe40000010000 */
[----:B------:R-:W-:-:S05]  /*0a30*/  @!P1 LOP3.LUT R12, R12, 0x1ffffffc, RZ, 0xc0, !PT ;  /* 0x1ffffffc0c0c9812 */ /* 0x000fca00078ec0ff */
[----:B------:R3:W-:Y:S04]  /*0a40*/  @!P1 STS [R12+UR4+0x2000], R14 ;  /* 0x0020000e0c009988 */ /* 0x0007e80008000804 */
[----:B------:R3:W-:Y:S02]  /*0a50*/  @!P1 STS [R12+UR4+0x2080], R11 ;  /* 0x0020800b0c009988 */ /* 0x0007e40008000804 */
.L_x_3808:
        /* <DEDUP_REMOVED lines=15> */
.L_x_3809:
[----:B------:R-:W-:Y:S01]  /*0b50*/  HFMA2.MMA R19, -RZ, RZ, 0, 5.9604644775390625e-08 ;  /* 0x00000001ff137435 */ /* 0x000fe200000001ff */
[----:B0--3--:R-:W-:Y:S01]  /*0b60*/  MOV R20, R10 ;  /* 0x0000000a00147202 */ /* 0x009fe20000000f00 */
[----:B------:R-:W-:Y:S01]  /*0b70*/  IMAD.MOV.U32 R22, RZ, RZ, 0x1f ;  /* 0x0000001fff167424 */ /* 0x000fe200078e00ff */
[----:B------:R-:W-:-:S08]  /*0b80*/  MOV R17, 0xffffffff ;  /* 0xffffffff00117802 */ /* 0x000fd00000000f00 */
[----:B-12---:R-:W-:Y:S05]  /*0b90*/  WARPSYNC.COLLECTIVE R17, `(.L_x_3811) ;  /* 0x0000000011087348 */ /* 0x006fea0003c00000 */
[----:B------:R0:W3:Y:S02]  /*0ba0*/  SHFL.BFLY P2, R18, R20, R19, R22 ;  /* 0x0c00001314127389 */ /* 0x0000e40000040016 */
[----:B0123--:R-:W-:Y:S01]  /*0bb0*/  ENDCOLLECTIVE ;  /* 0x000000000000791b */ /* 0x00ffe20003800000 */
.L_x_3811:
[----:B------:R-:W-:Y:S01]  /*0bc0*/  HFMA2.MMA R19, -RZ, RZ, 0, 1.1920928955078125e-07 ;  /* 0x00000002ff137435 */ /* 0x000fe200000001ff */
[----:B------:R-:W-:-:S05]  /*0bd0*/  MOV R11, R18 ;  /* 0x00000012000b7202 */ /* 0x000fca0000000f00 */
[----:B------:R-:W-:-:S05]  /*0be0*/  FADD.FTZ R11, R10, R11 ;  /* 0x0000000b0a0b7221 */ /* 0x000fca0000010000 */
[----:B------:R-:W-:-:S07]  /*0bf0*/  MOV R20, R11 ;  /* 0x0000000b00147202 */ /* 0x000fce0000000f00 */
[----:B------:R-:W-:Y:S05]  /*0c00*/  WARPSYNC.COLLECTIVE R17, `(.L_x_3812) ;  /* 0x0000000011087348 */ /* 0x000fea0003c00000 */
[----:B------:R0:W1:Y:S02]  /*0c10*/  SHFL.BFLY P2, R18, R20, R19, R22 ;  /* 0x0c00001314127389 */ /* 0x0000640000040016 */
[----:B01----:R-:W-:Y:S01]  /*0c20*/  ENDCOLLECTIVE ;  /* 0x000000000000791b */ /* 0x003fe20003800000 */
.L_x_3812:
[----:B------:R-:W-:Y:S01]  /*0c30*/  HFMA2.MMA R19, -RZ, RZ, 0, 2.384185791015625e-07 ;  /* 0x00000004ff137435 */ /* 0x000fe200000001ff */
[----:B------:R-:W-:-:S04]  /*0c40*/  IMAD.MOV.U32 R12, RZ, RZ, R18 ;  /* 0x000000ffff0c7224 */ /* 0x000fc800078e0012 */
[----:B------:R-:W-:-:S05]  /*0c50*/  FADD.FTZ R12, R11, R12 ;  /* 0x0000000c0b0c7221 */ /* 0x000fca0000010000 */
[----:B------:R-:W-:-:S07]  /*0c60*/  MOV R20, R12 ;  /* 0x0000000c00147202 */ /* 0x000fce0000000f00 */
[----:B------:R-:W-:Y:S05]  /*0c70*/  WARPSYNC.COLLECTIVE R17, `(.L_x_3813) ;  /* 0x0000000011087348 */ /* 0x000fea0003c00000 */
[----:B------:R0:W1:Y:S02]  /*0c80*/  SHFL.BFLY P2, R18, R20, R19, R22 ;  /* 0x0c00001314127389 */ /* 0x0000640000040016 */
[----:B01----:R-:W-:Y:S01]  /*0c90*/  ENDCOLLECTIVE ;  /* 0x000000000000791b */ /* 0x003fe20003800000 */
.L_x_3813:
[----:B------:R-:W-:Y:S01]  /*0ca0*/  IMAD.MOV.U32 R19, RZ, RZ, 0x8 ;  /* 0x00000008ff137424 */ /* 0x000fe200078e00ff */
[----:B------:R-:W-:-:S05]  /*0cb0*/  MOV R13, R18 ;  /* 0x00000012000d7202 */ /* 0x000fca0000000f00 */
[----:B------:R-:W-:-:S05]  /*0cc0*/  FADD.FTZ R13, R12, R13 ;  /* 0x0000000d0c0d7221 */ /* 0x000fca0000010000 */
[----:B------:R-:W-:-:S07]  /*0cd0*/  MOV R20, R13 ;  /* 0x0000000d00147202 */ /* 0x000fce0000000f00 */
[----:B------:R-:W-:Y:S05]  /*0ce0*/  WARPSYNC.COLLECTIVE R17, `(.L_x_3814) ;  /* 0x0000000011087348 */ /* 0x000fea0003c00000 */
[----:B------:R0:W1:Y:S02]  /*0cf0*/  SHFL.BFLY P2, R18, R20, R19, R22 ;  /* 0x0c00001314127389 */ /* 0x0000640000040016 */
[----:B01----:R-:W-:Y:S01]  /*0d00*/  ENDCOLLECTIVE ;  /* 0x000000000000791b */ /* 0x003fe20003800000 */
.L_x_3814:
[----:B------:R-:W-:Y:S01]  /*0d10*/  HFMA2.MMA R19, -RZ, RZ, 0, 9.5367431640625e-07 ;  /* 0x00000010ff137435 */ /* 0x000fe200000001ff */
[----:B------:R-:W-:-:S05]  /*0d20*/  MOV R10, R18 ;  /* 0x00000012000a7202 */ /* 0x000fca0000000f00 */
[----:B------:R-:W-:-:S05]  /*0d30*/  FADD.FTZ R10, R13, R10 ;  /* 0x0000000a0d0a7221 */ /* 0x000fca0000010000 */
[----:B------:R-:W-:-:S07]  /*0d40*/  MOV R20, R10 ;  /* 0x0000000a00147202 */ /* 0x000fce0000000f00 */
[----:B------:R-:W-:Y:S05]  /*0d50*/  WARPSYNC.COLLECTIVE R17, `(.L_x_3815) ;  /* 0x0000000011087348 */ /* 0x000fea0003c00000 */
[----:B------:R0:W1:Y:S02]  /*0d60*/  SHFL.BFLY P2, R18, R20, R19, R22 ;  /* 0x0c00001314127389 */ /* 0x0000640000040016 */
[----:B01----:R-:W-:Y:S01]  /*0d70*/  ENDCOLLECTIVE ;  /* 0x000000000000791b */ /* 0x003fe20003800000 */
.L_x_3815:
[----:B------:R-:W-:Y:S01]  /*0d80*/  HFMA2.MMA R19, -RZ, RZ, 0, 5.9604644775390625e-08 ;  /* 0x00000001ff137435 */ /* 0x000fe200000001ff */
[----:B------:R-:W-:Y:S01]  /*0d90*/  IMAD.MOV.U32 R20, RZ, RZ, R9 ;  /* 0x000000ffff147224 */ /* 0x000fe200078e0009 */
[----:B------:R-:W-:-:S09]  /*0da0*/  MOV R11, R18 ;  /* 0x00000012000b7202 */ /* 0x000fd20000000f00 */
[----:B------:R-:W-:Y:S05]  /*0db0*/  WARPSYNC.COLLECTIVE R17, `(.L_x_3816) ;  /* 0x0000000011087348 */ /* 0x000fea0003c00000 */
[----:B------:R0:W1:Y:S02]  /*0dc0*/  SHFL.BFLY P2, R18, R20, R19, R22 ;  /* 0x0c00001314127389 */ /* 0x0000640000040016 */
[----:B01----:R-:W-:Y:S01]  /*0dd0*/  ENDCOLLECTIVE ;  /* 0x000000000000791b */ /* 0x003fe20003800000 */
.L_x_3816:
[----:B------:R-:W-:Y:S01]  /*0de0*/  HFMA2.MMA R19, -RZ, RZ, 0, 1.1920928955078125e-07 ;  /* 0x00000002ff137435 */ /* 0x000fe200000001ff */
[----:B------:R-:W-:-:S05]  /*0df0*/  MOV R12, R18 ;  /* 0x00000012000c7202 */ /* 0x000fca0000000f00 */
[----:B------:R-:W-:-:S05]  /*0e00*/  FADD.FTZ R14, R9, R12 ;  /* 0x0000000c090e7221 */ /* 0x000fca0000010000 */
[----:B------:R-:W-:-:S07]  /*0e10*/  MOV R20, R14 ;  /* 0x0000000e00147202 */ /* 0x000fce0000000f00 */
[----:B------:R-:W-:Y:S05]  /*0e20*/  WARPSYNC.COLLECTIVE R17, `(.L_x_3817) ;  /* 0x0000000011087348 */ /* 0x000fea0003c00000 */
[----:B------:R0:W1:Y:S02]  /*0e30*/  SHFL.BFLY P2, R18, R20, R19, R22 ;  /* 0x0c00001314127389 */ /* 0x0000640000040016 */
[----:B01----:R-:W-:Y:S01]  /*0e40*/  ENDCOLLECTIVE ;  /* 0x000000000000791b */ /* 0x003fe20003800000 */
.L_x_3817:
[----:B------:R-:W-:Y:S01]  /*0e50*/  HFMA2.MMA R19, -RZ, RZ, 0, 2.384185791015625e-07 ;  /* 0x00000004ff137435 */ /* 0x000fe200000001ff */
[----:B------:R-:W-:-:S04]  /*0e60*/  IMAD.MOV.U32 R13, RZ, RZ, R18 ;  /* 0x000000ffff0d7224 */ /* 0x000fc800078e0012 */
[----:B------:R-:W-:-:S05]  /*0e70*/  FADD.FTZ R15, R14, R13 ;  /* 0x0000000d0e0f7221 */ /* 0x000fca0000010000 */
[----:B------:R-:W-:-:S07]  /*0e80*/  MOV R20, R15 ;  /* 0x0000000f00147202 */ /* 0x000fce0000000f00 */
[----:B------:R-:W-:Y:S05]  /*0e90*/  WARPSYNC.COLLECTIVE R17, `(.L_x_3818) ;  /* 0x0000000011087348 */ /* 0x000fea0003c00000 */
[----:B------:R0:W1:Y:S02]  /*0ea0*/  SHFL.BFLY P2, R18, R20, R19, R22 ;  /* 0x0c00001314127389 */ /* 0x0000640000040016 */
[----:B01----:R-:W-:Y:S01]  /*0eb0*/  ENDCOLLECTIVE ;  /* 0x000000000000791b */ /* 0x003fe20003800000 */
.L_x_3818:
[----:B------:R-:W-:Y:S01]  /*0ec0*/  IMAD.MOV.U32 R19, RZ, RZ, 0x8 ;  /* 0x00000008ff137424 */ /* 0x000fe200078e00ff */
[----:B------:R-:W-:-:S05]  /*0ed0*/  MOV R16, R18 ;  /* 0x0000001200107202 */ /* 0x000fca0000000f00 */
[----:B------:R-:W-:-:S05]  /*0ee0*/  FADD.FTZ R16, R15, R16 ;  /* 0x000000100f107221 */ /* 0x000fca0000010000 */
[----:B------:R-:W-:-:S07]  /*0ef0*/  MOV R20, R16 ;  /* 0x0000001000147202 */ /* 0x000fce0000000f00 */
[----:B------:R-:W-:Y:S05]  /*0f00*/  WARPSYNC.COLLECTIVE R17, `(.L_x_3819) ;  /* 0x0000000011087348 */ /* 0x000fea0003c00000 */
[----:B------:R0:W1:Y:S02]  /*0f10*/  SHFL.BFLY P2, R18, R20, R19, R22 ;  /* 0x0c00001314127389 */ /* 0x0000640000040016 */
[----:B01----:R-:W-:Y:S01]  /*0f20*/  ENDCOLLECTIVE ;  /* 0x000000000000791b */ /* 0x003fe20003800000 */
.L_x_3819:
[----:B------:R-:W-:Y:S01]  /*0f30*/  HFMA2.MMA R19, -RZ, RZ, 0, 9.5367431640625e-07 ;  /* 0x00000010ff137435 */ /* 0x000fe200000001ff */
[----:B------:R-:W-:-:S05]  /*0f40*/  MOV R9, R18 ;  /* 0x0000001200097202 */ /* 0x000fca0000000f00 */
[----:B------:R-:W-:-:S05]  /*0f50*/  FADD.FTZ R9, R16, R9 ;  /* 0x0000000910097221 */ /* 0x000fca0000010000 */
[----:B------:R-:W-:-:S07]  /*0f60*/  MOV R20, R9 ;  /* 0x0000000900147202 */ /* 0x000fce0000000f00 */
[----:B------:R-:W-:Y:S05]  /*0f70*/  WARPSYNC.COLLECTIVE R17, `(.L_x_3820) ;  /* 0x0000000011087348 */ /* 0x000fea0003c00000 */
[----:B------:R0:W1:Y:S02]  /*0f80*/  SHFL.BFLY P2, R18, R20, R19, R22 ;  /* 0x0c00001314127389 */ /* 0x0000640000040016 */
[----:B01----:R-:W-:Y:S01]  /*0f90*/  ENDCOLLECTIVE ;  /* 0x000000000000791b */ /* 0x003fe20003800000 */
.L_x_3820:
[----:B------:R-:W-:Y:S01]  /*0fa0*/  MOV R14, R18 ;  /* 0x00000012000e7202 */ /* 0x000fe20000000f00 */
[----:B------:R-:W-:Y:S06]  /*0fb0*/  BRA `(.L_x_3821) ;  /* 0xfffffff800907947 */ /* 0x000fec000383ffff */
.L_x_3822:
        /* <DEDUP_REMOVED lines=12> */
.L_x_3994:


//--------------------- .text._ZN10layer_norm40ln_parallel_residual_bwd_finalize_kernelINS_22Kernel_traits_finalizeILj5120EfffffjLb0ELj1024ELj4ENS_18Kernel_traits_baseILj5120EfffffjLj1024EEEEELb1EEEvNS_9BwdParamsE --------------------------
	.section	.text._ZN10layer_norm40ln_parallel_residual_bwd_finalize_kernelINS_22Kernel_traits_finalizeILj5120EfffffjLb0ELj1024ELj4ENS_18Kernel_traits_baseILj5120EfffffjLj1024EEEEELb1EEEvNS_9BwdParamsE,"ax",@progbits
	.align	128
        .global         _ZN10layer_norm40ln_parallel_residual_bwd_finalize_kernelINS_22Kernel_traits_finalizeILj5120EfffffjLb0ELj1024ELj4ENS_18Kernel_traits_baseILj5120EfffffjLj1024EEEEELb1EEEvNS_9BwdParamsE
        .type           _ZN10layer_norm40ln_parallel_residual_bwd_finalize_kernelINS_22Kernel_traits_finalizeILj5120EfffffjLb0ELj1024ELj4ENS_18Kernel_traits_baseILj5120EfffffjLj1024EEEEELb1EEEvNS_9BwdParamsE,@function
        .size           _ZN10layer_norm40ln_parallel_residual_bwd_finalize_kernelINS_22Kernel_traits_finalizeILj5120EfffffjLb0ELj1024ELj4ENS_18Kernel_traits_baseILj5120EfffffjLj1024EEEEELb1EEEvNS_9BwdParamsE,(.L_x_3995 - _ZN10layer_norm40ln_parallel_residual_bwd_finalize_kernelINS_22Kernel_traits_finalizeILj5120EfffffjLb0ELj1024ELj4ENS_18Kernel_traits_baseILj5120EfffffjLj1024EEEEELb1EEEvNS_9BwdParamsE)
        .other          _ZN10layer_norm40ln_parallel_residual_bwd_finalize_kernelINS_22Kernel_traits_finalizeILj5120EfffffjLb0ELj1024ELj4ENS_18Kernel_traits_baseILj5120EfffffjLj1024EEEEELb1EEEvNS_9BwdParamsE,@"STO_CUDA_ENTRY STV_DEFAULT"
_ZN10layer_norm40ln_parallel_residual_bwd_finalize_kernelINS_22Kernel_traits_finalizeILj5120EfffffjLb0ELj1024ELj4ENS_18Kernel_traits_baseILj5120EfffffjLj1024EEEEELb1EEEvNS_9BwdParamsE:
.text._ZN10layer_norm40ln_parallel_residual_bwd_finalize_kernelINS_22Kernel_traits_finalizeILj5120EfffffjLb0ELj1024ELj4ENS_18Kernel_traits_baseILj5120EfffffjLj1024EEEEELb1EEEvNS_9BwdParamsE:
        /* <DEDUP_REMOVED lines=23> */
.L_x_3834:
        /* <DEDUP_REMOVED lines=41> */
.L_x_3827:
        /* <DEDUP_REMOVED lines=62> */
.L_x_3826:
[----:B------:R-:W-:Y:S05]  /*07e0*/  BSYNC B1 ;  /* 0x0000000000017941 */ /* 0x000fea0003800000 */
.L_x_3825:
        /* <DEDUP_REMOVED lines=39> */
.L_x_3829:
[----:B------:R-:W-:Y:S05]  /*0a60*/  BSYNC B1 ;  /* 0x0000000000017941 */ /* 0x000fea0003800000 */
.L_x_3828:
        /* <DEDUP_REMOVED lines=20> */
.L_x_3824:
[----:B------:R-:W-:Y:S05]  /*0bb0*/  BSYNC B0 ;  /* 0x0000000000007941 */ /* 0x000fea0003800000 */
.L_x_3823:
        /* <DEDUP_REMOVED lines=54> */
.L_x_3855:
        /* <DEDUP_REMOVED lines=10> */
.L_x_3830:
        /* <DEDUP_REMOVED lines=22> */
.L_x_3833:
[----:B------:R-:W-:Y:S05]  /*1120*/  BSYNC B0 ;  /* 0x0000000000007941 */ /* 0x000fea0003800000 */
.L_x_3832:
[C---:B------:R-:W-:Y:S02]  /*1130*/  ISETP.GT.U32.AND P1, PT, R4.reuse, -0x1401, PT ;  /* 0xffffebff0400780c */ /* 0x040fe40003f24070 */
[----:B------:R-:W-:Y:S02]  /*1140*/  IADD3 R4, R4, 0x1400, RZ ;  /* 0x0000140004047810 */ /* 0x000fe40007ffe0ff */
[----:B------:R-:W-:-:S09]  /*1150*/  IADD3 R5, R5, 0xa00, RZ ;  /* 0x00000a0005057810 */ /* 0x000fd20007ffe0ff */
[----:B------:R-:W-:Y:S05]  /*1160*/  @P1 BRA `(.L_x_3834) ;  /* 0xfffffff000001947 */ /* 0x000fea000383ffff */
[----:B------:R-:W-:Y:S05]  /*1170*/  EXIT ;  /* 0x000000000000794d */ /* 0x000fea0003800000 */
.L_x_3831:
[----:B------:R-:W-:Y:S01]  /*1180*/  HFMA2.MMA R13, -RZ, RZ, 0, 5.9604644775390625e-08 ;  /* 0x00000001ff0d7435 */ /* 0x000fe200000001ff */
[----:B0-----:R-:W-:Y:S02]  /*1190*/  MOV R26, R9 ;  /* 0x00000009001a7202 */ /* 0x001fe40000000f00 */
[----:B------:R-:W-:Y:S02]  /*11a0*/  MOV R12, 0x1f ;  /* 0x0000001f000c7802 */ /* 0x000fe40000000f00 */
[----:B------:R-:W-:-:S07]  /*11b0*/  MOV R11, 0xffffffff ;  /* 0xffffffff000b7802 */ /* 0x000fce0000000f00 */
[----:B-1234-:R-:W-:Y:S05]  /*11c0*/  WARPSYNC.COLLECTIVE R11, `(.L_x_3835) ;  /* 0x000000000b087348 */ /* 0x01efea0003c00000 */
[----:B------:R0:W0:Y:S02]  /*11d0*/  SHFL.BFLY P2, R16, R26, R13, R12 ;  /* 0x0c00000d1a107389 */ /* 0x000024000004000c */
[----:B01234-:R-:W-:Y:S01]  /*11e0*/  ENDCOLLECTIVE ;  /* 0x000000000000791b */ /* 0x01ffe20003800000 */
.L_x_3835:
[----:B------:R-:W-:Y:S01]  /*11f0*/  HFMA2.MMA R13, -RZ, RZ, 0, 1.1920928955078125e-07 ;  /* 0x00000002ff0d7435 */ /* 0x000fe200000001ff */
[----:B------:R-:W-:-:S05]  /*1200*/  FADD.FTZ R10, R9, R16 ;  /* 0x00000010090a7221 */ /* 0x000fca0000010000 */
[----:B------:R-:W-:-:S07]  /*1210*/  MOV R26, R10 ;  /* 0x0000000a001a7202 */ /* 0x000fce0000000f00 */
[----:B------:R-:W-:Y:S05]  /*1220*/  WARPSYNC.COLLECTIVE R11, `(.L_x_3836) ;  /* 0x000000000b087348 */ /* 0x000fea0003c00000 */
[----:B------:R0:W1:Y:S02]  /*1230*/  SHFL.BFLY P2, R16, R26, R13, R12 ;  /* 0x0c00000d1a107389 */ /* 0x000064000004000c */
[----:B01----:R-:W-:Y:S01]  /*1240*/  ENDCOLLECTIVE ;  /* 0x000000000000791b */ /* 0x003fe20003800000 */
.L_x_3836:
[----:B------:R-:W-:Y:S01]  /*1250*/  HFMA2.MMA R13, -RZ, RZ, 0, 2.384185791015625e-07 ;  /* 0x00000004ff0d7435 */ /* 0x000fe200000001ff */
[----:B------:R-:W-:-:S05]  /*1260*/  FADD.FTZ R9, R10, R16 ;  /* 0x000000100a097221 */ /* 0x000fca0000010000 */
[----:B------:R-:W-:-:S07]  /*1270*/  MOV R26, R9 ;  /* 0x00000009001a7202 */ /* 0x000fce0000000f00 */
[----:B------:R-:W-:Y:S05]  /*1280*/  WARPSYNC.COLLECTIVE R11, `(.L_x_3837) ;  /* 0x000000000b087348 */ /* 0x000fea0003c00000 */
[----:B------:R0:W1:Y:S02]  /*1290*/  SHFL.BFLY P2, R16, R26, R13, R12 ;  /* 0x0c00000d1a107389 */ /* 0x000064000004000c */
[----:B01----:R-:W-:Y:S01]  /*12a0*/  ENDCOLLECTIVE ;  /* 0x000000000000791b */ /* 0x003fe20003800000 */
.L_x_3837:
[----:B------:R-:W-:Y:S01]  /*12b0*/  HFMA2.MMA R13, -RZ, RZ, 0, 4.76837158203125e-07 ;  /* 0x00000008ff0d7435 */ /* 0x000fe200000001ff */
[----:B------:R-:W-:-:S05]  /*12c0*/  FADD.FTZ R18, R9, R16 ;  /* 0x0000001009127221 */ /* 0x000fca0000010000 */
[----:B------:R-:W-:-:S07]  /*12d0*/  MOV R26, R18 ;  /* 0x00000012001a7202 */ /* 0x000fce0000000f00 */
[----:B------:R-:W-:Y:S05]  /*12e0*/  WARPSYNC.COLLECTIVE R11, `(.L_x_3838) ;  /* 0x000000000b087348 */ /* 0x000fea0003c00000 */
[----:B------:R0:W1:Y:S02]  /*12f0*/  SHFL.BFLY P2, R16, R26, R13, R12 ;  /* 0x0c00000d1a107389 */ /* 0x000064000004000c */
[----:B01----:R-:W-:Y:S01]  /*1300*/  ENDCOLLECTIVE ;  /* 0x000000000000791b */ /* 0x003fe20003800000 */
.L_x_3838:
[----:B------:R-:W-:Y:S01]  /*1310*/  HFMA2.MMA R13, -RZ, RZ, 0, 9.5367431640625e-07 ;  /* 0x00000010ff0d7435 */ /* 0x000fe200000001ff */
[----:B------:R-:W-:-:S05]  /*1320*/  FADD.FTZ R10, R18, R16 ;  /* 0x00000010120a7221 */ /* 0x000fca0000010000 */
[----:B------:R-:W-:-:S07]  /*1330*/  MOV R26, R10 ;  /* 0x0000000a001a7202 */ /* 0x000fce0000000f00 */
[----:B------:R-:W-:Y:S05]  /*1340*/  WARPSYNC.COLLECTIVE R11, `(.L_x_3839) ;  /* 0x000000000b087348 */ /* 0x000fea0003c00000 */
[----:B------:R0:W1:Y:S02]  /*1350*/  SHFL.BFLY P2, R16, R26, R13, R12 ;  /* 0x0c00000d1a107389 */ /* 0x000064000004000c */
[----:B01----:R-:W-:Y:S01]  /*1360*/  ENDCOLLECTIVE ;  /* 0x000000000000791b */ /* 0x003fe20003800000 */
.L_x_3839:
[----:B------:R-:W-:Y:S01]  /*1370*/  HFMA2.MMA R13, -RZ, RZ, 0, 5.9604644775390625e-08 ;  /* 0x00000001ff0d7435 */ /* 0x000fe200000001ff */
[----:B------:R-:W-:Y:S02]  /*1380*/  MOV R26, R14 ;  /* 0x0000000e001a7202 */ /* 0x000fe40000000f00 */
[----:B------:R-:W-:-:S08]  /*1390*/  MOV R9, R16 ;  /* 0x0000001000097202 */ /* 0x000fd00000000f00 */
[----:B------:R-:W-:Y:S05]  /*13a0*/  WARPSYNC.COLLECTIVE R11, `(.L_x_3840) ;  /* 0x000000000b087348 */ /* 0x000fea0003c00000 */
[----:B------:R0:W1:Y:S02]  /*13b0*/  SHFL.BFLY P2, R16, R26, R13, R12 ;  /* 0x0c00000d1a107389 */ /* 0x000064000004000c */
[----:B01----:R-:W-:Y:S01]  /*13c0*/  ENDCOLLECTIVE ;  /* 0x000000000000791b */ /* 0x003fe20003800000 */
.L_x_3840:
[----:B------:R-:W-:Y:S01]  /*13d0*/  HFMA2.MMA R13, -RZ, RZ, 0, 1.1920928955078125e-07 ;  /* 0x00000002ff0d7435 */ /* 0x000fe200000001ff */
[----:B------:R-:W-:-:S05]  /*13e0*/  MOV R15, R16 ;  /* 0x00000010000f7202 */ /* 0x000fca0000000f00 */
[----:B------:R-:W-:-:S05]  /*13f0*/  FADD.FTZ R15, R14, R15 ;  /* 0x0000000f0e0f7221 */ /* 0x000fca0000010000 */
[----:B------:R-:W-:-:S07]  /*1400*/  MOV R26, R15 ;  /* 0x0000000f001a7202 */ /* 0x000fce0000000f00 */
[----:B------:R-:W-:Y:S05]  /*1410*/  WARPSYNC.COLLECTIVE R11, `(.L_x_3841) ;  /* 0x000000000b087348 */ /* 0x000fea0003c00000 */
[----:B------:R0:W1:Y:S02]  /*1420*/  SHFL.BFLY P2, R16, R26, R13, R12 ;  /* 0x0c00000d1a107389 */ /* 0x000064000004000c */
[----:B01----:R-:W-:Y:S01]  /*1430*/  ENDCOLLECTIVE ;  /* 0x000000000000791b */ /* 0x003fe20003800000 */
.L_x_3841:
[----:B------:R-:W-:Y:S01]  /*1440*/  HFMA2.MMA R13, -RZ, RZ, 0, 2.384185791015625e-07 ;  /* 0x00000004ff0d7435 */ /* 0x000fe200000001ff */
[----:B------:R-:W-:-:S05]  /*1450*/  MOV R18, R16 ;  /* 0x0000001000127202 */ /* 0x000fca0000000f00 */
[----:B------:R-:W-:-:S05]  /*1460*/  FADD.FTZ R14, R15, R18 ;  /* 0x000000120f0e7221 */ /* 0x000fca0000010000 */
[----:B------:R-:W-:-:S07]  /*1470*/  MOV R26, R14 ;  /* 0x0000000e001a7202 */ /* 0x000fce0000000f00 */
[----:B------:R-:W-:Y:S05]  /*1480*/  WARPSYNC.COLLECTIVE R11, `(.L_x_3842) ;  /* 0x000000000b087348 */ /* 0x000fea0003c00000 */
[----:B------:R0:W1:Y:S02]  /*1490*/  SHFL.BFLY P2, R16, R26, R13, R12 ;  /* 0x0c00000d1a107389 */ /* 0x000064000004000c */
[----:B01----:R-:W-:Y:S01]  /*14a0*/  ENDCOLLECTIVE ;  /* 0x000000000000791b */ /* 0x003fe20003800000 */
.L_x_3842:
[----:B------:R-:W-:Y:S01]  /*14b0*/  HFMA2.MMA R13, -RZ, RZ, 0, 4.76837158203125e-07 ;  /* 0x00000008ff0d7435 */ /* 0x000fe200000001ff */
[----:B------:R-:W-:-:S05]  /*14c0*/  MOV R17, R16 ;  /* 0x0000001000117202 */ /* 0x000fca0000000f00 */
[----:B------:R-:W-:-:S05]  /*14d0*/  FADD.FTZ R19, R14, R17 ;  /* 0x000000110e137221 */ /* 0x000fca0000010000 */
[----:B------:R-:W-:-:S07]  /*14e0*/  MOV R26, R19 ;  /* 0x00000013001a7202 */ /* 0x000fce0000000f00 */
[----:B------:R-:W-:Y:S05]  /*14f0*/  WARPSYNC.COLLECTIVE R11, `(.L_x_3843) ;  /* 0x000000000b087348 */ /* 0x000fea0003c00000 */
[----:B------:R0:W1:Y:S02]  /*1500*/  SHFL.BFLY P2, R16, R26, R13, R12 ;  /* 0x0c00000d1a107389 */ /* 0x000064000004000c */
[----:B01----:R-:W-:Y:S01]  /*1510*/  ENDCOLLECTIVE ;  /* 0x000000000000791b */ /* 0x003fe20003800000 */
.L_x_3843:
[----:B------:R-:W-:Y:S01]  /*1520*/  HFMA2.MMA R13, -RZ, RZ, 0, 9.5367431640625e-07 ;  /* 0x00000010ff0d7435 */ /* 0x000fe200000001ff */
[----:B------:R-:W-:-:S05]  /*1530*/  MOV R20, R16 ;  /* 0x0000001000147202 */ /* 0x000fca0000000f00 */
[----:B------:R-:W-:-:S05]  /*1540*/  FADD.FTZ R15, R19, R20 ;  /* 0x00000014130f7221 */ /* 0x000fca0000010000 */
[----:B------:R-:W-:-:S07]  /*1550*/  MOV R26, R15 ;  /* 0x0000000f001a7202 */ /* 0x000fce0000000f00 */
[----:B------:R-:W-:Y:S05]  /*1560*/  WARPSYNC.COLLECTIVE R11, `(.L_x_3844) ;  /* 0x000000000b087348 */ /* 0x000fea0003c00000 */
[----:B------:R0:W1:Y:S02]  /*1570*/  SHFL.BFLY P2, R16, R26, R13, R12 ;  /* 0x0c00000d1a107389 */ /* 0x000064000004000c */
[----:B01----:R-:W-:Y:S01]  /*1580*/  ENDCOLLECTIVE ;  /* 0x000000000000791b */ /* 0x003fe20003800000 */
.L_x_3844:
[----:B------:R-:W-:Y:S01]  /*1590*/  HFMA2.MMA R13, -RZ, RZ, 0, 5.9604644775390625e-08 ;  /* 0x00000001ff0d7435 */ /* 0x000fe200000001ff */
[----:B------:R-:W-:Y:S02]  /*15a0*/  MOV R26, R8 ;  /* 0x00000008001a7202 */ /* 0x000fe40000000f00 */
[----:B------:R-:W-:-:S08]  /*15b0*/  MOV R14, R16 ;  /* 0x00000010000e7202 */ /* 0x000fd00000000f00 */
[----:B------:R-:W-:Y:S05]  /*15c0*/  WARPSYNC.COLLECTIVE R11, `(.L_x_3845) ;  /* 0x000000000b087348 */ /* 0x000fea0003c00000 */
[----:B------:R0:W1:Y:S02]  /*15d0*/  SHFL.BFLY P2, R16, R26, R13, R12 ;  /* 0x0c00000d1a107389 */ /* 0x000064000004000c */
[----:B01----:R-:W-:Y:S01]  /*15e0*/  ENDCOLLECTIVE ;  /* 0x000000000000791b */ /* 0x003fe20003800000 */
.L_x_3845:
[----:B------:R-:W-:Y:S01]  /*15f0*/  HFMA2.MMA R13, -RZ, RZ, 0, 1.1920928955078125e-07 ;  /* 0x00000002ff0d7435 */ /* 0x000fe200000001ff */
[----:B------:R-:W-:-:S05]  /*1600*/  MOV R17, R16 ;  /* 0x0000001000117202 */ /* 0x000fca0000000f00 */
[----:B------:R-:W-:-:S05]  /*1610*/  FADD.FTZ R19, R8, R17 ;  /* 0x0000001108137221 */ /* 0x000fca0000010000 */
[----:B------:R-:W-:-:S07]  /*1620*/  MOV R26, R19 ;  /* 0x00000013001a7202 */ /* 0x000fce0000000f00 */
[----:B------:R-:W-:Y:S05]  /*1630*/  WARPSYNC.COLLECTIVE R11, `(.L_x_3846) ;  /* 0x000000000b087348 */ /* 0x000fea0003c00000 */
[----:B------:R0:W1:Y:S02]  /*1640*/  SHFL.BFLY P2, R16, R26, R13, R12 ;  /* 0x0c00000d1a107389 */ /* 0x000064000004000c */
[----:B01----:R-:W-:Y:S01]  /*1650*/  ENDCOLLECTIVE ;  /* 0x000000000000791b */ /* 0x003fe20003800000 */
.L_x_3846:
[----:B------:R-:W-:Y:S01]  /*1660*/  HFMA2.MMA R13, -RZ, RZ, 0, 2.384185791015625e-07 ;  /* 0x00000004ff0d7435 */ /* 0x000fe200000001ff */
[----:B------:R-:W-:-:S05]  /*1670*/  MOV R20, R16 ;  /* 0x0000001000147202 */ /* 0x000fca0000000f00 */
[----:B------:R-:W-:-:S05]  /*1680*/  FADD.FTZ R8, R19, R20 ;  /* 0x0000001413087221 */ /* 0x000fca0000010000 */
[----:B------:R-:W-:-:S07]  /*1690*/  MOV R26, R8 ;  /* 0x00000008001a7202 */ /* 0x000fce0000000f00 */
[----:B------:R-:W-:Y:S05]  /*16a0*/  WARPSYNC.COLLECTIVE R11, `(.L_x_3847) ;  /* 0x000000000b087348 */ /* 0x000fea0003c00000 */
[----:B------:R0:W1:Y:S02]  /*16b0*/  SHFL.BFLY P2, R16, R26, R13, R12 ;  /* 0x0c00000d1a107389 */ /* 0x000064000004000c */
[----:B01----:R-:W-:Y:S01]  /*16c0*/  ENDCOLLECTIVE ;  /* 0x000000000000791b */ /* 0x003fe20003800000 */
.L_x_3847:
[----:B------:R-:W-:Y:S01]  /*16d0*/  HFMA2.MMA R13, -RZ, RZ, 0, 4.76837158203125e-07 ;  /* 0x00000008ff0d7435 */ /* 0x000fe200000001ff */
[----:B------:R-:W-:-:S05]  /*16e0*/  MOV R21, R16 ;  /* 0x0000001000157202 */ /* 0x000fca0000000f00 */
[----:B------:R-:W-:-:S05]  /*16f0*/  FADD.FTZ R21, R8, R21 ;  /* 0x0000001508157221 */ /* 0x000fca0000010000 */
[----:B------:R-:W-:-:S07]  /*1700*/  MOV R26, R21 ;  /* 0x00000015001a7202 */ /* 0x000fce0000000f00 */
[----:B------:R-:W-:Y:S05]  /*1710*/  WARPSYNC.COLLECTIVE R11, `(.L_x_3848) ;  /* 0x000000000b087348 */ /* 0x000fea0003c00000 */
[----:B------:R0:W1:Y:S02]  /*1720*/  SHFL.BFLY P2, R16, R26, R13, R12 ;  /* 0x0c00000d1a107389 */ /* 0x000064000004000c */
[----:B01----:R-:W-:Y:S01]  /*1730*/  ENDCOLLECTIVE ;  /* 0x000000000000791b */ /* 0x003fe20003800000 */
.L_x_3848:
[----:B------:R-:W-:Y:S01]  /*1740*/  HFMA2.MMA R13, -RZ, RZ, 0, 9.5367431640625e-07 ;  /* 0x00000010ff0d7435 */ /* 0x000fe200000001ff */
[----:B------:R-:W-:-:S05]  /*1750*/  MOV R22, R16 ;  /* 0x0000001000167202 */ /* 0x000fca0000000f00 */
[----:B------:R-:W-:-:S05]  /*1760*/  FADD.FTZ R17, R21, R22 ;  /* 0x0000001615117221 */ /* 0x000fca0000010000 */
[----:B------:R-:W-:-:S07]  /*1770*/  MOV R26, R17 ;  /* 0x00000011001a7202 */ /* 0x000fce0000000f00 */
[----:B------:R-:W-:Y:S05]  /*1780*/  WARPSYNC.COLLECTIVE R11, `(.L_x_3849) ;  /* 0x000000000b087348 */ /* 0x000fea0003c00000 */
[----:B------:R0:W1:Y:S02]  /*1790*/  SHFL.BFLY P2, R16, R26, R13, R12 ;  /* 0x0c00000d1a107389 */ /* 0x000064000004000c */
[----:B01----:R-:W-:Y:S01]  /*17a0*/  ENDCOLLECTIVE ;  /* 0x000000000000791b */ /* 0x003fe20003800000 */
.L_x_3849:
[----:B------:R-:W-:Y:S01]  /*17b0*/  HFMA2.MMA R13, -RZ, RZ, 0, 5.9604644775390625e-08 ;  /* 0x00000001ff0d7435 */ /* 0x000fe200000001ff */
[----:B------:R-:W-:Y:S02]  /*17c0*/  MOV R26, R7 ;  /* 0x00000007001a7202 */ /* 0x000fe40000000f00 */
[----:B------:R-:W-:-:S08]  /*17d0*/  MOV R8, R16 ;  /* 0x0000001000087202 */ /* 0x000fd00000000f00 */
[----:B------:R-:W-:Y:S05]  /*17e0*/  WARPSYNC.COLLECTIVE R11, `(.L_x_3850) ;  /* 0x000000000b087348 */ /* 0x000fea0003c00000 */
[----:B------:R0:W1:Y:S02]  /*17f0*/  SHFL.BFLY P2, R16, R26, R13, R12 ;  /* 0x0c00000d1a107389 */ /* 0x000064000004000c */
[----:B01----:R-:W-:Y:S01]  /*1800*/  ENDCOLLECTIVE ;  /* 0x000000000000791b */ /* 0x003fe20003800000 */
.L_x_3850:
[----:B------:R-:W-:Y:S01]  /*1810*/  HFMA2.MMA R13, -RZ, RZ, 0, 1.1920928955078125e-07 ;  /* 0x00000002ff0d7435 */ /* 0x000fe200000001ff */
[----:B------:R-:W-:-:S05]  /*1820*/  MOV R18, R16 ;  /* 0x0000001000127202 */ /* 0x000fca0000000f00 */
[----:B------:R-:W-:-:S05]  /*1830*/  FADD.FTZ R22, R7, R18 ;  /* 0x0000001207167221 */ /* 0x000fca0000010000 */
[----:B------:R-:W-:-:S07]  /*1840*/  MOV R26, R22 ;  /* 0x00000016001a7202 */ /* 0x000fce0000000f00 */
[----:B------:R-:W-:Y:S05]  /*1850*/  WARPSYNC.COLLECTIVE R11, `(.L_x_3851) ;  /* 0x000000000b087348 */ /* 0x000fea0003c00000 */
[----:B------:R0:W1:Y:S02]  /*1860*/  SHFL.BFLY P2, R16, R26, R13, R12 ;  /* 0x0c00000d1a107389 */ /* 0x000064000004000c */
[----:B01----:R-:W-:Y:S01]  /*1870*/  ENDCOLLECTIVE ;  /* 0x000000000000791b */ /* 0x003fe20003800000 */
.L_x_3851:
[----:B------:R-:W-:Y:S01]  /*1880*/  HFMA2.MMA R13, -RZ, RZ, 0, 2.384185791015625e-07 ;  /* 0x00000004ff0d7435 */ /* 0x000fe200000001ff */
[----:B------:R-:W-:-:S05]  /*1890*/  MOV R21, R16 ;  /* 0x0000001000157202 */ /* 0x000fca0000000f00 */
[----:B------:R-:W-:-:S05]  /*18a0*/  FADD.FTZ R7, R22, R21 ;  /* 0x0000001516077221 */ /* 0x000fca0000010000 */
[----:B------:R-:W-:-:S07]  /*18b0*/  MOV R26, R7 ;  /* 0x00000007001a7202 */ /* 0x000fce0000000f00 */
[----:B------:R-:W-:Y:S05]  /*18c0*/  WARPSYNC.COLLECTIVE R11, `(.L_x_3852) ;  /* 0x000000000b087348 */ /* 0x000fea0003c00000 */
[----:B------:R0:W1:Y:S02]  /*18d0*/  SHFL.BFLY P2, R16, R26, R13, R12 ;  /* 0x0c00000d1a107389 */ /* 0x000064000004000c */
[----:B01----:R-:W-:Y:S01]  /*18e0*/  ENDCOLLECTIVE ;  /* 0x000000000000791b */ /* 0x003fe20003800000 */
.L_x_3852:
[----:B------:R-:W-:Y:S01]  /*18f0*/  HFMA2.MMA R13, -RZ, RZ, 0, 4.76837158203125e-07 ;  /* 0x00000008ff0d7435 */ /* 0x000fe200000001ff */
[----:B------:R-:W-:-:S05]  /*1900*/  MOV R20, R16 ;  /* 0x0000001000147202 */ /* 0x000fca0000000f00 */
[----:B------:R-:W-:-:S05]  /*1910*/  FADD.FTZ R23, R7, R20 ;  /* 0x0000001407177221 */ /* 0x000fca0000010000 */
[----:B------:R-:W-:-:S07]  /*1920*/  MOV R26, R23 ;  /* 0x00000017001a7202 */ /* 0x000fce0000000f00 */
[----:B------:R-:W-:Y:S05]  /*1930*/  WARPSYNC.COLLECTIVE R11, `(.L_x_3853) ;  /* 0x000000000b087348 */ /* 0x000fea0003c00000 */
[----:B------:R0:W1:Y:S02]  /*1940*/  SHFL.BFLY P2, R16, R26, R13, R12 ;  /* 0x0c00000d1a107389 */ /* 0x000064000004000c */
[----:B01----:R-:W-:Y:S01]  /*1950*/  ENDCOLLECTIVE ;  /* 0x000000000000791b */ /* 0x003fe20003800000 */
.L_x_3853:
[----:B------:R-:W-:Y:S01]  /*1960*/  HFMA2.MMA R13, -RZ, RZ, 0, 9.5367431640625e-07 ;  /* 0x00000010ff0d7435 */ /* 0x000fe200000001ff */
[----:B------:R-:W-:-:S05]  /*1970*/  MOV R24, R16 ;  /* 0x0000001000187202 */ /* 0x000fca0000000f00 */
[----:B------:R-:W-:-:S05]  /*1980*/  FADD.FTZ R24, R23, R24 ;  /* 0x0000001817187221 */ /* 0x000fca0000010000 */
[----:B------:R-:W-:-:S07]  /*1990*/  MOV R26, R24 ;  /* 0x00000018001a7202 */ /* 0x000fce0000000f00 */
[----:B------:R-:W-:Y:S05]  /*19a0*/  WARPSYNC.COLLECTIVE R11, `(.L_x_3854) ;  /* 0x000000000b087348 */ /* 0x000fea0003c00000 */
[----:B------:R0:W1:Y:S02]  /*19b0*/  SHFL.BFLY P2, R16, R26, R13, R12 ;  /* 0x0c00000d1a107389 */ /* 0x000064000004000c */
[----:B01----:R-:W-:Y:S01]  /*19c0*/  ENDCOLLECTIVE ;  /* 0x000000000000791b */ /* 0x003fe20003800000 */
.L_x_3854:
[----:B------:R-:W-:Y:S05]  /*19d0*/  BRA `(.L_x_3855) ;  /* 0xfffffff400507947 */ /* 0x000fea000383ffff */
.L_x_3856:
        /* <DEDUP_REMOVED lines=10> */
.L_x_3995:


//--------------------- .text._ZN10layer_norm31ln_parallel_residual_bwd_kernelINS_13Kernel_traitsIfffffjLj5120ELj1ELj1ELj8ELj16ENS_18Kernel_traits_baseILj5120EfffffjLj256EEEEELb1ELb1ELb1EEEvNS_9BwdParamsE --------------------------
	.section	.text._ZN10layer_norm31ln_parallel_residual_bwd_kernelINS_13Kernel_traitsIfffffjLj5120ELj1ELj1ELj8ELj16ENS_18Kernel_traits_baseILj5120EfffffjLj256EEEEELb1ELb1ELb1EEEvNS_9BwdParamsE,"ax",@progbits
	.align	128
        .global         _ZN10layer_norm31ln_parallel_residual_bwd_kernelINS_13Kernel_traitsIfffffjLj5120ELj1ELj1ELj8ELj16ENS_18Kernel_traits_baseILj5120EfffffjLj256EEEEELb1ELb1ELb1EEEvNS_9BwdParamsE
        .type           _ZN10layer_norm31ln_parallel_residual_bwd_kernelINS_13Kernel_traitsIfffffjLj5120ELj1ELj1ELj8ELj16ENS_18Kernel_traits_baseILj5120EfffffjLj256EEEEELb1ELb1ELb1EEEvNS_9BwdParamsE,@function
        .size           _ZN10layer_norm31ln_parallel_residual_bwd_kernelINS_13Kernel_traitsIfffffjLj5120ELj1ELj1ELj8ELj16ENS_18Kernel_traits_baseILj5120EfffffjLj256EEEEELb1ELb1ELb1EEEvNS_9BwdParamsE,(.L_x_3996 - _ZN10layer_norm31ln_parallel_residual_bwd_kernelINS_13Kernel_traitsIfffffjLj5120ELj1ELj1ELj8ELj16ENS_18Kernel_traits_baseILj5120EfffffjLj256EEEEELb1ELb1ELb1EEEvNS_9BwdParamsE)
        .other          _ZN10layer_norm31ln_parallel_residual_bwd_kernelINS_13Kernel_traitsIfffffjLj5120ELj1ELj1ELj8ELj16ENS_18Kernel_traits_baseILj5120EfffffjLj256EEEEELb1ELb1ELb1EEEvNS_9BwdParamsE,@"STO_CUDA_ENTRY STV_DEFAULT"
_ZN10layer_norm31ln_parallel_residual_bwd_kernelINS_13Kernel_traitsIfffffjLj5120ELj1ELj1ELj8ELj16ENS_18Kernel_traits_baseILj5120EfffffjLj256EEEEELb1ELb1ELb1EEEvNS_9BwdParamsE:
.text._ZN10layer_norm31ln_parallel_residual_bwd_kernelINS_13Kernel_traitsIfffffjLj5120ELj1ELj1ELj8ELj16ENS_18Kernel_traits_baseILj5120EfffffjLj256EEEEELb1ELb1ELb1EEEvNS_9BwdParamsE:
        /* <DEDUP_REMOVED lines=39> */
.L_x_3857:
[----:B------:R-:W-:Y:S01]  /*0270*/  IMAD.SHL.U32 R0, R141, 0x10, RZ ;  /* 0x000000108d007824 */ /* 0x000fe200078e00ff */
[----:B------:R-:W-:-:S04]  /*0280*/  ULDC.64 UR6, c[0x0][0x260] ;  /* 0x0000980000067ab9 */ /* 0x000fc80000000a00 */
[----:B------:R-:W-:-:S04]  /*0290*/  LOP3.LUT R0, R0, 0xff0, RZ, 0xc0, !PT ;  /* 0x00000ff000007812 */ /* 0x000fc800078ec0ff */
[----:B------:R-:W-:-:S04]  /*02a0*/  IADD3 R2, P0, R0, UR6, RZ ;  /* 0x0000000600027c10 */ /* 0x000fc8000ff1e0ff */
[----:B------:R-:W-:Y:S01]  /*02b0*/  IADD3.X R3, RZ, UR7, RZ, P0, !PT ;  /* 0x00000007ff037c10 */ /* 0x000fe200087fe4ff */
[----:B------:R-:W-:Y:S02]  /*02c0*/  ULDC.64 UR6, c[0x0][0x2c8] ;  /* 0x0000b20000067ab9 */ /* 0x000fe40000000a00 */
[----:B------:R-:W-:Y:S01]  /*02d0*/  ISETP.NE.U32.AND P0, PT, RZ, UR6, PT ;  /* 0x00000006ff007c0c */ /* 0x000fe2000bf05070 */
[----:B------:R-:W-:Y:S01]  /*02e0*/  ULDC.U8 UR6, c[0x0][0x2a0] ;  /* 0x0000a80000067ab9 */ /* 0x000fe20000000000 */
[----:B------:R-:W-:Y:S01]  /*02f0*/  IMAD.MOV.U32 R0, RZ, RZ, 0x1 ;  /* 0x00000001ff007424 */ /* 0x000fe200078e00ff */
[----:B------:R-:W-:Y:S01]  /*0300*/  UISETP.NE.AND UP0, UPT, UR6, URZ, UPT ;  /* 0x0000003f0600728c */ /* 0x000fe2000bf05270 */
[----:B------:R-:W-:Y:S01]  /*0310*/  HFMA2.MMA R138, -RZ, RZ, 0, 0 ;  /* 0x00000000ff8a7435 */ /* 0x000fe200000001ff */
[----:B------:R-:W5:Y:S04]  /*0320*/  LDG.E.128 R20, desc[UR4][R2.64] ;  /* 0x0000000402147981 */ /* 0x000f68000c1e1d00 */
[----:B------:R-:W-:Y:S01]  /*0330*/  PLOP3.LUT P1, PT, PT, PT, UP0, 0x80, 0x0 ;  /* 0x000000000000781c */ /* 0x000fe20003f2f008 */
[----:B------:R-:W5:Y:S01]  /*0340*/  LDG.E.128 R16, desc[UR4][R2.64+0x1000] ;  /* 0x0010000402107981 */ /* 0x000f62000c1e1d00 */
[----:B------:R-:W-:-:S02]  /*0350*/  ISETP.NE.AND.EX P0, PT, RZ, UR7, PT, P0 ;  /* 0x00000007ff007c0c */ /* 0x000fc4000bf05300 */
[----:B------:R-:W-:Y:S02]  /*0360*/  CS2R R136, SRZ ;  /* 0x0000000000887805 */ /* 0x000fe4000001ff00 */
[----:B------:R-:W-:Y:S01]  /*0370*/  LEA R139, R139, 0x8, 0x3 ;  /* 0x000000088b8b7811 */ /* 0x000fe200078e18ff */
        /* <DEDUP_REMOVED lines=8> */
[----:B------:R0:W5:Y:S01]  /*0400*/  LDG.E.128 R4, desc[UR4][R2.64+0x4000] ;  /* 0x0040000402047981 */ /* 0x000162000c1e1d00 */
        /* <DEDUP_REMOVED lines=12> */
[----:B------:R-:W-:Y:S01]  /*04d0*/  P2R R171, PR, RZ, 0x2 ;  /* 0x00000002ffab7803 */ /* 0x000fe20000000000 */
[----:B------:R-:W-:Y:S01]  /*04e0*/  IMAD.MOV.U32 R99, RZ, RZ, RZ ;  /* 0x000000ffff637224 */ /* 0x000fe200078e00ff */
[----:B------:R-:W-:Y:S02]  /*04f0*/  LOP3.LUT R98, R141, 0xff, RZ, 0xc0, !PT ;  /* 0x000000ff8d627812 */ /* 0x000fe400078ec0ff */
[----:B0-----:R-:W-:-:S07]  /*0500*/  PRMT R3, R0, 0x7610, R3 ;  /* 0x0000761000037816 */ /* 0x001fce0000000003 */
.L_x_3864:
        /* <DEDUP_REMOVED lines=9> */
[----:B0-----:R-:W-:Y:S01]  /*05a0*/  ISETP.NE.U32.AND P1, PT, R92, RZ, PT ;  /* 0x000000ff5c00720c */ /* 0x001fe20003f25070 */
[C---:B------:R-:W-:Y:S01]  /*05b0*/  VIADD R165, R69.reuse, 0x200 ;  /* 0x0000020045a57836 */ /* 0x040fe20000000000 */
[----:B------:R-:W-:Y:S02]  /*05c0*/  IADD3 R155, R69, 0x100, RZ ;  /* 0x00000100459b7810 */ /* 0x000fe40007ffe0ff */
[----:B------:R-:W0:Y:S01]  /*05d0*/  LDC.64 R144, c[0x0][0x258] ;  /* 0x00009600ff907b82 */ /* 0x000e220000000a00 */
[----:B------:R-:W-:-:S02]  /*05e0*/  ISETP.NE.AND.EX P1, PT, R93, RZ, PT, P1 ;  /* 0x000000ff5d00720c */ /* 0x000fc40003f25310 */
[----:B------:R-:W-:-:S05]  /*05f0*/  SHF.R.U32.HI R68, RZ, 0x1e, R69 ;  /* 0x0000001eff447819 */ /* 0x000fca0000011645 */
[----:B------:R-:W3:Y:S08]  /*0600*/  LDC.64 R64, c[0x0][0x2b8] ;  /* 0x0000ae00ff407b82 */ /* 0x000ef00000000a00 */
[----:B------:R-:W4:Y:S08]  /*0610*/  @P1 LDC.64 R54, c[0x0][0x248] ;  /* 0x00009200ff361b82 */ /* 0x000f300000000a00 */
[----:B------:R-:W1:Y:S08]  /*0620*/  @P1 LDC.64 R58, c[0x0][0x248] ;  /* 0x00009200ff3a1b82 */ /* 0x000e700000000a00 */
[----:B------:R-:W2:Y:S08]  /*0630*/  @P1 LDC.64 R60, c[0x0][0x248] ;  /* 0x00009200ff3c1b82 */ /* 0x000eb00000000a00 */
[----:B------:R-:W0:Y:S01]  /*0640*/  @P1 LDC.64 R62, c[0x0][0x248] ;  /* 0x00009200ff3e1b82 */ /* 0x000e220000000a00 */
[----:B----4-:R-:W-:Y:S01]  /*0650*/  @P1 IADD3 R52, P2, R71, R54, RZ ;  /* 0x0000003647341210 */ /* 0x010fe20007f5e0ff */
[----:B------:R-:W-:Y:S01]  /*0660*/  IMAD.SHL.U32 R167, R165, 0x4, RZ ;  /* 0x00000004a5a77824 */ /* 0x000fe200078e00ff */
[----:B------:R-:W-:-:S02]  /*0670*/  SHF.L.U32 R161, R155, 0x2, RZ ;  /* 0x000000029ba17819 */ /* 0x000fc400000006ff */
[----:B------:R-:W-:Y:S01]  /*0680*/  IADD3 R169, R69, 0x300, RZ ;  /* 0x0000030045a97810 */ /* 0x000fe20007ffe0ff */
[----:B------:R-:W-:Y:S02]  /*0690*/  @P1 IMAD.X R53, R68, 0x1, R55, P2 ;  /* 0x0000000144351824 */ /* 0x000fe400010e0637 */
[----:B------:R-:W4:Y:S01]  /*06a0*/  @P1 LDC.64 R66, c[0x0][0x248] ;  /* 0x00009200ff421b82 */ /* 0x000f220000000a00 */
[----:B------:R-:W-:Y:S02]  /*06b0*/  SHF.R.U32.HI R142, RZ, 0x1e, R155 ;  /* 0x0000001eff8e7819 */ /* 0x000fe4000001169b */
[----:B-1----:R-:W-:Y:S01]  /*06c0*/  @P1 IADD3 R58, P2, R161, R58, RZ ;  /* 0x0000003aa13a1210 */ /* 0x002fe20007f5e0ff */
[----:B------:R-:W-:Y:S01]  /*06d0*/  VIADD R173, R69, 0x400 ;  /* 0x0000040045ad7836 */ /* 0x000fe20000000000 */
[----:B------:R-:W-:Y:S01]  /*06e0*/  SHF.R.U32.HI R156, RZ, 0x1e, R165 ;  /* 0x0000001eff9c7819 */ /* 0x000fe200000116a5 */
[----:B-----5:R1:W5:Y:S01]  /*06f0*/  @P1 LDG.E R158, desc[UR4][R52.64] ;  /* 0x00000004349e1981 */ /* 0x020362000c1e1900 */
[----:B------:R-:W-:Y:S01]  /*0700*/  SHF.L.U32 R171, R169, 0x2, RZ ;  /* 0x00000002a9ab7819 */ /* 0x000fe200000006ff */
[----:B------:R-:W-:Y:S01]  /*0710*/  @P1 IMAD.X R59, R142, 0x1, R59, P2 ;  /* 0x000000018e3b1824 */ /* 0x000fe200010e063b */
[----:B--2---:R-:W-:Y:S01]  /*0720*/  @P1 IADD3 R60, P3, R167, R60, RZ ;  /* 0x0000003ca73c1210 */ /* 0x004fe20007f7e0ff */
[----:B------:R-:W-:Y:S01]  /*0730*/  IMAD.SHL.U32 R175, R173, 0x4, RZ ;  /* 0x00000004adaf7824 */ /* 0x000fe200078e00ff */
[----:B------:R-:W-:-:S02]  /*0740*/  SHF.R.U32.HI R166, RZ, 0x1e, R169 ;  /* 0x0000001effa67819 */ /* 0x000fc400000116a9 */
[----:B------:R-:W-:Y:S02]  /*0750*/  @P1 IADD3.X R61, R156, R61, RZ, P3, !PT ;  /* 0x0000003d9c3d1210 */ /* 0x000fe40001ffe4ff */
[----:B------:R-:W-:Y:S01]  /*0760*/  SHF.L.U32 R153, R69, 0x4, RZ ;  /* 0x0000000445997819 */ /* 0x000fe200000006ff */
[----:B-1----:R-:W-:Y:S01]  /*0770*/  IMAD.WIDE R52, R140, 0x4, R56 ;  /* 0x000000048c347825 */ /* 0x002fe200078e0238 */
[----:B0-----:R-:W-:Y:S01]  /*0780*/  @P1 IADD3 R62, P2, R171, R62, RZ ;  /* 0x0000003eab3e1210 */ /* 0x001fe20007f5e0ff */
[----:B------:R-:W5:Y:S01]  /*0790*/  @P1 LDG.E R157, desc[UR4][R58.64] ;  /* 0x000000043a9d1981 */ /* 0x000f62000c1e1900 */
[----:B------:R-:W-:Y:S02]  /*07a0*/  @P0 LEA R56, P3, R155, R94, 0x4 ;  /* 0x0000005e9b380211 */ /* 0x000fe400078620ff */
[----:B------:R-:W-:Y:S01]  /*07b0*/  @P1 IADD3.X R63, R166, R63, RZ, P2, !PT ;  /* 0x0000003fa63f1210 */ /* 0x000fe200017fe4ff */
[----:B------:R3:W2:Y:S01]  /*07c0*/  LDG.E R159, desc[UR4][R52.64] ;  /* 0x00000004349f7981 */ /* 0x0006a2000c1e1900 */
[----:B------:R-:W-:-:S02]  /*07d0*/  SHF.R.U32.HI R168, RZ, 0x1e, R173 ;  /* 0x0000001effa87819 */ /* 0x000fc400000116ad */
[----:B----4-:R-:W-:Y:S02]  /*07e0*/  @P1 IADD3 R66, P2, R175, R66, RZ ;  /* 0x00000042af421210 */ /* 0x010fe40007f5e0ff */
[----:B------:R-:W-:Y:S01]  /*07f0*/  SHF.R.U32.HI R152, RZ, 0x1c, R69 ;  /* 0x0000001cff987819 */ /* 0x000fe20000011645 */
[----:B------:R-:W-:Y:S01]  /*0800*/  IMAD.WIDE R144, R140, 0x4, R144 ;  /* 0x000000048c907825 */ /* 0x000fe200078e0290 */
[-C--:B------:R-:W-:Y:S01]  /*0810*/  @P0 LEA.HI.X R57, R155, R95.reuse, RZ, 0x4, P3 ;  /* 0x0000005f9b390211 */ /* 0x080fe200018f24ff */
[----:B------:R-:W5:Y:S01]  /*0820*/  @P1 LDG.E R97, desc[UR4][R60.64] ;  /* 0x000000043c611981 */ /* 0x000f62000c1e1900 */
[----:B------:R-:W-:Y:S01]  /*0830*/  IADD3 R72, P3, R153, UR12, RZ ;  /* 0x0000000c99487c10 */ /* 0x000fe2000ff7e0ff */
[----:B------:R-:W-:Y:S01]  /*0840*/  @P1 IMAD.X R67, R168, 0x1, R67, P2 ;  /* 0x00000001a8431824 */ /* 0x000fe200010e0643 */
[C---:B------:R-:W-:Y:S01]  /*0850*/  @P0 LEA R54, P2, R69.reuse, R94, 0x4 ;  /* 0x0000005e45360211 */ /* 0x040fe200078420ff */
[C---:B---3--:R-:W-:Y:S01]  /*0860*/  IMAD.WIDE.U32 R52, R69.reuse, 0x10, R64 ;  /* 0x0000001045347825 */ /* 0x048fe200078e0040 */
[----:B------:R-:W-:Y:S01]  /*0870*/  IADD3.X R73, R152, UR13, RZ, P3, !PT ;  /* 0x0000000d98497c10 */ /* 0x000fe20009ffe4ff */
[----:B------:R-:W3:Y:S01]  /*0880*/  LDG.E R144, desc[UR4][R144.64] ;  /* 0x0000000490907981 */ /* 0x000ee2000c1e1900 */
[----:B------:R-:W-:Y:S01]  /*0890*/  @P0 LEA.HI.X R55, R69, R95, RZ, 0x4, P2 ;  /* 0x0000005f45370211 */ /* 0x000fe200010f24ff */
[----:B------:R-:W-:Y:S01]  /*08a0*/  IMAD.SHL.U32 R151, R155, 0x10, RZ ;  /* 0x000000109b977824 */ /* 0x000fe200078e00ff */
[----:B------:R-:W-:Y:S01]  /*08b0*/  SHF.R.U32.HI R150, RZ, 0x1c, R155 ;  /* 0x0000001cff967819 */ /* 0x000fe2000001169b */
[----:B------:R-:W-:Y:S01]  /*08c0*/  IMAD.SHL.U32 R147, R169, 0x10, RZ ;  /* 0x00000010a9937824 */ /* 0x000fe200078e00ff */
[----:B------:R-:W4:Y:S02]  /*08d0*/  LDG.E.128 R72, desc[UR4][R72.64] ;  /* 0x0000000448487981 */ /* 0x000f24000c1e1d00 */
[----:B------:R-:W-:-:S02]  /*08e0*/  IADD3 R76, P4, R151, UR12, RZ ;  /* 0x0000000c974c7c10 */ /* 0x000fc4000ff9e0ff */
[----:B------:R-:W5:Y:S01]  /*08f0*/  @P0 LDG.E.128 R24, desc[UR4][R54.64] ;  /* 0x0000000436180981 */ /* 0x000f62000c1e1d00 */
[----:B------:R-:W-:Y:S02]  /*0900*/  SHF.L.U32 R149, R165, 0x4, RZ ;  /* 0x00000004a5957819 */ /* 0x000fe400000006ff */
[----:B------:R-:W-:Y:S01]  /*0910*/  SHF.L.U32 R143, R173, 0x4, RZ ;  /* 0x00000004ad8f7819 */ /* 0x000fe200000006ff */
[----:B------:R0:W5:Y:S01]  /*0920*/  @P0 LDG.E.128 R28, desc[UR4][R56.64] ;  /* 0x00000004381c0981 */ /* 0x000162000c1e1d00 */
[----:B------:R-:W-:Y:S02]  /*0930*/  IADD3.X R77, R150, UR13, RZ, P4, !PT ;  /* 0x0000000d964d7c10 */ /* 0x000fe4000a7fe4ff */
[----:B------:R-:W-:Y:S01]  /*0940*/  SHF.R.U32.HI R146, RZ, 0x1c, R169 ;  /* 0x0000001cff927819 */ /* 0x000fe200000116a9 */
[----:B------:R-:W5:Y:S04]  /*0950*/  @P1 LDG.E R96, desc[UR4][R62.64] ;  /* 0x000000043e601981 */ /* 0x000f68000c1e1900 */
[----:B------:R-:W3:Y:S01]  /*0960*/  LDG.E.128 R52, desc[UR4][R52.64] ;  /* 0x0000000434347981 */ /* 0x000ee2000c1e1d00 */
[----:B------:R-:W-:-:S02]  /*0970*/  IADD3 R84, P4, R147, UR12, RZ ;  /* 0x0000000c93547c10 */ /* 0x000fc4000ff9e0ff */
[----:B------:R-:W-:Y:S01]  /*0980*/  SHF.R.U32.HI R148, RZ, 0x1c, R165 ;  /* 0x0000001cff947819 */ /* 0x000fe200000116a5 */
[----:B------:R1:W5:Y:S01]  /*0990*/  @P1 LDG.E R2, desc[UR4][R66.64] ;  /* 0x0000000442021981 */ /* 0x000362000c1e1900 */
[----:B------:R-:W-:Y:S02]  /*09a0*/  SHF.R.U32.HI R0, RZ, 0x1c, R173 ;  /* 0x0000001cff007819 */ /* 0x000fe400000116ad */
[----:B------:R-:W-:Y:S02]  /*09b0*/  IADD3 R80, P3, R149, UR12, RZ ;  /* 0x0000000c95507c10 */ /* 0x000fe4000ff7e0ff */
[----:B------:R-:W-:Y:S01]  /*09c0*/  IADD3 R88, P5, R143, UR12, RZ ;  /* 0x0000000c8f587c10 */ /* 0x000fe2000ffbe0ff */
[----:B0-----:R-:W-:Y:S01]  /*09d0*/  IMAD.WIDE.U32 R56, R155, 0x10, R64 ;  /* 0x000000109b387825 */ /* 0x001fe200078e0040 */
[----:B------:R-:W-:Y:S01]  /*09e0*/  IADD3.X R85, R146, UR13, RZ, P4, !PT ;  /* 0x0000000d92557c10 */ /* 0x000fe2000a7fe4ff */
[----:B------:R-:W3:Y:S01]  /*09f0*/  LDG.E.128 R76, desc[UR4][R76.64] ;  /* 0x000000044c4c7981 */ /* 0x000ee2000c1e1d00 */
[----:B------:R-:W-:-:S02]  /*0a00*/  IADD3.X R81, R148, UR13, RZ, P3, !PT ;  /* 0x0000000d94517c10 */ /* 0x000fc40009ffe4ff */
[----:B------:R-:W-:Y:S01]  /*0a10*/  IADD3.X R89, R0, UR13, RZ, P5, !PT ;  /* 0x0000000d00597c10 */ /* 0x000fe2000affe4ff */
[----:B------:R-:W3:Y:S01]  /*0a20*/  LDG.E.128 R56, desc[UR4][R56.64] ;  /* 0x0000000438387981 */ /* 0x000ee2000c1e1d00 */
[----:B------:R-:W-:-:S03]  /*0a30*/  @P0 LEA R60, P2, R165, R94, 0x4 ;  /* 0x0000005ea53c0211 */ /* 0x000fc600078420ff */
[----:B------:R-:W3:Y:S01]  /*0a40*/  LDG.E.128 R84, desc[UR4][R84.64] ;  /* 0x0000000454547981 */ /* 0x000ee2000c1e1d00 */
[----:B------:R-:W-:-:S03]  /*0a50*/  @P0 LEA.HI.X R61, R165, R95, RZ, 0x4, P2 ;  /* 0x0000005fa53d0211 */ /* 0x000fc600010f24ff */
[----:B------:R-:W3:Y:S04]  /*0a60*/  LDG.E.128 R80, desc[UR4][R80.64] ;  /* 0x0000000450507981 */ /* 0x000ee8000c1e1d00 */
[----:B------:R-:W3:Y:S04]  /*0a70*/  LDG.E.128 R88, desc[UR4][R88.64] ;  /* 0x0000000458587981 */ /* 0x000ee8000c1e1d00 */
[----:B------:R0:W5:Y:S01]  /*0a80*/  @P0 LDG.E.128 R32, desc[UR4][R60.64] ;  /* 0x000000043c200981 */ /* 0x000162000c1e1d00 */
[----:B-1----:R-:W-:Y:S01]  /*0a90*/  @P0 LEA R66, P2, R169, R94, 0x4 ;  /* 0x0000005ea9420211 */ /* 0x002fe200078420ff */
[----:B0-----:R-:W-:-:S03]  /*0aa0*/  IMAD.WIDE.U32 R60, R165, 0x10, R64 ;  /* 0x00000010a53c7825 */ /* 0x001fc600078e0040 */
[----:B------:R-:W-:-:S03]  /*0ab0*/  @P0 LEA.HI.X R67, R169, R95, RZ, 0x4, P2 ;  /* 0x0000005fa9430211 */ /* 0x000fc600010f24ff */
[----:B------:R-:W3:Y:S01]  /*0ac0*/  LDG.E.128 R60, desc[UR4][R60.64] ;  /* 0x000000043c3c7981 */ /* 0x000ee2000c1e1d00 */
[----:B------:R-:W-:-:S03]  /*0ad0*/  @P0 LEA R162, P2, R173, R94, 0x4 ;  /* 0x0000005eada20211 */ /* 0x000fc600078420ff */
[----:B------:R0:W5:Y:S01]  /*0ae0*/  @P0 LDG.E.128 R36, desc[UR4][R66.64] ;  /* 0x0000000442240981 */ /* 0x000162000c1e1d00 */
[----:B------:R-:W-:Y:S02]  /*0af0*/  @P0 LEA.HI.X R163, R173, R95, RZ, 0x4, P2 ;  /* 0x0000005fada30211 */ /* 0x000fe400010f24ff */
[----:B------:R-:W-:-:S03]  /*0b00*/  IADD3 R70, P2, R71, UR14, RZ ;  /* 0x0000000e47467c10 */ /* 0x000fc6000ff5e0ff */
[----:B------:R1:W5:Y:S01]  /*0b10*/  @P0 LDG.E.128 R40, desc[UR4][R162.64] ;  /* 0x00000004a2280981 */ /* 0x000362000c1e1d00 */
[----:B0-----:R-:W-:Y:S01]  /*0b20*/  IMAD.WIDE.U32 R66, R169, 0x10, R64 ;  /* 0x00000010a9427825 */ /* 0x001fe200078e0040 */
[----:B------:R-:W-:-:S03]  /*0b30*/  IADD3.X R71, R68, UR15, RZ, P2, !PT ;  /* 0x0000000f44477c10 */ /* 0x000fc600097fe4ff */
[----:B------:R-:W-:Y:S02]  /*0b40*/  IMAD.WIDE.U32 R68, R173, 0x10, R64 ;  /* 0x00000010ad447825 */ /* 0x000fe400078e0040 */
[----:B------:R-:W3:Y:S04]  /*0b50*/  LDG.E.128 R64, desc[UR4][R66.64] ;  /* 0x0000000442407981 */ /* 0x000ee8000c1e1d00 */
[----:B------:R-:W5:Y:S04]  /*0b60*/  LDG.E R155, desc[UR4][R70.64] ;  /* 0x00000004469b7981 */ /* 0x000f68000c1e1900 */
[----:B------:R-:W3:Y:S01]  /*0b70*/  LDG.E.128 R68, desc[UR4][R68.64] ;  /* 0x0000000444447981 */ /* 0x000ee2000c1e1d00 */
[----:B------:R-:W-:-:S04]  /*0b80*/  IADD3 R160, P2, R161, UR14, RZ ;  /* 0x0000000ea1a07c10 */ /* 0x000fc8000ff5e0ff */
[----:B------:R-:W-:Y:S02]  /*0b90*/  IADD3.X R161, R142, UR15, RZ, P2, !PT ;  /* 0x0000000f8ea17c10 */ /* 0x000fe400097fe4ff */
[----:B-1----:R-:W-:-:S03]  /*0ba0*/  IADD3 R162, P2, R167, UR14, RZ ;  /* 0x0000000ea7a27c10 */ /* 0x002fc6000ff5e0ff */
[----:B------:R0:W5:Y:S01]  /*0bb0*/  LDG.E R154, desc[UR4][R160.64] ;  /* 0x00000004a09a7981 */ /* 0x000162000c1e1900 */
[----:B------:R-:W-:Y:S02]  /*0bc0*/  IADD3.X R163, R156, UR15, RZ, P2, !PT ;  /* 0x0000000f9ca37c10 */ /* 0x000fe400097fe4ff */
[----:B------:R-:W-:Y:S02]  /*0bd0*/  IADD3 R164, P3, R171, UR14, RZ ;  /* 0x0000000eaba47c10 */ /* 0x000fe4000ff7e0ff */
[----:B------:R-:W-:Y:S01]  /*0be0*/  LOP3.LUT P5, RZ, R3, 0xff, RZ, 0xc0, !PT ;  /* 0x000000ff03ff7812 */ /* 0x000fe200078ac0ff */
[----:B------:R-:W5:Y:S01]  /*0bf0*/  LDG.E R156, desc[UR4][R162.64] ;  /* 0x00000004a29c7981 */ /* 0x000f62000c1e1900 */
[----:B0-----:R-:W-:-:S04]  /*0c00*/  IADD3 R160, P2, R175, UR14, RZ ;  /* 0x0000000eafa07c10 */ /* 0x001fc8000ff5e0ff */
[----:B------:R-:W-:Y:S02]  /*0c10*/  IADD3.X R161, R168, UR15, RZ, P2, !PT ;  /* 0x0000000fa8a17c10 */ /* 0x000fe400097fe4ff */
[----:B------:R-:W-:-:S03]  /*0c20*/  IADD3.X R165, R166, UR15, RZ, P3, !PT ;  /* 0x0000000fa6a57c10 */ /* 0x000fc60009ffe4ff */
[----:B------:R3:W5:Y:S04]  /*0c30*/  LDG.E R142, desc[UR4][R160.64] ;  /* 0x00000004a08e7981 */ /* 0x000768000c1e1900 */
[----:B------:R0:W5:Y:S01]  /*0c40*/  LDG.E R145, desc[UR4][R164.64] ;  /* 0x00000004a4917981 */ /* 0x000162000c1e1900 */
[----:B------:R-:W-:Y:S01]  /*0c50*/  VIADD R140, R140, UR10 ;  /* 0x0000000a8c8c7c36 */ /* 0x000fe20008000000 */
[----:B------:R-:W-:-:S04]  /*0c60*/  UMOV UR6, 0xffffffff ;  /* 0xffffffff00067882 */ /* 0x000fc80000000000 */
[----:B------:R-:W-:Y:S02]  /*0c70*/  ISETP.GE.AND P3, PT, R140, UR11, PT ;  /* 0x0000000b8c007c0c */ /* 0x000fe4000bf66270 */
[----:B------:R-:W-:Y:S02]  /*0c80*/  LOP3.LUT P2, RZ, R141, 0x1f, RZ, 0xc0, !PT ;  /* 0x0000001f8dff7812 */ /* 0x000fe4000784c0ff */
[----:B--2---:R-:W-:-:S05]  /*0c90*/  FSEL R189, R159, RZ, !P6 ;  /* 0x000000ff9fbd7208 */ /* 0x004fca0007000000 */
[C---:B----4-:R-:W-:Y:S01]  /*0ca0*/  FADD.FTZ R73, -R189.reuse, R73 ;  /* 0x00000049bd497221 */ /* 0x050fe20000010100 */
[----:B------:R-:W-:-:S03]  /*0cb0*/  FADD.FTZ R3, -R189, R72 ;  /* 0x00000048bd037221 */ /* 0x000fc60000010100 */
[C---:B---3--:R-:W-:Y:S01]  /*0cc0*/  FMUL.FTZ R161, R144.reuse, R73 ;  /* 0x0000004990a17220 */ /* 0x048fe20000410000 */
[----:B------:R-:W-:Y:S01]  /*0cd0*/  FMUL.FTZ R3, R144, R3 ;  /* 0x0000000390037220 */ /* 0x000fe20000410000 */
[C---:B------:R-:W-:Y:S01]  /*0ce0*/  FADD.FTZ R159, -R189.reuse, R74 ;  /* 0x0000004abd9f7221 */ /* 0x040fe20000010100 */
[----:B------:R-:W-:Y:S01]  /*0cf0*/  FADD.FTZ R75, -R189, R75 ;  /* 0x0000004bbd4b7221 */ /* 0x000fe20000010100 */
[----:B------:R-:W-:Y:S01]  /*0d00*/  FMUL.FTZ R166, R20, R52 ;  /* 0x0000003414a67220 */ /* 0x000fe20000410000 */
[C---:B------:R-:W-:Y:S01]  /*0d10*/  FADD.FTZ R120, R53.reuse, R120 ;  /* 0x0000007835787221 */ /* 0x040fe20000010000 */
[----:B------:R-:W-:Y:S01]  /*0d20*/  FFMA.FTZ R100, R53, R161, R100 ;  /* 0x000000a135647223 */ /* 0x000fe20000010064 */
[----:B------:R-:W-:Y:S01]  /*0d30*/  FMUL.FTZ R168, R21, R53 ;  /* 0x0000003515a87220 */ /* 0x000fe20000410000 */
[C---:B------:R-:W-:Y:S01]  /*0d40*/  FADD.FTZ R119, R52.reuse, R119 ;  /* 0x0000007734777221 */ /* 0x040fe20000010000 */
[----:B------:R-:W-:Y:S01]  /*0d50*/  FFMA.FTZ R99, R52, R3, R99 ;  /* 0x0000000334637223 */ /* 0x000fe20000010063 */
[----:B------:R-:W-:Y:S01]  /*0d60*/  FADD.FTZ R53, RZ, R166 ;  /* 0x000000a6ff357221 */ /* 0x000fe20000010000 */
[----:B------:R-:W-:Y:S01]  /*0d70*/  FFMA.FTZ R52, R3, R166, RZ ;  /* 0x000000a603347223 */ /* 0x000fe200000100ff */
[----:B------:R-:W-:Y:S01]  /*0d80*/  FMUL.FTZ R170, R22, R54 ;  /* 0x0000003616aa7220 */ /* 0x000fe20000410000 */
[C---:B0-----:R-:W-:Y:S01]  /*0d90*/  FMUL.FTZ R165, R144.reuse, R159 ;  /* 0x0000009f90a57220 */ /* 0x041fe20000410000 */
[----:B------:R-:W-:Y:S01]  /*0da0*/  FADD.FTZ R53, R53, R168 ;  /* 0x000000a835357221 */ /* 0x000fe20000010000 */
[----:B------:R-:W-:Y:S01]  /*0db0*/  FFMA.FTZ R52, R161, R168, R52 ;  /* 0x000000a8a1347223 */ /* 0x000fe20000010034 */
[----:B------:R-:W-:Y:S01]  /*0dc0*/  FMUL.FTZ R172, R23, R55 ;  /* 0x0000003717ac7220 */ /* 0x000fe20000410000 */
[----:B------:R-:W-:Y:S01]  /*0dd0*/  FADD.FTZ R163, -R189, R76 ;  /* 0x0000004cbda37221 */ /* 0x000fe20000010100 */
[----:B------:R-:W-:Y:S01]  /*0de0*/  FADD.FTZ R53, R53, R170 ;  /* 0x000000aa35357221 */ /* 0x000fe20000010000 */
[----:B------:R-:W-:Y:S01]  /*0df0*/  FMUL.FTZ R169, R144, R75 ;  /* 0x0000004b90a97220 */ /* 0x000fe20000410000 */
[----:B------:R-:W-:Y:S01]  /*0e00*/  FFMA.FTZ R52, R165, R170, R52 ;  /* 0x000000aaa5347223 */ /* 0x000fe20000010034 */
[C---:B------:R-:W-:Y:S01]  /*0e10*/  FADD.FTZ R167, -R189.reuse, R78 ;  /* 0x0000004ebda77221 */ /* 0x040fe20000010100 */
[C---:B------:R-:W-:Y:S01]  /*0e20*/  FADD.FTZ R121, R54.reuse, R121 ;  /* 0x0000007936797221 */ /* 0x040fe20000010000 */
[----:B------:R-:W-:Y:S01]  /*0e30*/  FFMA.FTZ R101, R54, R165, R101 ;  /* 0x000000a536657223 */ /* 0x000fe20000010065 */
[C---:B------:R-:W-:Y:S01]  /*0e40*/  FADD.FTZ R177, -R189.reuse, R85 ;  /* 0x00000055bdb17221 */ /* 0x040fe20000010100 */
[----:B------:R-:W-:Y:S01]  /*0e50*/  FADD.FTZ R175, -R189, R84 ;  /* 0x00000054bdaf7221 */ /* 0x000fe20000010100 */
[----:B------:R-:W-:Y:S01]  /*0e60*/  FMUL.FTZ R85, R16, R56 ;  /* 0x0000003810557220 */ /* 0x000fe20000410000 */
[----:B------:R-:W-:Y:S01]  /*0e70*/  FADD.FTZ R54, R53, R172 ;  /* 0x000000ac35367221 */ /* 0x000fe20000010000 */
[----:B------:R-:W-:Y:S01]  /*0e80*/  FADD.FTZ R77, -R189, R77 ;  /* 0x0000004dbd4d7221 */ /* 0x000fe20000010100 */
[C---:B------:R-:W-:Y:S01]  /*0e90*/  FMUL.FTZ R84, R144.reuse, R163 ;  /* 0x000000a390547220 */ /* 0x040fe20000410000 */
[----:B------:R-:W-:Y:S01]  /*0ea0*/  FFMA.FTZ R53, R169, R172, R52 ;  /* 0x000000aca9357223 */ /* 0x000fe20000010034 */
        /* <DEDUP_REMOVED lines=18> */
[----:B------:R-:W-:Y:S01]  /*0fd0*/  FADD.FTZ R125, R58, R125 ;  /* 0x0000007d3a7d7221 */ /* 0x000fe20000010000 */
        /* <DEDUP_REMOVED lines=58> */
[----:B------:R-:W-:Y:S01]  /*1380*/  FMUL.FTZ R70, R144, R189 ;  /* 0x000000bd90467220 */ /* 0x000fe20000410000 */
[----:B------:R-:W-:Y:S01]  /*1390*/  SHF.R.U32.HI R55, RZ, 0x8, R141 ;  /* 0x00000008ff377819 */ /* 0x000fe2000001168d */
[----:B------:R-:W-:Y:S01]  /*13a0*/  FADD.FTZ R54, R52, R69 ;  /* 0x0000004534367221 */ /* 0x000fe20000010000 */
[----:B------:R-:W-:Y:S01]  /*13b0*/  FFMA.FTZ R53, R68, R69, R53 ;  /* 0x0000004544357223 */ /* 0x000fe20000010035 */
[C---:B------:R-:W-:Y:S01]  /*13c0*/  FADD.FTZ R138, R71.reuse, R138 ;  /* 0x0000008a478a7221 */ /* 0x040fe20000010000 */
[----:B------:R-:W-:Y:S01]  /*13d0*/  FFMA.FTZ R118, R71, R70, R118 ;  /* 0x0000004647767223 */ /* 0x000fe20000010076 */
[----:B------:R-:W-:Y:S01]  /*13e0*/  FMUL.FTZ R71, R7, R71 ;  /* 0x0000004707477220 */ /* 0x000fe20000410000 */
[----:B------:R-:W-:Y:S01]  /*13f0*/  SHF.L.U32 R52, R55, 0x3, RZ ;  /* 0x0000000337347819 */ /* 0x000fe200000006ff */
        /* <DEDUP_REMOVED lines=45> */
.L_x_3875:
[----:B--2---:R-:W-:Y:S01]  /*16d0*/  FADD.FTZ R57, R53, R52 ;  /* 0x0000003435397221 */ /* 0x004fe20000010000 */
[----:B------:R-:W-:Y:S01]  /*16e0*/  MOV R52, 0x400 ;  /* 0x0000040000347802 */ /* 0x000fe20000000f00 */
[----:B0-----:R-:W0:Y:S01]  /*16f0*/  S2R R53, SR_CgaCtaId ;  /* 0x0000000000357919 */ /* 0x001e220000008800 */
[----:B------:R-:W-:Y:S01]  /*1700*/  UISETP.NE.AND UP0, UPT, UR19, URZ, UPT ;  /* 0x0000003f1300728c */ /* 0x000fe2000bf05270 */
[----:B-1----:R-:W-:Y:S01]  /*1710*/  FADD.FTZ R56, R54, R55 ;  /* 0x0000003736387221 */ /* 0x002fe20000010000 */
[----:B------:R-:W-:-:S04]  /*1720*/  ISETP.NE.U32.AND P4, PT, RZ, UR16, PT ;  /* 0x00000010ff007c0c */ /* 0x000fc8000bf85070 */
[----:B------:R-:W-:Y:S01]  /*1730*/  PLOP3.LUT P3, PT, PT, PT, UP0, 0x80, 0x0 ;  /* 0x000000000000781c */ /* 0x000fe20003f6f008 */
[----:B------:R-:W-:Y:S05]  /*1740*/  WARPSYNC.ALL ;  /* 0x0000000000007948 */ /* 0x000fea0003800000 */
[----:B------:R-:W-:Y:S02]  /*1750*/  ISETP.NE.AND.EX P4, PT, RZ, UR17, PT, P4 ;  /* 0x00000011ff007c0c */ /* 0x000fe4000bf85340 */
[----:B------:R-:W-:Y:S02]  /*1760*/  P2R R171, PR, RZ, 0x8 ;  /* 0x00000008ffab7803 */ /* 0x000fe40000000000 */
[----:B0-----:R-:W-:-:S02]  /*1770*/  LEA R53, R53, R52, 0x18 ;  /* 0x0000003435357211 */ /* 0x001fc400078ec0ff */
[----:B------:R-:W-:-:S03]  /*1780*/  @!P2 SHF.R.U32.HI R52, RZ, 0x5, R141 ;  /* 0x00000005ff34a819 */ /* 0x000fc6000001168d */
[----:B------:R-:W-:Y:S01]  /*1790*/  IMAD R61, R62, 0x8, R53 ;  /* 0x000000083e3d7824 */ /* 0x000fe200078e0235 */
[----:B------:R-:W-:-:S05]  /*17a0*/  @!P2 LOP3.LUT R52, R52, 0x7, RZ, 0xc0, !PT ;  /* 0x000000073434a812 */ /* 0x000fca00078ec0ff */
[----:B------:R-:W-:-:S05]  /*17b0*/  @!P2 IMAD.IADD R52, R62, 0x1, R52 ;  /* 0x000000013e34a824 */ /* 0x000fca00078e0234 */
        /* <DEDUP_REMOVED lines=54> */
.L_x_3860:
[----:B------:R-:W-:Y:S01]  /*1b20*/  IADD3 R66, P6, R153, UR20, RZ ;  /* 0x0000001499427c10 */ /* 0x000fe2000ffde0ff */
[----:B------:R-:W-:Y:S01]  /*1b30*/  FMUL.FTZ R60, R60, UR18 ;  /* 0x000000123c3c7c20 */ /* 0x000fe20008410000 */
[----:B------:R-:W-:Y:S01]  /*1b40*/  FMUL.FTZ R62, R62, UR18 ;  /* 0x000000123e3e7c20 */ /* 0x000fe20008410000 */
[--C-:B------:R-:W-:Y:S01]  /*1b50*/  FFMA.FTZ R88, R88, R94, R95.reuse ;  /* 0x0000005e58587223 */ /* 0x100fe2000001005f */
[----:B------:R-:W-:Y:S01]  /*1b60*/  IADD3.X R67, R152, UR21, RZ, P6, !PT ;  /* 0x0000001598437c10 */ /* 0x000fe2000b7fe4ff */
[----:B------:R-:W-:Y:S01]  /*1b70*/  FMUL.FTZ R3, R3, UR18 ;  /* 0x0000001203037c20 */ /* 0x000fe20008410000 */
[----:B------:R-:W-:Y:S01]  /*1b80*/  @P1 IADD3 R64, P6, R153, R92, RZ ;  /* 0x0000005c99401210 */ /* 0x000fe20007fde0ff */
[----:B------:R-:W-:Y:S01]  /*1b90*/  FADD.FTZ R91, R91, -R88 ;  /* 0x800000585b5b7221 */ /* 0x000fe20000010000 */
[-CC-:B------:R-:W-:Y:S01]  /*1ba0*/  FFMA.FTZ R90, R90, R94.reuse, R95.reuse ;  /* 0x0000005e5a5a7223 */ /* 0x180fe2000001005f */
[-C--:B------:R-:W-:Y:S01]  /*1bb0*/  FFMA.FTZ R87, R87, R94.reuse, R95 ;  /* 0x0000005e57577223 */ /* 0x080fe2000001005f */
[----:B------:R-:W-:Y:S01]  /*1bc0*/  @P1 IADD3.X R65, R152, R93, RZ, P6, !PT ;  /* 0x0000005d98411210 */ /* 0x000fe200037fe4ff */
[----:B------:R-:W-:Y:S01]  /*1bd0*/  FMUL.FTZ R168, R144, R91 ;  /* 0x0000005b90a87220 */ /* 0x000fe20000410000 */
[----:B------:R-:W-:Y:S01]  /*1be0*/  LOP3.LUT P6, RZ, R158, 0xff00, RZ, 0xc0, !PT ;  /* 0x0000ff009eff7812 */ /* 0x000fe200078cc0ff */
[----:B------:R-:W-:Y:S01]  /*1bf0*/  FADD.FTZ R59, R59, -R90 ;  /* 0x8000005a3b3b7221 */ /* 0x000fe20000010000 */
[----:B------:R-:W-:Y:S01]  /*1c00*/  FADD.FTZ R87, R58, -R87 ;  /* 0x800000573a577221 */ /* 0x000fe20000010000 */
[----:B------:R-:W-:Y:S01]  /*1c10*/  @P2 FADD.FTZ R168, R29, R168 ;  /* 0x000000a81da82221 */ /* 0x000fe20000010000 */
[----:B------:R-:W-:Y:S01]  /*1c20*/  SEL R166, R60, RZ, P6 ;  /* 0x000000ff3ca67207 */ /* 0x000fe20003000000 */
[----:B------:R-:W-:Y:S01]  /*1c30*/  FMUL.FTZ R90, R144, R59 ;  /* 0x0000003b905a7220 */ /* 0x000fe20000410000 */
[----:B------:R-:W-:Y:S01]  /*1c40*/  LOP3.LUT P6, RZ, R155, 0xff00, RZ, 0xc0, !PT ;  /* 0x0000ff009bff7812 */ /* 0x000fe200078cc0ff */
[----:B0-----:R-:W-:Y:S01]  /*1c50*/  FMUL.FTZ R57, R168, UR18 ;  /* 0x00000012a8397c20 */ /* 0x001fe20008410000 */
[-CC-:B------:R-:W-:Y:S01]  /*1c60*/  FFMA.FTZ R84, R84, R94.reuse, R95.reuse ;  /* 0x0000005e54547223 */ /* 0x180fe2000001005f */
[----:B------:R-:W-:Y:S01]  /*1c70*/  @P2 FADD.FTZ R90, R31, R90 ;  /* 0x0000005a1f5a2221 */ /* 0x000fe20000010000 */
[----:B------:R-:W-:Y:S01]  /*1c80*/  SEL R61, R60, RZ, P6 ;  /* 0x000000ff3c3d7207 */ /* 0x000fe20003000000 */
[-C--:B------:R-:W-:Y:S01]  /*1c90*/  FFMA.FTZ R159, R159, R94.reuse, R95 ;  /* 0x0000005e9f9f7223 */ /* 0x080fe2000001005f */
[----:B------:R-:W-:Y:S01]  /*1ca0*/  LOP3.LUT P6, RZ, R158, 0xff000000, RZ, 0xc0, !PT ;  /* 0xff0000009eff7812 */ /* 0x000fe200078cc0ff */
[----:B------:R-:W-:Y:S01]  /*1cb0*/  FMUL.FTZ R59, R90, UR18 ;  /* 0x000000125a3b7c20 */ /* 0x000fe20008410000 */
[----:B------:R-:W-:Y:S01]  /*1cc0*/  FADD.FTZ R85, R85, -R84 ;  /* 0x8000005455557221 */ /* 0x000fe20000010000 */
        /* <DEDUP_REMOVED lines=8> */
[----:B------:R-:W-:Y:S01]  /*1d50*/  FMUL.FTZ R62, R165, UR18 ;  /* 0x00000012a53e7c20 */ /* 0x000fe20008410000 */
[----:B------:R-:W-:Y:S01]  /*1d60*/  LOP3.LUT P6, RZ, R158, 0xff0000, RZ, 0xc0, !PT ;  /* 0x00ff00009eff7812 */ /* 0x000fe200078cc0ff */
[----:B------:R-:W-:Y:S01]  /*1d70*/  @P2 FADD.FTZ R91, R28, R91 ;  /* 0x0000005b1c5b2221 */ /* 0x000fe20000010000 */
[----:B------:R-:W-:Y:S01]  /*1d80*/  FADD.FTZ R89, R89, -R86 ;  /* 0x8000005659597221 */ /* 0x000fe20000010000 */
[----:B------:R-:W-:Y:S01]  /*1d90*/  FMUL.FTZ R162, R144, R167 ;  /* 0x000000a790a27220 */ /* 0x000fe20000410000 */
[----:B------:R-:W-:Y:S01]  /*1da0*/  SEL R153, R62, RZ, P6 ;  /* 0x000000ff3e997207 */ /* 0x000fe20003000000 */
[----:B------:R-:W-:Y:S01]  /*1db0*/  FMUL.FTZ R56, R91, UR18 ;  /* 0x000000125b387c20 */ /* 0x000fe20008410000 */
[----:B------:R-:W-:Y:S01]  /*1dc0*/  LOP3.LUT P6, RZ, R155, 0xff0000, RZ, 0xc0, !PT ;  /* 0x00ff00009bff7812 */ /* 0x000fe200078cc0ff */
[----:B------:R-:W-:Y:S01]  /*1dd0*/  FFMA.FTZ R160, R160, R94, R95 ;  /* 0x0000005ea0a07223 */ /* 0x000fe2000001005f */
[----:B------:R-:W-:-:S02]  /*1de0*/  @P2 FADD.FTZ R162, R35, R162 ;  /* 0x000000a223a22221 */ /* 0x000fc40000010000 */
[----:B------:R-:W-:Y:S01]  /*1df0*/  SEL R62, R62, RZ, P6 ;  /* 0x000000ff3e3e7207 */ /* 0x000fe20003000000 */
[----:B------:R-:W-:Y:S01]  /*1e00*/  FADD.FTZ R163, R163, -R160 ;  /* 0x800000a0a3a37221 */ /* 0x000fe20000010000 */
[----:B------:R-:W-:Y:S01]  /*1e10*/  LOP3.LUT P6, RZ, R158, 0xff, RZ, 0xc0, !PT ;  /* 0x000000ff9eff7812 */ /* 0x000fe200078cc0ff */
[----:B------:R-:W-:Y:S02]  /*1e20*/  FMUL.FTZ R55, R162, UR18 ;  /* 0x00000012a2377c20 */ /* 0x000fe40008410000 */
[C---:B------:R-:W-:Y:S01]  /*1e30*/  FMUL.FTZ R163, R144.reuse, R163 ;  /* 0x000000a390a37220 */ /* 0x040fe20000410000 */
[----:B------:R-:W-:Y:S02]  /*1e40*/  SEL R161, R3, RZ, P6 ;  /* 0x000000ff03a17207 */ /* 0x000fe40003000000 */
[----:B------:R-:W-:Y:S01]  /*1e50*/  LOP3.LUT P6, RZ, R155, 0xff, RZ, 0xc0, !PT ;  /* 0x000000ff9bff7812 */ /* 0x000fe200078cc0ff */
[----:B------:R-:W-:Y:S01]  /*1e60*/  FMUL.FTZ R155, R144, R87 ;  /* 0x00000057909b7220 */ /* 0x000fe20000410000 */
[----:B------:R-:W-:-:S02]  /*1e70*/  @P2 FADD.FTZ R163, R34, R163 ;  /* 0x000000a322a32221 */ /* 0x000fc40000010000 */
[----:B------:R-:W-:Y:S01]  /*1e80*/  SEL R60, R3, RZ, P6 ;  /* 0x000000ff033c7207 */ /* 0x000fe20003000000 */
[----:B------:R-:W-:Y:S01]  /*1e90*/  @P2 FADD.FTZ R155, R30, R155 ;  /* 0x0000009b1e9b2221 */ /* 0x000fe20000010000 */
[----:B------:R-:W-:Y:S01]  /*1ea0*/  LOP3.LUT P6, RZ, R157, 0xff00, RZ, 0xc0, !PT ;  /* 0x0000ff009dff7812 */ /* 0x000fe200078cc0ff */
[----:B------:R-:W-:Y:S02]  /*1eb0*/  FMUL.FTZ R54, R163, UR18 ;  /* 0x00000012a3367c20 */ /* 0x000fe40008410000 */
[----:B------:R-:W-:Y:S01]  /*1ec0*/  FMUL.FTZ R58, R155, UR18 ;  /* 0x000000129b3a7c20 */ /* 0x000fe20008410000 */
[----:B------:R-:W-:Y:S01]  /*1ed0*/  SEL R172, R57, RZ, P6 ;  /* 0x000000ff39ac7207 */ /* 0x000fe20003000000 */
[----:B------:R0:W-:Y:S01]  /*1ee0*/  STG.E.128 desc[UR4][R66.64], R60 ;  /* 0x0000003c42007986 */ /* 0x0001e2000c101d04 */
        /* <DEDUP_REMOVED lines=10> */
[----:B------:R-:W-:Y:S01]  /*1f90*/  LOP3.LUT P6, RZ, R154, 0xff, RZ, 0xc0, !PT ;  /* 0x000000ff9aff7812 */ /* 0x000fe200078cc0ff */
[C---:B------:R-:W-:Y:S01]  /*1fa0*/  FMUL.FTZ R154, R144.reuse, R159 ;  /* 0x0000009f909a7220 */ /* 0x040fe20000410000 */
[----:B------:R-:W-:Y:S02]  /*1fb0*/  FMUL.FTZ R159, R144, R89 ;  /* 0x00000059909f7220 */ /* 0x000fe40000410000 */
[----:B------:R-:W-:Y:S01]  /*1fc0*/  P2R R3, PR, RZ, 0x40 ;  /* 0x00000040ff037803 */ /* 0x000fe20000000000 */
[----:B------:R-:W-:Y:S01]  /*1fd0*/  @P2 FADD.FTZ R154, R33, R154 ;  /* 0x0000009a219a2221 */ /* 0x000fe20000010000 */
[----:B------:R-:W-:Y:S01]  /*1fe0*/  LOP3.LUT P6, RZ, R157, 0xff, RZ, 0xc0, !PT ;  /* 0x000000ff9dff7812 */ /* 0x000fe200078cc0ff */
[----:B------:R-:W-:Y:S02]  /*1ff0*/  @P2 FADD.FTZ R159, R32, R159 ;  /* 0x0000009f209f2221 */ /* 0x000fe40000010000 */
[----:B------:R-:W-:Y:S01]  /*2000*/  FMUL.FTZ R53, R154, UR18 ;  /* 0x000000129a357c20 */ /* 0x000fe20008410000 */
[----:B------:R-:W-:Y:S01]  /*2010*/  SEL R169, R56, RZ, P6 ;  /* 0x000000ff38a97207 */ /* 0x000fe20003000000 */
[----:B------:R-:W-:Y:S01]  /*2020*/  FMUL.FTZ R52, R159, UR18 ;  /* 0x000000129f347c20 */ /* 0x000fe20008410000 */
[----:B------:R-:W-:-:S02]  /*2030*/  ISETP.NE.AND P6, PT, R3, RZ, PT ;  /* 0x000000ff0300720c */ /* 0x000fc40003fc5270 */
[----:B------:R-:W-:Y:S02]  /*2040*/  SEL R3, RZ, 0x1, P5 ;  /* 0x00000001ff037807 */ /* 0x000fe40002800000 */
[----:B------:R-:W-:Y:S02]  /*2050*/  SEL R56, R56, RZ, P6 ;  /* 0x000000ff38387207 */ /* 0x000fe40003000000 */
[----:B------:R-:W-:Y:S02]  /*2060*/  LOP3.LUT P6, RZ, R97, 0xff00, RZ, 0xc0, !PT ;  /* 0x0000ff0061ff7812 */ /* 0x000fe400078cc0ff */
[----:B------:R-:W-:Y:S02]  /*2070*/  IADD3 R86, P5, R151, UR20, RZ ;  /* 0x0000001497567c10 */ /* 0x000fe4000ffbe0ff */
[----:B------:R-:W-:Y:S02]  /*2080*/  SEL R174, R53, RZ, P6 ;  /* 0x000000ff35ae7207 */ /* 0x000fe40003000000 */
[----:B------:R-:W-:-:S02]  /*2090*/  IADD3.X R87, R150, UR21, RZ, P5, !PT ;  /* 0x0000001596577c10 */ /* 0x000fc4000affe4ff */
[----:B------:R-:W-:Y:S02]  /*20a0*/  LOP3.LUT P6, RZ, R156, 0xff00, RZ, 0xc0, !PT ;  /* 0x0000ff009cff7812 */ /* 0x000fe400078cc0ff */
[----:B------:R-:W-:Y:S02]  /*20b0*/  @P1 IADD3 R84, P5, R151, R92, RZ ;  /* 0x0000005c97541210 */ /* 0x000fe40007fbe0ff */
[----:B------:R-:W-:Y:S02]  /*20c0*/  SEL R53, R53, RZ, P6 ;  /* 0x000000ff35357207 */ /* 0x000fe40003000000 */
[----:B------:R-:W-:Y:S01]  /*20d0*/  LOP3.LUT P6, RZ, R97, 0xff000000, RZ, 0xc0, !PT ;  /* 0xff00000061ff7812 */ /* 0x000fe200078cc0ff */
[----:B------:R-:W-:Y:S01]  /*20e0*/  @P1 IMAD.X R85, R150, 0x1, R93, P5 ;  /* 0x0000000196551824 */ /* 0x000fe200028e065d */
[----:B------:R-:W-:Y:S02]  /*20f0*/  ISETP.NE.U32.AND P5, PT, R92, RZ, PT ;  /* 0x000000ff5c00720c */ /* 0x000fe40003fa5070 */
[----:B------:R-:W-:-:S02]  /*2100*/  SEL R164, R55, RZ, P6 ;  /* 0x000000ff37a47207 */ /* 0x000fc40003000000 */
[----:B------:R-:W-:Y:S02]  /*2110*/  LOP3.LUT P6, RZ, R156, 0xff000000, RZ, 0xc0, !PT ;  /* 0xff0000009cff7812 */ /* 0x000fe400078cc0ff */
[----:B------:R-:W-:Y:S02]  /*2120*/  ISETP.NE.AND.EX P5, PT, R93, RZ, PT, P5 ;  /* 0x000000ff5d00720c */ /* 0x000fe40003fa5350 */
[----:B------:R-:W-:Y:S02]  /*2130*/  SEL R55, R55, RZ, P6 ;  /* 0x000000ff37377207 */ /* 0x000fe40003000000 */
[----:B0-----:R-:W-:Y:S02]  /*2140*/  SEL R63, R152, R51, P5 ;  /* 0x00000033983f7207 */ /* 0x001fe40002800000 */
[----:B------:R-:W-:Y:S02]  /*2150*/  SEL R62, R153, R50, P5 ;  /* 0x00000032993e7207 */ /* 0x000fe40002800000 */
[----:B------:R-:W-:-:S02]  /*2160*/  SEL R61, R166, R49, P5 ;  /* 0x00000031a63d7207 */ /* 0x000fc40002800000 */
[----:B------:R-:W-:Y:S02]  /*2170*/  SEL R60, R161, R48, P5 ;  /* 0x00000030a13c7207 */ /* 0x000fe40002800000 */
[----:B------:R-:W-:-:S03]  /*2180*/  LOP3.LUT P6, RZ, R97, 0xff0000, RZ, 0xc0, !PT ;  /* 0x00ff000061ff7812 */ /* 0x000fc600078cc0ff */
[----:B------:R0:W-:Y:S01]  /*2190*/  @P1 STG.E.128 desc[UR4][R64.64], R60 ;  /* 0x0000003c40001986 */ /* 0x0001e2000c101d04 */
[----:B------:R-:W-:Y:S02]  /*21a0*/  SEL R167, R54, RZ, P6 ;  /* 0x000000ff36a77207 */ /* 0x000fe40003000000 */
[----:B------:R-:W-:-:S04]  /*21b0*/  LOP3.LUT P6, RZ, R156, 0xff0000, RZ, 0xc0, !PT ;  /* 0x00ff00009cff7812 */ /* 0x000fc800078cc0ff */
[----:B------:R-:W-:Y:S02]  /*21c0*/  SEL R54, R54, RZ, P6 ;  /* 0x000000ff36367207 */ /* 0x000fe40003000000 */
[----:B------:R-:W-:-:S04]  /*21d0*/  LOP3.LUT P6, RZ, R97, 0xff, RZ, 0xc0, !PT ;  /* 0x000000ff61ff7812 */ /* 0x000fc800078cc0ff */
[----:B------:R-:W-:Y:S02]  /*21e0*/  SEL R175, R52, RZ, P6 ;  /* 0x000000ff34af7207 */ /* 0x000fe40003000000 */
[----:B------:R-:W-:-:S04]  /*21f0*/  LOP3.LUT P6, RZ, R156, 0xff, RZ, 0xc0, !PT ;  /* 0x000000ff9cff7812 */ /* 0x000fc800078cc0ff */
[----:B------:R-:W-:Y:S02]  /*2200*/  SEL R52, R52, RZ, P6 ;  /* 0x000000ff34347207 */ /* 0x000fe40003000000 */
[----:B------:R-:W-:-:S04]  /*2210*/  IADD3 R88, P6, R149, UR20, RZ ;  /* 0x0000001495587c10 */ /* 0x000fc8000ffde0ff */
[----:B------:R-:W-:Y:S01]  /*2220*/  IADD3.X R89, R148, UR21, RZ, P6, !PT ;  /* 0x0000001594597c10 */ /* 0x000fe2000b7fe4ff */
[----:B0-----:R-:W-:Y:S08]  /*2230*/  @!P4 BRA `(.L_x_3861) ;  /* 0x00000000001cc947 */ /* 0x001ff00003800000 */
[----:B------:R-:W-:Y:S02]  /*2240*/  IADD3 R64, P6, R151, UR16, RZ ;  /* 0x0000001097407c10 */ /* 0x000fe4000ffde0ff */
[----:B------:R-:W-:Y:S02]  /*2250*/  SEL R63, R90, R47, P3 ;  /* 0x0000002f5a3f7207 */ /* 0x000fe40001800000 */
[----:B------:R-:W-:Y:S02]  /*2260*/  IADD3.X R65, R150, UR17, RZ, P6, !PT ;  /* 0x0000001196417c10 */ /* 0x000fe4000b7fe4ff */
[----:B------:R-:W-:Y:S02]  /*2270*/  SEL R62, R155, R46, P3 ;  /* 0x0000002e9b3e7207 */ /* 0x000fe40001800000 */
[----:B------:R-:W-:Y:S02]  /*2280*/  SEL R61, R168, R45, P3 ;  /* 0x0000002da83d7207 */ /* 0x000fe40001800000 */
[----:B------:R-:W-:-:S05]  /*2290*/  SEL R60, R91, R44, P3 ;  /* 0x0000002c5b3c7207 */ /* 0x000fca0001800000 */
[----:B------:R0:W-:Y:S02]  /*22a0*/  STG.E.128 desc[UR4][R64.64], R60 ;  /* 0x0000003c40007986 */ /* 0x0001e4000c101d04 */
.L_x_3861:
[----:B------:R-:W-:Y:S01]  /*22b0*/  SEL R67, R170, R51, P5 ;  /* 0x00000033aa437207 */ /* 0x000fe20002800000 */
[----:B------:R1:W-:Y:S01]  /*22c0*/  STG.E.128 desc[UR4][R86.64], R56 ;  /* 0x0000003856007986 */ /* 0x0003e2000c101d04 */
[----:B------:R-:W-:Y:S02]  /*22d0*/  SEL R66, R165, R50, P5 ;  /* 0x00000032a5427207 */ /* 0x000fe40002800000 */
[----:B0-----:R-:W-:Y:S02]  /*22e0*/  SEL R65, R172, R49, P5 ;  /* 0x00000031ac417207 */ /* 0x001fe40002800000 */
[----:B------:R-:W-:Y:S02]  /*22f0*/  SEL R64, R169, R48, P5 ;  /* 0x00000030a9407207 */ /* 0x000fe40002800000 */
[----:B------:R-:W-:Y:S02]  /*2300*/  @P1 IADD3 R90, P6, R149, R92, RZ ;  /* 0x0000005c955a1210 */ /* 0x000fe40007fde0ff */
[----:B------:R-:W-:Y:S01]  /*2310*/  SEL R63, R164, R51, P5 ;  /* 0x00000033a43f7207 */ /* 0x000fe20002800000 */
[----:B------:R1:W-:Y:S01]  /*2320*/  @P1 STG.E.128 desc[UR4][R84.64], R64 ;  /* 0x0000004054001986 */ /* 0x0003e2000c101d04 */
[----:B------:R-:W-:-:S02]  /*2330*/  @P1 IADD3.X R91, R148, R93, RZ, P6, !PT ;  /* 0x0000005d945b1210 */ /* 0x000fc400037fe4ff */
[----:B------:R-:W-:Y:S02]  /*2340*/  SEL R62, R167, R50, P5 ;  /* 0x00000032a73e7207 */ /* 0x000fe40002800000 */
[----:B------:R-:W-:Y:S02]  /*2350*/  SEL R61, R174, R49, P5 ;  /* 0x00000031ae3d7207 */ /* 0x000fe40002800000 */
[----:B------:R-:W-:Y:S01]  /*2360*/  SEL R60, R175, R48, P5 ;  /* 0x00000030af3c7207 */ /* 0x000fe20002800000 */
[----:B------:R-:W-:Y:S06]  /*2370*/  @!P4 BRA `(.L_x_3862) ;  /* 0x00000000001cc947 */ /* 0x000fec0003800000 */
[----:B-1----:R-:W-:Y:S02]  /*2380*/  IADD3 R64, P6, R149, UR16, RZ ;  /* 0x0000001095407c10 */ /* 0x002fe4000ffde0ff */
[----:B------:R-:W-:Y:S02]  /*2390*/  SEL R59, R162, R47, P3 ;  /* 0x0000002fa23b7207 */ /* 0x000fe40001800000 */
[----:B------:R-:W-:Y:S02]  /*23a0*/  IADD3.X R65, R148, UR17, RZ, P6, !PT ;  /* 0x0000001194417c10 */ /* 0x000fe4000b7fe4ff */
[----:B------:R-:W-:Y:S02]  /*23b0*/  SEL R58, R163, R46, P3 ;  /* 0x0000002ea33a7207 */ /* 0x000fe40001800000 */
[----:B------:R-:W-:Y:S02]  /*23c0*/  SEL R57, R154, R45, P3 ;  /* 0x0000002d9a397207 */ /* 0x000fe40001800000 */
[----:B------:R-:W-:-:S05]  /*23d0*/  SEL R56, R159, R44, P3 ;  /* 0x0000002c9f387207 */ /* 0x000fca0001800000 */
[----:B------:R0:W-:Y:S02]  /*23e0*/  STG.E.128 desc[UR4][R64.64], R56 ;  /* 0x0000003840007986 */ /* 0x0001e4000c101d04 */
.L_x_3862:
        /* <DEDUP_REMOVED lines=9> */
[C---:B------:R-:W-:Y:S01]  /*2480*/  FMUL.FTZ R73, R144.reuse, R73 ;  /* 0x0000004990497220 */ /* 0x040fe20000410000 */
[C---:B01----:R-:W-:Y:S01]  /*2490*/  FMUL.FTZ R58, R144.reuse, R77 ;  /* 0x0000004d903a7220 */ /* 0x043fe20000410000 */
[----:B------:R-:W-:Y:S01]  /*24a0*/  FMUL.FTZ R79, R144, R79 ;  /* 0x0000004f904f7220 */ /* 0x000fe20000410000 */
[----:B------:R0:W-:Y:S01]  /*24b0*/  @P1 STG.E.128 desc[UR4][R90.64], R60 ;  /* 0x0000003c5a001986 */ /* 0x0001e2000c101d04 */
        /* <DEDUP_REMOVED lines=13> */
.L_x_3863:
        /* <DEDUP_REMOVED lines=16> */
[----:B0-----:R-:W-:Y:S01]  /*2690*/  FMUL.FTZ R56, R75, UR18 ;  /* 0x000000124b387c20 */ /* 0x001fe20008410000 */
[----:B------:R-:W-:Y:S01]  /*26a0*/  IADD3 R64, P6, R147, UR20, RZ ;  /* 0x0000001493407c10 */ /* 0x000fe2000ffde0ff */
[----:B------:R-:W-:Y:S01]  /*26b0*/  FMUL.FTZ R57, R62, UR18 ;  /* 0x000000123e397c20 */ /* 0x000fe20008410000 */
[----:B------:R-:W-:Y:S01]  /*26c0*/  LOP3.LUT P2, RZ, R2, 0xff, RZ, 0xc0, !PT ;  /* 0x000000ff02ff7812 */ /* 0x000fe2000784c0ff */
[----:B------:R-:W-:Y:S01]  /*26d0*/  FMUL.FTZ R53, R58, UR18 ;  /* 0x000000123a357c20 */ /* 0x000fe20008410000 */
[----:B------:R-:W-:Y:S01]  /*26e0*/  IADD3.X R65, R146, UR21, RZ, P6, !PT ;  /* 0x0000001592417c10 */ /* 0x000fe2000b7fe4ff */
[----:B------:R-:W-:Y:S01]  /*26f0*/  FMUL.FTZ R58, R81, UR18 ;  /* 0x00000012513a7c20 */ /* 0x000fe20008410000 */
[----:B------:R-:W-:Y:S01]  /*2700*/  SEL R77, R56, RZ, P2 ;  /* 0x000000ff384d7207 */ /* 0x000fe20001000000 */
[----:B------:R-:W-:Y:S01]  /*2710*/  FMUL.FTZ R55, R60, UR18 ;  /* 0x000000123c377c20 */ /* 0x000fe20008410000 */
[----:B------:R-:W-:Y:S01]  /*2720*/  @P1 IADD3 R66, P6, R147, R92, RZ ;  /* 0x0000005c93421210 */ /* 0x000fe20007fde0ff */
[----:B------:R-:W-:Y:S01]  /*2730*/  FMUL.FTZ R54, R79, UR18 ;  /* 0x000000124f367c20 */ /* 0x000fe20008410000 */
[----:B------:R-:W-:Y:S01]  /*2740*/  LOP3.LUT P2, RZ, R2, 0xff00, RZ, 0xc0, !PT ;  /* 0x0000ff0002ff7812 */ /* 0x000fe2000784c0ff */
[----:B------:R-:W-:Y:S01]  /*2750*/  FMUL.FTZ R52, R73, UR18 ;  /* 0x0000001249347c20 */ /* 0x000fe20008410000 */
[----:B------:R-:W-:Y:S01]  /*2760*/  SEL R47, R144, R47, P3 ;  /* 0x0000002f902f7207 */ /* 0x000fe20001800000 */
[----:B------:R-:W-:Y:S01]  /*2770*/  @P1 IMAD.X R67, R146, 0x1, R93, P6 ;  /* 0x0000000192431824 */ /* 0x000fe200030e065d */
[----:B------:R-:W-:Y:S01]  /*2780*/  SEL R74, R57, RZ, P2 ;  /* 0x000000ff394a7207 */ /* 0x000fe20001000000 */
[----:B------:R-:W-:Y:S01]  /*2790*/  FMUL.FTZ R144, R144, UR18 ;  /* 0x0000001290907c20 */ /* 0x000fe20008410000 */
[----:B------:R-:W-:-:S02]  /*27a0*/  LOP3.LUT P2, RZ, R2, 0xff0000, RZ, 0xc0, !PT ;  /* 0x00ff000002ff7812 */ /* 0x000fc4000784c0ff */
[----:B------:R-:W-:Y:S02]  /*27b0*/  LOP3.LUT P6, RZ, R96, 0xff000000, RZ, 0xc0, !PT ;  /* 0xff00000060ff7812 */ /* 0x000fe400078cc0ff */
[----:B------:R-:W-:Y:S02]  /*27c0*/  SEL R79, R58, RZ, P2 ;  /* 0x000000ff3a4f7207 */ /* 0x000fe40001000000 */
[----:B------:R-:W-:Y:S02]  /*27d0*/  SEL R60, R55, RZ, P6 ;  /* 0x000000ff373c7207 */ /* 0x000fe40003000000 */
[----:B------:R-:W-:Y:S02]  /*27e0*/  LOP3.LUT P2, RZ, R142, 0xff, RZ, 0xc0, !PT ;  /* 0x000000ff8eff7812 */ /* 0x000fe4000784c0ff */
[----:B------:R-:W-:Y:S02]  /*27f0*/  LOP3.LUT P6, RZ, R96, 0xff0000, RZ, 0xc0, !PT ;  /* 0x00ff000060ff7812 */ /* 0x000fe400078cc0ff */
[----:B------:R-:W-:-:S02]  /*2800*/  SEL R56, R56, RZ, P2 ;  /* 0x000000ff38387207 */ /* 0x000fc40001000000 */
[----:B------:R-:W-:Y:S02]  /*2810*/  SEL R61, R54, RZ, P6 ;  /* 0x000000ff363d7207 */ /* 0x000fe40003000000 */
[----:B------:R-:W-:Y:S02]  /*2820*/  LOP3.LUT P2, RZ, R142, 0xff00, RZ, 0xc0, !PT ;  /* 0x0000ff008eff7812 */ /* 0x000fe4000784c0ff */
[----:B------:R-:W-:Y:S02]  /*2830*/  LOP3.LUT P6, RZ, R96, 0xff00, RZ, 0xc0, !PT ;  /* 0x0000ff0060ff7812 */ /* 0x000fe400078cc0ff */
[----:B------:R-:W-:Y:S02]  /*2840*/  SEL R57, R57, RZ, P2 ;  /* 0x000000ff39397207 */ /* 0x000fe40001000000 */
[----:B------:R-:W-:Y:S02]  /*2850*/  SEL R72, R53, RZ, P6 ;  /* 0x000000ff35487207 */ /* 0x000fe40003000000 */
        /* <DEDUP_REMOVED lines=12> */
[----:B------:R-:W-:-:S02]  /*2920*/  @P4 IADD3 R68, P2, R143, UR16, RZ ;  /* 0x000000108f444c10 */ /* 0x000fc4000ff5e0ff */
[----:B------:R-:W-:Y:S02]  /*2930*/  LOP3.LUT P6, RZ, R145, 0xff0000, RZ, 0xc0, !PT ;  /* 0x00ff000091ff7812 */ /* 0x000fe400078cc0ff */
[----:B------:R-:W-:Y:S02]  /*2940*/  @P4 IADD3.X R69, R0, UR17, RZ, P2, !PT ;  /* 0x0000001100454c10 */ /* 0x000fe400097fe4ff */
[----:B------:R-:W-:Y:S02]  /*2950*/  SEL R54, R54, RZ, P6 ;  /* 0x000000ff36367207 */ /* 0x000fe40003000000 */
[----:B------:R-:W-:Y:S02]  /*2960*/  IADD3 R70, P2, R143, UR20, RZ ;  /* 0x000000148f467c10 */ /* 0x000fe4000ff5e0ff */
[----:B------:R-:W-:Y:S02]  /*2970*/  LOP3.LUT P6, RZ, R145, 0xff, RZ, 0xc0, !PT ;  /* 0x000000ff91ff7812 */ /* 0x000fe400078cc0ff */
[----:B------:R-:W-:-:S02]  /*2980*/  SEL R45, R62, R45, P3 ;  /* 0x0000002d3e2d7207 */ /* 0x000fc40001800000 */
[----:B------:R-:W-:Y:S02]  /*2990*/  IADD3.X R71, R0, UR21, RZ, P2, !PT ;  /* 0x0000001500477c10 */ /* 0x000fe400097fe4ff */
[----:B------:R-:W-:Y:S02]  /*29a0*/  SEL R52, R52, RZ, P6 ;  /* 0x000000ff34347207 */ /* 0x000fe40003000000 */
[----:B------:R-:W-:Y:S02]  /*29b0*/  @P1 IADD3 R92, P2, R143, R92, RZ ;  /* 0x0000005c8f5c1210 */ /* 0x000fe40007f5e0ff */
[----:B------:R-:W-:Y:S01]  /*29c0*/  SEL R63, R60, R51, P5 ;  /* 0x000000333c3f7207 */ /* 0x000fe20002800000 */
[----:B------:R0:W-:Y:S01]  /*29d0*/  STG.E.128 desc[UR4][R64.64], R52 ;  /* 0x0000003440007986 */ /* 0x0001e2000c101d04 */
[----:B------:R-:W-:Y:S02]  /*29e0*/  SEL R62, R61, R50, P5 ;  /* 0x000000323d3e7207 */ /* 0x000fe40002800000 */
[----:B------:R-:W-:-:S02]  /*29f0*/  SEL R61, R72, R49, P5 ;  /* 0x00000031483d7207 */ /* 0x000fc40002800000 */
[----:B------:R-:W-:Y:S02]  /*2a00*/  SEL R60, R73, R48, P5 ;  /* 0x00000030493c7207 */ /* 0x000fe40002800000 */
[----:B------:R-:W-:Y:S02]  /*2a10*/  SEL R44, R75, R44, P3 ;  /* 0x0000002c4b2c7207 */ /* 0x000fe40001800000 */
[----:B------:R-:W-:Y:S01]  /*2a20*/  SEL R46, R81, R46, P3 ;  /* 0x0000002e512e7207 */ /* 0x000fe20001800000 */
[----:B------:R0:W-:Y:S01]  /*2a30*/  @P1 STG.E.128 desc[UR4][R66.64], R60 ;  /* 0x0000003c42001986 */ /* 0x0001e2000c101d04 */
[----:B------:R-:W-:Y:S02]  /*2a40*/  @P1 IADD3.X R93, R0, R93, RZ, P2, !PT ;  /* 0x0000005d005d1210 */ /* 0x000fe400017fe4ff */
        /* <DEDUP_REMOVED lines=46> */
[----:B------:R-:W-:-:S02]  /*2d30*/  MOV R42, R117 ;  /* 0x00000075002a7202 */ /* 0x000fc40000000f00 */
[----:B------:R-:W-:Y:S02]  /*2d40*/  MOV R43, R118 ;  /* 0x00000076002b7202 */ /* 0x000fe40000000f00 */
[----:B------:R-:W-:-:S07]  /*2d50*/  MOV R47, R138 ;  /* 0x0000008a002f7202 */ /* 0x000fce0000000f00 */
.L_x_3858:
        /* <DEDUP_REMOVED lines=21> */
.L_x_3859:
[----:B------:R-:W-:Y:S01]  /*2eb0*/  HFMA2.MMA R65, -RZ, RZ, 0, 9.5367431640625e-07 ;  /* 0x00000010ff417435 */ /* 0x000fe200000001ff */
[----:B------:R-:W-:Y:S01]  /*2ec0*/  IMAD.MOV.U32 R66, RZ, RZ, R54 ;  /* 0x000000ffff427224 */ /* 0x000fe200078e0036 */
[----:B------:R-:W-:Y:S01]  /*2ed0*/  MOV R174, 0x1f ;  /* 0x0000001f00ae7802 */ /* 0x000fe20000000f00 */
[----:B------:R-:W-:-:S08]  /*2ee0*/  IMAD.MOV.U32 R63, RZ, RZ, -0x1 ;  /* 0xffffffffff3f7424 */ /* 0x000fd000078e00ff */
[----:B-----5:R-:W-:Y:S05]  /*2ef0*/  WARPSYNC.COLLECTIVE R63, `(.L_x_3865) ;  /* 0x000000003f087348 */ /* 0x020fea0003c00000 */
[----:B------:R0:W1:Y:S02]  /*2f00*/  SHFL.DOWN P3, R64, R66, R65, R174 ;  /* 0x0800004142407389 */ /* 0x00006400000600ae */
[----:B01---5:R-:W-:Y:S01]  /*2f10*/  ENDCOLLECTIVE ;  /* 0x000000000000791b */ /* 0x023fe20003800000 */
.L_x_3865:
[----:B------:R-:W-:Y:S02]  /*2f20*/  MOV R66, R53 ;  /* 0x0000003500427202 */ /* 0x000fe40000000f00 */
[----:B------:R-:W-:-:S07]  /*2f30*/  MOV R55, R64 ;  /* 0x0000004000377202 */ /* 0x000fce0000000f00 */
[----:B------:R-:W-:Y:S05]  /*2f40*/  WARPSYNC.COLLECTIVE R63, `(.L_x_3866) ;  /* 0x000000003f087348 */ /* 0x000fea0003c00000 */
[----:B------:R0:W1:Y:S02]  /*2f50*/  SHFL.DOWN P3, R64, R66, R65, R174 ;  /* 0x0800004142407389 */ /* 0x00006400000600ae */
[----:B01----:R-:W-:Y:S01]  /*2f60*/  ENDCOLLECTIVE ;  /* 0x000000000000791b */ /* 0x003fe20003800000 */
.L_x_3866:
[----:B------:R-:W-:Y:S01]  /*2f70*/  FADD.FTZ R55, R54, R55 ;  /* 0x0000003736377221 */ /* 0x000fe20000010000 */
[----:B------:R-:W-:-:S04]  /*2f80*/  HFMA2.MMA R65, -RZ, RZ, 0, 4.76837158203125e-07 ;  /* 0x00000008ff417435 */ /* 0x000fc800000001ff */
[----:B------:R-:W-:Y:S01]  /*2f90*/  MOV R66, R55 ;  /* 0x0000003700427202 */ /* 0x000fe20000000f00 */
[----:B------:R-:W-:-:S07]  /*2fa0*/  IMAD.MOV.U32 R52, RZ, RZ, R64 ;  /* 0x000000ffff347224 */ /* 0x000fce00078e0040 */
[----:B------:R-:W-:Y:S05]  /*2fb0*/  WARPSYNC.COLLECTIVE R63, `(.L_x_3867) ;  /* 0x000000003f087348 */ /* 0x000fea0003c00000 */
[----:B------:R0:W1:Y:S02]  /*2fc0*/  SHFL.DOWN P3, R64, R66, R65, R174 ;  /* 0x0800004142407389 */ /* 0x00006400000600ae */
[----:B01----:R-:W-:Y:S01]  /*2fd0*/  ENDCOLLECTIVE ;  /* 0x000000000000791b */ /* 0x003fe20003800000 */
.L_x_3867:
[----:B------:R-:W-:-:S05]  /*2fe0*/  FADD.FTZ R52, R53, R52 ;  /* 0x0000003435347221 */ /* 0x000fca0000010000 */
[----:B------:R-:W-:Y:S01]  /*2ff0*/  MOV R66, R52 ;  /* 0x0000003400427202 */ /* 0x000fe20000000f00 */
[----:B------:R-:W-:-:S07]  /*3000*/  IMAD.MOV.U32 R56, RZ, RZ, R64 ;  /* 0x000000ffff387224 */ /* 0x000fce00078e0040 */
[----:B------:R-:W-:Y:S05]  /*3010*/  WARPSYNC.COLLECTIVE R63, `(.L_x_3868) ;  /* 0x000000003f087348 */ /* 0x000fea0003c00000 */
[----:B------:R0:W1:Y:S02]  /*3020*/  SHFL.DOWN P3, R64, R66, R65, R174 ;  /* 0x0800004142407389 */ /* 0x00006400000600ae */
[----:B01----:R-:W-:Y:S01]  /*3030*/  ENDCOLLECTIVE ;  /* 0x000000000000791b */ /* 0x003fe20003800000 */
.L_x_3868:
[----:B------:R-:W-:Y:S01]  /*3040*/  FADD.FTZ R56, R55, R56 ;  /* 0x0000003837387221 */ /* 0x000fe20000010000 */
[----:B------:R-:W-:-:S03]  /*3050*/  HFMA2.MMA R65, -RZ, RZ, 0, 2.384185791015625e-07 ;  /* 0x00000004ff417435 */ /* 0x000fc600000001ff */
[----:B------:R-:W-:Y:S01]  /*3060*/  IMAD.MOV.U32 R66, RZ, RZ, R56 ;  /* 0x000000ffff427224 */ /* 0x000fe200078e0038 */
[----:B------:R-:W-:-:S07]  /*3070*/  MOV R57, R64 ;  /* 0x0000004000397202 */ /* 0x000fce0000000f00 */
[----:B------:R-:W-:Y:S05]  /*3080*/  WARPSYNC.COLLECTIVE R63, `(.L_x_3869) ;  /* 0x000000003f087348 */ /* 0x000fea0003c00000 */
[----:B------:R0:W1:Y:S02]  /*3090*/  SHFL.DOWN P3, R64, R66, R65, R174 ;  /* 0x0800004142407389 */ /* 0x00006400000600ae */
[----:B01----:R-:W-:Y:S01]  /*30a0*/  ENDCOLLECTIVE ;  /* 0x000000000000791b */ /* 0x003fe20003800000 */
.L_x_3869:
[----:B------:R-:W-:-:S04]  /*30b0*/  FADD.FTZ R57, R52, R57 ;  /* 0x0000003934397221 */ /* 0x000fc80000010000 */
[----:B------:R-:W-:Y:S01]  /*30c0*/  IMAD.MOV.U32 R66, RZ, RZ, R57 ;  /* 0x000000ffff427224 */ /* 0x000fe200078e0039 */
[----:B------:R-:W-:-:S07]  /*30d0*/  MOV R61, R64 ;  /* 0x00000040003d7202 */ /* 0x000fce0000000f00 */
[----:B------:R-:W-:Y:S05]  /*30e0*/  WARPSYNC.COLLECTIVE R63, `(.L_x_3870) ;  /* 0x000000003f087348 */ /* 0x000fea0003c00000 */
[----:B------:R0:W1:Y:S02]  /*30f0*/  SHFL.DOWN P3, R64, R66, R65, R174 ;  /* 0x0800004142407389 */ /* 0x00006400000600ae */
[----:B01----:R-:W-:Y:S01]  /*3100*/  ENDCOLLECTIVE ;  /* 0x000000000000791b */ /* 0x003fe20003800000 */
.L_x_3870:
[----:B------:R-:W-:-:S05]  /*3110*/  FADD.FTZ R61, R56, R61 ;  /* 0x0000003d383d7221 */ /* 0x000fca0000010000 */
[----:B------:R-:W-:Y:S01]  /*3120*/  MOV R66, R61 ;  /* 0x0000003d00427202 */ /* 0x000fe20000000f00 */
[----:B------:R-:W-:Y:S01]  /*3130*/  IMAD.MOV.U32 R65, RZ, RZ, 0x2 ;  /* 0x00000002ff417424 */ /* 0x000fe200078e00ff */
[----:B------:R-:W-:-:S07]  /*3140*/  MOV R60, R64 ;  /* 0x00000040003c7202 */ /* 0x000fce0000000f00 */
[----:B------:R-:W-:Y:S05]  /*3150*/  WARPSYNC.COLLECTIVE R63, `(.L_x_3871) ;  /* 0x000000003f087348 */ /* 0x000fea0003c00000 */
[----:B------:R0:W1:Y:S02]  /*3160*/  SHFL.DOWN P3, R64, R66, R65, R174 ;  /* 0x0800004142407389 */ /* 0x00006400000600ae */
[----:B01----:R-:W-:Y:S01]  /*3170*/  ENDCOLLECTIVE ;  /* 0x000000000000791b */ /* 0x003fe20003800000 */
.L_x_3871:
[----:B------:R-:W-:-:S05]  /*3180*/  FADD.FTZ R60, R57, R60 ;  /* 0x0000003c393c7221 */ /* 0x000fca0000010000 */
[----:B------:R-:W-:Y:S02]  /*3190*/  MOV R66, R60 ;  /* 0x0000003c00427202 */ /* 0x000fe40000000f00 */
[----:B------:R-:W-:-:S07]  /*31a0*/  MOV R54, R64 ;  /* 0x0000004000367202 */ /* 0x000fce0000000f00 */
[----:B------:R-:W-:Y:S05]  /*31b0*/  WARPSYNC.COLLECTIVE R63, `(.L_x_3872) ;  /* 0x000000003f087348 */ /* 0x000fea0003c00000 */
[----:B------:R0:W1:Y:S02]  /*31c0*/  SHFL.DOWN P3, R64, R66, R65, R174 ;  /* 0x0800004142407389 */ /* 0x00006400000600ae */
[----:B01----:R-:W-:Y:S01]  /*31d0*/  ENDCOLLECTIVE ;  /* 0x000000000000791b */ /* 0x003fe20003800000 */
.L_x_3872:
[----:B------:R-:W-:Y:S01]  /*31e0*/  FADD.FTZ R54, R61, R54 ;  /* 0x000000363d367221 */ /* 0x000fe20000010000 */
[----:B------:R-:W-:-:S04]  /*31f0*/  HFMA2.MMA R65, -RZ, RZ, 0, 5.9604644775390625e-08 ;  /* 0x00000001ff417435 */ /* 0x000fc800000001ff */
[----:B------:R-:W-:Y:S01]  /*3200*/  MOV R66, R54 ;  /* 0x0000003600427202 */ /* 0x000fe20000000f00 */
[----:B------:R-:W-:-:S07]  /*3210*/  IMAD.MOV.U32 R53, RZ, RZ, R64 ;  /* 0x000000ffff357224 */ /* 0x000fce00078e0040 */
[----:B------:R-:W-:Y:S05]  /*3220*/  WARPSYNC.COLLECTIVE R63, `(.L_x_3873) ;  /* 0x000000003f087348 */ /* 0x000fea0003c00000 */
[----:B------:R0:W1:Y:S02]  /*3230*/  SHFL.DOWN P3, R64, R66, R65, R174 ;  /* 0x0800004142407389 */ /* 0x00006400000600ae */
[----:B01----:R-:W-:Y:S01]  /*3240*/  ENDCOLLECTIVE ;  /* 0x000000000000791b */ /* 0x003fe20003800000 */
.L_x_3873:
[----:B------:R-:W-:-:S05]  /*3250*/  FADD.FTZ R53, R60, R53 ;  /* 0x000000353c357221 */ /* 0x000fca0000010000 */
[----:B------:R-:W-:Y:S01]  /*3260*/  MOV R66, R53 ;  /* 0x0000003500427202 */ /* 0x000fe20000000f00 */
[----:B------:R-:W-:-:S07]  /*3270*/  IMAD.MOV.U32 R55, RZ, RZ, R64 ;  /* 0x000000ffff377224 */ /* 0x000fce00078e0040 */
[----:B------:R-:W-:Y:S05]  /*3280*/  WARPSYNC.COLLECTIVE R63, `(.L_x_3874) ;  /* 0x000000003f087348 */ /* 0x000fea0003c00000 */
[----:B------:R0:W1:Y:S02]  /*3290*/  SHFL.DOWN P3, R64, R66, R65, R174 ;  /* 0x0800004142407389 */ /* 0x00006400000600ae */
[----:B01----:R-:W-:Y:S01]  /*32a0*/  ENDCOLLECTIVE ;  /* 0x000000000000791b */ /* 0x003fe20003800000 */
.L_x_3874:
[----:B------:R-:W-:Y:S01]  /*32b0*/  MOV R52, R64 ;  /* 0x0000004000347202 */ /* 0x000fe20000000f00 */
[----:B------:R-:W-:Y:S06]  /*32c0*/  BRA `(.L_x_3875) ;  /* 0xffffffe400007947 */ /* 0x000fec000383ffff */
.L_x_3876:
        /* <DEDUP_REMOVED lines=11> */
.L_x_3996:


//--------------------- .nv.shared._ZN10layer_norm31ln_parallel_residual_bwd_kernelINS_13Kernel_traitsI13__nv_bfloat16S2_S2_S2_fjLj5120ELj1ELj1ELj8ELj8ENS_18Kernel_traits_baseILj5120ES2_S2_S2_S2_fjLj256EEEEELb0ELb0ELb0EEEvNS_9BwdParamsE --------------------------
	.section	.nv.shared._ZN10layer_norm31ln_parallel_residual_bwd_kernelINS_13Kernel_traitsI13__nv_bfloat16S2_S2_S2_fjLj5120ELj1ELj1ELj8ELj8ENS_18Kernel_traits_baseILj5120ES2_S2_S2_S2_fjLj256EEEEELb0ELb0ELb0EEEvNS_9BwdParamsE,"aw",@nobits
	.sectionflags	@""
	.align	16
	.zero		1024


//--------------------- .nv.shared.reserved.0     --------------------------
	.section	.nv.shared.reserved.0,"aw",@nobits
	.weak		__nv_reservedSMEM_offset_0_alias
	.size		__nv_reservedSMEM_offset_0_alias, 0, 0
	.other		__nv_reservedSMEM_offset_0_alias,@"STO_CUDA_RESERVED_SHARED STV_DEFAULT"
__nv_reservedSMEM_offset_0_alias:
	.zero		0


//--------------------- .nv.shared._ZN10layer_norm31ln_parallel_residual_bwd_kernelINS_13Kernel_traitsI13__nv_bfloat16S2_S2_S2_fjLj5120ELj1ELj1ELj8ELj8ENS_18Kernel_traits_baseILj5120ES2_S2_S2_S2_fjLj256EEEEELb0ELb0ELb1EEEvNS_9BwdParamsE --------------------------
	.section	.nv.shared._ZN10layer_norm31ln_parallel_residual_bwd_kernelINS_13Kernel_traitsI13__nv_bfloat16S2_S2_S2_fjLj5120ELj1ELj1ELj8ELj8ENS_18Kernel_traits_baseILj5120ES2_S2_S2_S2_fjLj256EEEEELb0ELb0ELb1EEEvNS_9BwdParamsE,"aw",@nobits
	.sectionflags	@""
	.align	16
	.zero		1024


//--------------------- .nv.shared._ZN10layer_norm31ln_parallel_residual_bwd_kernelINS_13Kernel_traitsI13__nv_bfloat16S2_S2_S2_fjLj5120ELj1ELj1ELj8ELj8ENS_18Kernel_traits_baseILj5120ES2_S2_S2_S2_fjLj256EEEEELb0ELb1ELb0EEEvNS_9BwdParamsE --------------------------
	.section	.nv.shared._ZN10layer_norm31ln_parallel_residual_bwd_kernelINS_13Kernel_traitsI13__nv_bfloat16S2_S2_S2_fjLj5120ELj1ELj1ELj8ELj8ENS_18Kernel_traits_baseILj5120ES2_S2_S2_S2_fjLj256EEEEELb0ELb1ELb0EEEvNS_9BwdParamsE,"aw",@nobits
	.sectionflags	@""
	.align	16
	.zero		1024


//--------------------- .nv.shared._ZN10layer_norm31ln_parallel_residual_bwd_kernelINS_13Kernel_traitsI13__nv_bfloat16S2_S2_S2_fjLj5120ELj1ELj1ELj8ELj8ENS_18Kernel_traits_baseILj5120ES2_S2_S2_S2_fjLj256EEEEELb0ELb1ELb1EEEvNS_9BwdParamsE --------------------------
	.section	.nv.shared._ZN10layer_norm31ln_parallel_residual_bwd_kernelINS_13Kernel_traitsI13__nv_bfloat16S2_S2_S2_fjLj5120ELj1ELj1ELj8ELj8ENS_18Kernel_traits_baseILj5120ES2_S2_S2_S2_fjLj256EEEEELb0ELb1ELb1EEEvNS_9BwdParamsE,"aw",@nobits
	.sectionflags	@""
	.align	16
	.zero		1024


//--------------------- .nv.shared._ZN10layer_norm31ln_parallel_residual_bwd_kernelINS_13Kernel_traitsI13__nv_bfloat16S2_S2_S2_fjLj5120ELj1ELj1ELj8ELj8ENS_18Kernel_traits_baseILj5120ES2_S2_S2_S2_fjLj256EEEEELb1ELb0ELb0EEEvNS_9BwdParamsE --------------------------
	.section	.nv.shared._ZN10layer_norm31ln_parallel_residual_bwd_kernelINS_13Kernel_traitsI13__nv_bfloat16S2_S2_S2_fjLj5120ELj1ELj1ELj8ELj8ENS_18Kernel_traits_baseILj5120ES2_S2_S2_S2_fjLj256EEEEELb1ELb0ELb0EEEvNS_9BwdParamsE,"aw",@nobits
	.sectionflags	@""
	.align	16
	.zero		1024


//--------------------- .nv.shared._ZN10layer_norm31ln_parallel_residual_bwd_kernelINS_13Kernel_traitsI13__nv_bfloat16S2_S2_S2_fjLj5120ELj1ELj1ELj8ELj8ENS_18Kernel_traits_baseILj5120ES2_S2_S2_S2_fjLj256EEEEELb1ELb0ELb1EEEvNS_9BwdParamsE --------------------------
	.section	.nv.shared._ZN10layer_norm31ln_parallel_residual_bwd_kernelINS_13Kernel_traitsI13__nv_bfloat16S2_S2_S2_fjLj5120ELj1ELj1ELj8ELj8ENS_18Kernel_traits_baseILj5120ES2_S2_S2_S2_fjLj256EEEEELb1ELb0ELb1EEEvNS_9BwdParamsE,"aw",@nobits
	.sectionflags	@""
	.align	16
	.zero		1024


//--------------------- .nv.shared._ZN10layer_norm22ln_bwd_finalize_kernelINS_22Kernel_traits_finalizeILj5120E13__nv_bfloat16S2_S2_S2_fjLb0ELj1024ELj4ENS_18Kernel_traits_baseILj5120ES2_S2_S2_S2_fjLj1024EEEEELb0ELb0EEEvNS_9BwdParamsE --------------------------
	.section	.nv.shared._ZN10layer_norm22ln_bwd_finalize_kernelINS_22Kernel_traits_finalizeILj5120E13__nv_bfloat16S2_S2_S2_fjLb0ELj1024ELj4ENS_18Kernel_traits_baseILj5120ES2_S2_S2_S2_fjLj1024EEEEELb0ELb0EEEvNS_9BwdParamsE,"aw",@nobits
	.sectionflags	@""
	.align	16
.nv.shared._ZN10layer_norm22ln_bwd_finalize_kernelINS_22Kernel_traits_finalizeILj5120E13__nv_bfloat16S2_S2_S2_fjLb0ELj1024ELj4ENS_18Kernel_traits_baseILj5120ES2_S2_S2_S2_fjLj1024EEEEELb0ELb0EEEvNS_9BwdParamsE:
	.zero		9472


//--------------------- .nv.shared._ZN10layer_norm40ln_parallel_residual_bwd_finalize_kernelINS_22Kernel_traits_finalizeILj5120E13__nv_bfloat16S2_S2_S2_fjLb0ELj1024ELj4ENS_18Kernel_traits_baseILj5120ES2_S2_S2_S2_fjLj1024EEEEELb0EEEvNS_9BwdParamsE --------------------------
	.section	.nv.shared._ZN10layer_norm40ln_parallel_residual_bwd_finalize_kernelINS_22Kernel_traits_finalizeILj5120E13__nv_bfloat16S2_S2_S2_fjLb0ELj1024ELj4ENS_18Kernel_traits_baseILj5120ES2_S2_S2_S2_fjLj1024EEEEELb0EEEvNS_9BwdParamsE,"aw",@nobits
	.sectionflags	@""
	.align	16
.nv.shared._ZN10layer_norm40ln_parallel_residual_bwd_finalize_kernelINS_22Kernel_traits_finalizeILj5120E13__nv_bfloat16S2_S2_S2_fjLb0ELj1024ELj4ENS_18Kernel_traits_baseILj5120ES2_S2_S2_S2_fjLj1024EEEEELb0EEEvNS_9BwdParamsE:
	.zero		17920


//--------------------- .nv.shared._ZN10layer_norm31ln_parallel_residual_bwd_kernelINS_13Kernel_traitsI13__nv_bfloat16S2_S2_S2_fjLj5120ELj1ELj1ELj8ELj8ENS_18Kernel_traits_baseILj5120ES2_S2_S2_S2_fjLj256EEEEELb1ELb1ELb0EEEvNS_9BwdParamsE --------------------------
	.section	.nv.shared._ZN10layer_norm31ln_parallel_residual_bwd_kernelINS_13Kernel_traitsI13__nv_bfloat16S2_S2_S2_fjLj5120ELj1ELj1ELj8ELj8ENS_18Kernel_traits_baseILj5120ES2_S2_S2_S2_fjLj256EEEEELb1ELb1ELb0EEEvNS_9BwdParamsE,"aw",@nobits
	.sectionflags	@""
	.align	16
	.zero		1024


//--------------------- .nv.shared._ZN10layer_norm22ln_bwd_finalize_kernelINS_22Kernel_traits_finalizeILj5120E13__nv_bfloat16S2_S2_S2_fjLb0ELj1024ELj4ENS_18Kernel_traits_baseILj5120ES2_S2_S2_S2_fjLj1024EEEEELb0ELb1EEEvNS_9BwdParamsE --------------------------
	.section	.nv.shared._ZN10layer_norm22ln_bwd_finalize_kernelINS_22Kernel_traits_finalizeILj5120E13__nv_bfloat16S2_S2_S2_fjLb0ELj1024ELj4ENS_18Kernel_traits_baseILj5120ES2_S2_S2_S2_fjLj1024EEEEELb0ELb1EEEvNS_9BwdParamsE,"aw",@nobits
	.sectionflags	@""
	.align	16
.nv.shared._ZN10layer_norm22ln_bwd_finalize_kernelINS_22Kernel_traits_finalizeILj5120E13__nv_bfloat16S2_S2_S2_fjLb0ELj1024ELj4ENS_18Kernel_traits_baseILj5120ES2_S2_S2_S2_fjLj1024EEEEELb0ELb1EEEvNS_9BwdParamsE:
	.zero		9472


//--------------------- .nv.shared._ZN10layer_norm40ln_parallel_residual_bwd_finalize_kernelINS_22Kernel_traits_finalizeILj5120E13__nv_bfloat16S2_S2_S2_fjLb0ELj1024ELj4ENS_18Kernel_traits_baseILj5120ES2_S2_S2_S2_fjLj1024EEEEELb1EEEvNS_9BwdParamsE --------------------------
	.section	.nv.shared._ZN10layer_norm40ln_parallel_residual_bwd_finalize_kernelINS_22Kernel_traits_finalizeILj5120E13__nv_bfloat16S2_S2_S2_fjLb0ELj1024ELj4ENS_18Kernel_traits_baseILj5120ES2_S2_S2_S2_fjLj1024EEEEELb1EEEvNS_9BwdParamsE,"aw",@nobits
	.sectionflags	@""
	.align	16
.nv.shared._ZN10layer_norm40ln_parallel_residual_bwd_finalize_kernelINS_22Kernel_traits_finalizeILj5120E13__nv_bfloat16S2_S2_S2_fjLb0ELj1024ELj4ENS_18Kernel_traits_baseILj5120ES2_S2_S2_S2_fjLj1024EEEEELb1EEEvNS_9BwdParamsE:
	.zero		17920


//--------------------- .nv.shared._ZN10layer_norm31ln_parallel_residual_bwd_kernelINS_13Kernel_traitsI13__nv_bfloat16S2_S2_S2_fjLj5120ELj1ELj1ELj8ELj8ENS_18Kernel_traits_baseILj5120ES2_S2_S2_S2_fjLj256EEEEELb1ELb1ELb1EEEvNS_9BwdParamsE --------------------------
	.section	.nv.shared._ZN10layer_norm31ln_parallel_residual_bwd_kernelINS_13Kernel_traitsI13__nv_bfloat16S2_S2_S2_fjLj5120ELj1ELj1ELj8ELj8ENS_18Kernel_traits_baseILj5120ES2_S2_S2_S2_fjLj256EEEEELb1ELb1ELb1EEEvNS_9BwdParamsE,"aw",@nobits
	.sectionflags	@""
	.align	16
	.zero		1024


//--------------------- .nv.shared._ZN10layer_norm31ln_parallel_residual_bwd_kernelINS_13Kernel_traitsI6__halfS2_S2_S2_fjLj5120ELj1ELj1ELj8ELj8ENS_18Kernel_traits_baseILj5120ES2_S2_S2_S2_fjLj256EEEEELb0ELb0ELb0EEEvNS_9BwdParamsE --------------------------
	.section	.nv.shared._ZN10layer_norm31ln_parallel_residual_bwd_kernelINS_13Kernel_traitsI6__halfS2_S2_S2_fjLj5120ELj1ELj1ELj8ELj8ENS_18Kernel_traits_baseILj5120ES2_S2_S2_S2_fjLj256EEEEELb0ELb0ELb0EEEvNS_9BwdParamsE,"aw",@nobits
	.sectionflags	@""
	.align	16
	.zero		1024


//--------------------- .nv.shared._ZN10layer_norm31ln_parallel_residual_bwd_kernelINS_13Kernel_traitsI6__halfS2_S2_S2_fjLj5120ELj1ELj1ELj8ELj8ENS_18Kernel_traits_baseILj5120ES2_S2_S2_S2_fjLj256EEEEELb0ELb0ELb1EEEvNS_9BwdParamsE --------------------------
	.section	.nv.shared._ZN10layer_norm31ln_parallel_residual_bwd_kernelINS_13Kernel_traitsI6__halfS2_S2_S2_fjLj5120ELj1ELj1ELj8ELj8ENS_18Kernel_traits_baseILj5120ES2_S2_S2_S2_fjLj256EEEEELb0ELb0ELb1EEEvNS_9BwdParamsE,"aw",@nobits
	.sectionflags	@""
	.align	16
	.zero		1024


//--------------------- .nv.shared._ZN10layer_norm31ln_parallel_residual_bwd_kernelINS_13Kernel_traitsI6__halfS2_S2_S2_fjLj5120ELj1ELj1ELj8ELj8ENS_18Kernel_traits_baseILj5120ES2_S2_S2_S2_fjLj256EEEEELb0ELb1ELb0EEEvNS_9BwdParamsE --------------------------
	.section	.nv.shared._ZN10layer_norm31ln_parallel_residual_bwd_kernelINS_13Kernel_traitsI6__halfS2_S2_S2_fjLj5120ELj1ELj1ELj8ELj8ENS_18Kernel_traits_baseILj5120ES2_S2_S2_S2_fjLj256EEEEELb0ELb1ELb0EEEvNS_9BwdParamsE,"aw",@nobits
	.sectionflags	@""
	.align	16
	.zero		1024


//--------------------- .nv.shared._ZN10layer_norm31ln_parallel_residual_bwd_kernelINS_13Kernel_traitsI6__halfS2_S2_S2_fjLj5120ELj1ELj1ELj8ELj8ENS_18Kernel_traits_baseILj5120ES2_S2_S2_S2_fjLj256EEEEELb0ELb1ELb1EEEvNS_9BwdParamsE --------------------------
	.section	.nv.shared._ZN10layer_norm31ln_parallel_residual_bwd_kernelINS_13Kernel_traitsI6__halfS2_S2_S2_fjLj5120ELj1ELj1ELj8ELj8ENS_18Kernel_traits_baseILj5120ES2_S2_S2_S2_fjLj256EEEEELb0ELb1ELb1EEEvNS_9BwdParamsE,"aw",@nobits
	.sectionflags	@""
	.align	16
	.zero		1024


//--------------------- .nv.shared._ZN10layer_norm31ln_parallel_residual_bwd_kernelINS_13Kernel_traitsI6__halfS2_S2_S2_fjLj5120ELj1ELj1ELj8ELj8ENS_18Kernel_traits_baseILj5120ES2_S2_S2_S2_fjLj256EEEEELb1ELb0ELb0EEEvNS_9BwdParamsE --------------------------
	.section	.nv.shared._ZN10layer_norm31ln_parallel_residual_bwd_kernelINS_13Kernel_traitsI6__halfS2_S2_S2_fjLj5120ELj1ELj1ELj8ELj8ENS_18Kernel_traits_baseILj5120ES2_S2_S2_S2_fjLj256EEEEELb1ELb0ELb0EEEvNS_9BwdParamsE,"aw",@nobits
	.sectionflags	@""
	.align	16
	.zero		1024


//--------------------- .nv.shared._ZN10layer_norm31ln_parallel_residual_bwd_kernelINS_13Kernel_traitsI6__halfS2_S2_S2_fjLj5120ELj1ELj1ELj8ELj8ENS_18Kernel_traits_baseILj5120ES2_S2_S2_S2_fjLj256EEEEELb1ELb0ELb1EEEvNS_9BwdParamsE --------------------------
	.section	.nv.shared._ZN10layer_norm31ln_parallel_residual_bwd_kernelINS_13Kernel_traitsI6__halfS2_S2_S2_fjLj5120ELj1ELj1ELj8ELj8ENS_18Kernel_traits_baseILj5120ES2_S2_S2_S2_fjLj256EEEEELb1ELb0ELb1EEEvNS_9BwdParamsE,"aw",@nobits
	.sectionflags	@""
	.align	16
	.zero		1024


//--------------------- .nv.shared._ZN10layer_norm22ln_bwd_finalize_kernelINS_22Kernel_traits_finalizeILj5120E6__halfS2_S2_S2_fjLb0ELj1024ELj4ENS_18Kernel_traits_baseILj5120ES2_S2_S2_S2_fjLj1024EEEEELb0ELb0EEEvNS_9BwdParamsE --------------------------
	.section	.nv.shared._ZN10layer_norm22ln_bwd_finalize_kernelINS_22Kernel_traits_finalizeILj5120E6__halfS2_S2_S2_fjLb0ELj1024ELj4ENS_18Kernel_traits_baseILj5120ES2_S2_S2_S2_fjLj1024EEEEELb0ELb0EEEvNS_9BwdParamsE,"aw",@nobits
	.sectionflags	@""
	.align	16
.nv.shared._ZN10layer_norm22ln_bwd_finalize_kernelINS_22Kernel_traits_finalizeILj5120E6__halfS2_S2_S2_fjLb0ELj1024ELj4ENS_18Kernel_traits_baseILj5120ES2_S2_S2_S2_fjLj1024EEEEELb0ELb0EEEvNS_9BwdParamsE:
	.zero		9472


//--------------------- .nv.shared._ZN10layer_norm40ln_parallel_residual_bwd_finalize_kernelINS_22Kernel_traits_finalizeILj5120E6__halfS2_S2_S2_fjLb0ELj1024ELj4ENS_18Kernel_traits_baseILj5120ES2_S2_S2_S2_fjLj1024EEEEELb0EEEvNS_9BwdParamsE --------------------------
	.section	.nv.shared._ZN10layer_norm40ln_parallel_residual_bwd_finalize_kernelINS_22Kernel_traits_finalizeILj5120E6__halfS2_S2_S2_fjLb0ELj1024ELj4ENS_18Kernel_traits_baseILj5120ES2_S2_S2_S2_fjLj1024EEEEELb0EEEvNS_9BwdParamsE,"aw",@nobits
	.sectionflags	@""
	.align	16
.nv.shared._ZN10layer_norm40ln_parallel_residual_bwd_finalize_kernelINS_22Kernel_traits_finalizeILj5120E6__halfS2_S2_S2_fjLb0ELj1024ELj4ENS_18Kernel_traits_baseILj5120ES2_S2_S2_S2_fjLj1024EEEEELb0EEEvNS_9BwdParamsE:
	.zero		17920


//--------------------- .nv.shared._ZN10layer_norm31ln_parallel_residual_bwd_kernelINS_13Kernel_traitsI6__halfS2_S2_S2_fjLj5120ELj1ELj1ELj8ELj8ENS_18Kernel_traits_baseILj5120ES2_S2_S2_S2_fjLj256EEEEELb1ELb1ELb0EEEvNS_9BwdParamsE --------------------------
	.section	.nv.shared._ZN10layer_norm31ln_parallel_residual_bwd_kernelINS_13Kernel_traitsI6__halfS2_S2_S2_fjLj5120ELj1ELj1ELj8ELj8ENS_18Kernel_traits_baseILj5120ES2_S2_S2_S2_fjLj256EEEEELb1ELb1ELb0EEEvNS_9BwdParamsE,"aw",@nobits
	.sectionflags	@""
	.align	16
	.zero		1024


//--------------------- .nv.shared._ZN10layer_norm22ln_bwd_finalize_kernelINS_22Kernel_traits_finalizeILj5120E6__halfS2_S2_S2_fjLb0ELj1024ELj4ENS_18Kernel_traits_baseILj5120ES2_S2_S2_S2_fjLj1024EEEEELb0ELb1EEEvNS_9BwdParamsE --------------------------
	.section	.nv.shared._ZN10layer_norm22ln_bwd_finalize_kernelINS_22Kernel_traits_finalizeILj5120E6__halfS2_S2_S2_fjLb0ELj1024ELj4ENS_18Kernel_traits_baseILj5120ES2_S2_S2_S2_fjLj1024EEEEELb0ELb1EEEvNS_9BwdParamsE,"aw",@nobits
	.sectionflags	@""
	.align	16
.nv.shared._ZN10layer_norm22ln_bwd_finalize_kernelINS_22Kernel_traits_finalizeILj5120E6__halfS2_S2_S2_fjLb0ELj1024ELj4ENS_18Kernel_traits_baseILj5120ES2_S2_S2_S2_fjLj1024EEEEELb0ELb1EEEvNS_9BwdParamsE:
	.zero		9472


//--------------------- .nv.shared._ZN10layer_norm40ln_parallel_residual_bwd_finalize_kernelINS_22Kernel_traits_finalizeILj5120E6__halfS2_S2_S2_fjLb0ELj1024ELj4ENS_18Kernel_traits_baseILj5120ES2_S2_S2_S2_fjLj1024EEEEELb1EEEvNS_9BwdParamsE --------------------------
	.section	.nv.shared._ZN10layer_norm40ln_parallel_residual_bwd_finalize_kernelINS_22Kernel_traits_finalizeILj5120E6__halfS2_S2_S2_fjLb0ELj1024ELj4ENS_18Kernel_traits_baseILj5120ES2_S2_S2_S2_fjLj1024EEEEELb1EEEvNS_9BwdParamsE,"aw",@nobits
	.sectionflags	@""
	.align	16
.nv.shared._ZN10layer_norm40ln_parallel_residual_bwd_finalize_kernelINS_22Kernel_traits_finalizeILj5120E6__halfS2_S2_S2_fjLb0ELj1024ELj4ENS_18Kernel_traits_baseILj5120ES2_S2_S2_S2_fjLj1024EEEEELb1EEEvNS_9BwdParamsE:
	.zero		17920


//--------------------- .nv.shared._ZN10layer_norm31ln_parallel_residual_bwd_kernelINS_13Kernel_traitsI6__halfS2_S2_S2_fjLj5120ELj1ELj1ELj8ELj8ENS_18Kernel_traits_baseILj5120ES2_S2_S2_S2_fjLj256EEEEELb1ELb1ELb1EEEvNS_9BwdParamsE --------------------------
	.section	.nv.shared._ZN10layer_norm31ln_parallel_residual_bwd_kernelINS_13Kernel_traitsI6__halfS2_S2_S2_fjLj5120ELj1ELj1ELj8ELj8ENS_18Kernel_traits_baseILj5120ES2_S2_S2_S2_fjLj256EEEEELb1ELb1ELb1EEEvNS_9BwdParamsE,"aw",@nobits
	.sectionflags	@""
	.align	16
	.zero		1024


//--------------------- .nv.shared._ZN10layer_norm31ln_parallel_residual_bwd_kernelINS_13Kernel_traitsIf13__nv_bfloat16S2_S2_fjLj5120ELj1ELj1ELj8ELj8ENS_18Kernel_traits_baseILj5120EfS2_S2_S2_fjLj256EEEEELb0ELb0ELb0EEEvNS_9BwdParamsE --------------------------
	.section	.nv.shared._ZN10layer_norm31ln_parallel_residual_bwd_kernelINS_13Kernel_traitsIf13__nv_bfloat16S2_S2_fjLj5120ELj1ELj1ELj8ELj8ENS_18Kernel_traits_baseILj5120EfS2_S2_S2_fjLj256EEEEELb0ELb0ELb0EEEvNS_9BwdParamsE,"aw",@nobits
	.sectionflags	@""
	.align	16
	.zero		1024


//--------------------- .nv.shared._ZN10layer_norm31ln_parallel_residual_bwd_kernelINS_13Kernel_traitsIf13__nv_bfloat16S2_S2_fjLj5120ELj1ELj1ELj8ELj8ENS_18Kernel_traits_baseILj5120EfS2_S2_S2_fjLj256EEEEELb0ELb0ELb1EEEvNS_9BwdParamsE --------------------------
	.section	.nv.shared._ZN10layer_norm31ln_parallel_residual_bwd_kernelINS_13Kernel_traitsIf13__nv_bfloat16S2_S2_fjLj5120ELj1ELj1ELj8ELj8ENS_18Kernel_traits_baseILj5120EfS2_S2_S2_fjLj256EEEEELb0ELb0ELb1EEEvNS_9BwdParamsE,"aw",@nobits
	.sectionflags	@""
	.align	16
	.zero		1024


//--------------------- .nv.shared._ZN10layer_norm31ln_parallel_residual_bwd_kernelINS_13Kernel_traitsIf13__nv_bfloat16S2_S2_fjLj5120ELj1ELj1ELj8ELj8ENS_18Kernel_traits_baseILj5120EfS2_S2_S2_fjLj256EEEEELb0ELb1ELb0EEEvNS_9BwdParamsE --------------------------
	.section	.nv.shared._ZN10layer_norm31ln_parallel_residual_bwd_kernelINS_13Kernel_traitsIf13__nv_bfloat16S2_S2_fjLj5120ELj1ELj1ELj8ELj8ENS_18Kernel_traits_baseILj5120EfS2_S2_S2_fjLj256EEEEELb0ELb1ELb0EEEvNS_9BwdParamsE,"aw",@nobits
	.sectionflags	@""
	.align	16
	.zero		1024


//--------------------- .nv.shared._ZN10layer_norm31ln_parallel_residual_bwd_kernelINS_13Kernel_traitsIf13__nv_bfloat16S2_S2_fjLj5120ELj1ELj1ELj8ELj8ENS_18Kernel_traits_baseILj5120EfS2_S2_S2_fjLj256EEEEELb0ELb1ELb1EEEvNS_9BwdParamsE --------------------------
	.section	.nv.shared._ZN10layer_norm31ln_parallel_residual_bwd_kernelINS_13Kernel_traitsIf13__nv_bfloat16S2_S2_fjLj5120ELj1ELj1ELj8ELj8ENS_18Kernel_traits_baseILj5120EfS2_S2_S2_fjLj256EEEEELb0ELb1ELb1EEEvNS_9BwdParamsE,"aw",@nobits
	.sectionflags	@""
	.align	16
	.zero		1024


//--------------------- .nv.shared._ZN10layer_norm31ln_parallel_residual_bwd_kernelINS_13Kernel_traitsIf13__nv_bfloat16S2_S2_fjLj5120ELj1ELj1ELj8ELj8ENS_18Kernel_traits_baseILj5120EfS2_S2_S2_fjLj256EEEEELb1ELb0ELb0EEEvNS_9BwdParamsE --------------------------
	.section	.nv.shared._ZN10layer_norm31ln_parallel_residual_bwd_kernelINS_13Kernel_traitsIf13__nv_bfloat16S2_S2_fjLj5120ELj1ELj1ELj8ELj8ENS_18Kernel_traits_baseILj5120EfS2_S2_S2_fjLj256EEEEELb1ELb0ELb0EEEvNS_9BwdParamsE,"aw",@nobits
	.sectionflags	@""
	.align	16
	.zero		1024


//--------------------- .nv.shared._ZN10layer_norm31ln_parallel_residual_bwd_kernelINS_13Kernel_traitsIf13__nv_bfloat16S2_S2_fjLj5120ELj1ELj1ELj8ELj8ENS_18Kernel_traits_baseILj5120EfS2_S2_S2_fjLj256EEEEELb1ELb0ELb1EEEvNS_9BwdParamsE --------------------------
	.section	.nv.shared._ZN10layer_norm31ln_parallel_residual_bwd_kernelINS_13Kernel_traitsIf13__nv_bfloat16S2_S2_fjLj5120ELj1ELj1ELj8ELj8ENS_18Kernel_traits_baseILj5120EfS2_S2_S2_fjLj256EEEEELb1ELb0ELb1EEEvNS_9BwdParamsE,"aw",@nobits
	.sectionflags	@""
	.align	16
	.zero		1024


//--------------------- .nv.shared._ZN10layer_norm22ln_bwd_finalize_kernelINS_22Kernel_traits_finalizeILj5120Ef13__nv_bfloat16S2_S2_fjLb0ELj1024ELj4ENS_18Kernel_traits_baseILj5120EfS2_S2_S2_fjLj1024EEEEELb0ELb0EEEvNS_9BwdParamsE --------------------------
	.section	.nv.shared._ZN10layer_norm22ln_bwd_finalize_kernelINS_22Kernel_traits_finalizeILj5120Ef13__nv_bfloat16S2_S2_fjLb0ELj1024ELj4ENS_18Kernel_traits_baseILj5120EfS2_S2_S2_fjLj1024EEEEELb0ELb0EEEvNS_9BwdParamsE,"aw",@nobits
	.sectionflags	@""
	.align	16
.nv.shared._ZN10layer_norm22ln_bwd_finalize_kernelINS_22Kernel_traits_finalizeILj5120Ef13__nv_bfloat16S2_S2_fjLb0ELj1024ELj4ENS_18Kernel_traits_baseILj5120EfS2_S2_S2_fjLj1024EEEEELb0ELb0EEEvNS_9BwdParamsE:
	.zero		9472


//--------------------- .nv.shared._ZN10layer_norm40ln_parallel_residual_bwd_finalize_kernelINS_22Kernel_traits_finalizeILj5120Ef13__nv_bfloat16S2_S2_fjLb0ELj1024ELj4ENS_18Kernel_traits_baseILj5120EfS2_S2_S2_fjLj1024EEEEELb0EEEvNS_9BwdParamsE --------------------------
	.section	.nv.shared._ZN10layer_norm40ln_parallel_residual_bwd_finalize_kernelINS_22Kernel_traits_finalizeILj5120Ef13__nv_bfloat16S2_S2_fjLb0ELj1024ELj4ENS_18Kernel_traits_baseILj5120EfS2_S2_S2_fjLj1024EEEEELb0EEEvNS_9BwdParamsE,"aw",@nobits
	.sectionflags	@""
	.align	16
.nv.shared._ZN10layer_norm40ln_parallel_residual_bwd_finalize_kernelINS_22Kernel_traits_finalizeILj5120Ef13__nv_bfloat16S2_S2_fjLb0ELj1024ELj4ENS_18Kernel_traits_baseILj5120EfS2_S2_S2_fjLj1024EEEEELb0EEEvNS_9BwdParamsE:
	.zero		17920


//--------------------- .nv.shared._ZN10layer_norm31ln_parallel_residual_bwd_kernelINS_13Kernel_traitsIf13__nv_bfloat16S2_S2_fjLj5120ELj1ELj1ELj8ELj8ENS_18Kernel_traits_baseILj5120EfS2_S2_S2_fjLj256EEEEELb1ELb1ELb0EEEvNS_9BwdParamsE --------------------------
	.section	.nv.shared._ZN10layer_norm31ln_parallel_residual_bwd_kernelINS_13Kernel_traitsIf13__nv_bfloat16S2_S2_fjLj5120ELj1ELj1ELj8ELj8ENS_18Kernel_traits_baseILj5120EfS2_S2_S2_fjLj256EEEEELb1ELb1ELb0EEEvNS_9BwdParamsE,"aw",@nobits
	.sectionflags	@""
	.align	16
	.zero		1024


//--------------------- .nv.shared._ZN10layer_norm22ln_bwd_finalize_kernelINS_22Kernel_traits_finalizeILj5120Ef13__nv_bfloat16S2_S2_fjLb0ELj1024ELj4ENS_18Kernel_traits_baseILj5120EfS2_S2_S2_fjLj1024EEEEELb0ELb1EEEvNS_9BwdParamsE --------------------------
	.section	.nv.shared._ZN10layer_norm22ln_bwd_finalize_kernelINS_22Kernel_traits_finalizeILj5120Ef13__nv_bfloat16S2_S2_fjLb0ELj1024ELj4ENS_18Kernel_traits_baseILj5120EfS2_S2_S2_fjLj1024EEEEELb0ELb1EEEvNS_9BwdParamsE,"aw",@nobits
	.sectionflags	@""
	.align	16
.nv.shared._ZN10layer_norm22ln_bwd_finalize_kernelINS_22Kernel_traits_finalizeILj5120Ef13__nv_bfloat16S2_S2_fjLb0ELj1024ELj4ENS_18Kernel_traits_baseILj5120EfS2_S2_S2_fjLj1024EEEEELb0ELb1EEEvNS_9BwdParamsE:
	.zero		9472


//--------------------- .nv.shared._ZN10layer_norm40ln_parallel_residual_bwd_finalize_kernelINS_22Kernel_traits_finalizeILj5120Ef13__nv_bfloat16S2_S2_fjLb0ELj1024ELj4ENS_18Kernel_traits_baseILj5120EfS2_S2_S2_fjLj1024EEEEELb1EEEvNS_9BwdParamsE --------------------------
	.section	.nv.shared._ZN10layer_norm40ln_parallel_residual_bwd_finalize_kernelINS_22Kernel_traits_finalizeILj5120Ef13__nv_bfloat16S2_S2_fjLb0ELj1024ELj4ENS_18Kernel_traits_baseILj5120EfS2_S2_S2_fjLj1024EEEEELb1EEEvNS_9BwdParamsE,"aw",@nobits
	.sectionflags	@""
	.align	16
.nv.shared._ZN10layer_norm40ln_parallel_residual_bwd_finalize_kernelINS_22Kernel_traits_finalizeILj5120Ef13__nv_bfloat16S2_S2_fjLb0ELj1024ELj4ENS_18Kernel_traits_baseILj5120EfS2_S2_S2_fjLj1024EEEEELb1EEEvNS_9BwdParamsE:
	.zero		17920


//--------------------- .nv.shared._ZN10layer_norm31ln_parallel_residual_bwd_kernelINS_13Kernel_traitsIf13__nv_bfloat16S2_S2_fjLj5120ELj1ELj1ELj8ELj8ENS_18Kernel_traits_baseILj5120EfS2_S2_S2_fjLj256EEEEELb1ELb1ELb1EEEvNS_9BwdParamsE --------------------------
	.section	.nv.shared._ZN10layer_norm31ln_parallel_residual_bwd_kernelINS_13Kernel_traitsIf13__nv_bfloat16S2_S2_fjLj5120ELj1ELj1ELj8ELj8ENS_18Kernel_traits_baseILj5120EfS2_S2_S2_fjLj256EEEEELb1ELb1ELb1EEEvNS_9BwdParamsE,"aw",@nobits
	.sectionflags	@""
	.align	16
	.zero		1024


//--------------------- .nv.shared._ZN10layer_norm31ln_parallel_residual_bwd_kernelINS_13Kernel_traitsI13__nv_bfloat16S2_fS2_fjLj5120ELj1ELj1ELj8ELj8ENS_18Kernel_traits_baseILj5120ES2_S2_fS2_fjLj256EEEEELb0ELb0ELb0EEEvNS_9BwdParamsE --------------------------
	.section	.nv.shared._ZN10layer_norm31ln_parallel_residual_bwd_kernelINS_13Kernel_traitsI13__nv_bfloat16S2_fS2_fjLj5120ELj1ELj1ELj8ELj8ENS_18Kernel_traits_baseILj5120ES2_S2_fS2_fjLj256EEEEELb0ELb0ELb0EEEvNS_9BwdParamsE,"aw",@nobits
	.sectionflags	@""
	.align	16
	.zero		1024


//--------------------- .nv.shared._ZN10layer_norm31ln_parallel_residual_bwd_kernelINS_13Kernel_traitsI13__nv_bfloat16S2_fS2_fjLj5120ELj1ELj1ELj8ELj8ENS_18Kernel_traits_baseILj5120ES2_S2_fS2_fjLj256EEEEELb0ELb0ELb1EEEvNS_9BwdParamsE --------------------------
	.section	.nv.shared._ZN10layer_norm31ln_parallel_residual_bwd_kernelINS_13Kernel_traitsI13__nv_bfloat16S2_fS2_fjLj5120ELj1ELj1ELj8ELj8ENS_18Kernel_traits_baseILj5120ES2_S2_fS2_fjLj256EEEEELb0ELb0ELb1EEEvNS_9BwdParamsE,"aw",@nobits
	.sectionflags	@""
	.align	16
	.zero		1024


//--------------------- .nv.shared._ZN10layer_norm31ln_parallel_residual_bwd_kernelINS_13Kernel_traitsI13__nv_bfloat16S2_fS2_fjLj5120ELj1ELj1ELj8ELj8ENS_18Kernel_traits_baseILj5120ES2_S2_fS2_fjLj256EEEEELb0ELb1ELb0EEEvNS_9BwdParamsE --------------------------
	.section	.nv.shared._ZN10layer_norm31ln_parallel_residual_bwd_kernelINS_13Kernel_traitsI13__nv_bfloat16S2_fS2_fjLj5120ELj1ELj1ELj8ELj8ENS_18Kernel_traits_baseILj5120ES2_S2_fS2_fjLj256EEEEELb0ELb1ELb0EEEvNS_9BwdParamsE,"aw",@nobits
	.sectionflags	@""
	.align	16
	.zero		1024


//--------------------- .nv.shared._ZN10layer_norm31ln_parallel_residual_bwd_kernelINS_13Kernel_traitsI13__nv_bfloat16S2_fS2_fjLj5120ELj1ELj1ELj8ELj8ENS_18Kernel_traits_baseILj5120ES2_S2_fS2_fjLj256EEEEELb0ELb1ELb1EEEvNS_9BwdParamsE --------------------------
	.section	.nv.shared._ZN10layer_norm31ln_parallel_residual_bwd_kernelINS_13Kernel_traitsI13__nv_bfloat16S2_fS2_fjLj5120ELj1ELj1ELj8ELj8ENS_18Kernel_traits_baseILj5120ES2_S2_fS2_fjLj256EEEEELb0ELb1ELb1EEEvNS_9BwdParamsE,"aw",@nobits
	.sectionflags	@""
	.align	16
	.zero		1024


//--------------------- .nv.shared._ZN10layer_norm31ln_parallel_residual_bwd_kernelINS_13Kernel_traitsI13__nv_bfloat16S2_fS2_fjLj5120ELj1ELj1ELj8ELj8ENS_18Kernel_traits_baseILj5120ES2_S2_fS2_fjLj256EEEEELb1ELb0ELb0EEEvNS_9BwdParamsE --------------------------
	.section	.nv.shared._ZN10layer_norm31ln_parallel_residual_bwd_kernelINS_13Kernel_traitsI13__nv_bfloat16S2_fS2_fjLj5120ELj1ELj1ELj8ELj8ENS_18Kernel_traits_baseILj5120ES2_S2_fS2_fjLj256EEEEELb1ELb0ELb0EEEvNS_9BwdParamsE,"aw",@nobits
	.sectionflags	@""
	.align	16
	.zero		1024


//--------------------- .nv.shared._ZN10layer_norm31ln_parallel_residual_bwd_kernelINS_13Kernel_traitsI13__nv_bfloat16S2_fS2_fjLj5120ELj1ELj1ELj8ELj8ENS_18Kernel_traits_baseILj5120ES2_S2_fS2_fjLj256EEEEELb1ELb0ELb1EEEvNS_9BwdParamsE --------------------------
	.section	.nv.shared._ZN10layer_norm31ln_parallel_residual_bwd_kernelINS_13Kernel_traitsI13__nv_bfloat16S2_fS2_fjLj5120ELj1ELj1ELj8ELj8ENS_18Kernel_traits_baseILj5120ES2_S2_fS2_fjLj256EEEEELb1ELb0ELb1EEEvNS_9BwdParamsE,"aw",@nobits
	.sectionflags	@""
	.align	16
	.zero		1024


//--------------------- .nv.shared._ZN10layer_norm22ln_bwd_finalize_kernelINS_22Kernel_traits_finalizeILj5120E13__nv_bfloat16S2_fS2_fjLb0ELj1024ELj4ENS_18Kernel_traits_baseILj5120ES2_S2_fS2_fjLj1024EEEEELb0ELb0EEEvNS_9BwdParamsE --------------------------
	.section	.nv.shared._ZN10layer_norm22ln_bwd_finalize_kernelINS_22Kernel_traits_finalizeILj5120E13__nv_bfloat16S2_fS2_fjLb0ELj1024ELj4ENS_18Kernel_traits_baseILj5120ES2_S2_fS2_fjLj1024EEEEELb0ELb0EEEvNS_9BwdParamsE,"aw",@nobits
	.sectionflags	@""
	.align	16
.nv.shared._ZN10layer_norm22ln_bwd_finalize_kernelINS_22Kernel_traits_finalizeILj5120E13__nv_bfloat16S2_fS2_fjLb0ELj1024ELj4ENS_18Kernel_traits_baseILj5120ES2_S2_fS2_fjLj1024EEEEELb0ELb0EEEvNS_9BwdParamsE:
	.zero		9472


//--------------------- .nv.shared._ZN10layer_norm40ln_parallel_residual_bwd_finalize_kernelINS_22Kernel_traits_finalizeILj5120E13__nv_bfloat16S2_fS2_fjLb0ELj1024ELj4ENS_18Kernel_traits_baseILj5120ES2_S2_fS2_fjLj1024EEEEELb0EEEvNS_9BwdParamsE --------------------------
	.section	.nv.shared._ZN10layer_norm40ln_parallel_residual_bwd_finalize_kernelINS_22Kernel_traits_finalizeILj5120E13__nv_bfloat16S2_fS2_fjLb0ELj1024ELj4ENS_18Kernel_traits_baseILj5120ES2_S2_fS2_fjLj1024EEEEELb0EEEvNS_9BwdParamsE,"aw",@nobits
	.sectionflags	@""
	.align	16
.nv.shared._ZN10layer_norm40ln_parallel_residual_bwd_finalize_kernelINS_22Kernel_traits_finalizeILj5120E13__nv_bfloat16S2_fS2_fjLb0ELj1024ELj4ENS_18Kernel_traits_baseILj5120ES2_S2_fS2_fjLj1024EEEEELb0EEEvNS_9BwdParamsE:
	.zero		17920


//--------------------- .nv.shared._ZN10layer_norm31ln_parallel_residual_bwd_kernelINS_13Kernel_traitsI13__nv_bfloat16S2_fS2_fjLj5120ELj1ELj1ELj8ELj8ENS_18Kernel_traits_baseILj5120ES2_S2_fS2_fjLj256EEEEELb1ELb1ELb0EEEvNS_9BwdParamsE --------------------------
	.section	.nv.shared._ZN10layer_norm31ln_parallel_residual_bwd_kernelINS_13Kernel_traitsI13__nv_bfloat16S2_fS2_fjLj5120ELj1ELj1ELj8ELj8ENS_18Kernel_traits_baseILj5120ES2_S2_fS2_fjLj256EEEEELb1ELb1ELb0EEEvNS_9BwdParamsE,"aw",@nobits
	.sectionflags	@""
	.align	16
	.zero		1024


//--------------------- .nv.shared._ZN10layer_norm22ln_bwd_finalize_kernelINS_22Kernel_traits_finalizeILj5120E13__nv_bfloat16S2_fS2_fjLb0ELj1024ELj4ENS_18Kernel_traits_baseILj5120ES2_S2_fS2_fjLj1024EEEEELb0ELb1EEEvNS_9BwdParamsE --------------------------
	.section	.nv.shared._ZN10layer_norm22ln_bwd_finalize_kernelINS_22Kernel_traits_finalizeILj5120E13__nv_bfloat16S2_fS2_fjLb0ELj1024ELj4ENS_18Kernel_traits_baseILj5120ES2_S2_fS2_fjLj1024EEEEELb0ELb1EEEvNS_9BwdParamsE,"aw",@nobits
	.sectionflags	@""
	.align	16
.nv.shared._ZN10layer_norm22ln_bwd_finalize_kernelINS_22Kernel_traits_finalizeILj5120E13__nv_bfloat16S2_fS2_fjLb0ELj1024ELj4ENS_18Kernel_traits_baseILj5120ES2_S2_fS2_fjLj1024EEEEELb0ELb1EEEvNS_9BwdParamsE:
	.zero		9472


//--------------------- .nv.shared._ZN10layer_norm40ln_parallel_residual_bwd_finalize_kernelINS_22Kernel_traits_finalizeILj5120E13__nv_bfloat16S2_fS2_fjLb0ELj1024ELj4ENS_18Kernel_traits_baseILj5120ES2_S2_fS2_fjLj1024EEEEELb1EEEvNS_9BwdParamsE --------------------------
	.section	.nv.shared._ZN10layer_norm40ln_parallel_residual_bwd_finalize_kernelINS_22Kernel_traits_finalizeILj5120E13__nv_bfloat16S2_fS2_fjLb0ELj1024ELj4ENS_18Kernel_traits_baseILj5120ES2_S2_fS2_fjLj1024EEEEELb1EEEvNS_9BwdParamsE,"aw",@nobits
	.sectionflags	@""
	.align	16
.nv.shared._ZN10layer_norm40ln_parallel_residual_bwd_finalize_kernelINS_22Kernel_traits_finalizeILj5120E13__nv_bfloat16S2_fS2_fjLb0ELj1024ELj4ENS_18Kernel_traits_baseILj5120ES2_S2_fS2_fjLj1024EEEEELb1EEEvNS_9BwdParamsE:
	.zero		17920


//--------------------- .nv.shared._ZN10layer_norm31ln_parallel_residual_bwd_kernelINS_13Kernel_traitsI13__nv_bfloat16S2_fS2_fjLj5120ELj1ELj1ELj8ELj8ENS_18Kernel_traits_baseILj5120ES2_S2_fS2_fjLj256EEEEELb1ELb1ELb1EEEvNS_9BwdParamsE --------------------------
	.section	.nv.shared._ZN10layer_norm31ln_parallel_residual_bwd_kernelINS_13Kernel_traitsI13__nv_bfloat16S2_fS2_fjLj5120ELj1ELj1ELj8ELj8ENS_18Kernel_traits_baseILj5120ES2_S2_fS2_fjLj256EEEEELb1ELb1ELb1EEEvNS_9BwdParamsE,"aw",@nobits
	.sectionflags	@""
	.align	16
	.zero		1024


//--------------------- .nv.shared._ZN10layer_norm31ln_parallel_residual_bwd_kernelINS_13Kernel_traitsIf13__nv_bfloat16fS2_fjLj5120ELj1ELj1ELj8ELj8ENS_18Kernel_traits_baseILj5120EfS2_fS2_fjLj256EEEEELb0ELb0ELb0EEEvNS_9BwdParamsE --------------------------
	.section	.nv.shared._ZN10layer_norm31ln_parallel_residual_bwd_kernelINS_13Kernel_traitsIf13__nv_bfloat16fS2_fjLj5120ELj1ELj1ELj8ELj8ENS_18Kernel_traits_baseILj5120EfS2_fS2_fjLj256EEEEELb0ELb0ELb0EEEvNS_9BwdParamsE,"aw",@nobits
	.sectionflags	@""
	.align	16
	.zero		1024


//--------------------- .nv.shared._ZN10layer_norm31ln_parallel_residual_bwd_kernelINS_13Kernel_traitsIf13__nv_bfloat16fS2_fjLj5120ELj1ELj1ELj8ELj8ENS_18Kernel_traits_baseILj5120EfS2_fS2_fjLj256EEEEELb0ELb0ELb1EEEvNS_9BwdParamsE --------------------------
	.section	.nv.shared._ZN10layer_norm31ln_parallel_residual_bwd_kernelINS_13Kernel_traitsIf13__nv_bfloat16fS2_fjLj5120ELj1ELj1ELj8ELj8ENS_18Kernel_traits_baseILj5120EfS2_fS2_fjLj256EEEEELb0ELb0ELb1EEEvNS_9BwdParamsE,"aw",@nobits
	.sectionflags	@""
	.align	16
	.zero		1024


//--------------------- .nv.shared._ZN10layer_norm31ln_parallel_residual_bwd_kernelINS_13Kernel_traitsIf13__nv_bfloat16fS2_fjLj5120ELj1ELj1ELj8ELj8ENS_18Kernel_traits_baseILj5120EfS2_fS2_fjLj256EEEEELb0ELb1ELb0EEEvNS_9BwdParamsE --------------------------
	.section	.nv.shared._ZN10layer_norm31ln_parallel_residual_bwd_kernelINS_13Kernel_traitsIf13__nv_bfloat16fS2_fjLj5120ELj1ELj1ELj8ELj8ENS_18Kernel_traits_baseILj5120EfS2_fS2_fjLj256EEEEELb0ELb1ELb0EEEvNS_9BwdParamsE,"aw",@nobits
	.sectionflags	@""
	.align	16
	.zero		1024


//--------------------- .nv.shared._ZN10layer_norm31ln_parallel_residual_bwd_kernelINS_13Kernel_traitsIf13__nv_bfloat16fS2_fjLj5120ELj1ELj1ELj8ELj8ENS_18Kernel_traits_baseILj5120EfS2_fS2_fjLj256EEEEELb0ELb1ELb1EEEvNS_9BwdParamsE --------------------------
	.section	.nv.shared._ZN10layer_norm31ln_parallel_residual_bwd_kernelINS_13Kernel_traitsIf13__nv_bfloat16fS2_fjLj5120ELj1ELj1ELj8ELj8ENS_18Kernel_traits_baseILj5120EfS2_fS2_fjLj256EEEEELb0ELb1ELb1EEEvNS_9BwdParamsE,"aw",@nobits
	.sectionflags	@""
	.align	16
	.zero		1024


//--------------------- .nv.shared._ZN10layer_norm31ln_parallel_residual_bwd_kernelINS_13Kernel_traitsIf13__nv_bfloat16fS2_fjLj5120ELj1ELj1ELj8ELj8ENS_18Kernel_traits_baseILj5120EfS2_fS2_fjLj256EEEEELb1ELb0ELb0EEEvNS_9BwdParamsE --------------------------
	.section	.nv.shared._ZN10layer_norm31ln_parallel_residual_bwd_kernelINS_13Kernel_traitsIf13__nv_bfloat16fS2_fjLj5120ELj1ELj1ELj8ELj8ENS_18Kernel_traits_baseILj5120EfS2_fS2_fjLj256EEEEELb1ELb0ELb0EEEvNS_9BwdParamsE,"aw",@nobits
	.sectionflags	@""
	.align	16
	.zero		1024


//--------------------- .nv.shared._ZN10layer_norm31ln_parallel_residual_bwd_kernelINS_13Kernel_traitsIf13__nv_bfloat16fS2_fjLj5120ELj1ELj1ELj8ELj8ENS_18Kernel_traits_baseILj5120EfS2_fS2_fjLj256EEEEELb1ELb0ELb1EEEvNS_9BwdParamsE --------------------------
	.section	.nv.shared._ZN10layer_norm31ln_parallel_residual_bwd_kernelINS_13Kernel_traitsIf13__nv_bfloat16fS2_fjLj5120ELj1ELj1ELj8ELj8ENS_18Kernel_traits_baseILj5120EfS2_fS2_fjLj256EEEEELb1ELb0ELb1EEEvNS_9BwdParamsE,"aw",@nobits
	.sectionflags	@""
	.align	16
	.zero		1024


//--------------------- .nv.shared._ZN10layer_norm22ln_bwd_finalize_kernelINS_22Kernel_traits_finalizeILj5120Ef13__nv_bfloat16fS2_fjLb0ELj1024ELj4ENS_18Kernel_traits_baseILj5120EfS2_fS2_fjLj1024EEEEELb0ELb0EEEvNS_9BwdParamsE --------------------------
	.section	.nv.shared._ZN10layer_norm22ln_bwd_finalize_kernelINS_22Kernel_traits_finalizeILj5120Ef13__nv_bfloat16fS2_fjLb0ELj1024ELj4ENS_18Kernel_traits_baseILj5120EfS2_fS2_fjLj1024EEEEELb0ELb0EEEvNS_9BwdParamsE,"aw",@nobits
	.sectionflags	@""
	.align	16
.nv.shared._ZN10layer_norm22ln_bwd_finalize_kernelINS_22Kernel_traits_finalizeILj5120Ef13__nv_bfloat16fS2_fjLb0ELj1024ELj4ENS_18Kernel_traits_baseILj5120EfS2_fS2_fjLj1024EEEEELb0ELb0EEEvNS_9BwdParamsE:
	.zero		9472


//--------------------- .nv.shared._ZN10layer_norm40ln_parallel_residual_bwd_finalize_kernelINS_22Kernel_traits_finalizeILj5120Ef13__nv_bfloat16fS2_fjLb0ELj1024ELj4ENS_18Kernel_traits_baseILj5120EfS2_fS2_fjLj1024EEEEELb0EEEvNS_9BwdParamsE --------------------------
	.section	.nv.shared._ZN10layer_norm40ln_parallel_residual_bwd_finalize_kernelINS_22Kernel_traits_finalizeILj5120Ef13__nv_bfloat16fS2_fjLb0ELj1024ELj4ENS_18Kernel_traits_baseILj5120EfS2_fS2_fjLj1024EEEEELb0EEEvNS_9BwdParamsE,"aw",@nobits
	.sectionflags	@""
	.align	16
.nv.shared._ZN10layer_norm40ln_parallel_residual_bwd_finalize_kernelINS_22Kernel_traits_finalizeILj5120Ef13__nv_bfloat16fS2_fjLb0ELj1024ELj4ENS_18Kernel_traits_baseILj5120EfS2_fS2_fjLj1024EEEEELb0EEEvNS_9BwdParamsE:
	.zero		17920


//--------------------- .nv.shared._ZN10layer_norm31ln_parallel_residual_bwd_kernelINS_13Kernel_traitsIf13__nv_bfloat16fS2_fjLj5120ELj1ELj1ELj8ELj8ENS_18Kernel_traits_baseILj5120EfS2_fS2_fjLj256EEEEELb1ELb1ELb0EEEvNS_9BwdParamsE --------------------------
	.section	.nv.shared._ZN10layer_norm31ln_parallel_residual_bwd_kernelINS_13Kernel_traitsIf13__nv_bfloat16fS2_fjLj5120ELj1ELj1ELj8ELj8ENS_18Kernel_traits_baseILj5120EfS2_fS2_fjLj256EEEEELb1ELb1ELb0EEEvNS_9BwdParamsE,"aw",@nobits
	.sectionflags	@""
	.align	16
	.zero		1024


//--------------------- .nv.shared._ZN10layer_norm22ln_bwd_finalize_kernelINS_22Kernel_traits_finalizeILj5120Ef13__nv_bfloat16fS2_fjLb0ELj1024ELj4ENS_18Kernel_traits_baseILj5120EfS2_fS2_fjLj1024EEEEELb0ELb1EEEvNS_9BwdParamsE --------------------------
	.section	.nv.shared._ZN10layer_norm22ln_bwd_finalize_kernelINS_22Kernel_traits_finalizeILj5120Ef13__nv_bfloat16fS2_fjLb0ELj1024ELj4ENS_18Kernel_traits_baseILj5120EfS2_fS2_fjLj1024EEEEELb0ELb1EEEvNS_9BwdParamsE,"aw",@nobits
	.sectionflags	@""
	.align	16
.nv.shared._ZN10layer_norm22ln_bwd_finalize_kernelINS_22Kernel_traits_finalizeILj5120Ef13__nv_bfloat16fS2_fjLb0ELj1024ELj4ENS_18Kernel_traits_baseILj5120EfS2_fS2_fjLj1024EEEEELb0ELb1EEEvNS_9BwdParamsE:
	.zero		9472


//--------------------- .nv.shared._ZN10layer_norm40ln_parallel_residual_bwd_finalize_kernelINS_22Kernel_traits_finalizeILj5120Ef13__nv_bfloat16fS2_fjLb0ELj1024ELj4ENS_18Kernel_traits_baseILj5120EfS2_fS2_fjLj1024EEEEELb1EEEvNS_9BwdParamsE --------------------------
	.section	.nv.shared._ZN10layer_norm40ln_parallel_residual_bwd_finalize_kernelINS_22Kernel_traits_finalizeILj5120Ef13__nv_bfloat16fS2_fjLb0ELj1024ELj4ENS_18Kernel_traits_baseILj5120EfS2_fS2_fjLj1024EEEEELb1EEEvNS_9BwdParamsE,"aw",@nobits
	.sectionflags	@""
	.align	16
.nv.shared._ZN10layer_norm40ln_parallel_residual_bwd_finalize_kernelINS_22Kernel_traits_finalizeILj5120Ef13__nv_bfloat16fS2_fjLb0ELj1024ELj4ENS_18Kernel_traits_baseILj5120EfS2_fS2_fjLj1024EEEEELb1EEEvNS_9BwdParamsE:
	.zero		17920


//--------------------- .nv.shared._ZN10layer_norm31ln_parallel_residual_bwd_kernelINS_13Kernel_traitsIf13__nv_bfloat16fS2_fjLj5120ELj1ELj1ELj8ELj8ENS_18Kernel_traits_baseILj5120EfS2_fS2_fjLj256EEEEELb1ELb1ELb1EEEvNS_9BwdParamsE --------------------------
	.section	.nv.shared._ZN10layer_norm31ln_parallel_residual_bwd_kernelINS_13Kernel_traitsIf13__nv_bfloat16fS2_fjLj5120ELj1ELj1ELj8ELj8ENS_18Kernel_traits_baseILj5120EfS2_fS2_fjLj256EEEEELb1ELb1ELb1EEEvNS_9BwdParamsE,"aw",@nobits
	.sectionflags	@""
	.align	16
	.zero		1024


//--------------------- .nv.shared._ZN10layer_norm31ln_parallel_residual_bwd_kernelINS_13Kernel_traitsIf6__halfS2_S2_fjLj5120ELj1ELj1ELj8ELj8ENS_18Kernel_traits_baseILj5120EfS2_S2_S2_fjLj256EEEEELb0ELb0ELb0EEEvNS_9BwdParamsE --------------------------
	.section	.nv.shared._ZN10layer_norm31ln_parallel_residual_bwd_kernelINS_13Kernel_traitsIf6__halfS2_S2_fjLj5120ELj1ELj1ELj8ELj8ENS_18Kernel_traits_baseILj5120EfS2_S2_S2_fjLj256EEEEELb0ELb0ELb0EEEvNS_9BwdParamsE,"aw",@nobits
	.sectionflags	@""
	.align	16
	.zero		1024


//--------------------- .nv.shared._ZN10layer_norm31ln_parallel_residual_bwd_kernelINS_13Kernel_traitsIf6__halfS2_S2_fjLj5120ELj1ELj1ELj8ELj8ENS_18Kernel_traits_baseILj5120EfS2_S2_S2_fjLj256EEEEELb0ELb0ELb1EEEvNS_9BwdParamsE --------------------------
	.section	.nv.shared._ZN10layer_norm31ln_parallel_residual_bwd_kernelINS_13Kernel_traitsIf6__halfS2_S2_fjLj5120ELj1ELj1ELj8ELj8ENS_18Kernel_traits_baseILj5120EfS2_S2_S2_fjLj256EEEEELb0ELb0ELb1EEEvNS_9BwdParamsE,"aw",@nobits
	.sectionflags	@""
	.align	16
	.zero		1024


//--------------------- .nv.shared._ZN10layer_norm31ln_parallel_residual_bwd_kernelINS_13Kernel_traitsIf6__halfS2_S2_fjLj5120ELj1ELj1ELj8ELj8ENS_18Kernel_traits_baseILj5120EfS2_S2_S2_fjLj256EEEEELb0ELb1ELb0EEEvNS_9BwdParamsE --------------------------
	.section	.nv.shared._ZN10layer_norm31ln_parallel_residual_bwd_kernelINS_13Kernel_traitsIf6__halfS2_S2_fjLj5120ELj1ELj1ELj8ELj8ENS_18Kernel_traits_baseILj5120EfS2_S2_S2_fjLj256EEEEELb0ELb1ELb0EEEvNS_9BwdParamsE,"aw",@nobits
	.sectionflags	@""
	.align	16
	.zero		1024


//--------------------- .nv.shared._ZN10layer_norm31ln_parallel_residual_bwd_kernelINS_13Kernel_traitsIf6__halfS2_S2_fjLj5120ELj1ELj1ELj8ELj8ENS_18Kernel_traits_baseILj5120EfS2_S2_S2_fjLj256EEEEELb0ELb1ELb1EEEvNS_9BwdParamsE --------------------------
	.section	.nv.shared._ZN10layer_norm31ln_parallel_residual_bwd_kernelINS_13Kernel_traitsIf6__halfS2_S2_fjLj5120ELj1ELj1ELj8ELj8ENS_18Kernel_traits_baseILj5120EfS2_S2_S2_fjLj256EEEEELb0ELb1ELb1EEEvNS_9BwdParamsE,"aw",@nobits
	.sectionflags	@""
	.align	16
	.zero		1024


//--------------------- .nv.shared._ZN10layer_norm31ln_parallel_residual_bwd_kernelINS_13Kernel_traitsIf6__halfS2_S2_fjLj5120ELj1ELj1ELj8ELj8ENS_18Kernel_traits_baseILj5120EfS2_S2_S2_fjLj256EEEEELb1ELb0ELb0EEEvNS_9BwdParamsE --------------------------
	.section	.nv.shared._ZN10layer_norm31ln_parallel_residual_bwd_kernelINS_13Kernel_traitsIf6__halfS2_S2_fjLj5120ELj1ELj1ELj8ELj8ENS_18Kernel_traits_baseILj5120EfS2_S2_S2_fjLj256EEEEELb1ELb0ELb0EEEvNS_9BwdParamsE,"aw",@nobits
	.sectionflags	@""
	.align	16
	.zero		1024


//--------------------- .nv.shared._ZN10layer_norm31ln_parallel_residual_bwd_kernelINS_13Kernel_traitsIf6__halfS2_S2_fjLj5120ELj1ELj1ELj8ELj8ENS_18Kernel_traits_baseILj5120EfS2_S2_S2_fjLj256EEEEELb1ELb0ELb1EEEvNS_9BwdParamsE --------------------------
	.section	.nv.shared._ZN10layer_norm31ln_parallel_residual_bwd_kernelINS_13Kernel_traitsIf6__halfS2_S2_fjLj5120ELj1ELj1ELj8ELj8ENS_18Kernel_traits_baseILj5120EfS2_S2_S2_fjLj256EEEEELb1ELb0ELb1EEEvNS_9BwdParamsE,"aw",@nobits
	.sectionflags	@""
	.align	16
	.zero		1024


//--------------------- .nv.shared._ZN10layer_norm22ln_bwd_finalize_kernelINS_22Kernel_traits_finalizeILj5120Ef6__halfS2_S2_fjLb0ELj1024ELj4ENS_18Kernel_traits_baseILj5120EfS2_S2_S2_fjLj1024EEEEELb0ELb0EEEvNS_9BwdParamsE --------------------------
	.section	.nv.shared._ZN10layer_norm22ln_bwd_finalize_kernelINS_22Kernel_traits_finalizeILj5120Ef6__halfS2_S2_fjLb0ELj1024ELj4ENS_18Kernel_traits_baseILj5120EfS2_S2_S2_fjLj1024EEEEELb0ELb0EEEvNS_9BwdParamsE,"aw",@nobits
	.sectionflags	@""
	.align	16
.nv.shared._ZN10layer_norm22ln_bwd_finalize_kernelINS_22Kernel_traits_finalizeILj5120Ef6__halfS2_S2_fjLb0ELj1024ELj4ENS_18Kernel_traits_baseILj5120EfS2_S2_S2_fjLj1024EEEEELb0ELb0EEEvNS_9BwdParamsE:
	.zero		9472


//--------------------- .nv.shared._ZN10layer_norm40ln_parallel_residual_bwd_finalize_kernelINS_22Kernel_traits_finalizeILj5120Ef6__halfS2_S2_fjLb0ELj1024ELj4ENS_18Kernel_traits_baseILj5120EfS2_S2_S2_fjLj1024EEEEELb0EEEvNS_9BwdParamsE --------------------------
	.section	.nv.shared._ZN10layer_norm40ln_parallel_residual_bwd_finalize_kernelINS_22Kernel_traits_finalizeILj5120Ef6__halfS2_S2_fjLb0ELj1024ELj4ENS_18Kernel_traits_baseILj5120EfS2_S2_S2_fjLj1024EEEEELb0EEEvNS_9BwdParamsE,"aw",@nobits
	.sectionflags	@""
	.align	16
.nv.shared._ZN10layer_norm40ln_parallel_residual_bwd_finalize_kernelINS_22Kernel_traits_finalizeILj5120Ef6__halfS2_S2_fjLb0ELj1024ELj4ENS_18Kernel_traits_baseILj5120EfS2_S2_S2_fjLj1024EEEEELb0EEEvNS_9BwdParamsE:
	.zero		17920


//--------------------- .nv.shared._ZN10layer_norm31ln_parallel_residual_bwd_kernelINS_13Kernel_traitsIf6__halfS2_S2_fjLj5120ELj1ELj1ELj8ELj8ENS_18Kernel_traits_baseILj5120EfS2_S2_S2_fjLj256EEEEELb1ELb1ELb0EEEvNS_9BwdParamsE --------------------------
	.section	.nv.shared._ZN10layer_norm31ln_parallel_residual_bwd_kernelINS_13Kernel_traitsIf6__halfS2_S2_fjLj5120ELj1ELj1ELj8ELj8ENS_18Kernel_traits_baseILj5120EfS2_S2_S2_fjLj256EEEEELb1ELb1ELb0EEEvNS_9BwdParamsE,"aw",@nobits
	.sectionflags	@""
	.align	16
	.zero		1024


//--------------------- .nv.shared._ZN10layer_norm22ln_bwd_finalize_kernelINS_22Kernel_traits_finalizeILj5120Ef6__halfS2_S2_fjLb0ELj1024ELj4ENS_18Kernel_traits_baseILj5120EfS2_S2_S2_fjLj1024EEEEELb0ELb1EEEvNS_9BwdParamsE --------------------------
	.section	.nv.shared._ZN10layer_norm22ln_bwd_finalize_kernelINS_22Kernel_traits_finalizeILj5120Ef6__halfS2_S2_fjLb0ELj1024ELj4ENS_18Kernel_traits_baseILj5120EfS2_S2_S2_fjLj1024EEEEELb0ELb1EEEvNS_9BwdParamsE,"aw",@nobits
	.sectionflags	@""
	.align	16
.nv.shared._ZN10layer_norm22ln_bwd_finalize_kernelINS_22Kernel_traits_finalizeILj5120Ef6__halfS2_S2_fjLb0ELj1024ELj4ENS_18Kernel_traits_baseILj5120EfS2_S2_S2_fjLj1024EEEEELb0ELb1EEEvNS_9BwdParamsE:
	.zero		9472


//--------------------- .nv.shared._ZN10layer_norm40ln_parallel_residual_bwd_finalize_kernelINS_22Kernel_traits_finalizeILj5120Ef6__halfS2_S2_fjLb0ELj1024ELj4ENS_18Kernel_traits_baseILj5120EfS2_S2_S2_fjLj1024EEEEELb1EEEvNS_9BwdParamsE --------------------------
	.section	.nv.shared._ZN10layer_norm40ln_parallel_residual_bwd_finalize_kernelINS_22Kernel_traits_finalizeILj5120Ef6__halfS2_S2_fjLb0ELj1024ELj4ENS_18Kernel_traits_baseILj5120EfS2_S2_S2_fjLj1024EEEEELb1EEEvNS_9BwdParamsE,"aw",@nobits
	.sectionflags	@""
	.align	16
.nv.shared._ZN10layer_norm40ln_parallel_residual_bwd_finalize_kernelINS_22Kernel_traits_finalizeILj5120Ef6__halfS2_S2_fjLb0ELj1024ELj4ENS_18Kernel_traits_baseILj5120EfS2_S2_S2_fjLj1024EEEEELb1EEEvNS_9BwdParamsE:
	.zero		17920


//--------------------- .nv.shared._ZN10layer_norm31ln_parallel_residual_bwd_kernelINS_13Kernel_traitsIf6__halfS2_S2_fjLj5120ELj1ELj1ELj8ELj8ENS_18Kernel_traits_baseILj5120EfS2_S2_S2_fjLj256EEEEELb1ELb1ELb1EEEvNS_9BwdParamsE --------------------------
	.section	.nv.shared._ZN10layer_norm31ln_parallel_residual_bwd_kernelINS_13Kernel_traitsIf6__halfS2_S2_fjLj5120ELj1ELj1ELj8ELj8ENS_18Kernel_traits_baseILj5120EfS2_S2_S2_fjLj256EEEEELb1ELb1ELb1EEEvNS_9BwdParamsE,"aw",@nobits
	.sectionflags	@""
	.align	16
	.zero		1024


//--------------------- .nv.shared._ZN10layer_norm31ln_parallel_residual_bwd_kernelINS_13Kernel_traitsI6__halfS2_fS2_fjLj5120ELj1ELj1ELj8ELj8ENS_18Kernel_traits_baseILj5120ES2_S2_fS2_fjLj256EEEEELb0ELb0ELb0EEEvNS_9BwdParamsE --------------------------
	.section	.nv.shared._ZN10layer_norm31ln_parallel_residual_bwd_kernelINS_13Kernel_traitsI6__halfS2_fS2_fjLj5120ELj1ELj1ELj8ELj8ENS_18Kernel_traits_baseILj5120ES2_S2_fS2_fjLj256EEEEELb0ELb0ELb0EEEvNS_9BwdParamsE,"aw",@nobits
	.sectionflags	@""
	.align	16
	.zero		1024


//--------------------- .nv.shared._ZN10layer_norm31ln_parallel_residual_bwd_kernelINS_13Kernel_traitsI6__halfS2_fS2_fjLj5120ELj1ELj1ELj8ELj8ENS_18Kernel_traits_baseILj5120ES2_S2_fS2_fjLj256EEEEELb0ELb0ELb1EEEvNS_9BwdParamsE --------------------------
	.section	.nv.shared._ZN10layer_norm31ln_parallel_residual_bwd_kernelINS_13Kernel_traitsI6__halfS2_fS2_fjLj5120ELj1ELj1ELj8ELj8ENS_18Kernel_traits_baseILj5120ES2_S2_fS2_fjLj256EEEEELb0ELb0ELb1EEEvNS_9BwdParamsE,"aw",@nobits
	.sectionflags	@""
	.align	16
	.zero		1024


//--------------------- .nv.shared._ZN10layer_norm31ln_parallel_residual_bwd_kernelINS_13Kernel_traitsI6__halfS2_fS2_fjLj5120ELj1ELj1ELj8ELj8ENS_18Kernel_traits_baseILj5120ES2_S2_fS2_fjLj256EEEEELb0ELb1ELb0EEEvNS_9BwdParamsE --------------------------
	.section	.nv.shared._ZN10layer_norm31ln_parallel_residual_bwd_kernelINS_13Kernel_traitsI6__halfS2_fS2_fjLj5120ELj1ELj1ELj8ELj8ENS_18Kernel_traits_baseILj5120ES2_S2_fS2_fjLj256EEEEELb0ELb1ELb0EEEvNS_9BwdParamsE,"aw",@nobits
	.sectionflags	@""
	.align	16
	.zero		1024


//--------------------- .nv.shared._ZN10layer_norm31ln_parallel_residual_bwd_kernelINS_13Kernel_traitsI6__halfS2_fS2_fjLj5120ELj1ELj1ELj8ELj8ENS_18Kernel_traits_baseILj5120ES2_S2_fS2_fjLj256EEEEELb0ELb1ELb1EEEvNS_9BwdParamsE --------------------------
	.section	.nv.shared._ZN10layer_norm31ln_parallel_residual_bwd_kernelINS_13Kernel_traitsI6__halfS2_fS2_fjLj5120ELj1ELj1ELj8ELj8ENS_18Kernel_traits_baseILj5120ES2_S2_fS2_fjLj256EEEEELb0ELb1ELb1EEEvNS_9BwdParamsE,"aw",@nobits
	.sectionflags	@""
	.align	16
	.zero		1024


//--------------------- .nv.shared._ZN10layer_norm31ln_parallel_residual_bwd_kernelINS_13Kernel_traitsI6__halfS2_fS2_fjLj5120ELj1ELj1ELj8ELj8ENS_18Kernel_traits_baseILj5120ES2_S2_fS2_fjLj256EEEEELb1ELb0ELb0EEEvNS_9BwdParamsE --------------------------
	.section	.nv.shared._ZN10layer_norm31ln_parallel_residual_bwd_kernelINS_13Kernel_traitsI6__halfS2_fS2_fjLj5120ELj1ELj1ELj8ELj8ENS_18Kernel_traits_baseILj5120ES2_S2_fS2_fjLj256EEEEELb1ELb0ELb0EEEvNS_9BwdParamsE,"aw",@nobits
	.sectionflags	@""
	.align	16
	.zero		1024


//--------------------- .nv.shared._ZN10layer_norm31ln_parallel_residual_bwd_kernelINS_13Kernel_traitsI6__halfS2_fS2_fjLj5120ELj1ELj1ELj8ELj8ENS_18Kernel_traits_baseILj5120ES2_S2_fS2_fjLj256EEEEELb1ELb0ELb1EEEvNS_9BwdParamsE --------------------------
	.section	.nv.shared._ZN10layer_norm31ln_parallel_residual_bwd_kernelINS_13Kernel_traitsI6__halfS2_fS2_fjLj5120ELj1ELj1ELj8ELj8ENS_18Kernel_traits_baseILj5120ES2_S2_fS2_fjLj256EEEEELb1ELb0ELb1EEEvNS_9BwdParamsE,"aw",@nobits
	.sectionflags	@""
	.align	16
	.zero		1024


//--------------------- .nv.shared._ZN10layer_norm22ln_bwd_finalize_kernelINS_22Kernel_traits_finalizeILj5120E6__halfS2_fS2_fjLb0ELj1024ELj4ENS_18Kernel_traits_baseILj5120ES2_S2_fS2_fjLj1024EEEEELb0ELb0EEEvNS_9BwdParamsE --------------------------
	.section	.nv.shared._ZN10layer_norm22ln_bwd_finalize_kernelINS_22Kernel_traits_finalizeILj5120E6__halfS2_fS2_fjLb0ELj1024ELj4ENS_18Kernel_traits_baseILj5120ES2_S2_fS2_fjLj1024EEEEELb0ELb0EEEvNS_9BwdParamsE,"aw",@nobits
	.sectionflags	@""
	.align	16
.nv.shared._ZN10layer_norm22ln_bwd_finalize_kernelINS_22Kernel_traits_finalizeILj5120E6__halfS2_fS2_fjLb0ELj1024ELj4ENS_18Kernel_traits_baseILj5120ES2_S2_fS2_fjLj1024EEEEELb0ELb0EEEvNS_9BwdParamsE:
	.zero		9472


//--------------------- .nv.shared._ZN10layer_norm40ln_parallel_residual_bwd_finalize_kernelINS_22Kernel_traits_finalizeILj5120E6__halfS2_fS2_fjLb0ELj1024ELj4ENS_18Kernel_traits_baseILj5120ES2_S2_fS2_fjLj1024EEEEELb0EEEvNS_9BwdParamsE --------------------------
	.section	.nv.shared._ZN10layer_norm40ln_parallel_residual_bwd_finalize_kernelINS_22Kernel_traits_finalizeILj5120E6__halfS2_fS2_fjLb0ELj1024ELj4ENS_18Kernel_traits_baseILj5120ES2_S2_fS2_fjLj1024EEEEELb0EEEvNS_9BwdParamsE,"aw",@nobits
	.sectionflags	@""
	.align	16
.nv.shared._ZN10layer_norm40ln_parallel_residual_bwd_finalize_kernelINS_22Kernel_traits_finalizeILj5120E6__halfS2_fS2_fjLb0ELj1024ELj4ENS_18Kernel_traits_baseILj5120ES2_S2_fS2_fjLj1024EEEEELb0EEEvNS_9BwdParamsE:
	.zero		17920


//--------------------- .nv.shared._ZN10layer_norm31ln_parallel_residual_bwd_kernelINS_13Kernel_traitsI6__halfS2_fS2_fjLj5120ELj1ELj1ELj8ELj8ENS_18Kernel_traits_baseILj5120ES2_S2_fS2_fjLj256EEEEELb1ELb1ELb0EEEvNS_9BwdParamsE --------------------------
	.section	.nv.shared._ZN10layer_norm31ln_parallel_residual_bwd_kernelINS_13Kernel_traitsI6__halfS2_fS2_fjLj5120ELj1ELj1ELj8ELj8ENS_18Kernel_traits_baseILj5120ES2_S2_fS2_fjLj256EEEEELb1ELb1ELb0EEEvNS_9BwdParamsE,"aw",@nobits
	.sectionflags	@""
	.align	16
	.zero		1024


//--------------------- .nv.shared._ZN10layer_norm22ln_bwd_finalize_kernelINS_22Kernel_traits_finalizeILj5120E6__halfS2_fS2_fjLb0ELj1024ELj4ENS_18Kernel_traits_baseILj5120ES2_S2_fS2_fjLj1024EEEEELb0ELb1EEEvNS_9BwdParamsE --------------------------
	.section	.nv.shared._ZN10layer_norm22ln_bwd_finalize_kernelINS_22Kernel_traits_finalizeILj5120E6__halfS2_fS2_fjLb0ELj1024ELj4ENS_18Kernel_traits_baseILj5120ES2_S2_fS2_fjLj1024EEEEELb0ELb1EEEvNS_9BwdParamsE,"aw",@nobits
	.sectionflags	@""
	.align	16
.nv.shared._ZN10layer_norm22ln_bwd_finalize_kernelINS_22Kernel_traits_finalizeILj5120E6__halfS2_fS2_fjLb0ELj1024ELj4ENS_18Kernel_traits_baseILj5120ES2_S2_fS2_fjLj1024EEEEELb0ELb1EEEvNS_9BwdParamsE:
	.zero		9472


//--------------------- .nv.shared._ZN10layer_norm40ln_parallel_residual_bwd_finalize_kernelINS_22Kernel_traits_finalizeILj5120E6__halfS2_fS2_fjLb0ELj1024ELj4ENS_18Kernel_traits_baseILj5120ES2_S2_fS2_fjLj1024EEEEELb1EEEvNS_9BwdParamsE --------------------------
	.section	.nv.shared._ZN10layer_norm40ln_parallel_residual_bwd_finalize_kernelINS_22Kernel_traits_finalizeILj5120E6__halfS2_fS2_fjLb0ELj1024ELj4ENS_18Kernel_traits_baseILj5120ES2_S2_fS2_fjLj1024EEEEELb1EEEvNS_9BwdParamsE,"aw",@nobits
	.sectionflags	@""
	.align	16
.nv.shared._ZN10layer_norm40ln_parallel_residual_bwd_finalize_kernelINS_22Kernel_traits_finalizeILj5120E6__halfS2_fS2_fjLb0ELj1024ELj4ENS_18Kernel_traits_baseILj5120ES2_S2_fS2_fjLj1024EEEEELb1EEEvNS_9BwdParamsE:
	.zero		17920


//--------------------- .nv.shared._ZN10layer_norm31ln_parallel_residual_bwd_kernelINS_13Kernel_traitsI6__halfS2_fS2_fjLj5120ELj1ELj1ELj8ELj8ENS_18Kernel_traits_baseILj5120ES2_S2_fS2_fjLj256EEEEELb1ELb1ELb1EEEvNS_9BwdParamsE --------------------------
	.section	.nv.shared._ZN10layer_norm31ln_parallel_residual_bwd_kernelINS_13Kernel_traitsI6__halfS2_fS2_fjLj5120ELj1ELj1ELj8ELj8ENS_18Kernel_traits_baseILj5120ES2_S2_fS2_fjLj256EEEEELb1ELb1ELb1EEEvNS_9BwdParamsE,"aw",@nobits
	.sectionflags	@""
	.align	16
	.zero		1024


//--------------------- .nv.shared._ZN10layer_norm31ln_parallel_residual_bwd_kernelINS_13Kernel_traitsIf6__halffS2_fjLj5120ELj1ELj1ELj8ELj8ENS_18Kernel_traits_baseILj5120EfS2_fS2_fjLj256EEEEELb0ELb0ELb0EEEvNS_9BwdParamsE --------------------------
	.section	.nv.shared._ZN10layer_norm31ln_parallel_residual_bwd_kernelINS_13Kernel_traitsIf6__halffS2_fjLj5120ELj1ELj1ELj8ELj8ENS_18Kernel_traits_baseILj5120EfS2_fS2_fjLj256EEEEELb0ELb0ELb0EEEvNS_9BwdParamsE,"aw",@nobits
	.sectionflags	@""
	.align	16
	.zero		1024


//--------------------- .nv.shared._ZN10layer_norm31ln_parallel_residual_bwd_kernelINS_13Kernel_traitsIf6__halffS2_fjLj5120ELj1ELj1ELj8ELj8ENS_18Kernel_traits_baseILj5120EfS2_fS2_fjLj256EEEEELb0ELb0ELb1EEEvNS_9BwdParamsE --------------------------
	.section	.nv.shared._ZN10layer_norm31ln_parallel_residual_bwd_kernelINS_13Kernel_traitsIf6__halffS2_fjLj5120ELj1ELj1ELj8ELj8ENS_18Kernel_traits_baseILj5120EfS2_fS2_fjLj256EEEEELb0ELb0ELb1EEEvNS_9BwdParamsE,"aw",@nobits
	.sectionflags	@""
	.align	16
	.zero		1024


//--------------------- .nv.shared._ZN10layer_norm31ln_parallel_residual_bwd_kernelINS_13Kernel_traitsIf6__halffS2_fjLj5120ELj1ELj1ELj8ELj8ENS_18Kernel_traits_baseILj5120EfS2_fS2_fjLj256EEEEELb0ELb1ELb0EEEvNS_9BwdParamsE --------------------------
	.section	.nv.shared._ZN10layer_norm31ln_parallel_residual_bwd_kernelINS_13Kernel_traitsIf6__halffS2_fjLj5120ELj1ELj1ELj8ELj8ENS_18Kernel_traits_baseILj5120EfS2_fS2_fjLj256EEEEELb0ELb1ELb0EEEvNS_9BwdParamsE,"aw",@nobits
	.sectionflags	@""
	.align	16
	.zero		1024


//--------------------- .nv.shared._ZN10layer_norm31ln_parallel_residual_bwd_kernelINS_13Kernel_traitsIf6__halffS2_fjLj5120ELj1ELj1ELj8ELj8ENS_18Kernel_traits_baseILj5120EfS2_fS2_fjLj256EEEEELb0ELb1ELb1EEEvNS_9BwdParamsE --------------------------
	.section	.nv.shared._ZN10layer_norm31ln_parallel_residual_bwd_kernelINS_13Kernel_traitsIf6__halffS2_fjLj5120ELj1ELj1ELj8ELj8ENS_18Kernel_traits_baseILj5120EfS2_fS2_fjLj256EEEEELb0ELb1ELb1EEEvNS_9BwdParamsE,"aw",@nobits
	.sectionflags	@""
	.align	16
	.zero		1024


//--------------------- .nv.shared._ZN10layer_norm31ln_parallel_residual_bwd_kernelINS_13Kernel_traitsIf6__halffS2_fjLj5120ELj1ELj1ELj8ELj8ENS_18Kernel_traits_baseILj5120EfS2_fS2_fjLj256EEEEELb1ELb0ELb0EEEvNS_9BwdParamsE --------------------------
	.section	.nv.shared._ZN10layer_norm31ln_parallel_residual_bwd_kernelINS_13Kernel_traitsIf6__halffS2_fjLj5120ELj1ELj1ELj8ELj8ENS_18Kernel_traits_baseILj5120EfS2_fS2_fjLj256EEEEELb1ELb0ELb0EEEvNS_9BwdParamsE,"aw",@nobits
	.sectionflags	@""
	.align	16
	.zero		1024


//--------------------- .nv.shared._ZN10layer_norm31ln_parallel_residual_bwd_kernelINS_13Kernel_traitsIf6__halffS2_fjLj5120ELj1ELj1ELj8ELj8ENS_18Kernel_traits_baseILj5120EfS2_fS2_fjLj256EEEEELb1ELb0ELb1EEEvNS_9BwdParamsE --------------------------
	.section	.nv.shared._ZN10layer_norm31ln_parallel_residual_bwd_kernelINS_13Kernel_traitsIf6__halffS2_fjLj5120ELj1ELj1ELj8ELj8ENS_18Kernel_traits_baseILj5120EfS2_fS2_fjLj256EEEEELb1ELb0ELb1EEEvNS_9BwdParamsE,"aw",@nobits
	.sectionflags	@""
	.align	16
	.zero		1024


//--------------------- .nv.shared._ZN10layer_norm22ln_bwd_finalize_kernelINS_22Kernel_traits_finalizeILj5120Ef6__halffS2_fjLb0ELj1024ELj4ENS_18Kernel_traits_baseILj5120EfS2_fS2_fjLj1024EEEEELb0ELb0EEEvNS_9BwdParamsE --------------------------
	.section	.nv.shared._ZN10layer_norm22ln_bwd_finalize_kernelINS_22Kernel_traits_finalizeILj5120Ef6__halffS2_fjLb0ELj1024ELj4ENS_18Kernel_traits_baseILj5120EfS2_fS2_fjLj1024EEEEELb0ELb0EEEvNS_9BwdParamsE,"aw",@nobits
	.sectionflags	@""
	.align	16
.nv.shared._ZN10layer_norm22ln_bwd_finalize_kernelINS_22Kernel_traits_finalizeILj5120Ef6__halffS2_fjLb0ELj1024ELj4ENS_18Kernel_traits_baseILj5120EfS2_fS2_fjLj1024EEEEELb0ELb0EEEvNS_9BwdParamsE:
	.zero		9472


//--------------------- .nv.shared._ZN10layer_norm40ln_parallel_residual_bwd_finalize_kernelINS_22Kernel_traits_finalizeILj5120Ef6__halffS2_fjLb0ELj1024ELj4ENS_18Kernel_traits_baseILj5120EfS2_fS2_fjLj1024EEEEELb0EEEvNS_9BwdParamsE --------------------------
	.section	.nv.shared._ZN10layer_norm40ln_parallel_residual_bwd_finalize_kernelINS_22Kernel_traits_finalizeILj5120Ef6__halffS2_fjLb0ELj1024ELj4ENS_18Kernel_traits_baseILj5120EfS2_fS2_fjLj1024EEEEELb0EEEvNS_9BwdParamsE,"aw",@nobits
	.sectionflags	@""
	.align	16
.nv.shared._ZN10layer_norm40ln_parallel_residual_bwd_finalize_kernelINS_22Kernel_traits_finalizeILj5120Ef6__halffS2_fjLb0ELj1024ELj4ENS_18Kernel_traits_baseILj5120EfS2_fS2_fjLj1024EEEEELb0EEEvNS_9BwdParamsE:
	.zero		17920


//--------------------- .nv.shared._ZN10layer_norm31ln_parallel_residual_bwd_kernelINS_13Kernel_traitsIf6__halffS2_fjLj5120ELj1ELj1ELj8ELj8ENS_18Kernel_traits_baseILj5120EfS2_fS2_fjLj256EEEEELb1ELb1ELb0EEEvNS_9BwdParamsE --------------------------
	.section	.nv.shared._ZN10layer_norm31ln_parallel_residual_bwd_kernelINS_13Kernel_traitsIf6__halffS2_fjLj5120ELj1ELj1ELj8ELj8ENS_18Kernel_traits_baseILj5120EfS2_fS2_fjLj256EEEEELb1ELb1ELb0EEEvNS_9BwdParamsE,"aw",@nobits
	.sectionflags	@""
	.align	16
	.zero		1024


//--------------------- .nv.shared._ZN10layer_norm22ln_bwd_finalize_kernelINS_22Kernel_traits_finalizeILj5120Ef6__halffS2_fjLb0ELj1024ELj4ENS_18Kernel_traits_baseILj5120EfS2_fS2_fjLj1024EEEEELb0ELb1EEEvNS_9BwdParamsE --------------------------
	.section	.nv.shared._ZN10layer_norm22ln_bwd_finalize_kernelINS_22Kernel_traits_finalizeILj5120Ef6__halffS2_fjLb0ELj1024ELj4ENS_18Kernel_traits_baseILj5120EfS2_fS2_fjLj1024EEEEELb0ELb1EEEvNS_9BwdParamsE,"aw",@nobits
	.sectionflags	@""
	.align	16
.nv.shared._ZN10layer_norm22ln_bwd_finalize_kernelINS_22Kernel_traits_finalizeILj5120Ef6__halffS2_fjLb0ELj1024ELj4ENS_18Kernel_traits_baseILj5120EfS2_fS2_fjLj1024EEEEELb0ELb1EEEvNS_9BwdParamsE:
	.zero		9472


//--------------------- .nv.shared._ZN10layer_norm40ln_parallel_residual_bwd_finalize_kernelINS_22Kernel_traits_finalizeILj5120Ef6__halffS2_fjLb0ELj1024ELj4ENS_18Kernel_traits_baseILj5120EfS2_fS2_fjLj1024EEEEELb1EEEvNS_9BwdParamsE --------------------------
	.section	.nv.shared._ZN10layer_norm40ln_parallel_residual_bwd_finalize_kernelINS_22Kernel_traits_finalizeILj5120Ef6__halffS2_fjLb0ELj1024ELj4ENS_18Kernel_traits_baseILj5120EfS2_fS2_fjLj1024EEEEELb1EEEvNS_9BwdParamsE,"aw",@nobits
	.sectionflags	@""
	.align	16
.nv.shared._ZN10layer_norm40ln_parallel_residual_bwd_finalize_kernelINS_22Kernel_traits_finalizeILj5120Ef6__halffS2_fjLb0ELj1024ELj4ENS_18Kernel_traits_baseILj5120EfS2_fS2_fjLj1024EEEEELb1EEEvNS_9BwdParamsE:
	.zero		17920


//--------------------- .nv.shared._ZN10layer_norm31ln_parallel_residual_bwd_kernelINS_13Kernel_traitsIf6__halffS2_fjLj5120ELj1ELj1ELj8ELj8ENS_18Kernel_traits_baseILj5120EfS2_fS2_fjLj256EEEEELb1ELb1ELb1EEEvNS_9BwdParamsE --------------------------
	.section	.nv.shared._ZN10layer_norm31ln_parallel_residual_bwd_kernelINS_13Kernel_traitsIf6__halffS2_fjLj5120ELj1ELj1ELj8ELj8ENS_18Kernel_traits_baseILj5120EfS2_fS2_fjLj256EEEEELb1ELb1ELb1EEEvNS_9BwdParamsE,"aw",@nobits
	.sectionflags	@""
	.align	16
	.zero		1024


//--------------------- .nv.shared._ZN10layer_norm31ln_parallel_residual_bwd_kernelINS_13Kernel_traitsI6__halfffffjLj5120ELj1ELj1ELj8ELj16ENS_18Kernel_traits_baseILj5120ES2_ffffjLj256EEEEELb0ELb0ELb0EEEvNS_9BwdParamsE --------------------------
	.section	.nv.shared._ZN10layer_norm31ln_parallel_residual_bwd_kernelINS_13Kernel_traitsI6__halfffffjLj5120ELj1ELj1ELj8ELj16ENS_18Kernel_traits_baseILj5120ES2_ffffjLj256EEEEELb0ELb0ELb0EEEvNS_9BwdParamsE,"aw",@nobits
	.sectionflags	@""
	.align	16
	.zero		1024


//--------------------- .nv.shared._ZN10layer_norm31ln_parallel_residual_bwd_kernelINS_13Kernel_traitsI6__halfffffjLj5120ELj1ELj1ELj8ELj16ENS_18Kernel_traits_baseILj5120ES2_ffffjLj256EEEEELb0ELb0ELb1EEEvNS_9BwdParamsE --------------------------
	.section	.nv.shared._ZN10layer_norm31ln_parallel_residual_bwd_kernelINS_13Kernel_traitsI6__halfffffjLj5120ELj1ELj1ELj8ELj16ENS_18Kernel_traits_baseILj5120ES2_ffffjLj256EEEEELb0ELb0ELb1EEEvNS_9BwdParamsE,"aw",@nobits
	.sectionflags	@""
	.align	16
	.zero		1024


//--------------------- .nv.shared._ZN10layer_norm31ln_parallel_residual_bwd_kernelINS_13Kernel_traitsI6__halfffffjLj5120ELj1ELj1ELj8ELj16ENS_18Kernel_traits_baseILj5120ES2_ffffjLj256EEEEELb0ELb1ELb0EEEvNS_9BwdParamsE --------------------------
	.section	.nv.shared._ZN10layer_norm31ln_parallel_residual_bwd_kernelINS_13Kernel_traitsI6__halfffffjLj5120ELj1ELj1ELj8ELj16ENS_18Kernel_traits_baseILj5120ES2_ffffjLj256EEEEELb0ELb1ELb0EEEvNS_9BwdParamsE,"aw",@nobits
	.sectionflags	@""
	.align	16
	.zero		1024


//--------------------- .nv.shared._ZN10layer_norm31ln_parallel_residual_bwd_kernelINS_13Kernel_traitsI6__halfffffjLj5120ELj1ELj1ELj8ELj16ENS_18Kernel_traits_baseILj5120ES2_ffffjLj256EEEEELb0ELb1ELb1EEEvNS_9BwdParamsE --------------------------
	.section	.nv.shared._ZN10layer_norm31ln_parallel_residual_bwd_kernelINS_13Kernel_traitsI6__halfffffjLj5120ELj1ELj1ELj8ELj16ENS_18Kernel_traits_baseILj5120ES2_ffffjLj256EEEEELb0ELb1ELb1EEEvNS_9BwdParamsE,"aw",@nobits
	.sectionflags	@""
	.align	16
	.zero		1024


//--------------------- .nv.shared._ZN10layer_norm31ln_parallel_residual_bwd_kernelINS_13Kernel_traitsI6__halfffffjLj5120ELj1ELj1ELj8ELj16ENS_18Kernel_traits_baseILj5120ES2_ffffjLj256EEEEELb1ELb0ELb0EEEvNS_9BwdParamsE --------------------------
	.section	.nv.shared._ZN10layer_norm31ln_parallel_residual_bwd_kernelINS_13Kernel_traitsI6__halfffffjLj5120ELj1ELj1ELj8ELj16ENS_18Kernel_traits_baseILj5120ES2_ffffjLj256EEEEELb1ELb0ELb0EEEvNS_9BwdParamsE,"aw",@nobits
	.sectionflags	@""
	.align	16
	.zero		1024


//--------------------- .nv.shared._ZN10layer_norm31ln_parallel_residual_bwd_kernelINS_13Kernel_traitsI6__halfffffjLj5120ELj1ELj1ELj8ELj16ENS_18Kernel_traits_baseILj5120ES2_ffffjLj256EEEEELb1ELb0ELb1EEEvNS_9BwdParamsE --------------------------
	.section	.nv.shared._ZN10layer_norm31ln_parallel_residual_bwd_kernelINS_13Kernel_traitsI6__halfffffjLj5120ELj1ELj1ELj8ELj16ENS_18Kernel_traits_baseILj5120ES2_ffffjLj256EEEEELb1ELb0ELb1EEEvNS_9BwdParamsE,"aw",@nobits
	.sectionflags	@""
	.align	16
	.zero		1024


//--------------------- .nv.shared._ZN10layer_norm22ln_bwd_finalize_kernelINS_22Kernel_traits_finalizeILj5120E6__halfffffjLb0ELj1024ELj4ENS_18Kernel_traits_baseILj5120ES2_ffffjLj1024EEEEELb0ELb0EEEvNS_9BwdParamsE --------------------------
	.section	.nv.shared._ZN10layer_norm22ln_bwd_finalize_kernelINS_22Kernel_traits_finalizeILj5120E6__halfffffjLb0ELj1024ELj4ENS_18Kernel_traits_baseILj5120ES2_ffffjLj1024EEEEELb0ELb0EEEvNS_9BwdParamsE,"aw",@nobits
	.sectionflags	@""
	.align	16
.nv.shared._ZN10layer_norm22ln_bwd_finalize_kernelINS_22Kernel_traits_finalizeILj5120E6__halfffffjLb0ELj1024ELj4ENS_18Kernel_traits_baseILj5120ES2_ffffjLj1024EEEEELb0ELb0EEEvNS_9BwdParamsE:
	.zero		9472


//--------------------- .nv.shared._ZN10layer_norm40ln_parallel_residual_bwd_finalize_kernelINS_22Kernel_traits_finalizeILj5120E6__halfffffjLb0ELj1024ELj4ENS_18Kernel_traits_baseILj5120ES2_ffffjLj1024EEEEELb0EEEvNS_9BwdParamsE --------------------------
	.section	.nv.shared._ZN10layer_norm40ln_parallel_residual_bwd_finalize_kernelINS_22Kernel_traits_finalizeILj5120E6__halfffffjLb0ELj1024ELj4ENS_18Kernel_traits_baseILj5120ES2_ffffjLj1024EEEEELb0EEEvNS_9BwdParamsE,"aw",@nobits
	.sectionflags	@""
	.align	16
.nv.shared._ZN10layer_norm40ln_parallel_residual_bwd_finalize_kernelINS_22Kernel_traits_finalizeILj5120E6__halfffffjLb0ELj1024ELj4ENS_18Kernel_traits_baseILj5120ES2_ffffjLj1024EEEEELb0EEEvNS_9BwdParamsE:
	.zero		17920


//--------------------- .nv.shared._ZN10layer_norm31ln_parallel_residual_bwd_kernelINS_13Kernel_traitsI6__halfffffjLj5120ELj1ELj1ELj8ELj16ENS_18Kernel_traits_baseILj5120ES2_ffffjLj256EEEEELb1ELb1ELb0EEEvNS_9BwdParamsE --------------------------
	.section	.nv.shared._ZN10layer_norm31ln_parallel_residual_bwd_kernelINS_13Kernel_traitsI6__halfffffjLj5120ELj1ELj1ELj8ELj16ENS_18Kernel_traits_baseILj5120ES2_ffffjLj256EEEEELb1ELb1ELb0EEEvNS_9BwdParamsE,"aw",@nobits
	.sectionflags	@""
	.align	16
	.zero		1024


//--------------------- .nv.shared._ZN10layer_norm22ln_bwd_finalize_kernelINS_22Kernel_traits_finalizeILj5120E6__halfffffjLb0ELj1024ELj4ENS_18Kernel_traits_baseILj5120ES2_ffffjLj1024EEEEELb0ELb1EEEvNS_9BwdParamsE --------------------------
	.section	.nv.shared._ZN10layer_norm22ln_bwd_finalize_kernelINS_22Kernel_traits_finalizeILj5120E6__halfffffjLb0ELj1024ELj4ENS_18Kernel_traits_baseILj5120ES2_ffffjLj1024EEEEELb0ELb1EEEvNS_9BwdParamsE,"aw",@nobits
	.sectionflags	@""
	.align	16
.nv.shared._ZN10layer_norm22ln_bwd_finalize_kernelINS_22Kernel_traits_finalizeILj5120E6__halfffffjLb0ELj1024ELj4ENS_18Kernel_traits_baseILj5120ES2_ffffjLj1024EEEEELb0ELb1EEEvNS_9BwdParamsE:
	.zero		9472


//--------------------- .nv.shared._ZN10layer_norm40ln_parallel_residual_bwd_finalize_kernelINS_22Kernel_traits_finalizeILj5120E6__halfffffjLb0ELj1024ELj4ENS_18Kernel_traits_baseILj5120ES2_ffffjLj1024EEEEELb1EEEvNS_9BwdParamsE --------------------------
	.section	.nv.shared._ZN10layer_norm40ln_parallel_residual_bwd_finalize_kernelINS_22Kernel_traits_finalizeILj5120E6__halfffffjLb0ELj1024ELj4ENS_18Kernel_traits_baseILj5120ES2_ffffjLj1024EEEEELb1EEEvNS_9BwdParamsE,"aw",@nobits
	.sectionflags	@""
	.align	16
.nv.shared._ZN10layer_norm40ln_parallel_residual_bwd_finalize_kernelINS_22Kernel_traits_finalizeILj5120E6__halfffffjLb0ELj1024ELj4ENS_18Kernel_traits_baseILj5120ES2_ffffjLj1024EEEEELb1EEEvNS_9BwdParamsE:
	.zero		17920


//--------------------- .nv.shared._ZN10layer_norm31ln_parallel_residual_bwd_kernelINS_13Kernel_traitsI6__halfffffjLj5120ELj1ELj1ELj8ELj16ENS_18Kernel_traits_baseILj5120ES2_ffffjLj256EEEEELb1ELb1ELb1EEEvNS_9BwdParamsE --------------------------
	.section	.nv.shared._ZN10layer_norm31ln_parallel_residual_bwd_kernelINS_13Kernel_traitsI6__halfffffjLj5120ELj1ELj1ELj8ELj16ENS_18Kernel_traits_baseILj5120ES2_ffffjLj256EEEEELb1ELb1ELb1EEEvNS_9BwdParamsE,"aw",@nobits
	.sectionflags	@""
	.align	16
	.zero		1024


//--------------------- .nv.shared._ZN10layer_norm31ln_parallel_residual_bwd_kernelINS_13Kernel_traitsIfffffjLj5120ELj1ELj1ELj8ELj16ENS_18Kernel_traits_baseILj5120EfffffjLj256EEEEELb0ELb0ELb0EEEvNS_9BwdParamsE --------------------------
	.section	.nv.shared._ZN10layer_norm31ln_parallel_residual_bwd_kernelINS_13Kernel_traitsIfffffjLj5120ELj1ELj1ELj8ELj16ENS_18Kernel_traits_baseILj5120EfffffjLj256EEEEELb0ELb0ELb0EEEvNS_9BwdParamsE,"aw",@nobits
	.sectionflags	@""
	.align	16
	.zero		1024


//--------------------- .nv.shared._ZN10layer_norm31ln_parallel_residual_bwd_kernelINS_13Kernel_traitsIfffffjLj5120ELj1ELj1ELj8ELj16ENS_18Kernel_traits_baseILj5120EfffffjLj256EEEEELb0ELb0ELb1EEEvNS_9BwdParamsE --------------------------
	.section	.nv.shared._ZN10layer_norm31ln_parallel_residual_bwd_kernelINS_13Kernel_traitsIfffffjLj5120ELj1ELj1ELj8ELj16ENS_18Kernel_traits_baseILj5120EfffffjLj256EEEEELb0ELb0ELb1EEEvNS_9BwdParamsE,"aw",@nobits
	.sectionflags	@""
	.align	16
	.zero		1024


//--------------------- .nv.shared._ZN10layer_norm31ln_parallel_residual_bwd_kernelINS_13Kernel_traitsIfffffjLj5120ELj1ELj1ELj8ELj16ENS_18Kernel_traits_baseILj5120EfffffjLj256EEEEELb0ELb1ELb0EEEvNS_9BwdParamsE --------------------------
	.section	.nv.shared._ZN10layer_norm31ln_parallel_residual_bwd_kernelINS_13Kernel_traitsIfffffjLj5120ELj1ELj1ELj8ELj16ENS_18Kernel_traits_baseILj5120EfffffjLj256EEEEELb0ELb1ELb0EEEvNS_9BwdParamsE,"aw",@nobits
	.sectionflags	@""
	.align	16
	.zero		1024


//--------------------- .nv.shared._ZN10layer_norm31ln_parallel_residual_bwd_kernelINS_13Kernel_traitsIfffffjLj5120ELj1ELj1ELj8ELj16ENS_18Kernel_traits_baseILj5120EfffffjLj256EEEEELb0ELb1ELb1EEEvNS_9BwdParamsE --------------------------
	.section	.nv.shared._ZN10layer_norm31ln_parallel_residual_bwd_kernelINS_13Kernel_traitsIfffffjLj5120ELj1ELj1ELj8ELj16ENS_18Kernel_traits_baseILj5120EfffffjLj256EEEEELb0ELb1ELb1EEEvNS_9BwdParamsE,"aw",@nobits
	.sectionflags	@""
	.align	16
	.zero		1024


//--------------------- .nv.shared._ZN10layer_norm31ln_parallel_residual_bwd_kernelINS_13Kernel_traitsIfffffjLj5120ELj1ELj1ELj8ELj16ENS_18Kernel_traits_baseILj5120EfffffjLj256EEEEELb1ELb0ELb0EEEvNS_9BwdParamsE --------------------------
	.section	.nv.shared._ZN10layer_norm31ln_parallel_residual_bwd_kernelINS_13Kernel_traitsIfffffjLj5120ELj1ELj1ELj8ELj16ENS_18Kernel_traits_baseILj5120EfffffjLj256EEEEELb1ELb0ELb0EEEvNS_9BwdParamsE,"aw",@nobits
	.sectionflags	@""
	.align	16
	.zero		1024


//--------------------- .nv.shared._ZN10layer_norm31ln_parallel_residual_bwd_kernelINS_13Kernel_traitsIfffffjLj5120ELj1ELj1ELj8ELj16ENS_18Kernel_traits_baseILj5120EfffffjLj256EEEEELb1ELb0ELb1EEEvNS_9BwdParamsE --------------------------
	.section	.nv.shared._ZN10layer_norm31ln_parallel_residual_bwd_kernelINS_13Kernel_traitsIfffffjLj5120ELj1ELj1ELj8ELj16ENS_18Kernel_traits_baseILj5120EfffffjLj256EEEEELb1ELb0ELb1EEEvNS_9BwdParamsE,"aw",@nobits
	.sectionflags	@""
	.align	16
	.zero		1024


//--------------------- .nv.shared._ZN10layer_norm22ln_bwd_finalize_kernelINS_22Kernel_traits_finalizeILj5120EfffffjLb0ELj1024ELj4ENS_18Kernel_traits_baseILj5120EfffffjLj1024EEEEELb0ELb0EEEvNS_9BwdParamsE --------------------------
	.section	.nv.shared._ZN10layer_norm22ln_bwd_finalize_kernelINS_22Kernel_traits_finalizeILj5120EfffffjLb0ELj1024ELj4ENS_18Kernel_traits_baseILj5120EfffffjLj1024EEEEELb0ELb0EEEvNS_9BwdParamsE,"aw",@nobits
	.sectionflags	@""
	.align	16
.nv.shared._ZN10layer_norm22ln_bwd_finalize_kernelINS_22Kernel_traits_finalizeILj5120EfffffjLb0ELj1024ELj4ENS_18Kernel_traits_baseILj5120EfffffjLj1024EEEEELb0ELb0EEEvNS_9BwdParamsE:
	.zero		9472


//--------------------- .nv.shared._ZN10layer_norm40ln_parallel_residual_bwd_finalize_kernelINS_22Kernel_traits_finalizeILj5120EfffffjLb0ELj1024ELj4ENS_18Kernel_traits_baseILj5120EfffffjLj1024EEEEELb0EEEvNS_9BwdParamsE --------------------------
	.section	.nv.shared._ZN10layer_norm40ln_parallel_residual_bwd_finalize_kernelINS_22Kernel_traits_finalizeILj5120EfffffjLb0ELj1024ELj4ENS_18Kernel_traits_baseILj5120EfffffjLj1024EEEEELb0EEEvNS_9BwdParamsE,"aw",@nobits
	.sectionflags	@""
	.align	16
.nv.shared._ZN10layer_norm40ln_parallel_residual_bwd_finalize_kernelINS_22Kernel_traits_finalizeILj5120EfffffjLb0ELj1024ELj4ENS_18Kernel_traits_baseILj5120EfffffjLj1024EEEEELb0EEEvNS_9BwdParamsE:
	.zero		17920


//--------------------- .nv.shared._ZN10layer_norm31ln_parallel_residual_bwd_kernelINS_13Kernel_traitsIfffffjLj5120ELj1ELj1ELj8ELj16ENS_18Kernel_traits_baseILj5120EfffffjLj256EEEEELb1ELb1ELb0EEEvNS_9BwdParamsE --------------------------
	.section	.nv.shared._ZN10layer_norm31ln_parallel_residual_bwd_kernelINS_13Kernel_traitsIfffffjLj5120ELj1ELj1ELj8ELj16ENS_18Kernel_traits_baseILj5120EfffffjLj256EEEEELb1ELb1ELb0EEEvNS_9BwdParamsE,"aw",@nobits
	.sectionflags	@""
	.align	16
	.zero		1024


//--------------------- .nv.shared._ZN10layer_norm22ln_bwd_finalize_kernelINS_22Kernel_traits_finalizeILj5120EfffffjLb0ELj1024ELj4ENS_18Kernel_traits_baseILj5120EfffffjLj1024EEEEELb0ELb1EEEvNS_9BwdParamsE --------------------------
	.section	.nv.shared._ZN10layer_norm22ln_bwd_finalize_kernelINS_22Kernel_traits_finalizeILj5120EfffffjLb0ELj1024ELj4ENS_18Kernel_traits_baseILj5120EfffffjLj1024EEEEELb0ELb1EEEvNS_9BwdParamsE,"aw",@nobits
	.sectionflags	@""
	.align	16
.nv.shared._ZN10layer_norm22ln_bwd_finalize_kernelINS_22Kernel_traits_finalizeILj5120EfffffjLb0ELj1024ELj4ENS_18Kernel_traits_baseILj5120EfffffjLj1024EEEEELb0ELb1EEEvNS_9BwdParamsE:
	.zero		9472


//--------------------- .nv.shared._ZN10layer_norm40ln_parallel_residual_bwd_finalize_kernelINS_22Kernel_traits_finalizeILj5120EfffffjLb0ELj1024ELj4ENS_18Kernel_traits_baseILj5120EfffffjLj1024EEEEELb1EEEvNS_9BwdParamsE --------------------------
	.section	.nv.shared._ZN10layer_norm40ln_parallel_residual_bwd_finalize_kernelINS_22Kernel_traits_finalizeILj5120EfffffjLb0ELj1024ELj4ENS_18Kernel_traits_baseILj5120EfffffjLj1024EEEEELb1EEEvNS_9BwdParamsE,"aw",@nobits
	.sectionflags	@""
	.align	16
.nv.shared._ZN10layer_norm40ln_parallel_residual_bwd_finalize_kernelINS_22Kernel_traits_finalizeILj5120EfffffjLb0ELj1024ELj4ENS_18Kernel_traits_baseILj5120EfffffjLj1024EEEEELb1EEEvNS_9BwdParamsE:
	.zero		17920


//--------------------- .nv.shared._ZN10layer_norm31ln_parallel_residual_bwd_kernelINS_13Kernel_traitsIfffffjLj5120ELj1ELj1ELj8ELj16ENS_18Kernel_traits_baseILj5120EfffffjLj256EEEEELb1ELb1ELb1EEEvNS_9BwdParamsE --------------------------
	.section	.nv.shared._ZN10layer_norm31ln_parallel_residual_bwd_kernelINS_13Kernel_traitsIfffffjLj5120ELj1ELj1ELj8ELj16ENS_18Kernel_traits_baseILj5120EfffffjLj256EEEEELb1ELb1ELb1EEEvNS_9BwdParamsE,"aw",@nobits
	.sectionflags	@""
	.align	16
	.zero		1024


//--------------------- .nv.constant0._ZN10layer_norm31ln_parallel_residual_bwd_kernelINS_13Kernel_traitsI13__nv_bfloat16S2_S2_S2_fjLj5120ELj1ELj1ELj8ELj8ENS_18Kernel_traits_baseILj5120ES2_S2_S2_S2_fjLj256EEEEELb0ELb0ELb0EEEvNS_9BwdParamsE --------------------------
	.section	.nv.constant0._ZN10layer_norm31ln_parallel_residual_bwd_kernelINS_13Kernel_traitsI13__nv_bfloat16S2_S2_S2_fjLj5120ELj1ELj1ELj8ELj8ENS_18Kernel_traits_baseILj5120ES2_S2_S2_S2_fjLj256EEEEELb0ELb0ELb0EEEvNS_9BwdParamsE,"a",@progbits
	.sectionflags	@""
	.align	4
.nv.constant0._ZN10layer_norm31ln_parallel_residual_bwd_kernelINS_13Kernel_traitsI13__nv_bfloat16S2_S2_S2_fjLj5120ELj1ELj1ELj8ELj8ENS_18Kernel_traits_baseILj5120ES2_S2_S2_S2_fjLj256EEEEELb0ELb0ELb0EEEvNS_9BwdParamsE:
	.zero		824


//--------------------- .nv.constant0._ZN10layer_norm31ln_parallel_residual_bwd_kernelINS_13Kernel_traitsI13__nv_bfloat16S2_S2_S2_fjLj5120ELj1ELj1ELj8ELj8ENS_18Kernel_traits_baseILj5120ES2_S2_S2_S2_fjLj256EEEEELb0ELb0ELb1EEEvNS_9BwdParamsE --------------------------
	.section	.nv.constant0._ZN10layer_norm31ln_parallel_residual_bwd_kernelINS_13Kernel_traitsI13__nv_bfloat16S2_S2_S2_fjLj5120ELj1ELj1ELj8ELj8ENS_18Kernel_traits_baseILj5120ES2_S2_S2_S2_fjLj256EEEEELb0ELb0ELb1EEEvNS_9BwdParamsE,"a",@progbits
	.sectionflags	@""
	.align	4
.nv.constant0._ZN10layer_norm31ln_parallel_residual_bwd_kernelINS_13Kernel_traitsI13__nv_bfloat16S2_S2_S2_fjLj5120ELj1ELj1ELj8ELj8ENS_18Kernel_traits_baseILj5120ES2_S2_S2_S2_fjLj256EEEEELb0ELb0ELb1EEEvNS_9BwdParamsE:
	.zero		824


//--------------------- .nv.constant0._ZN10layer_norm31ln_parallel_residual_bwd_kernelINS_13Kernel_traitsI13__nv_bfloat16S2_S2_S2_fjLj5120ELj1ELj1ELj8ELj8ENS_18Kernel_traits_baseILj5120ES2_S2_S2_S2_fjLj256EEEEELb0ELb1ELb0EEEvNS_9BwdParamsE --------------------------
	.section	.nv.constant0._ZN10layer_norm31ln_parallel_residual_bwd_kernelINS_13Kernel_traitsI13__nv_bfloat16S2_S2_S2_fjLj5120ELj1ELj1ELj8ELj8ENS_18Kernel_traits_baseILj5120ES2_S2_S2_S2_fjLj256EEEEELb0ELb1ELb0EEEvNS_9BwdParamsE,"a",@progbits
	.sectionflags	@""
	.align	4
.nv.constant0._ZN10layer_norm31ln_parallel_residual_bwd_kernelINS_13Kernel_traitsI13__nv_bfloat16S2_S2_S2_fjLj5120ELj1ELj1ELj8ELj8ENS_18Kernel_traits_baseILj5120ES2_S2_S2_S2_fjLj256EEEEELb0ELb1ELb0EEEvNS_9BwdParamsE:
	.zero		824


//--------------------- .nv.constant0._ZN10layer_norm31ln_parallel_residual_bwd_kernelINS_13Kernel_traitsI13__nv_bfloat16S2_S2_S2_fjLj5120ELj1ELj1ELj8ELj8ENS_18Kernel_traits_baseILj5120ES2_S2_S2_S2_fjLj256EEEEELb0ELb1ELb1EEEvNS_9BwdParamsE --------------------------
	.section	.nv.constant0._ZN10layer_norm31ln_parallel_residual_bwd_kernelINS_13Kernel_traitsI13__nv_bfloat16S2_S2_S2_fjLj5120ELj1ELj1ELj8ELj8ENS_18Kernel_traits_baseILj5120ES2_S2_S2_S2_fjLj256EEEEELb0ELb1ELb1EEEvNS_9BwdParamsE,"a",@progbits
	.sectionflags	@""
	.align	4
.nv.constant0._ZN10layer_norm31ln_parallel_residual_bwd_kernelINS_13Kernel_traitsI13__nv_bfloat16S2_S2_S2_fjLj5120ELj1ELj1ELj8ELj8ENS_18Kernel_traits_baseILj5120ES2_S2_S2_S2_fjLj256EEEEELb0ELb1ELb1EEEvNS_9BwdParamsE:
	.zero		824


//--------------------- .nv.constant0._ZN10layer_norm31ln_parallel_residual_bwd_kernelINS_13Kernel_traitsI13__nv_bfloat16S2_S2_S2_fjLj5120ELj1ELj1ELj8ELj8ENS_18Kernel_traits_baseILj5120ES2_S2_S2_S2_fjLj256EEEEELb1ELb0ELb0EEEvNS_9BwdParamsE --------------------------
	.section	.nv.constant0._ZN10layer_norm31ln_parallel_residual_bwd_kernelINS_13Kernel_traitsI13__nv_bfloat16S2_S2_S2_fjLj5120ELj1ELj1ELj8ELj8ENS_18Kernel_traits_baseILj5120ES2_S2_S2_S2_fjLj256EEEEELb1ELb0ELb0EEEvNS_9BwdParamsE,"a",@progbits
	.sectionflags	@""
	.align	4
.nv.constant0._ZN10layer_norm31ln_parallel_residual_bwd_kernelINS_13Kernel_traitsI13__nv_bfloat16S2_S2_S2_fjLj5120ELj1ELj1ELj8ELj8ENS_18Kernel_traits_baseILj5120ES2_S2_S2_S2_fjLj256EEEEELb1ELb0ELb0EEEvNS_9BwdParamsE:
	.zero		824


//--------------------- .nv.constant0._ZN10layer_norm31ln_parallel_residual_bwd_kernelINS_13Kernel_traitsI13__nv_bfloat16S2_S2_S2_fjLj5120ELj1ELj1ELj8ELj8ENS_18Kernel_traits_baseILj5120ES2_S2_S2_S2_fjLj256EEEEELb1ELb0ELb1EEEvNS_9BwdParamsE --------------------------
	.section	.nv.constant0._ZN10layer_norm31ln_parallel_residual_bwd_kernelINS_13Kernel_traitsI13__nv_bfloat16S2_S2_S2_fjLj5120ELj1ELj1ELj8ELj8ENS_18Kernel_traits_baseILj5120ES2_S2_S2_S2_fjLj256EEEEELb1ELb0ELb1EEEvNS_9BwdParamsE,"a",@progbits
	.sectionflags	@""
	.align	4
.nv.constant0._ZN10layer_norm31ln_parallel_residual_bwd_kernelINS_13Kernel_traitsI13__nv_bfloat16S2_S2_S2_fjLj5120ELj1ELj1ELj8ELj8ENS_18Kernel_traits_baseILj5120ES2_S2_S2_S2_fjLj256EEEEELb1ELb0ELb1EEEvNS_9BwdParamsE:
	.zero		824


//--------------------- .nv.constant0._ZN10layer_norm22ln_bwd_finalize_kernelINS_22Kernel_traits_finalizeILj5120E13__nv_bfloat16S2_S2_S2_fjLb0ELj1024ELj4ENS_18Kernel_traits_baseILj5120ES2_S2_S2_S2_fjLj1024EEEEELb0ELb0EEEvNS_9BwdParamsE --------------------------
	.section	.nv.constant0._ZN10layer_norm22ln_bwd_finalize_kernelINS_22Kernel_traits_finalizeILj5120E13__nv_bfloat16S2_S2_S2_fjLb0ELj1024ELj4ENS_18Kernel_traits_baseILj5120ES2_S2_S2_S2_fjLj1024EEEEELb0ELb0EEEvNS_9BwdParamsE,"a",@progbits
	.sectionflags	@""
	.align	4
.nv.constant0._ZN10layer_norm22ln_bwd_finalize_kernelINS_22Kernel_traits_finalizeILj5120E13__nv_bfloat16S2_S2_S2_fjLb0ELj1024ELj4ENS_18Kernel_traits_baseILj5120ES2_S2_S2_S2_fjLj1024EEEEELb0ELb0EEEvNS_9BwdParamsE:
	.zero		824


//--------------------- .nv.constant0._ZN10layer_norm40ln_parallel_residual_bwd_finalize_kernelINS_22Kernel_traits_finalizeILj5120E13__nv_bfloat16S2_S2_S2_fjLb0ELj1024ELj4ENS_18Kernel_traits_baseILj5120ES2_S2_S2_S2_fjLj1024EEEEELb0EEEvNS_9BwdParamsE --------------------------
	.section	.nv.constant0._ZN10layer_norm40ln_parallel_residual_bwd_finalize_kernelINS_22Kernel_traits_finalizeILj5120E13__nv_bfloat16S2_S2_S2_fjLb0ELj1024ELj4ENS_18Kernel_traits_baseILj5120ES2_S2_S2_S2_fjLj1024EEEEELb0EEEvNS_9BwdParamsE,"a",@progbits
	.sectionflags	@""
	.align	4
.nv.constant0._ZN10layer_norm40ln_parallel_residual_bwd_finalize_kernelINS_22Kernel_traits_finalizeILj5120E13__nv_bfloat16S2_S2_S2_fjLb0ELj1024ELj4ENS_18Kernel_traits_baseILj5120ES2_S2_S2_S2_fjLj1024EEEEELb0EEEvNS_9BwdParamsE:
	.zero		824


//--------------------- .nv.constant0._ZN10layer_norm31ln_parallel_residual_bwd_kernelINS_13Kernel_traitsI13__nv_bfloat16S2_S2_S2_fjLj5120ELj1ELj1ELj8ELj8ENS_18Kernel_traits_baseILj5120ES2_S2_S2_S2_fjLj256EEEEELb1ELb1ELb0EEEvNS_9BwdParamsE --------------------------
	.section	.nv.constant0._ZN10layer_norm31ln_parallel_residual_bwd_kernelINS_13Kernel_traitsI13__nv_bfloat16S2_S2_S2_fjLj5120ELj1ELj1ELj8ELj8ENS_18Kernel_traits_baseILj5120ES2_S2_S2_S2_fjLj256EEEEELb1ELb1ELb0EEEvNS_9BwdParamsE,"a",@progbits
	.sectionflags	@""
	.align	4
.nv.constant0._ZN10layer_norm31ln_parallel_residual_bwd_kernelINS_13Kernel_traitsI13__nv_bfloat16S2_S2_S2_fjLj5120ELj1ELj1ELj8ELj8ENS_18Kernel_traits_baseILj5120ES2_S2_S2_S2_fjLj256EEEEELb1ELb1ELb0EEEvNS_9BwdParamsE:
	.zero		824


//--------------------- .nv.constant0._ZN10layer_norm22ln_bwd_finalize_kernelINS_22Kernel_traits_finalizeILj5120E13__nv_bfloat16S2_S2_S2_fjLb0ELj1024ELj4ENS_18Kernel_traits_baseILj5120ES2_S2_S2_S2_fjLj1024EEEEELb0ELb1EEEvNS_9BwdParamsE --------------------------
	.section	.nv.constant0._ZN10layer_norm22ln_bwd_finalize_kernelINS_22Kernel_traits_finalizeILj5120E13__nv_bfloat16S2_S2_S2_fjLb0ELj1024ELj4ENS_18Kernel_traits_baseILj5120ES2_S2_S2_S2_fjLj1024EEEEELb0ELb1EEEvNS_9BwdParamsE,"a",@progbits
	.sectionflags	@""
	.align	4
.nv.constant0._ZN10layer_norm22ln_bwd_finalize_kernelINS_22Kernel_traits_finalizeILj5120E13__nv_bfloat16S2_S2_S2_fjLb0ELj1024ELj4ENS_18Kernel_traits_baseILj5120ES2_S2_S2_S2_fjLj1024EEEEELb0ELb1EEEvNS_9BwdParamsE:
	.zero		824


//--------------------- .nv.constant0._ZN10layer_norm40ln_parallel_residual_bwd_finalize_kernelINS_22Kernel_traits_finalizeILj5120E13__nv_bfloat16S2_S2_S2_fjLb0ELj1024ELj4ENS_18Kernel_traits_baseILj5120ES2_S2_S2_S2_fjLj1024EEEEELb1EEEvNS_9BwdParamsE --------------------------
	.section	.nv.constant0._ZN10layer_norm40ln_parallel_residual_bwd_finalize_kernelINS_22Kernel_traits_finalizeILj5120E13__nv_bfloat16S2_S2_S2_fjLb0ELj1024ELj4ENS_18Kernel_traits_baseILj5120ES2_S2_S2_S2_fjLj1024EEEEELb1EEEvNS_9BwdParamsE,"a",@progbits
	.sectionflags	@""
	.align	4
.nv.constant0._ZN10layer_norm40ln_parallel_residual_bwd_finalize_kernelINS_22Kernel_traits_finalizeILj5120E13__nv_bfloat16S2_S2_S2_fjLb0ELj1024ELj4ENS_18Kernel_traits_baseILj5120ES2_S2_S2_S2_fjLj1024EEEEELb1EEEvNS_9BwdParamsE:
	.zero		824


//--------------------- .nv.constant0._ZN10layer_norm31ln_parallel_residual_bwd_kernelINS_13Kernel_traitsI13__nv_bfloat16S2_S2_S2_fjLj5120ELj1ELj1ELj8ELj8ENS_18Kernel_traits_baseILj5120ES2_S2_S2_S2_fjLj256EEEEELb1ELb1ELb1EEEvNS_9BwdParamsE --------------------------
	.section	.nv.constant0._ZN10layer_norm31ln_parallel_residual_bwd_kernelINS_13Kernel_traitsI13__nv_bfloat16S2_S2_S2_fjLj5120ELj1ELj1ELj8ELj8ENS_18Kernel_traits_baseILj5120ES2_S2_S2_S2_fjLj256EEEEELb1ELb1ELb1EEEvNS_9BwdParamsE,"a",@progbits
	.sectionflags	@""
	.align	4
.nv.constant0._ZN10layer_norm31ln_parallel_residual_bwd_kernelINS_13Kernel_traitsI13__nv_bfloat16S2_S2_S2_fjLj5120ELj1ELj1ELj8ELj8ENS_18Kernel_traits_baseILj5120ES2_S2_S2_S2_fjLj256EEEEELb1ELb1ELb1EEEvNS_9BwdParamsE:
	.zero		824


//--------------------- .nv.constant0._ZN10layer_norm31ln_parallel_residual_bwd_kernelINS_13Kernel_traitsI6__halfS2_S2_S2_fjLj5120ELj1ELj1ELj8ELj8ENS_18Kernel_traits_baseILj5120ES2_S2_S2_S2_fjLj256EEEEELb0ELb0ELb0EEEvNS_9BwdParamsE --------------------------
	.section	.nv.constant0._ZN10layer_norm31ln_parallel_residual_bwd_kernelINS_13Kernel_traitsI6__halfS2_S2_S2_fjLj5120ELj1ELj1ELj8ELj8ENS_18Kernel_traits_baseILj5120ES2_S2_S2_S2_fjLj256EEEEELb0ELb0ELb0EEEvNS_9BwdParamsE,"a",@progbits
	.sectionflags	@""
	.align	4
.nv.constant0._ZN10layer_norm31ln_parallel_residual_bwd_kernelINS_13Kernel_traitsI6__halfS2_S2_S2_fjLj5120ELj1ELj1ELj8ELj8ENS_18Kernel_traits_baseILj5120ES2_S2_S2_S2_fjLj256EEEEELb0ELb0ELb0EEEvNS_9BwdParamsE:
	.zero		824


//--------------------- .nv.constant0._ZN10layer_norm31ln_parallel_residual_bwd_kernelINS_13Kernel_traitsI6__halfS2_S2_S2_fjLj5120ELj1ELj1ELj8ELj8ENS_18Kernel_traits_baseILj5120ES2_S2_S2_S2_fjLj256EEEEELb0ELb0ELb1EEEvNS_9BwdParamsE --------------------------
	.section	.nv.constant0._ZN10layer_norm31ln_parallel_residual_bwd_kernelINS_13Kernel_traitsI6__halfS2_S2_S2_fjLj5120ELj1ELj1ELj8ELj8ENS_18Kernel_traits_baseILj5120ES2_S2_S2_S2_fjLj256EEEEELb0ELb0ELb1EEEvNS_9BwdParamsE,"a",@progbits
	.sectionflags	@""
	.align	4
.nv.constant0._ZN10layer_norm31ln_parallel_residual_bwd_kernelINS_13Kernel_traitsI6__halfS2_S2_S2_fjLj5120ELj1ELj1ELj8ELj8ENS_18Kernel_traits_baseILj5120ES2_S2_S2_S2_fjLj256EEEEELb0ELb0ELb1EEEvNS_9BwdParamsE:
	.zero		824


//--------------------- .nv.constant0._ZN10layer_norm31ln_parallel_residual_bwd_kernelINS_13Kernel_traitsI6__halfS2_S2_S2_fjLj5120ELj1ELj1ELj8ELj8ENS_18Kernel_traits_baseILj5120ES2_S2_S2_S2_fjLj256EEEEELb0ELb1ELb0EEEvNS_9BwdParamsE --------------------------
	.section	.nv.constant0._ZN10layer_norm31ln_parallel_residual_bwd_kernelINS_13Kernel_traitsI6__halfS2_S2_S2_fjLj5120ELj1ELj1ELj8ELj8ENS_18Kernel_traits_baseILj5120ES2_S2_S2_S2_fjLj256EEEEELb0ELb1ELb0EEEvNS_9BwdParamsE,"a",@progbits
	.sectionflags	@""
	.align	4
.nv.constant0._ZN10layer_norm31ln_parallel_residual_bwd_kernelINS_13Kernel_traitsI6__halfS2_S2_S2_fjLj5120ELj1ELj1ELj8ELj8ENS_18Kernel_traits_baseILj5120ES2_S2_S2_S2_fjLj256EEEEELb0ELb1ELb0EEEvNS_9BwdParamsE:
	.zero		824


//--------------------- .nv.constant0._ZN10layer_norm31ln_parallel_residual_bwd_kernelINS_13Kernel_traitsI6__halfS2_S2_S2_fjLj5120ELj1ELj1ELj8ELj8ENS_18Kernel_traits_baseILj5120ES2_S2_S2_S2_fjLj256EEEEELb0ELb1ELb1EEEvNS_9BwdParamsE --------------------------
	.section	.nv.constant0._ZN10layer_norm31ln_parallel_residual_bwd_kernelINS_13Kernel_traitsI6__halfS2_S2_S2_fjLj5120ELj1ELj1ELj8ELj8ENS_18Kernel_traits_baseILj5120ES2_S2_S2_S2_fjLj256EEEEELb0ELb1ELb1EEEvNS_9BwdParamsE,"a",@progbits
	.sectionflags	@""
	.align	4
.nv.constant0._ZN10layer_norm31ln_parallel_residual_bwd_kernelINS_13Kernel_traitsI6__halfS2_S2_S2_fjLj5120ELj1ELj1ELj8ELj8ENS_18Kernel_traits_baseILj5120ES2_S2_S2_S2_fjLj256EEEEELb0ELb1ELb1EEEvNS_9BwdParamsE:
	.zero		824


//--------------------- .nv.constant0._ZN10layer_norm31ln_parallel_residual_bwd_kernelINS_13Kernel_traitsI6__halfS2_S2_S2_fjLj5120ELj1ELj1ELj8ELj8ENS_18Kernel_traits_baseILj5120ES2_S2_S2_S2_fjLj256EEEEELb1ELb0ELb0EEEvNS_9BwdParamsE --------------------------
	.section	.nv.constant0._ZN10layer_norm31ln_parallel_residual_bwd_kernelINS_13Kernel_traitsI6__halfS2_S2_S2_fjLj5120ELj1ELj1ELj8ELj8ENS_18Kernel_traits_baseILj5120ES2_S2_S2_S2_fjLj256EEEEELb1ELb0ELb0EEEvNS_9BwdParamsE,"a",@progbits
	.sectionflags	@""
	.align	4
.nv.constant0._ZN10layer_norm31ln_parallel_residual_bwd_kernelINS_13Kernel_traitsI6__halfS2_S2_S2_fjLj5120ELj1ELj1ELj8ELj8ENS_18Kernel_traits_baseILj5120ES2_S2_S2_S2_fjLj256EEEEELb1ELb0ELb0EEEvNS_9BwdParamsE:
	.zero		824


//--------------------- .nv.constant0._ZN10layer_norm31ln_parallel_residual_bwd_kernelINS_13Kernel_traitsI6__halfS2_S2_S2_fjLj5120ELj1ELj1ELj8ELj8ENS_18Kernel_traits_baseILj5120ES2_S2_S2_S2_fjLj256EEEEELb1ELb0ELb1EEEvNS_9BwdParamsE --------------------------
	.section	.nv.constant0._ZN10layer_norm31ln_parallel_residual_bwd_kernelINS_13Kernel_traitsI6__halfS2_S2_S2_fjLj5120ELj1ELj1ELj8ELj8ENS_18Kernel_traits_baseILj5120ES2_S2_S2_S2_fjLj256EEEEELb1ELb0ELb1EEEvNS_9BwdParamsE,"a",@progbits
	.sectionflags	@""
	.align	4
.nv.constant0._ZN10layer_norm31ln_parallel_residual_bwd_kernelINS_13Kernel_traitsI6__halfS2_S2_S2_fjLj5120ELj1ELj1ELj8ELj8ENS_18Kernel_traits_baseILj5120ES2_S2_S2_S2_fjLj256EEEEELb1ELb0ELb1EEEvNS_9BwdParamsE:
	.zero		824


//--------------------- .nv.constant0._ZN10layer_norm22ln_bwd_finalize_kernelINS_22Kernel_traits_finalizeILj5120E6__halfS2_S2_S2_fjLb0ELj1024ELj4ENS_18Kernel_traits_baseILj5120ES2_S2_S2_S2_fjLj1024EEEEELb0ELb0EEEvNS_9BwdParamsE --------------------------
	.section	.nv.constant0._ZN10layer_norm22ln_bwd_finalize_kernelINS_22Kernel_traits_finalizeILj5120E6__halfS2_S2_S2_fjLb0ELj1024ELj4ENS_18Kernel_traits_baseILj5120ES2_S2_S2_S2_fjLj1024EEEEELb0ELb0EEEvNS_9BwdParamsE,"a",@progbits
	.sectionflags	@""
	.align	4
.nv.constant0._ZN10layer_norm22ln_bwd_finalize_kernelINS_22Kernel_traits_finalizeILj5120E6__halfS2_S2_S2_fjLb0ELj1024ELj4ENS_18Kernel_traits_baseILj5120ES2_S2_S2_S2_fjLj1024EEEEELb0ELb0EEEvNS_9BwdParamsE:
	.zero		824


//--------------------- .nv.constant0._ZN10layer_norm40ln_parallel_residual_bwd_finalize_kernelINS_22Kernel_traits_finalizeILj5120E6__halfS2_S2_S2_fjLb0ELj1024ELj4ENS_18Kernel_traits_baseILj5120ES2_S2_S2_S2_fjLj1024EEEEELb0EEEvNS_9BwdParamsE --------------------------
	.section	.nv.constant0._ZN10layer_norm40ln_parallel_residual_bwd_finalize_kernelINS_22Kernel_traits_finalizeILj5120E6__halfS2_S2_S2_fjLb0ELj1024ELj4ENS_18Kernel_traits_baseILj5120ES2_S2_S2_S2_fjLj1024EEEEELb0EEEvNS_9BwdParamsE,"a",@progbits
	.sectionflags	@""
	.align	4
.nv.constant0._ZN10layer_norm40ln_parallel_residual_bwd_finalize_kernelINS_22Kernel_traits_finalizeILj5120E6__halfS2_S2_S2_fjLb0ELj1024ELj4ENS_18Kernel_traits_baseILj5120ES2_S2_S2_S2_fjLj1024EEEEELb0EEEvNS_9BwdParamsE:
	.zero		824


//--------------------- .nv.constant0._ZN10layer_norm31ln_parallel_residual_bwd_kernelINS_13Kernel_traitsI6__halfS2_S2_S2_fjLj5120ELj1ELj1ELj8ELj8ENS_18Kernel_traits_baseILj5120ES2_S2_S2_S2_fjLj256EEEEELb1ELb1ELb0EEEvNS_9BwdParamsE --------------------------
	.section	.nv.constant0._ZN10layer_norm31ln_parallel_residual_bwd_kernelINS_13Kernel_traitsI6__halfS2_S2_S2_fjLj5120ELj1ELj1ELj8ELj8ENS_18Kernel_traits_baseILj5120ES2_S2_S2_S2_fjLj256EEEEELb1ELb1ELb0EEEvNS_9BwdParamsE,"a",@progbits
	.sectionflags	@""
	.align	4
.nv.constant0._ZN10layer_norm31ln_parallel_residual_bwd_kernelINS_13Kernel_traitsI6__halfS2_S2_S2_fjLj5120ELj1ELj1ELj8ELj8ENS_18Kernel_traits_baseILj5120ES2_S2_S2_S2_fjLj256EEEEELb1ELb1ELb0EEEvNS_9BwdParamsE:
	.zero		824


//--------------------- .nv.constant0._ZN10layer_norm22ln_bwd_finalize_kernelINS_22Kernel_traits_finalizeILj5120E6__halfS2_S2_S2_fjLb0ELj1024ELj4ENS_18Kernel_traits_baseILj5120ES2_S2_S2_S2_fjLj1024EEEEELb0ELb1EEEvNS_9BwdParamsE --------------------------
	.section	.nv.constant0._ZN10layer_norm22ln_bwd_finalize_kernelINS_22Kernel_traits_finalizeILj5120E6__halfS2_S2_S2_fjLb0ELj1024ELj4ENS_18Kernel_traits_baseILj5120ES2_S2_S2_S2_fjLj1024EEEEELb0ELb1EEEvNS_9BwdParamsE,"a",@progbits
	.sectionflags	@""
	.align	4
.nv.constant0._ZN10layer_norm22ln_bwd_finalize_kernelINS_22Kernel_traits_finalizeILj5120E6__halfS2_S2_S2_fjLb0ELj1024ELj4ENS_18Kernel_traits_baseILj5120ES2_S2_S2_S2_fjLj1024EEEEELb0ELb1EEEvNS_9BwdParamsE:
	.zero		824


//--------------------- .nv.constant0._ZN10layer_norm40ln_parallel_residual_bwd_finalize_kernelINS_22Kernel_traits_finalizeILj5120E6__halfS2_S2_S2_fjLb0ELj1024ELj4ENS_18Kernel_traits_baseILj5120ES2_S2_S2_S2_fjLj1024EEEEELb1EEEvNS_9BwdParamsE --------------------------
	.section	.nv.constant0._ZN10layer_norm40ln_parallel_residual_bwd_finalize_kernelINS_22Kernel_traits_finalizeILj5120E6__halfS2_S2_S2_fjLb0ELj1024ELj4ENS_18Kernel_traits_baseILj5120ES2_S2_S2_S2_fjLj1024EEEEELb1EEEvNS_9BwdParamsE,"a",@progbits
	.sectionflags	@""
	.align	4
.nv.constant0._ZN10layer_norm40ln_parallel_residual_bwd_finalize_kernelINS_22Kernel_traits_finalizeILj5120E6__halfS2_S2_S2_fjLb0ELj1024ELj4ENS_18Kernel_traits_baseILj5120ES2_S2_S2_S2_fjLj1024EEEEELb1EEEvNS_9BwdParamsE:
	.zero		824


//--------------------- .nv.constant0._ZN10layer_norm31ln_parallel_residual_bwd_kernelINS_13Kernel_traitsI6__halfS2_S2_S2_fjLj5120ELj1ELj1ELj8ELj8ENS_18Kernel_traits_baseILj5120ES2_S2_S2_S2_fjLj256EEEEELb1ELb1ELb1EEEvNS_9BwdParamsE --------------------------
	.section	.nv.constant0._ZN10layer_norm31ln_parallel_residual_bwd_kernelINS_13Kernel_traitsI6__halfS2_S2_S2_fjLj5120ELj1ELj1ELj8ELj8ENS_18Kernel_traits_baseILj5120ES2_S2_S2_S2_fjLj256EEEEELb1ELb1ELb1EEEvNS_9BwdParamsE,"a",@progbits
	.sectionflags	@""
	.align	4
.nv.constant0._ZN10layer_norm31ln_parallel_residual_bwd_kernelINS_13Kernel_traitsI6__halfS2_S2_S2_fjLj5120ELj1ELj1ELj8ELj8ENS_18Kernel_traits_baseILj5120ES2_S2_S2_S2_fjLj256EEEEELb1ELb1ELb1EEEvNS_9BwdParamsE:
	.zero		824


//--------------------- .nv.constant0._ZN10layer_norm31ln_parallel_residual_bwd_kernelINS_13Kernel_traitsIf13__nv_bfloat16S2_S2_fjLj5120ELj1ELj1ELj8ELj8ENS_18Kernel_traits_baseILj5120EfS2_S2_S2_fjLj256EEEEELb0ELb0ELb0EEEvNS_9BwdParamsE --------------------------
	.section	.nv.constant0._ZN10layer_norm31ln_parallel_residual_bwd_kernelINS_13Kernel_traitsIf13__nv_bfloat16S2_S2_fjLj5120ELj1ELj1ELj8ELj8ENS_18Kernel_traits_baseILj5120EfS2_S2_S2_fjLj256EEEEELb0ELb0ELb0EEEvNS_9BwdParamsE,"a",@progbits
	.sectionflags	@""
	.align	4
.nv.constant0._ZN10layer_norm31ln_parallel_residual_bwd_kernelINS_13Kernel_traitsIf13__nv_bfloat16S2_S2_fjLj5120ELj1ELj1ELj8ELj8ENS_18Kernel_traits_baseILj5120EfS2_S2_S2_fjLj256EEEEELb0ELb0ELb0EEEvNS_9BwdParamsE:
	.zero		824


//--------------------- .nv.constant0._ZN10layer_norm31ln_parallel_residual_bwd_kernelINS_13Kernel_traitsIf13__nv_bfloat16S2_S2_fjLj5120ELj1ELj1ELj8ELj8ENS_18Kernel_traits_baseILj5120EfS2_S2_S2_fjLj256EEEEELb0ELb0ELb1EEEvNS_9BwdParamsE --------------------------
	.section	.nv.constant0._ZN10layer_norm31ln_parallel_residual_bwd_kernelINS_13Kernel_traitsIf13__nv_bfloat16S2_S2_fjLj5120ELj1ELj1ELj8ELj8ENS_18Kernel_traits_baseILj5120EfS2_S2_S2_fjLj256EEEEELb0ELb0ELb1EEEvNS_9BwdParamsE,"a",@progbits
	.sectionflags	@""
	.align	4
.nv.constant0._ZN10layer_norm31ln_parallel_residual_bwd_kernelINS_13Kernel_traitsIf13__nv_bfloat16S2_S2_fjLj5120ELj1ELj1ELj8ELj8ENS_18Kernel_traits_baseILj5120EfS2_S2_S2_fjLj256EEEEELb0ELb0ELb1EEEvNS_9BwdParamsE:
	.zero		824


//--------------------- .nv.constant0._ZN10layer_norm31ln_parallel_residual_bwd_kernelINS_13Kernel_traitsIf13__nv_bfloat16S2_S2_fjLj5120ELj1ELj1ELj8ELj8ENS_18Kernel_traits_baseILj5120EfS2_S2_S2_fjLj256EEEEELb0ELb1ELb0EEEvNS_9BwdParamsE --------------------------
	.section	.nv.constant0._ZN10layer_norm31ln_parallel_residual_bwd_kernelINS_13Kernel_traitsIf13__nv_bfloat16S2_S2_fjLj5120ELj1ELj1ELj8ELj8ENS_18Kernel_traits_baseILj5120EfS2_S2_S2_fjLj256EEEEELb0ELb1ELb0EEEvNS_9BwdParamsE,"a",@progbits
	.sectionflags	@""
	.align	4
.nv.constant0._ZN10layer_norm31ln_parallel_residual_bwd_kernelINS_13Kernel_traitsIf13__nv_bfloat16S2_S2_fjLj5120ELj1ELj1ELj8ELj8ENS_18Kernel_traits_baseILj5120EfS2_S2_S2_fjLj256EEEEELb0ELb1ELb0EEEvNS_9BwdParamsE:
	.zero		824


//--------------------- .nv.constant0._ZN10layer_norm31ln_parallel_residual_bwd_kernelINS_13Kernel_traitsIf13__nv_bfloat16S2_S2_fjLj5120ELj1ELj1ELj8ELj8ENS_18Kernel_traits_baseILj5120EfS2_S2_S2_fjLj256EEEEELb0ELb1ELb1EEEvNS_9BwdParamsE --------------------------
	.section	.nv.constant0._ZN10layer_norm31ln_parallel_residual_bwd_kernelINS_13Kernel_traitsIf13__nv_bfloat16S2_S2_fjLj5120ELj1ELj1ELj8ELj8ENS_18Kernel_traits_baseILj5120EfS2_S2_S2_fjLj256EEEEELb0ELb1ELb1EEEvNS_9BwdParamsE,"a",@progbits
	.sectionflags	@""
	.align	4
.nv.constant0._ZN10layer_norm31ln_parallel_residual_bwd_kernelINS_13Kernel_traitsIf13__nv_bfloat16S2_S2_fjLj5120ELj1ELj1ELj8ELj8ENS_18Kernel_traits_baseILj5120EfS2_S2_S2_fjLj256EEEEELb0ELb1ELb1EEEvNS_9BwdParamsE:
	.zero		824


//--------------------- .nv.constant0._ZN10layer_norm31ln_parallel_residual_bwd_kernelINS_13Kernel_traitsIf13__nv_bfloat16S2_S2_fjLj5120ELj1ELj1ELj8ELj8ENS_18Kernel_traits_baseILj5120EfS2_S2_S2_fjLj256EEEEELb1ELb0ELb0EEEvNS_9BwdParamsE --------------------------
	.section	.nv.constant0._ZN10layer_norm31ln_parallel_residual_bwd_kernelINS_13Kernel_traitsIf13__nv_bfloat16S2_S2_fjLj5120ELj1ELj1ELj8ELj8ENS_18Kernel_traits_baseILj5120EfS2_S2_S2_fjLj256EEEEELb1ELb0ELb0EEEvNS_9BwdParamsE,"a",@progbits
	.sectionflags	@""
	.align	4
.nv.constant0._ZN10layer_norm31ln_parallel_residual_bwd_kernelINS_13Kernel_traitsIf13__nv_bfloat16S2_S2_fjLj5120ELj1ELj1ELj8ELj8ENS_18Kernel_traits_baseILj5120EfS2_S2_S2_fjLj256EEEEELb1ELb0ELb0EEEvNS_9BwdParamsE:
	.zero		824


//--------------------- .nv.constant0._ZN10layer_norm31ln_parallel_residual_bwd_kernelINS_13Kernel_traitsIf13__nv_bfloat16S2_S2_fjLj5120ELj1ELj1ELj8ELj8ENS_18Kernel_traits_baseILj5120EfS2_S2_S2_fjLj256EEEEELb1ELb0ELb1EEEvNS_9BwdParamsE --------------------------
	.section	.nv.constant0._ZN10layer_norm31ln_parallel_residual_bwd_kernelINS_13Kernel_traitsIf13__nv_bfloat16S2_S2_fjLj5120ELj1ELj1ELj8ELj8ENS_18Kernel_traits_baseILj5120EfS2_S2_S2_fjLj256EEEEELb1ELb0ELb1EEEvNS_9BwdParamsE,"a",@progbits
	.sectionflags	@""
	.align	4
.nv.constant0._ZN10layer_norm31ln_parallel_residual_bwd_kernelINS_13Kernel_traitsIf13__nv_bfloat16S2_S2_fjLj5120ELj1ELj1ELj8ELj8ENS_18Kernel_traits_baseILj5120EfS2_S2_S2_fjLj256EEEEELb1ELb0ELb1EEEvNS_9BwdParamsE:
	.zero		824


//--------------------- .nv.constant0._ZN10layer_norm22ln_bwd_finalize_kernelINS_22Kernel_traits_finalizeILj5120Ef13__nv_bfloat16S2_S2_fjLb0ELj1024ELj4ENS_18Kernel_traits_baseILj5120EfS2_S2_S2_fjLj1024EEEEELb0ELb0EEEvNS_9BwdParamsE --------------------------
	.section	.nv.constant0._ZN10layer_norm22ln_bwd_finalize_kernelINS_22Kernel_traits_finalizeILj5120Ef13__nv_bfloat16S2_S2_fjLb0ELj1024ELj4ENS_18Kernel_traits_baseILj5120EfS2_S2_S2_fjLj1024EEEEELb0ELb0EEEvNS_9BwdParamsE,"a",@progbits
	.sectionflags	@""
	.align	4
.nv.constant0._ZN10layer_norm22ln_bwd_finalize_kernelINS_22Kernel_traits_finalizeILj5120Ef13__nv_bfloat16S2_S2_fjLb0ELj1024ELj4ENS_18Kernel_traits_baseILj5120EfS2_S2_S2_fjLj1024EEEEELb0ELb0EEEvNS_9BwdParamsE:
	.zero		824


//--------------------- .nv.constant0._ZN10layer_norm40ln_parallel_residual_bwd_finalize_kernelINS_22Kernel_traits_finalizeILj5120Ef13__nv_bfloat16S2_S2_fjLb0ELj1024ELj4ENS_18Kernel_traits_baseILj5120EfS2_S2_S2_fjLj1024EEEEELb0EEEvNS_9BwdParamsE --------------------------
	.section	.nv.constant0._ZN10layer_norm40ln_parallel_residual_bwd_finalize_kernelINS_22Kernel_traits_finalizeILj5120Ef13__nv_bfloat16S2_S2_fjLb0ELj1024ELj4ENS_18Kernel_traits_baseILj5120EfS2_S2_S2_fjLj1024EEEEELb0EEEvNS_9BwdParamsE,"a",@progbits
	.sectionflags	@""
	.align	4
.nv.constant0._ZN10layer_norm40ln_parallel_residual_bwd_finalize_kernelINS_22Kernel_traits_finalizeILj5120Ef13__nv_bfloat16S2_S2_fjLb0ELj1024ELj4ENS_18Kernel_traits_baseILj5120EfS2_S2_S2_fjLj1024EEEEELb0EEEvNS_9BwdParamsE:
	.zero		824


//--------------------- .nv.constant0._ZN10layer_norm31ln_parallel_residual_bwd_kernelINS_13Kernel_traitsIf13__nv_bfloat16S2_S2_fjLj5120ELj1ELj1ELj8ELj8ENS_18Kernel_traits_baseILj5120EfS2_S2_S2_fjLj256EEEEELb1ELb1ELb0EEEvNS_9BwdParamsE --------------------------
	.section	.nv.constant0._ZN10layer_norm31ln_parallel_residual_bwd_kernelINS_13Kernel_traitsIf13__nv_bfloat16S2_S2_fjLj5120ELj1ELj1ELj8ELj8ENS_18Kernel_traits_baseILj5120EfS2_S2_S2_fjLj256EEEEELb1ELb1ELb0EEEvNS_9BwdParamsE,"a",@progbits
	.sectionflags	@""
	.align	4
.nv.constant0._ZN10layer_norm31ln_parallel_residual_bwd_kernelINS_13Kernel_traitsIf13__nv_bfloat16S2_S2_fjLj5120ELj1ELj1ELj8ELj8ENS_18Kernel_traits_baseILj5120EfS2_S2_S2_fjLj256EEEEELb1ELb1ELb0EEEvNS_9BwdParamsE:
	.zero		824


//--------------------- .nv.constant0._ZN10layer_norm22ln_bwd_finalize_kernelINS_22Kernel_traits_finalizeILj5120Ef13__nv_bfloat16S2_S2_fjLb0ELj1024ELj4ENS_18Kernel_traits_baseILj5120EfS2_S2_S2_fjLj1024EEEEELb0ELb1EEEvNS_9BwdParamsE --------------------------
	.section	.nv.constant0._ZN10layer_norm22ln_bwd_finalize_kernelINS_22Kernel_traits_finalizeILj5120Ef13__nv_bfloat16S2_S2_fjLb0ELj1024ELj4ENS_18Kernel_traits_baseILj5120EfS2_S2_S2_fjLj1024EEEEELb0ELb1EEEvNS_9BwdParamsE,"a",@progbits
	.sectionflags	@""
	.align	4
.nv.constant0._ZN10layer_norm22ln_bwd_finalize_kernelINS_22Kernel_traits_finalizeILj5120Ef13__nv_bfloat16S2_S2_fjLb0ELj1024ELj4ENS_18Kernel_traits_baseILj5120EfS2_S2_S2_fjLj1024EEEEELb0ELb1EEEvNS_9BwdParamsE:
	.zero		824


//--------------------- .nv.constant0._ZN10layer_norm40ln_parallel_residual_bwd_finalize_kernelINS_22Kernel_traits_finalizeILj5120Ef13__nv_bfloat16S2_S2_fjLb0ELj1024ELj4ENS_18Kernel_traits_baseILj5120EfS2_S2_S2_fjLj1024EEEEELb1EEEvNS_9BwdParamsE --------------------------
	.section	.nv.constant0._ZN10layer_norm40ln_parallel_residual_bwd_finalize_kernelINS_22Kernel_traits_finalizeILj5120Ef13__nv_bfloat16S2_S2_fjLb0ELj1024ELj4ENS_18Kernel_traits_baseILj5120EfS2_S2_S2_fjLj1024EEEEELb1EEEvNS_9BwdParamsE,"a",@progbits
	.sectionflags	@""
	.align	4
.nv.constant0._ZN10layer_norm40ln_parallel_residual_bwd_finalize_kernelINS_22Kernel_traits_finalizeILj5120Ef13__nv_bfloat16S2_S2_fjLb0ELj1024ELj4ENS_18Kernel_traits_baseILj5120EfS2_S2_S2_fjLj1024EEEEELb1EEEvNS_9BwdParamsE:
	.zero		824


//--------------------- .nv.constant0._ZN10layer_norm31ln_parallel_residual_bwd_kernelINS_13Kernel_traitsIf13__nv_bfloat16S2_S2_fjLj5120ELj1ELj1ELj8ELj8ENS_18Kernel_traits_baseILj5120EfS2_S2_S2_fjLj256EEEEELb1ELb1ELb1EEEvNS_9BwdParamsE --------------------------
	.section	.nv.constant0._ZN10layer_norm31ln_parallel_residual_bwd_kernelINS_13Kernel_traitsIf13__nv_bfloat16S2_S2_fjLj5120ELj1ELj1ELj8ELj8ENS_18Kernel_traits_baseILj5120EfS2_S2_S2_fjLj256EEEEELb1ELb1ELb1EEEvNS_9BwdParamsE,"a",@progbits
	.sectionflags	@""
	.align	4
.nv.constant0._ZN10layer_norm31ln_parallel_residual_bwd_kernelINS_13Kernel_traitsIf13__nv_bfloat16S2_S2_fjLj5120ELj1ELj1ELj8ELj8ENS_18Kernel_traits_baseILj5120EfS2_S2_S2_fjLj256EEEEELb1ELb1ELb1EEEvNS_9BwdParamsE:
	.zero		824


//--------------------- .nv.constant0._ZN10layer_norm31ln_parallel_residual_bwd_kernelINS_13Kernel_traitsI13__nv_bfloat16S2_fS2_fjLj5120ELj1ELj1ELj8ELj8ENS_18Kernel_traits_baseILj5120ES2_S2_fS2_fjLj256EEEEELb0ELb0ELb0EEEvNS_9BwdParamsE --------------------------
	.section	.nv.constant0._ZN10layer_norm31ln_parallel_residual_bwd_kernelINS_13Kernel_traitsI13__nv_bfloat16S2_fS2_fjLj5120ELj1ELj1ELj8ELj8ENS_18Kernel_traits_baseILj5120ES2_S2_fS2_fjLj256EEEEELb0ELb0ELb0EEEvNS_9BwdParamsE,"a",@progbits
	.sectionflags	@""
	.align	4
.nv.constant0._ZN10layer_norm31ln_parallel_residual_bwd_kernelINS_13Kernel_traitsI13__nv_bfloat16S2_fS2_fjLj5120ELj1ELj1ELj8ELj8ENS_18Kernel_traits_baseILj5120ES2_S2_fS2_fjLj256EEEEELb0ELb0ELb0EEEvNS_9BwdParamsE:
	.zero		824


//--------------------- .nv.constant0._ZN10layer_norm31ln_parallel_residual_bwd_kernelINS_13Kernel_traitsI13__nv_bfloat16S2_fS2_fjLj5120ELj1ELj1ELj8ELj8ENS_18Kernel_traits_baseILj5120ES2_S2_fS2_fjLj256EEEEELb0ELb0ELb1EEEvNS_9BwdParamsE --------------------------
	.section	.nv.constant0._ZN10layer_norm31ln_parallel_residual_bwd_kernelINS_13Kernel_traitsI13__nv_bfloat16S2_fS2_fjLj5120ELj1ELj1ELj8ELj8ENS_18Kernel_traits_baseILj5120ES2_S2_fS2_fjLj256EEEEELb0ELb0ELb1EEEvNS_9BwdParamsE,"a",@progbits
	.sectionflags	@""
	.align	4
.nv.constant0._ZN10layer_norm31ln_parallel_residual_bwd_kernelINS_13Kernel_traitsI13__nv_bfloat16S2_fS2_fjLj5120ELj1ELj1ELj8ELj8ENS_18Kernel_traits_baseILj5120ES2_S2_fS2_fjLj256EEEEELb0ELb0ELb1EEEvNS_9BwdParamsE:
	.zero		824


//--------------------- .nv.constant0._ZN10layer_norm31ln_parallel_residual_bwd_kernelINS_13Kernel_traitsI13__nv_bfloat16S2_fS2_fjLj5120ELj1ELj1ELj8ELj8ENS_18Kernel_traits_baseILj5120ES2_S2_fS2_fjLj256EEEEELb0ELb1ELb0EEEvNS_9BwdParamsE --------------------------
	.section	.nv.constant0._ZN10layer_norm31ln_parallel_residual_bwd_kernelINS_13Kernel_traitsI13__nv_bfloat16S2_fS2_fjLj5120ELj1ELj1ELj8ELj8ENS_18Kernel_traits_baseILj5120ES2_S2_fS2_fjLj256EEEEELb0ELb1ELb0EEEvNS_9BwdParamsE,"a",@progbits
	.sectionflags	@""
	.align	4
.nv.constant0._ZN10layer_norm31ln_parallel_residual_bwd_kernelINS_13Kernel_traitsI13__nv_bfloat16S2_fS2_fjLj5120ELj1ELj1ELj8ELj8ENS_18Kernel_traits_baseILj5120ES2_S2_fS2_fjLj256EEEEELb0ELb1ELb0EEEvNS_9BwdParamsE:
	.zero		824


//--------------------- .nv.constant0._ZN10layer_norm31ln_parallel_residual_bwd_kernelINS_13Kernel_traitsI13__nv_bfloat16S2_fS2_fjLj5120ELj1ELj1ELj8ELj8ENS_18Kernel_traits_baseILj5120ES2_S2_fS2_fjLj256EEEEELb0ELb1ELb1EEEvNS_9BwdParamsE --------------------------
	.section	.nv.constant0._ZN10layer_norm31ln_parallel_residual_bwd_kernelINS_13Kernel_traitsI13__nv_bfloat16S2_fS2_fjLj5120ELj1ELj1ELj8ELj8ENS_18Kernel_traits_baseILj5120ES2_S2_fS2_fjLj256EEEEELb0ELb1ELb1EEEvNS_9BwdParamsE,"a",@progbits
	.sectionflags	@""
	.align	4
.nv.constant0._ZN10layer_norm31ln_parallel_residual_bwd_kernelINS_13Kernel_traitsI13__nv_bfloat16S2_fS2_fjLj5120ELj1ELj1ELj8ELj8ENS_18Kernel_traits_baseILj5120ES2_S2_fS2_fjLj256EEEEELb0ELb1ELb1EEEvNS_9BwdParamsE:
	.zero		824


//--------------------- .nv.constant0._ZN10layer_norm31ln_parallel_residual_bwd_kernelINS_13Kernel_traitsI13__nv_bfloat16S2_fS2_fjLj5120ELj1ELj1ELj8ELj8ENS_18Kernel_traits_baseILj5120ES2_S2_fS2_fjLj256EEEEELb1ELb0ELb0EEEvNS_9BwdParamsE --------------------------
	.section	.nv.constant0._ZN10layer_norm31ln_parallel_residual_bwd_kernelINS_13Kernel_traitsI13__nv_bfloat16S2_fS2_fjLj5120ELj1ELj1ELj8ELj8ENS_18Kernel_traits_baseILj5120ES2_S2_fS2_fjLj256EEEEELb1ELb0ELb0EEEvNS_9BwdParamsE,"a",@progbits
	.sectionflags	@""
	.align	4
.nv.constant0._ZN10layer_norm31ln_parallel_residual_bwd_kernelINS_13Kernel_traitsI13__nv_bfloat16S2_fS2_fjLj5120ELj1ELj1ELj8ELj8ENS_18Kernel_traits_baseILj5120ES2_S2_fS2_fjLj256EEEEELb1ELb0ELb0EEEvNS_9BwdParamsE:
	.zero		824


//--------------------- .nv.constant0._ZN10layer_norm31ln_parallel_residual_bwd_kernelINS_13Kernel_traitsI13__nv_bfloat16S2_fS2_fjLj5120ELj1ELj1ELj8ELj8ENS_18Kernel_traits_baseILj5120ES2_S2_fS2_fjLj256EEEEELb1ELb0ELb1EEEvNS_9BwdParamsE --------------------------
	.section	.nv.constant0._ZN10layer_norm31ln_parallel_residual_bwd_kernelINS_13Kernel_traitsI13__nv_bfloat16S2_fS2_fjLj5120ELj1ELj1ELj8ELj8ENS_18Kernel_traits_baseILj5120ES2_S2_fS2_fjLj256EEEEELb1ELb0ELb1EEEvNS_9BwdParamsE,"a",@progbits
	.sectionflags	@""
	.align	4
.nv.constant0._ZN10layer_norm31ln_parallel_residual_bwd_kernelINS_13Kernel_traitsI13__nv_bfloat16S2_fS2_fjLj5120ELj1ELj1ELj8ELj8ENS_18Kernel_traits_baseILj5120ES2_S2_fS2_fjLj256EEEEELb1ELb0ELb1EEEvNS_9BwdParamsE:
	.zero		824


//--------------------- .nv.constant0._ZN10layer_norm22ln_bwd_finalize_kernelINS_22Kernel_traits_finalizeILj5120E13__nv_bfloat16S2_fS2_fjLb0ELj1024ELj4ENS_18Kernel_traits_baseILj5120ES2_S2_fS2_fjLj1024EEEEELb0ELb0EEEvNS_9BwdParamsE --------------------------
	.section	.nv.constant0._ZN10layer_norm22ln_bwd_finalize_kernelINS_22Kernel_traits_finalizeILj5120E13__nv_bfloat16S2_fS2_fjLb0ELj1024ELj4ENS_18Kernel_traits_baseILj5120ES2_S2_fS2_fjLj1024EEEEELb0ELb0EEEvNS_9BwdParamsE,"a",@progbits
	.sectionflags	@""
	.align	4
.nv.constant0._ZN10layer_norm22ln_bwd_finalize_kernelINS_22Kernel_traits_finalizeILj5120E13__nv_bfloat16S2_fS2_fjLb0ELj1024ELj4ENS_18Kernel_traits_baseILj5120ES2_S2_fS2_fjLj1024EEEEELb0ELb0EEEvNS_9BwdParamsE:
	.zero		824


//--------------------- .nv.constant0._ZN10layer_norm40ln_parallel_residual_bwd_finalize_kernelINS_22Kernel_traits_finalizeILj5120E13__nv_bfloat16S2_fS2_fjLb0ELj1024ELj4ENS_18Kernel_traits_baseILj5120ES2_S2_fS2_fjLj1024EEEEELb0EEEvNS_9BwdParamsE --------------------------
	.section	.nv.constant0._ZN10layer_norm40ln_parallel_residual_bwd_finalize_kernelINS_22Kernel_traits_finalizeILj5120E13__nv_bfloat16S2_fS2_fjLb0ELj1024ELj4ENS_18Kernel_traits_baseILj5120ES2_S2_fS2_fjLj1024EEEEELb0EEEvNS_9BwdParamsE,"a",@progbits
	.sectionflags	@""
	.align	4
.nv.constant0._ZN10layer_norm40ln_parallel_residual_bwd_finalize_kernelINS_22Kernel_traits_finalizeILj5120E13__nv_bfloat16S2_fS2_fjLb0ELj1024ELj4ENS_18Kernel_traits_baseILj5120ES2_S2_fS2_fjLj1024EEEEELb0EEEvNS_9BwdParamsE:
	.zero		824


//--------------------- .nv.constant0._ZN10layer_norm31ln_parallel_residual_bwd_kernelINS_13Kernel_traitsI13__nv_bfloat16S2_fS2_fjLj5120ELj1ELj1ELj8ELj8ENS_18Kernel_traits_baseILj5120ES2_S2_fS2_fjLj256EEEEELb1ELb1ELb0EEEvNS_9BwdParamsE --------------------------
	.section	.nv.constant0._ZN10layer_norm31ln_parallel_residual_bwd_kernelINS_13Kernel_traitsI13__nv_bfloat16S2_fS2_fjLj5120ELj1ELj1ELj8ELj8ENS_18Kernel_traits_baseILj5120ES2_S2_fS2_fjLj256EEEEELb1ELb1ELb0EEEvNS_9BwdParamsE,"a",@progbits
	.sectionflags	@""
	.align	4
.nv.constant0._ZN10layer_norm31ln_parallel_residual_bwd_kernelINS_13Kernel_traitsI13__nv_bfloat16S2_fS2_fjLj5120ELj1ELj1ELj8ELj8ENS_18Kernel_traits_baseILj5120ES2_S2_fS2_fjLj256EEEEELb1ELb1ELb0EEEvNS_9BwdParamsE:
	.zero		824


//--------------------- .nv.constant0._ZN10layer_norm22ln_bwd_finalize_kernelINS_22Kernel_traits_finalizeILj5120E13__nv_bfloat16S2_fS2_fjLb0ELj1024ELj4ENS_18Kernel_traits_baseILj5120ES2_S2_fS2_fjLj1024EEEEELb0ELb1EEEvNS_9BwdParamsE --------------------------
	.section	.nv.constant0._ZN10layer_norm22ln_bwd_finalize_kernelINS_22Kernel_traits_finalizeILj5120E13__nv_bfloat16S2_fS2_fjLb0ELj1024ELj4ENS_18Kernel_traits_baseILj5120ES2_S2_fS2_fjLj1024EEEEELb0ELb1EEEvNS_9BwdParamsE,"a",@progbits
	.sectionflags	@""
	.align	4
.nv.constant0._ZN10layer_norm22ln_bwd_finalize_kernelINS_22Kernel_traits_finalizeILj5120E13__nv_bfloat16S2_fS2_fjLb0ELj1024ELj4ENS_18Kernel_traits_baseILj5120ES2_S2_fS2_fjLj1024EEEEELb0ELb1EEEvNS_9BwdParamsE:
	.zero		824


//--------------------- .nv.constant0._ZN10layer_norm40ln_parallel_residual_bwd_finalize_kernelINS_22Kernel_traits_finalizeILj5120E13__nv_bfloat16S2_fS2_fjLb0ELj1024ELj4ENS_18Kernel_traits_baseILj5120ES2_S2_fS2_fjLj1024EEEEELb1EEEvNS_9BwdParamsE --------------------------
	.section	.nv.constant0._ZN10layer_norm40ln_parallel_residual_bwd_finalize_kernelINS_22Kernel_traits_finalizeILj5120E13__nv_bfloat16S2_fS2_fjLb0ELj1024ELj4ENS_18Kernel_traits_baseILj5120ES2_S2_fS2_fjLj1024EEEEELb1EEEvNS_9BwdParamsE,"a",@progbits
	.sectionflags	@""
	.align	4
.nv.constant0._ZN10layer_norm40ln_parallel_residual_bwd_finalize_kernelINS_22Kernel_traits_finalizeILj5120E13__nv_bfloat16S2_fS2_fjLb0ELj1024ELj4ENS_18Kernel_traits_baseILj5120ES2_S2_fS2_fjLj1024EEEEELb1EEEvNS_9BwdParamsE:
	.zero		824


//--------------------- .nv.constant0._ZN10layer_norm31ln_parallel_residual_bwd_kernelINS_13Kernel_traitsI13__nv_bfloat16S2_fS2_fjLj5120ELj1ELj1ELj8ELj8ENS_18Kernel_traits_baseILj5120ES2_S2_fS2_fjLj256EEEEELb1ELb1ELb1EEEvNS_9BwdParamsE --------------------------
	.section	.nv.constant0._ZN10layer_norm31ln_parallel_residual_bwd_kernelINS_13Kernel_traitsI13__nv_bfloat16S2_fS2_fjLj5120ELj1ELj1ELj8ELj8ENS_18Kernel_traits_baseILj5120ES2_S2_fS2_fjLj256EEEEELb1ELb1ELb1EEEvNS_9BwdParamsE,"a",@progbits
	.sectionflags	@""
	.align	4
.nv.constant0._ZN10layer_norm31ln_parallel_residual_bwd_kernelINS_13Kernel_traitsI13__nv_bfloat16S2_fS2_fjLj5120ELj1ELj1ELj8ELj8ENS_18Kernel_traits_baseILj5120ES2_S2_fS2_fjLj256EEEEELb1ELb1ELb1EEEvNS_9BwdParamsE:
	.zero		824


//--------------------- .nv.constant0._ZN10layer_norm31ln_parallel_residual_bwd_kernelINS_13Kernel_traitsIf13__nv_bfloat16fS2_fjLj5120ELj1ELj1ELj8ELj8ENS_18Kernel_traits_baseILj5120EfS2_fS2_fjLj256EEEEELb0ELb0ELb0EEEvNS_9BwdParamsE --------------------------
	.section	.nv.constant0._ZN10layer_norm31ln_parallel_residual_bwd_kernelINS_13Kernel_traitsIf13__nv_bfloat16fS2_fjLj5120ELj1ELj1ELj8ELj8ENS_18Kernel_traits_baseILj5120EfS2_fS2_fjLj256EEEEELb0ELb0ELb0EEEvNS_9BwdParamsE,"a",@progbits
	.sectionflags	@""
	.align	4
.nv.constant0._ZN10layer_norm31ln_parallel_residual_bwd_kernelINS_13Kernel_traitsIf13__nv_bfloat16fS2_fjLj5120ELj1ELj1ELj8ELj8ENS_18Kernel_traits_baseILj5120EfS2_fS2_fjLj256EEEEELb0ELb0ELb0EEEvNS_9BwdParamsE:
	.zero		824


//--------------------- .nv.constant0._ZN10layer_norm31ln_parallel_residual_bwd_kernelINS_13Kernel_traitsIf13__nv_bfloat16fS2_fjLj5120ELj1ELj1ELj8ELj8ENS_18Kernel_traits_baseILj5120EfS2_fS2_fjLj256EEEEELb0ELb0ELb1EEEvNS_9BwdParamsE --------------------------
	.section	.nv.constant0._ZN10layer_norm31ln_parallel_residual_bwd_kernelINS_13Kernel_traitsIf13__nv_bfloat16fS2_fjLj5120ELj1ELj1ELj8ELj8ENS_18Kernel_traits_baseILj5120EfS2_fS2_fjLj256EEEEELb0ELb0ELb1EEEvNS_9BwdParamsE,"a",@progbits
	.sectionflags	@""
	.align	4
.nv.constant0._ZN10layer_norm31ln_parallel_residual_bwd_kernelINS_13Kernel_traitsIf13__nv_bfloat16fS2_fjLj5120ELj1ELj1ELj8ELj8ENS_18Kernel_traits_baseILj5120EfS2_fS2_fjLj256EEEEELb0ELb0ELb1EEEvNS_9BwdParamsE:
	.zero		824


//--------------------- .nv.constant0._ZN10layer_norm31ln_parallel_residual_bwd_kernelINS_13Kernel_traitsIf13__nv_bfloat16fS2_fjLj5120ELj1ELj1ELj8ELj8ENS_18Kernel_traits_baseILj5120EfS2_fS2_fjLj256EEEEELb0ELb1ELb0EEEvNS_9BwdParamsE --------------------------
	.section	.nv.constant0._ZN10layer_norm31ln_parallel_residual_bwd_kernelINS_13Kernel_traitsIf13__nv_bfloat16fS2_fjLj5120ELj1ELj1ELj8ELj8ENS_18Kernel_traits_baseILj5120EfS2_fS2_fjLj256EEEEELb0ELb1ELb0EEEvNS_9BwdParamsE,"a",@progbits
	.sectionflags	@""
	.align	4
.nv.constant0._ZN10layer_norm31ln_parallel_residual_bwd_kernelINS_13Kernel_traitsIf13__nv_bfloat16fS2_fjLj5120ELj1ELj1ELj8ELj8ENS_18Kernel_traits_baseILj5120EfS2_fS2_fjLj256EEEEELb0ELb1ELb0EEEvNS_9BwdParamsE:
	.zero		824


//--------------------- .nv.constant0._ZN10layer_norm31ln_parallel_residual_bwd_kernelINS_13Kernel_traitsIf13__nv_bfloat16fS2_fjLj5120ELj1ELj1ELj8ELj8ENS_18Kernel_traits_baseILj5120EfS2_fS2_fjLj256EEEEELb0ELb1ELb1EEEvNS_9BwdParamsE --------------------------
	.section	.nv.constant0._ZN10layer_norm31ln_parallel_residual_bwd_kernelINS_13Kernel_traitsIf13__nv_bfloat16fS2_fjLj5120ELj1ELj1ELj8ELj8ENS_18Kernel_traits_baseILj5120EfS2_fS2_fjLj256EEEEELb0ELb1ELb1EEEvNS_9BwdParamsE,"a",@progbits
	.sectionflags	@""
	.align	4
.nv.constant0._ZN10layer_norm31ln_parallel_residual_bwd_kernelINS_13Kernel_traitsIf13__nv_bfloat16fS2_fjLj5120ELj1ELj1ELj8ELj8ENS_18Kernel_traits_baseILj5120EfS2_fS2_fjLj256EEEEELb0ELb1ELb1EEEvNS_9BwdParamsE:
	.zero		824


//--------------------- .nv.constant0._ZN10layer_norm31ln_parallel_residual_bwd_kernelINS_13Kernel_traitsIf13__nv_bfloat16fS2_fjLj5120ELj1ELj1ELj8ELj8ENS_18Kernel_traits_baseILj5120EfS2_fS2_fjLj256EEEEELb1ELb0ELb0EEEvNS_9BwdParamsE --------------------------
	.section	.nv.constant0._ZN10layer_norm31ln_parallel_residual_bwd_kernelINS_13Kernel_traitsIf13__nv_bfloat16fS2_fjLj5120ELj1ELj1ELj8ELj8ENS_18Kernel_traits_baseILj5120EfS2_fS2_fjLj256EEEEELb1ELb0ELb0EEEvNS_9BwdParamsE,"a",@progbits
	.sectionflags	@""
	.align	4
.nv.constant0._ZN10layer_norm31ln_parallel_residual_bwd_kernelINS_13Kernel_traitsIf13__nv_bfloat16fS2_fjLj5120ELj1ELj1ELj8ELj8ENS_18Kernel_traits_baseILj5120EfS2_fS2_fjLj256EEEEELb1ELb0ELb0EEEvNS_9BwdParamsE:
	.zero		824


//--------------------- .nv.constant0._ZN10layer_norm31ln_parallel_residual_bwd_kernelINS_13Kernel_traitsIf13__nv_bfloat16fS2_fjLj5120ELj1ELj1ELj8ELj8ENS_18Kernel_traits_baseILj5120EfS2_fS2_fjLj256EEEEELb1ELb0ELb1EEEvNS_9BwdParamsE --------------------------
	.section	.nv.constant0._ZN10layer_norm31ln_parallel_residual_bwd_kernelINS_13Kernel_traitsIf13__nv_bfloat16fS2_fjLj5120ELj1ELj1ELj8ELj8ENS_18Kernel_traits_baseILj5120EfS2_fS2_fjLj256EEEEELb1ELb0ELb1EEEvNS_9BwdParamsE,"a",@progbits
	.sectionflags	@""
	.align	4
.nv.constant0._ZN10layer_norm31ln_parallel_residual_bwd_kernelINS_13Kernel_traitsIf13__nv_bfloat16fS2_fjLj5120ELj1ELj1ELj8ELj8ENS_18Kernel_traits_baseILj5120EfS2_fS2_fjLj256EEEEELb1ELb0ELb1EEEvNS_9BwdParamsE:
	.zero		824


//--------------------- .nv.constant0._ZN10layer_norm22ln_bwd_finalize_kernelINS_22Kernel_traits_finalizeILj5120Ef13__nv_bfloat16fS2_fjLb0ELj1024ELj4ENS_18Kernel_traits_baseILj5120EfS2_fS2_fjLj1024EEEEELb0ELb0EEEvNS_9BwdParamsE --------------------------
	.section	.nv.constant0._ZN10layer_norm22ln_bwd_finalize_kernelINS_22Kernel_traits_finalizeILj5120Ef13__nv_bfloat16fS2_fjLb0ELj1024ELj4ENS_18Kernel_traits_baseILj5120EfS2_fS2_fjLj1024EEEEELb0ELb0EEEvNS_9BwdParamsE,"a",@progbits
	.sectionflags	@""
	.align	4
.nv.constant0._ZN10layer_norm22ln_bwd_finalize_kernelINS_22Kernel_traits_finalizeILj5120Ef13__nv_bfloat16fS2_fjLb0ELj1024ELj4ENS_18Kernel_traits_baseILj5120EfS2_fS2_fjLj1024EEEEELb0ELb0EEEvNS_9BwdParamsE:
	.zero		824


//--------------------- .nv.constant0._ZN10layer_norm40ln_parallel_residual_bwd_finalize_kernelINS_22Kernel_traits_finalizeILj5120Ef13__nv_bfloat16fS2_fjLb0ELj1024ELj4ENS_18Kernel_traits_baseILj5120EfS2_fS2_fjLj1024EEEEELb0EEEvNS_9BwdParamsE --------------------------
	.section	.nv.constant0._ZN10layer_norm40ln_parallel_residual_bwd_finalize_kernelINS_22Kernel_traits_finalizeILj5120Ef13__nv_bfloat16fS2_fjLb0ELj1024ELj4ENS_18Kernel_traits_baseILj5120EfS2_fS2_fjLj1024EEEEELb0EEEvNS_9BwdParamsE,"a",@progbits
	.sectionflags	@""
	.align	4
.nv.constant0._ZN10layer_norm40ln_parallel_residual_bwd_finalize_kernelINS_22Kernel_traits_finalizeILj5120Ef13__nv_bfloat16fS2_fjLb0ELj1024ELj4ENS_18Kernel_traits_baseILj5120EfS2_fS2_fjLj1024EEEEELb0EEEvNS_9BwdParamsE:
	.zero		824


//--------------------- .nv.constant0._ZN10layer_norm31ln_parallel_residual_bwd_kernelINS_13Kernel_traitsIf13__nv_bfloat16fS2_fjLj5120ELj1ELj1ELj8ELj8ENS_18Kernel_traits_baseILj5120EfS2_fS2_fjLj256EEEEELb1ELb1ELb0EEEvNS_9BwdParamsE --------------------------
	.section	.nv.constant0._ZN10layer_norm31ln_parallel_residual_bwd_kernelINS_13Kernel_traitsIf13__nv_bfloat16fS2_fjLj5120ELj1ELj1ELj8ELj8ENS_18Kernel_traits_baseILj5120EfS2_fS2_fjLj256EEEEELb1ELb1ELb0EEEvNS_9BwdParamsE,"a",@progbits
	.sectionflags	@""
	.align	4
.nv.constant0._ZN10layer_norm31ln_parallel_residual_bwd_kernelINS_13Kernel_traitsIf13__nv_bfloat16fS2_fjLj5120ELj1ELj1ELj8ELj8ENS_18Kernel_traits_baseILj5120EfS2_fS2_fjLj256EEEEELb1ELb1ELb0EEEvNS_9BwdParamsE:
	.zero		824


//--------------------- .nv.constant0._ZN10layer_norm22ln_bwd_finalize_kernelINS_22Kernel_traits_finalizeILj5120Ef13__nv_bfloat16fS2_fjLb0ELj1024ELj4ENS_18Kernel_traits_baseILj5120EfS2_fS2_fjLj1024EEEEELb0ELb1EEEvNS_9BwdParamsE --------------------------
	.section	.nv.constant0._ZN10layer_norm22ln_bwd_finalize_kernelINS_22Kernel_traits_finalizeILj5120Ef13__nv_bfloat16fS2_fjLb0ELj1024ELj4ENS_18Kernel_traits_baseILj5120EfS2_fS2_fjLj1024EEEEELb0ELb1EEEvNS_9BwdParamsE,"a",@progbits
	.sectionflags	@""
	.align	4
.nv.constant0._ZN10layer_norm22ln_bwd_finalize_kernelINS_22Kernel_traits_finalizeILj5120Ef13__nv_bfloat16fS2_fjLb0ELj1024ELj4ENS_18Kernel_traits_baseILj5120EfS2_fS2_fjLj1024EEEEELb0ELb1EEEvNS_9BwdParamsE:
	.zero		824


//--------------------- .nv.constant0._ZN10layer_norm40ln_parallel_residual_bwd_finalize_kernelINS_22Kernel_traits_finalizeILj5120Ef13__nv_bfloat16fS2_fjLb0ELj1024ELj4ENS_18Kernel_traits_baseILj5120EfS2_fS2_fjLj1024EEEEELb1EEEvNS_9BwdParamsE --------------------------
	.section	.nv.constant0._ZN10layer_norm40ln_parallel_residual_bwd_finalize_kernelINS_22Kernel_traits_finalizeILj5120Ef13__nv_bfloat16fS2_fjLb0ELj1024ELj4ENS_18Kernel_traits_baseILj5120EfS2_fS2_fjLj1024EEEEELb1EEEvNS_9BwdParamsE,"a",@progbits
	.sectionflags	@""
	.align	4
.nv.constant0._ZN10layer_norm40ln_parallel_residual_bwd_finalize_kernelINS_22Kernel_traits_finalizeILj5120Ef13__nv_bfloat16fS2_fjLb0ELj1024ELj4ENS_18Kernel_traits_baseILj5120EfS2_fS2_fjLj1024EEEEELb1EEEvNS_9BwdParamsE:
	.zero		824


//--------------------- .nv.constant0._ZN10layer_norm31ln_parallel_residual_bwd_kernelINS_13Kernel_traitsIf13__nv_bfloat16fS2_fjLj5120ELj1ELj1ELj8ELj8ENS_18Kernel_traits_baseILj5120EfS2_fS2_fjLj256EEEEELb1ELb1ELb1EEEvNS_9BwdParamsE --------------------------
	.section	.nv.constant0._ZN10layer_norm31ln_parallel_residual_bwd_kernelINS_13Kernel_traitsIf13__nv_bfloat16fS2_fjLj5120ELj1ELj1ELj8ELj8ENS_18Kernel_traits_baseILj5120EfS2_fS2_fjLj256EEEEELb1ELb1ELb1EEEvNS_9BwdParamsE,"a",@progbits
	.sectionflags	@""
	.align	4
.nv.constant0._ZN10layer_norm31ln_parallel_residual_bwd_kernelINS_13Kernel_traitsIf13__nv_bfloat16fS2_fjLj5120ELj1ELj1ELj8ELj8ENS_18Kernel_traits_baseILj5120EfS2_fS2_fjLj256EEEEELb1ELb1ELb1EEEvNS_9BwdParamsE:
	.zero		824


//--------------------- .nv.constant0._ZN10layer_norm31ln_parallel_residual_bwd_kernelINS_13Kernel_traitsIf6__halfS2_S2_fjLj5120ELj1ELj1ELj8ELj8ENS_18Kernel_traits_baseILj5120EfS2_S2_S2_fjLj256EEEEELb0ELb0ELb0EEEvNS_9BwdParamsE --------------------------
	.section	.nv.constant0._ZN10layer_norm31ln_parallel_residual_bwd_kernelINS_13Kernel_traitsIf6__halfS2_S2_fjLj5120ELj1ELj1ELj8ELj8ENS_18Kernel_traits_baseILj5120EfS2_S2_S2_fjLj256EEEEELb0ELb0ELb0EEEvNS_9BwdParamsE,"a",@progbits
	.sectionflags	@""
	.align	4
.nv.constant0._ZN10layer_norm31ln_parallel_residual_bwd_kernelINS_13Kernel_traitsIf6__halfS2_S2_fjLj5120ELj1ELj1ELj8ELj8ENS_18Kernel_traits_baseILj5120EfS2_S2_S2_fjLj256EEEEELb0ELb0ELb0EEEvNS_9BwdParamsE:
	.zero		824


//--------------------- .nv.constant0._ZN10layer_norm31ln_parallel_residual_bwd_kernelINS_13Kernel_traitsIf6__halfS2_S2_fjLj5120ELj1ELj1ELj8ELj8ENS_18Kernel_traits_baseILj5120EfS2_S2_S2_fjLj256EEEEELb0ELb0ELb1EEEvNS_9BwdParamsE --------------------------
	.section	.nv.constant0._ZN10layer_norm31ln_parallel_residual_bwd_kernelINS_13Kernel_traitsIf6__halfS2_S2_fjLj5120ELj1ELj1ELj8ELj8ENS_18Kernel_traits_baseILj5120EfS2_S2_S2_fjLj256EEEEELb0ELb0ELb1EEEvNS_9BwdParamsE,"a",@progbits
	.sectionflags	@""
	.align	4
.nv.constant0._ZN10layer_norm31ln_parallel_residual_bwd_kernelINS_13Kernel_traitsIf6__halfS2_S2_fjLj5120ELj1ELj1ELj8ELj8ENS_18Kernel_traits_baseILj5120EfS2_S2_S2_fjLj256EEEEELb0ELb0ELb1EEEvNS_9BwdParamsE:
	.zero		824


//--------------------- .nv.constant0._ZN10layer_norm31ln_parallel_residual_bwd_kernelINS_13Kernel_traitsIf6__halfS2_S2_fjLj5120ELj1ELj1ELj8ELj8ENS_18Kernel_traits_baseILj5120EfS2_S2_S2_fjLj256EEEEELb0ELb1ELb0EEEvNS_9BwdParamsE --------------------------
	.section	.nv.constant0._ZN10layer_norm31ln_parallel_residual_bwd_kernelINS_13Kernel_traitsIf6__halfS2_S2_fjLj5120ELj1ELj1ELj8ELj8ENS_18Kernel_traits_baseILj5120EfS2_S2_S2_fjLj256EEEEELb0ELb1ELb0EEEvNS_9BwdParamsE,"a",@progbits
	.sectionflags	@""
	.align	4
.nv.constant0._ZN10layer_norm31ln_parallel_residual_bwd_kernelINS_13Kernel_traitsIf6__halfS2_S2_fjLj5120ELj1ELj1ELj8ELj8ENS_18Kernel_traits_baseILj5120EfS2_S2_S2_fjLj256EEEEELb0ELb1ELb0EEEvNS_9BwdParamsE:
	.zero		824


//--------------------- .nv.constant0._ZN10layer_norm31ln_parallel_residual_bwd_kernelINS_13Kernel_traitsIf6__halfS2_S2_fjLj5120ELj1ELj1ELj8ELj8ENS_18Kernel_traits_baseILj5120EfS2_S2_S2_fjLj256EEEEELb0ELb1ELb1EEEvNS_9BwdParamsE --------------------------
	.section	.nv.constant0._ZN10layer_norm31ln_parallel_residual_bwd_kernelINS_13Kernel_traitsIf6__halfS2_S2_fjLj5120ELj1ELj1ELj8ELj8ENS_18Kernel_traits_baseILj5120EfS2_S2_S2_fjLj256EEEEELb0ELb1ELb1EEEvNS_9BwdParamsE,"a",@progbits
	.sectionflags	@""
	.align	4
.nv.constant0._ZN10layer_norm31ln_parallel_residual_bwd_kernelINS_13Kernel_traitsIf6__halfS2_S2_fjLj5120ELj1ELj1ELj8ELj8ENS_18Kernel_traits_baseILj5120EfS2_S2_S2_fjLj256EEEEELb0ELb1ELb1EEEvNS_9BwdParamsE:
	.zero		824


//--------------------- .nv.constant0._ZN10layer_norm31ln_parallel_residual_bwd_kernelINS_13Kernel_traitsIf6__halfS2_S2_fjLj5120ELj1ELj1ELj8ELj8ENS_18Kernel_traits_baseILj5120EfS2_S2_S2_fjLj256EEEEELb1ELb0ELb0EEEvNS_9BwdParamsE --------------------------
	.section	.nv.constant0._ZN10layer_norm31ln_parallel_residual_bwd_kernelINS_13Kernel_traitsIf6__halfS2_S2_fjLj5120ELj1ELj1ELj8ELj8ENS_18Kernel_traits_baseILj5120EfS2_S2_S2_fjLj256EEEEELb1ELb0ELb0EEEvNS_9BwdParamsE,"a",@progbits
	.sectionflags	@""
	.align	4
.nv.constant0._ZN10layer_norm31ln_parallel_residual_bwd_kernelINS_13Kernel_traitsIf6__halfS2_S2_fjLj5120ELj1ELj1ELj8ELj8ENS_18Kernel_traits_baseILj5120EfS2_S2_S2_fjLj256EEEEELb1ELb0ELb0EEEvNS_9BwdParamsE:
	.zero		824


//--------------------- .nv.constant0._ZN10layer_norm31ln_parallel_residual_bwd_kernelINS_13Kernel_traitsIf6__halfS2_S2_fjLj5120ELj1ELj1ELj8ELj8ENS_18Kernel_traits_baseILj5120EfS2_S2_S2_fjLj256EEEEELb1ELb0ELb1EEEvNS_9BwdParamsE --------------------------
	.section	.nv.constant0._ZN10layer_norm31ln_parallel_residual_bwd_kernelINS_13Kernel_traitsIf6__halfS2_S2_fjLj5120ELj1ELj1ELj8ELj8ENS_18Kernel_traits_baseILj5120EfS2_S2_S2_fjLj256EEEEELb1ELb0ELb1EEEvNS_9BwdParamsE,"a",@progbits
	.sectionflags	@""
	.align	4
.nv.constant0._ZN10layer_norm31ln_parallel_residual_bwd_kernelINS_13Kernel_traitsIf6__halfS2_S2_fjLj5120ELj1ELj1ELj8ELj8ENS_18Kernel_traits_baseILj5120EfS2_S2_S2_fjLj256EEEEELb1ELb0ELb1EEEvNS_9BwdParamsE:
	.zero		824


//--------------------- .nv.constant0._ZN10layer_norm22ln_bwd_finalize_kernelINS_22Kernel_traits_finalizeILj5120Ef6__halfS2_S2_fjLb0ELj1024ELj4ENS_18Kernel_traits_baseILj5120EfS2_S2_S2_fjLj1024EEEEELb0ELb0EEEvNS_9BwdParamsE --------------------------
	.section	.nv.constant0._ZN10layer_norm22ln_bwd_finalize_kernelINS_22Kernel_traits_finalizeILj5120Ef6__halfS2_S2_fjLb0ELj1024ELj4ENS_18Kernel_traits_baseILj5120EfS2_S2_S2_fjLj1024EEEEELb0ELb0EEEvNS_9BwdParamsE,"a",@progbits
	.sectionflags	@""
	.align	4
.nv.constant0._ZN10layer_norm22ln_bwd_finalize_kernelINS_22Kernel_traits_finalizeILj5120Ef6__halfS2_S2_fjLb0ELj1024ELj4ENS_18Kernel_traits_baseILj5120EfS2_S2_S2_fjLj1024EEEEELb0ELb0EEEvNS_9BwdParamsE:
	.zero		824


//--------------------- .nv.constant0._ZN10layer_norm40ln_parallel_residual_bwd_finalize_kernelINS_22Kernel_traits_finalizeILj5120Ef6__halfS2_S2_fjLb0ELj1024ELj4ENS_18Kernel_traits_baseILj5120EfS2_S2_S2_fjLj1024EEEEELb0EEEvNS_9BwdParamsE --------------------------
	.section	.nv.constant0._ZN10layer_norm40ln_parallel_residual_bwd_finalize_kernelINS_22Kernel_traits_finalizeILj5120Ef6__halfS2_S2_fjLb0ELj1024ELj4ENS_18Kernel_traits_baseILj5120EfS2_S2_S2_fjLj1024EEEEELb0EEEvNS_9BwdParamsE,"a",@progbits
	.sectionflags	@""
	.align	4
.nv.constant0._ZN10layer_norm40ln_parallel_residual_bwd_finalize_kernelINS_22Kernel_traits_finalizeILj5120Ef6__halfS2_S2_fjLb0ELj1024ELj4ENS_18Kernel_traits_baseILj5120EfS2_S2_S2_fjLj1024EEEEELb0EEEvNS_9BwdParamsE:
	.zero		824


//--------------------- .nv.constant0._ZN10layer_norm31ln_parallel_residual_bwd_kernelINS_13Kernel_traitsIf6__halfS2_S2_fjLj5120ELj1ELj1ELj8ELj8ENS_18Kernel_traits_baseILj5120EfS2_S2_S2_fjLj256EEEEELb1ELb1ELb0EEEvNS_9BwdParamsE --------------------------
	.section	.nv.constant0._ZN10layer_norm31ln_parallel_residual_bwd_kernelINS_13Kernel_traitsIf6__halfS2_S2_fjLj5120ELj1ELj1ELj8ELj8ENS_18Kernel_traits_baseILj5120EfS2_S2_S2_fjLj256EEEEELb1ELb1ELb0EEEvNS_9BwdParamsE,"a",@progbits
	.sectionflags	@""
	.align	4
.nv.constant0._ZN10layer_norm31ln_parallel_residual_bwd_kernelINS_13Kernel_traitsIf6__halfS2_S2_fjLj5120ELj1ELj1ELj8ELj8ENS_18Kernel_traits_baseILj5120EfS2_S2_S2_fjLj256EEEEELb1ELb1ELb0EEEvNS_9BwdParamsE:
	.zero		824


//--------------------- .nv.constant0._ZN10layer_norm22ln_bwd_finalize_kernelINS_22Kernel_traits_finalizeILj5120Ef6__halfS2_S2_fjLb0ELj1024ELj4ENS_18Kernel_traits_baseILj5120EfS2_S2_S2_fjLj1024EEEEELb0ELb1EEEvNS_9BwdParamsE --------------------------
	.section	.nv.constant0._ZN10layer_norm22ln_bwd_finalize_kernelINS_22Kernel_traits_finalizeILj5120Ef6__halfS2_S2_fjLb0ELj1024ELj4ENS_18Kernel_traits_baseILj5120EfS2_S2_S2_fjLj1024EEEEELb0ELb1EEEvNS_9BwdParamsE,"a",@progbits
	.sectionflags	@""
	.align	4
.nv.constant0._ZN10layer_norm22ln_bwd_finalize_kernelINS_22Kernel_traits_finalizeILj5120Ef6__halfS2_S2_fjLb0ELj1024ELj4ENS_18Kernel_traits_baseILj5120EfS2_S2_S2_fjLj1024EEEEELb0ELb1EEEvNS_9BwdParamsE:
	.zero		824


//--------------------- .nv.constant0._ZN10layer_norm40ln_parallel_residual_bwd_finalize_kernelINS_22Kernel_traits_finalizeILj5120Ef6__halfS2_S2_fjLb0ELj1024ELj4ENS_18Kernel_traits_baseILj5120EfS2_S2_S2_fjLj1024EEEEELb1EEEvNS_9BwdParamsE --------------------------
	.section	.nv.constant0._ZN10layer_norm40ln_parallel_residual_bwd_finalize_kernelINS_22Kernel_traits_finalizeILj5120Ef6__halfS2_S2_fjLb0ELj1024ELj4ENS_18Kernel_traits_baseILj5120EfS2_S2_S2_fjLj1024EEEEELb1EEEvNS_9BwdParamsE,"a",@progbits
	.sectionflags	@""
	.align	4
.nv.constant0._ZN10layer_norm40ln_parallel_residual_bwd_finalize_kernelINS_22Kernel_traits_finalizeILj5120Ef6__halfS2_S2_fjLb0ELj1024ELj4ENS_18Kernel_traits_baseILj5120EfS2_S2_S2_fjLj1024EEEEELb1EEEvNS_9BwdParamsE:
	.zero		824


//--------------------- .nv.constant0._ZN10layer_norm31ln_parallel_residual_bwd_kernelINS_13Kernel_traitsIf6__halfS2_S2_fjLj5120ELj1ELj1ELj8ELj8ENS_18Kernel_traits_baseILj5120EfS2_S2_S2_fjLj256EEEEELb1ELb1ELb1EEEvNS_9BwdParamsE --------------------------
	.section	.nv.constant0._ZN10layer_norm31ln_parallel_residual_bwd_kernelINS_13Kernel_traitsIf6__halfS2_S2_fjLj5120ELj1ELj1ELj8ELj8ENS_18Kernel_traits_baseILj5120EfS2_S2_S2_fjLj256EEEEELb1ELb1ELb1EEEvNS_9BwdParamsE,"a",@progbits
	.sectionflags	@""
	.align	4
.nv.constant0._ZN10layer_norm31ln_parallel_residual_bwd_kernelINS_13Kernel_traitsIf6__halfS2_S2_fjLj5120ELj1ELj1ELj8ELj8ENS_18Kernel_traits_baseILj5120EfS2_S2_S2_fjLj256EEEEELb1ELb1ELb1EEEvNS_9BwdParamsE:
	.zero		824


//--------------------- .nv.constant0._ZN10layer_norm31ln_parallel_residual_bwd_kernelINS_13Kernel_traitsI6__halfS2_fS2_fjLj5120ELj1ELj1ELj8ELj8ENS_18Kernel_traits_baseILj5120ES2_S2_fS2_fjLj256EEEEELb0ELb0ELb0EEEvNS_9BwdParamsE --------------------------
	.section	.nv.constant0._ZN10layer_norm31ln_parallel_residual_bwd_kernelINS_13Kernel_traitsI6__halfS2_fS2_fjLj5120ELj1ELj1ELj8ELj8ENS_18Kernel_traits_baseILj5120ES2_S2_fS2_fjLj256EEEEELb0ELb0ELb0EEEvNS_9BwdParamsE,"a",@progbits
	.sectionflags	@""
	.align	4
.nv.constant0._ZN10layer_norm31ln_parallel_residual_bwd_kernelINS_13Kernel_traitsI6__halfS2_fS2_fjLj5120ELj1ELj1ELj8ELj8ENS_18Kernel_traits_baseILj5120ES2_S2_fS2_fjLj256EEEEELb0ELb0ELb0EEEvNS_9BwdParamsE:
	.zero		824


//--------------------- .nv.constant0._ZN10layer_norm31ln_parallel_residual_bwd_kernelINS_13Kernel_traitsI6__halfS2_fS2_fjLj5120ELj1ELj1ELj8ELj8ENS_18Kernel_traits_baseILj5120ES2_S2_fS2_fjLj256EEEEELb0ELb0ELb1EEEvNS_9BwdParamsE --------------------------
	.section	.nv.constant0._ZN10layer_norm31ln_parallel_residual_bwd_kernelINS_13Kernel_traitsI6__halfS2_fS2_fjLj5120ELj1ELj1ELj8ELj8ENS_18Kernel_traits_baseILj5120ES2_S2_fS2_fjLj256EEEEELb0ELb0ELb1EEEvNS_9BwdParamsE,"a",@progbits
	.sectionflags	@""
	.align	4
.nv.constant0._ZN10layer_norm31ln_parallel_residual_bwd_kernelINS_13Kernel_traitsI6__halfS2_fS2_fjLj5120ELj1ELj1ELj8ELj8ENS_18Kernel_traits_baseILj5120ES2_S2_fS2_fjLj256EEEEELb0ELb0ELb1EEEvNS_9BwdParamsE:
	.zero		824


//--------------------- .nv.constant0._ZN10layer_norm31ln_parallel_residual_bwd_kernelINS_13Kernel_traitsI6__halfS2_fS2_fjLj5120ELj1ELj1ELj8ELj8ENS_18Kernel_traits_baseILj5120ES2_S2_fS2_fjLj256EEEEELb0ELb1ELb0EEEvNS_9BwdParamsE --------------------------
	.section	.nv.constant0._ZN10layer_norm31ln_parallel_residual_bwd_kernelINS_13Kernel_traitsI6__halfS2_fS2_fjLj5120ELj1ELj1ELj8ELj8ENS_18Kernel_traits_baseILj5120ES2_S2_fS2_fjLj256EEEEELb0ELb1ELb0EEEvNS_9BwdParamsE,"a",@progbits
	.sectionflags	@""
	.align	4
.nv.constant0._ZN10layer_norm31ln_parallel_residual_bwd_kernelINS_13Kernel_traitsI6__halfS2_fS2_fjLj5120ELj1ELj1ELj8ELj8ENS_18Kernel_traits_baseILj5120ES2_S2_fS2_fjLj256EEEEELb0ELb1ELb0EEEvNS_9BwdParamsE:
	.zero		824


//--------------------- .nv.constant0._ZN10layer_norm31ln_parallel_residual_bwd_kernelINS_13Kernel_traitsI6__halfS2_fS2_fjLj5120ELj1ELj1ELj8ELj8ENS_18Kernel_traits_baseILj5120ES2_S2_fS2_fjLj256EEEEELb0ELb1ELb1EEEvNS_9BwdParamsE --------------------------
	.section	.nv.constant0._ZN10layer_norm31ln_parallel_residual_bwd_kernelINS_13Kernel_traitsI6__halfS2_fS2_fjLj5120ELj1ELj1ELj8ELj8ENS_18Kernel_traits_baseILj5120ES2_S2_fS2_fjLj256EEEEELb0ELb1ELb1EEEvNS_9BwdParamsE,"a",@progbits
	.sectionflags	@""
	.align	4
.nv.constant0._ZN10layer_norm31ln_parallel_residual_bwd_kernelINS_13Kernel_traitsI6__halfS2_fS2_fjLj5120ELj1ELj1ELj8ELj8ENS_18Kernel_traits_baseILj5120ES2_S2_fS2_fjLj256EEEEELb0ELb1ELb1EEEvNS_9BwdParamsE:
	.zero		824


//--------------------- .nv.constant0._ZN10layer_norm31ln_parallel_residual_bwd_kernelINS_13Kernel_traitsI6__halfS2_fS2_fjLj5120ELj1ELj1ELj8ELj8ENS_18Kernel_traits_baseILj5120ES2_S2_fS2_fjLj256EEEEELb1ELb0ELb0EEEvNS_9BwdParamsE --------------------------
	.section	.nv.constant0._ZN10layer_norm31ln_parallel_residual_bwd_kernelINS_13Kernel_traitsI6__halfS2_fS2_fjLj5120ELj1ELj1ELj8ELj8ENS_18Kernel_traits_baseILj5120ES2_S2_fS2_fjLj256EEEEELb1ELb0ELb0EEEvNS_9BwdParamsE,"a",@progbits
	.sectionflags	@""
	.align	4
.nv.constant0._ZN10layer_norm31ln_parallel_residual_bwd_kernelINS_13Kernel_traitsI6__halfS2_fS2_fjLj5120ELj1ELj1ELj8ELj8ENS_18Kernel_traits_baseILj5120ES2_S2_fS2_fjLj256EEEEELb1ELb0ELb0EEEvNS_9BwdParamsE:
	.zero		824


//--------------------- .nv.constant0._ZN10layer_norm31ln_parallel_residual_bwd_kernelINS_13Kernel_traitsI6__halfS2_fS2_fjLj5120ELj1ELj1ELj8ELj8ENS_18Kernel_traits_baseILj5120ES2_S2_fS2_fjLj256EEEEELb1ELb0ELb1EEEvNS_9BwdParamsE --------------------------
	.section	.nv.constant0._ZN10layer_norm31ln_parallel_residual_bwd_kernelINS_13Kernel_traitsI6__halfS2_fS2_fjLj5120ELj1ELj1ELj8ELj8ENS_18Kernel_traits_baseILj5120ES2_S2_fS2_fjLj256EEEEELb1ELb0ELb1EEEvNS_9BwdParamsE,"a",@progbits
	.sectionflags	@""
	.align	4
.nv.constant0._ZN10layer_norm31ln_parallel_residual_bwd_kernelINS_13Kernel_traitsI6__halfS2_fS2_fjLj5120ELj1ELj1ELj8ELj8ENS_18Kernel_traits_baseILj5120ES2_S2_fS2_fjLj256EEEEELb1ELb0ELb1EEEvNS_9BwdParamsE:
	.zero		824


//--------------------- .nv.constant0._ZN10layer_norm22ln_bwd_finalize_kernelINS_22Kernel_traits_finalizeILj5120E6__halfS2_fS2_fjLb0ELj1024ELj4ENS_18Kernel_traits_baseILj5120ES2_S2_fS2_fjLj1024EEEEELb0ELb0EEEvNS_9BwdParamsE --------------------------
	.section	.nv.constant0._ZN10layer_norm22ln_bwd_finalize_kernelINS_22Kernel_traits_finalizeILj5120E6__halfS2_fS2_fjLb0ELj1024ELj4ENS_18Kernel_traits_baseILj5120ES2_S2_fS2_fjLj1024EEEEELb0ELb0EEEvNS_9BwdParamsE,"a",@progbits
	.sectionflags	@""
	.align	4
.nv.constant0._ZN10layer_norm22ln_bwd_finalize_kernelINS_22Kernel_traits_finalizeILj5120E6__halfS2_fS2_fjLb0ELj1024ELj4ENS_18Kernel_traits_baseILj5120ES2_S2_fS2_fjLj1024EEEEELb0ELb0EEEvNS_9BwdParamsE:
	.zero		824


//--------------------- .nv.constant0._ZN10layer_norm40ln_parallel_residual_bwd_finalize_kernelINS_22Kernel_traits_finalizeILj5120E6__halfS2_fS2_fjLb0ELj1024ELj4ENS_18Kernel_traits_baseILj5120ES2_S2_fS2_fjLj1024EEEEELb0EEEvNS_9BwdParamsE --------------------------
	.section	.nv.constant0._ZN10layer_norm40ln_parallel_residual_bwd_finalize_kernelINS_22Kernel_traits_finalizeILj5120E6__halfS2_fS2_fjLb0ELj1024ELj4ENS_18Kernel_traits_baseILj5120ES2_S2_fS2_fjLj1024EEEEELb0EEEvNS_9BwdParamsE,"a",@progbits
	.sectionflags	@""
	.align	4
.nv.constant0._ZN10layer_norm40ln_parallel_residual_bwd_finalize_kernelINS_22Kernel_traits_finalizeILj5120E6__halfS2_fS2_fjLb0ELj1024ELj4ENS_18Kernel_traits_baseILj5120ES2_S2_fS2_fjLj1024EEEEELb0EEEvNS_9BwdParamsE:
	.zero		824


//--------------------- .nv.constant0._ZN10layer_norm31ln_parallel_residual_bwd_kernelINS_13Kernel_traitsI6__halfS2_fS2_fjLj5120ELj1ELj1ELj8ELj8ENS_18Kernel_traits_baseILj5120ES2_S2_fS2_fjLj256EEEEELb1ELb1ELb0EEEvNS_9BwdParamsE --------------------------
	.section	.nv.constant0._ZN10layer_norm31ln_parallel_residual_bwd_kernelINS_13Kernel_traitsI6__halfS2_fS2_fjLj5120ELj1ELj1ELj8ELj8ENS_18Kernel_traits_baseILj5120ES2_S2_fS2_fjLj256EEEEELb1ELb1ELb0EEEvNS_9BwdParamsE,"a",@progbits
	.sectionflags	@""
	.align	4
.nv.constant0._ZN10layer_norm31ln_parallel_residual_bwd_kernelINS_13Kernel_traitsI6__halfS2_fS2_fjLj5120ELj1ELj1ELj8ELj8ENS_18Kernel_traits_baseILj5120ES2_S2_fS2_fjLj256EEEEELb1ELb1ELb0EEEvNS_9BwdParamsE:
	.zero		824


//--------------------- .nv.constant0._ZN10layer_norm22ln_bwd_finalize_kernelINS_22Kernel_traits_finalizeILj5120E6__halfS2_fS2_fjLb0ELj1024ELj4ENS_18Kernel_traits_baseILj5120ES2_S2_fS2_fjLj1024EEEEELb0ELb1EEEvNS_9BwdParamsE --------------------------
	.section	.nv.constant0._ZN10layer_norm22ln_bwd_finalize_kernelINS_22Kernel_traits_finalizeILj5120E6__halfS2_fS2_fjLb0ELj1024ELj4ENS_18Kernel_traits_baseILj5120ES2_S2_fS2_fjLj1024EEEEELb0ELb1EEEvNS_9BwdParamsE,"a",@progbits
	.sectionflags	@""
	.align	4
.nv.constant0._ZN10layer_norm22ln_bwd_finalize_kernelINS_22Kernel_traits_finalizeILj5120E6__halfS2_fS2_fjLb0ELj1024ELj4ENS_18Kernel_traits_baseILj5120ES2_S2_fS2_fjLj1024EEEEELb0ELb1EEEvNS_9BwdParamsE:
	.zero		824


//--------------------- .nv.constant0._ZN10layer_norm40ln_parallel_residual_bwd_finalize_kernelINS_22Kernel_traits_finalizeILj5120E6__halfS2_fS2_fjLb0ELj1024ELj4ENS_18Kernel_traits_baseILj5120ES2_S2_fS2_fjLj1024EEEEELb1EEEvNS_9BwdParamsE --------------------------
	.section	.nv.constant0._ZN10layer_norm40ln_parallel_residual_bwd_finalize_kernelINS_22Kernel_traits_finalizeILj5120E6__halfS2_fS2_fjLb0ELj1024ELj4ENS_18Kernel_traits_baseILj5120ES2_S2_fS2_fjLj1024EEEEELb1EEEvNS_9BwdParamsE,"a",@progbits
	.sectionflags	@""
	.align	4
.nv.constant0._ZN10layer_norm40ln_parallel_residual_bwd_finalize_kernelINS_22Kernel_traits_finalizeILj5120E6__halfS2_fS2_fjLb0ELj1024ELj4ENS_18Kernel_traits_baseILj5120ES2_S2_fS2_fjLj1024EEEEELb1EEEvNS_9BwdParamsE:
	.zero		824


//--------------------- .nv.constant0._ZN10layer_norm31ln_parallel_residual_bwd_kernelINS_13Kernel_traitsI6__halfS2_fS2_fjLj5120ELj1ELj1ELj8ELj8ENS_18Kernel_traits_baseILj5120ES2_S2_fS2_fjLj256EEEEELb1ELb1ELb1EEEvNS_9BwdParamsE --------------------------
	.section	.nv.constant0._ZN10layer_norm31ln_parallel_residual_bwd_kernelINS_13Kernel_traitsI6__halfS2_fS2_fjLj5120ELj1ELj1ELj8ELj8ENS_18Kernel_traits_baseILj5120ES2_S2_fS2_fjLj256EEEEELb1ELb1ELb1EEEvNS_9BwdParamsE,"a",@progbits
	.sectionflags	@""
	.align	4
.nv.constant0._ZN10layer_norm31ln_parallel_residual_bwd_kernelINS_13Kernel_traitsI6__halfS2_fS2_fjLj5120ELj1ELj1ELj8ELj8ENS_18Kernel_traits_baseILj5120ES2_S2_fS2_fjLj256EEEEELb1ELb1ELb1EEEvNS_9BwdParamsE:
	.zero		824


//--------------------- .nv.constant0._ZN10layer_norm31ln_parallel_residual_bwd_kernelINS_13Kernel_traitsIf6__halffS2_fjLj5120ELj1ELj1ELj8ELj8ENS_18Kernel_traits_baseILj5120EfS2_fS2_fjLj256EEEEELb0ELb0ELb0EEEvNS_9BwdParamsE --------------------------
	.section	.nv.constant0._ZN10layer_norm31ln_parallel_residual_bwd_kernelINS_13Kernel_traitsIf6__halffS2_fjLj5120ELj1ELj1ELj8ELj8ENS_18Kernel_traits_baseILj5120EfS2_fS2_fjLj256EEEEELb0ELb0ELb0EEEvNS_9BwdParamsE,"a",@progbits
	.sectionflags	@""
	.align	4
.nv.constant0._ZN10layer_norm31ln_parallel_residual_bwd_kernelINS_13Kernel_traitsIf6__halffS2_fjLj5120ELj1ELj1ELj8ELj8ENS_18Kernel_traits_baseILj5120EfS2_fS2_fjLj256EEEEELb0ELb0ELb0EEEvNS_9BwdParamsE:
	.zero		824


//--------------------- .nv.constant0._ZN10layer_norm31ln_parallel_residual_bwd_kernelINS_13Kernel_traitsIf6__halffS2_fjLj5120ELj1ELj1ELj8ELj8ENS_18Kernel_traits_baseILj5120EfS2_fS2_fjLj256EEEEELb0ELb0ELb1EEEvNS_9BwdParamsE --------------------------
	.section	.nv.constant0._ZN10layer_norm31ln_parallel_residual_bwd_kernelINS_13Kernel_traitsIf6__halffS2_fjLj5120ELj1ELj1ELj8ELj8ENS_18Kernel_traits_baseILj5120EfS2_fS2_fjLj256EEEEELb0ELb0ELb1EEEvNS_9BwdParamsE,"a",@progbits
	.sectionflags	@""
	.align	4
.nv.constant0._ZN10layer_norm31ln_parallel_residual_bwd_kernelINS_13Kernel_traitsIf6__halffS2_fjLj5120ELj1ELj1ELj8ELj8ENS_18Kernel_traits_baseILj5120EfS2_fS2_fjLj256EEEEELb0ELb0ELb1EEEvNS_9BwdParamsE:
	.zero		824


//--------------------- .nv.constant0._ZN10layer_norm31ln_parallel_residual_bwd_kernelINS_13Kernel_traitsIf6__halffS2_fjLj5120ELj1ELj1ELj8ELj8ENS_18Kernel_traits_baseILj5120EfS2_fS2_fjLj256EEEEELb0ELb1ELb0EEEvNS_9BwdParamsE --------------------------
	.section	.nv.constant0._ZN10layer_norm31ln_parallel_residual_bwd_kernelINS_13Kernel_traitsIf6__halffS2_fjLj5120ELj1ELj1ELj8ELj8ENS_18Kernel_traits_baseILj5120EfS2_fS2_fjLj256EEEEELb0ELb1ELb0EEEvNS_9BwdParamsE,"a",@progbits
	.sectionflags	@""
	.align	4
.nv.constant0._ZN10layer_norm31ln_parallel_residual_bwd_kernelINS_13Kernel_traitsIf6__halffS2_fjLj5120ELj1ELj1ELj8ELj8ENS_18Kernel_traits_baseILj5120EfS2_fS2_fjLj256EEEEELb0ELb1ELb0EEEvNS_9BwdParamsE:
	.zero		824


//--------------------- .nv.constant0._ZN10layer_norm31ln_parallel_residual_bwd_kernelINS_13Kernel_traitsIf6__halffS2_fjLj5120ELj1ELj1ELj8ELj8ENS_18Kernel_traits_baseILj5120EfS2_fS2_fjLj256EEEEELb0ELb1ELb1EEEvNS_9BwdParamsE --------------------------
	.section	.nv.constant0._ZN10layer_norm31ln_parallel_residual_bwd_kernelINS_13Kernel_traitsIf6__halffS2_fjLj5120ELj1ELj1ELj8ELj8ENS_18Kernel_traits_baseILj5120EfS2_fS2_fjLj256EEEEELb0ELb1ELb1EEEvNS_9BwdParamsE,"a",@progbits
	.sectionflags	@""
	.align	4
.nv.constant0._ZN10layer_norm31ln_parallel_residual_bwd_kernelINS_13Kernel_traitsIf6__halffS2_fjLj5120ELj1ELj1ELj8ELj8ENS_18Kernel_traits_baseILj5120EfS2_fS2_fjLj256EEEEELb0ELb1ELb1EEEvNS_9BwdParamsE:
	.zero		824


//--------------------- .nv.constant0._ZN10layer_norm31ln_parallel_residual_bwd_kernelINS_13Kernel_traitsIf6__halffS2_fjLj5120ELj1ELj1ELj8ELj8ENS_18Kernel_traits_baseILj5120EfS2_fS2_fjLj256EEEEELb1ELb0ELb0EEEvNS_9BwdParamsE --------------------------
	.section	.nv.constant0._ZN10layer_norm31ln_parallel_residual_bwd_kernelINS_13Kernel_traitsIf6__halffS2_fjLj5120ELj1ELj1ELj8ELj8ENS_18Kernel_traits_baseILj5120EfS2_fS2_fjLj256EEEEELb1ELb0ELb0EEEvNS_9BwdParamsE,"a",@progbits
	.sectionflags	@""
	.align	4
.nv.constant0._ZN10layer_norm31ln_parallel_residual_bwd_kernelINS_13Kernel_traitsIf6__halffS2_fjLj5120ELj1ELj1ELj8ELj8ENS_18Kernel_traits_baseILj5120EfS2_fS2_fjLj256EEEEELb1ELb0ELb0EEEvNS_9BwdParamsE:
	.zero		824


//--------------------- .nv.constant0._ZN10layer_norm31ln_parallel_residual_bwd_kernelINS_13Kernel_traitsIf6__halffS2_fjLj5120ELj1ELj1ELj8ELj8ENS_18Kernel_traits_baseILj5120EfS2_fS2_fjLj256EEEEELb1ELb0ELb1EEEvNS_9BwdParamsE --------------------------
	.section	.nv.constant0._ZN10layer_norm31ln_parallel_residual_bwd_kernelINS_13Kernel_traitsIf6__halffS2_fjLj5120ELj1ELj1ELj8ELj8ENS_18Kernel_traits_baseILj5120EfS2_fS2_fjLj256EEEEELb1ELb0ELb1EEEvNS_9BwdParamsE,"a",@progbits
	.sectionflags	@""
	.align	4
.nv.constant0._ZN10layer_norm31ln_parallel_residual_bwd_kernelINS_13Kernel_traitsIf6__halffS2_fjLj5120ELj1ELj1ELj8ELj8ENS_18Kernel_traits_baseILj5120EfS2_fS2_fjLj256EEEEELb1ELb0ELb1EEEvNS_9BwdParamsE:
	.zero		824


//--------------------- .nv.constant0._ZN10layer_norm22ln_bwd_finalize_kernelINS_22Kernel_traits_finalizeILj5120Ef6__halffS2_fjLb0ELj1024ELj4ENS_18Kernel_traits_baseILj5120EfS2_fS2_fjLj1024EEEEELb0ELb0EEEvNS_9BwdParamsE --------------------------
	.section	.nv.constant0._ZN10layer_norm22ln_bwd_finalize_kernelINS_22Kernel_traits_finalizeILj5120Ef6__halffS2_fjLb0ELj1024ELj4ENS_18Kernel_traits_baseILj5120EfS2_fS2_fjLj1024EEEEELb0ELb0EEEvNS_9BwdParamsE,"a",@progbits
	.sectionflags	@""
	.align	4
.nv.constant0._ZN10layer_norm22ln_bwd_finalize_kernelINS_22Kernel_traits_finalizeILj5120Ef6__halffS2_fjLb0ELj1024ELj4ENS_18Kernel_traits_baseILj5120EfS2_fS2_fjLj1024EEEEELb0ELb0EEEvNS_9BwdParamsE:
	.zero		824


//--------------------- .nv.constant0._ZN10layer_norm40ln_parallel_residual_bwd_finalize_kernelINS_22Kernel_traits_finalizeILj5120Ef6__halffS2_fjLb0ELj1024ELj4ENS_18Kernel_traits_baseILj5120EfS2_fS2_fjLj1024EEEEELb0EEEvNS_9BwdParamsE --------------------------
	.section	.nv.constant0._ZN10layer_norm40ln_parallel_residual_bwd_finalize_kernelINS_22Kernel_traits_finalizeILj5120Ef6__halffS2_fjLb0ELj1024ELj4ENS_18Kernel_traits_baseILj5120EfS2_fS2_fjLj1024EEEEELb0EEEvNS_9BwdParamsE,"a",@progbits
	.sectionflags	@""
	.align	4
.nv.constant0._ZN10layer_norm40ln_parallel_residual_bwd_finalize_kernelINS_22Kernel_traits_finalizeILj5120Ef6__halffS2_fjLb0ELj1024ELj4ENS_18Kernel_traits_baseILj5120EfS2_fS2_fjLj1024EEEEELb0EEEvNS_9BwdParamsE:
	.zero		824


//--------------------- .nv.constant0._ZN10layer_norm31ln_parallel_residual_bwd_kernelINS_13Kernel_traitsIf6__halffS2_fjLj5120ELj1ELj1ELj8ELj8ENS_18Kernel_traits_baseILj5120EfS2_fS2_fjLj256EEEEELb1ELb1ELb0EEEvNS_9BwdParamsE --------------------------
	.section	.nv.constant0._ZN10layer_norm31ln_parallel_residual_bwd_kernelINS_13Kernel_traitsIf6__halffS2_fjLj5120ELj1ELj1ELj8ELj8ENS_18Kernel_traits_baseILj5120EfS2_fS2_fjLj256EEEEELb1ELb1ELb0EEEvNS_9BwdParamsE,"a",@progbits
	.sectionflags	@""
	.align	4
.nv.constant0._ZN10layer_norm31ln_parallel_residual_bwd_kernelINS_13Kernel_traitsIf6__halffS2_fjLj5120ELj1ELj1ELj8ELj8ENS_18Kernel_traits_baseILj5120EfS2_fS2_fjLj256EEEEELb1ELb1ELb0EEEvNS_9BwdParamsE:
	.zero		824


//--------------------- .nv.constant0._ZN10layer_norm22ln_bwd_finalize_kernelINS_22Kernel_traits_finalizeILj5120Ef6__halffS2_fjLb0ELj1024ELj4ENS_18Kernel_traits_baseILj5120EfS2_fS2_fjLj1024EEEEELb0ELb1EEEvNS_9BwdParamsE --------------------------
	.section	.nv.constant0._ZN10layer_norm22ln_bwd_finalize_kernelINS_22Kernel_traits_finalizeILj5120Ef6__halffS2_fjLb0ELj1024ELj4ENS_18Kernel_traits_baseILj5120EfS2_fS2_fjLj1024EEEEELb0ELb1EEEvNS_9BwdParamsE,"a",@progbits
	.sectionflags	@""
	.align	4
.nv.constant0._ZN10layer_norm22ln_bwd_finalize_kernelINS_22Kernel_traits_finalizeILj5120Ef6__halffS2_fjLb0ELj1024ELj4ENS_18Kernel_traits_baseILj5120EfS2_fS2_fjLj1024EEEEELb0ELb1EEEvNS_9BwdParamsE:
	.zero		824


//--------------------- .nv.constant0._ZN10layer_norm40ln_parallel_residual_bwd_finalize_kernelINS_22Kernel_traits_finalizeILj5120Ef6__halffS2_fjLb0ELj1024ELj4ENS_18Kernel_traits_baseILj5120EfS2_fS2_fjLj1024EEEEELb1EEEvNS_9BwdParamsE --------------------------
	.section	.nv.constant0._ZN10layer_norm40ln_parallel_residual_bwd_finalize_kernelINS_22Kernel_traits_finalizeILj5120Ef6__halffS2_fjLb0ELj1024ELj4ENS_18Kernel_traits_baseILj5120EfS2_fS2_fjLj1024EEEEELb1EEEvNS_9BwdParamsE,"a",@progbits
	.sectionflags	@""
	.align	4
.nv.constant0._ZN10layer_norm40ln_parallel_residual_bwd_finalize_kernelINS_22Kernel_traits_finalizeILj5120Ef6__halffS2_fjLb0ELj1024ELj4ENS_18Kernel_traits_baseILj5120EfS2_fS2_fjLj1024EEEEELb1EEEvNS_9BwdParamsE:
	.zero		824


//--------------------- .nv.constant0._ZN10layer_norm31ln_parallel_residual_bwd_kernelINS_13Kernel_traitsIf6__halffS2_fjLj5120ELj1ELj1ELj8ELj8ENS_18Kernel_traits_baseILj5120EfS2_fS2_fjLj256EEEEELb1ELb1ELb1EEEvNS_9BwdParamsE --------------------------
	.section	.nv.constant0._ZN10layer_norm31ln_parallel_residual_bwd_kernelINS_13Kernel_traitsIf6__halffS2_fjLj5120ELj1ELj1ELj8ELj8ENS_18Kernel_traits_baseILj5120EfS2_fS2_fjLj256EEEEELb1ELb1ELb1EEEvNS_9BwdParamsE,"a",@progbits
	.sectionflags	@""
	.align	4
.nv.constant0._ZN10layer_norm31ln_parallel_residual_bwd_kernelINS_13Kernel_traitsIf6__halffS2_fjLj5120ELj1ELj1ELj8ELj8ENS_18Kernel_traits_baseILj5120EfS2_fS2_fjLj256EEEEELb1ELb1ELb1EEEvNS_9BwdParamsE:
	.zero		824


//--------------------- .nv.constant0._ZN10layer_norm31ln_parallel_residual_bwd_kernelINS_13Kernel_traitsI6__halfffffjLj5120ELj1ELj1ELj8ELj16ENS_18Kernel_traits_baseILj5120ES2_ffffjLj256EEEEELb0ELb0ELb0EEEvNS_9BwdParamsE --------------------------
	.section	.nv.constant0._ZN10layer_norm31ln_parallel_residual_bwd_kernelINS_13Kernel_traitsI6__halfffffjLj5120ELj1ELj1ELj8ELj16ENS_18Kernel_traits_baseILj5120ES2_ffffjLj256EEEEELb0ELb0ELb0EEEvNS_9BwdParamsE,"a",@progbits
	.sectionflags	@""
	.align	4
.nv.constant0._ZN10layer_norm31ln_parallel_residual_bwd_kernelINS_13Kernel_traitsI6__halfffffjLj5120ELj1ELj1ELj8ELj16ENS_18Kernel_traits_baseILj5120ES2_ffffjLj256EEEEELb0ELb0ELb0EEEvNS_9BwdParamsE:
	.zero		824


//--------------------- .nv.constant0._ZN10layer_norm31ln_parallel_residual_bwd_kernelINS_13Kernel_traitsI6__halfffffjLj5120ELj1ELj1ELj8ELj16ENS_18Kernel_traits_baseILj5120ES2_ffffjLj256EEEEELb0ELb0ELb1EEEvNS_9BwdParamsE --------------------------
	.section	.nv.constant0._ZN10layer_norm31ln_parallel_residual_bwd_kernelINS_13Kernel_traitsI6__halfffffjLj5120ELj1ELj1ELj8ELj16ENS_18Kernel_traits_baseILj5120ES2_ffffjLj256EEEEELb0ELb0ELb1EEEvNS_9BwdParamsE,"a",@progbits
	.sectionflags	@""
	.align	4
.nv.constant0._ZN10layer_norm31ln_parallel_residual_bwd_kernelINS_13Kernel_traitsI6__halfffffjLj5120ELj1ELj1ELj8ELj16ENS_18Kernel_traits_baseILj5120ES2_ffffjLj256EEEEELb0ELb0ELb1EEEvNS_9BwdParamsE:
	.zero		824


//--------------------- .nv.constant0._ZN10layer_norm31ln_parallel_residual_bwd_kernelINS_13Kernel_traitsI6__halfffffjLj5120ELj1ELj1ELj8ELj16ENS_18Kernel_traits_baseILj5120ES2_ffffjLj256EEEEELb0ELb1ELb0EEEvNS_9BwdParamsE --------------------------
	.section	.nv.constant0._ZN10layer_norm31ln_parallel_residual_bwd_kernelINS_13Kernel_traitsI6__halfffffjLj5120ELj1ELj1ELj8ELj16ENS_18Kernel_traits_baseILj5120ES2_ffffjLj256EEEEELb0ELb1ELb0EEEvNS_9BwdParamsE,"a",@progbits
	.sectionflags	@""
	.align	4
.nv.constant0._ZN10layer_norm31ln_parallel_residual_bwd_kernelINS_13Kernel_traitsI6__halfffffjLj5120ELj1ELj1ELj8ELj16ENS_18Kernel_traits_baseILj5120ES2_ffffjLj256EEEEELb0ELb1ELb0EEEvNS_9BwdParamsE:
	.zero		824


//--------------------- .nv.constant0._ZN10layer_norm31ln_parallel_residual_bwd_kernelINS_13Kernel_traitsI6__halfffffjLj5120ELj1ELj1ELj8ELj16ENS_18Kernel_traits_baseILj5120ES2_ffffjLj256EEEEELb0ELb1ELb1EEEvNS_9BwdParamsE --------------------------
	.section	.nv.constant0._ZN10layer_norm31ln_parallel_residual_bwd_kernelINS_13Kernel_traitsI6__halfffffjLj5120ELj1ELj1ELj8ELj16ENS_18Kernel_traits_baseILj5120ES2_ffffjLj256EEEEELb0ELb1ELb1EEEvNS_9BwdParamsE,"a",@progbits
	.sectionflags	@""
	.align	4
.nv.constant0._ZN10layer_norm31ln_parallel_residual_bwd_kernelINS_13Kernel_traitsI6__halfffffjLj5120ELj1ELj1ELj8ELj16ENS_18Kernel_traits_baseILj5120ES2_ffffjLj256EEEEELb0ELb1ELb1EEEvNS_9BwdParamsE:
	.zero		824


//--------------------- .nv.constant0._ZN10layer_norm31ln_parallel_residual_bwd_kernelINS_13Kernel_traitsI6__halfffffjLj5120ELj1ELj1ELj8ELj16ENS_18Kernel_traits_baseILj5120ES2_ffffjLj256EEEEELb1ELb0ELb0EEEvNS_9BwdParamsE --------------------------
	.section	.nv.constant0._ZN10layer_norm31ln_parallel_residual_bwd_kernelINS_13Kernel_traitsI6__halfffffjLj5120ELj1ELj1ELj8ELj16ENS_18Kernel_traits_baseILj5120ES2_ffffjLj256EEEEELb1ELb0ELb0EEEvNS_9BwdParamsE,"a",@progbits
	.sectionflags	@""
	.align	4
.nv.constant0._ZN10layer_norm31ln_parallel_residual_bwd_kernelINS_13Kernel_traitsI6__halfffffjLj5120ELj1ELj1ELj8ELj16ENS_18Kernel_traits_baseILj5120ES2_ffffjLj256EEEEELb1ELb0ELb0EEEvNS_9BwdParamsE:
	.zero		824


//--------------------- .nv.constant0._ZN10layer_norm31ln_parallel_residual_bwd_kernelINS_13Kernel_traitsI6__halfffffjLj5120ELj1ELj1ELj8ELj16ENS_18Kernel_traits_baseILj5120ES2_ffffjLj256EEEEELb1ELb0ELb1EEEvNS_9BwdParamsE --------------------------
	.section	.nv.constant0._ZN10layer_norm31ln_parallel_residual_bwd_kernelINS_13Kernel_traitsI6__halfffffjLj5120ELj1ELj1ELj8ELj16ENS_18Kernel_traits_baseILj5120ES2_ffffjLj256EEEEELb1ELb0ELb1EEEvNS_9BwdParamsE,"a",@progbits
	.sectionflags	@""
	.align	4
.nv.constant0._ZN10layer_norm31ln_parallel_residual_bwd_kernelINS_13Kernel_traitsI6__halfffffjLj5120ELj1ELj1ELj8ELj16ENS_18Kernel_traits_baseILj5120ES2_ffffjLj256EEEEELb1ELb0ELb1EEEvNS_9BwdParamsE:
	.zero		824


//--------------------- .nv.constant0._ZN10layer_norm22ln_bwd_finalize_kernelINS_22Kernel_traits_finalizeILj5120E6__halfffffjLb0ELj1024ELj4ENS_18Kernel_traits_baseILj5120ES2_ffffjLj1024EEEEELb0ELb0EEEvNS_9BwdParamsE --------------------------
	.section	.nv.constant0._ZN10layer_norm22ln_bwd_finalize_kernelINS_22Kernel_traits_finalizeILj5120E6__halfffffjLb0ELj1024ELj4ENS_18Kernel_traits_baseILj5120ES2_ffffjLj1024EEEEELb0ELb0EEEvNS_9BwdParamsE,"a",@progbits
	.sectionflags	@""
	.align	4
.nv.constant0._ZN10layer_norm22ln_bwd_finalize_kernelINS_22Kernel_traits_finalizeILj5120E6__halfffffjLb0ELj1024ELj4ENS_18Kernel_traits_baseILj5120ES2_ffffjLj1024EEEEELb0ELb0EEEvNS_9BwdParamsE:
	.zero		824


//--------------------- .nv.constant0._ZN10layer_norm40ln_parallel_residual_bwd_finalize_kernelINS_22Kernel_traits_finalizeILj5120E6__halfffffjLb0ELj1024ELj4ENS_18Kernel_traits_baseILj5120ES2_ffffjLj1024EEEEELb0EEEvNS_9BwdParamsE --------------------------
	.section	.nv.constant0._ZN10layer_norm40ln_parallel_residual_bwd_finalize_kernelINS_22Kernel_traits_finalizeILj5120E6__halfffffjLb0ELj1024ELj4ENS_18Kernel_traits_baseILj5120ES2_ffffjLj1024EEEEELb0EEEvNS_9BwdParamsE,"a",@progbits
	.sectionflags	@""
	.align	4
.nv.constant0._ZN10layer_norm40ln_parallel_residual_bwd_finalize_kernelINS_22Kernel_traits_finalizeILj5120E6__halfffffjLb0ELj1024ELj4ENS_18Kernel_traits_baseILj5120ES2_ffffjLj1024EEEEELb0EEEvNS_9BwdParamsE:
	.zero		824


//--------------------- .nv.constant0._ZN10layer_norm31ln_parallel_residual_bwd_kernelINS_13Kernel_traitsI6__halfffffjLj5120ELj1ELj1ELj8ELj16ENS_18Kernel_traits_baseILj5120ES2_ffffjLj256EEEEELb1ELb1ELb0EEEvNS_9BwdParamsE --------------------------
	.section	.nv.constant0._ZN10layer_norm31ln_parallel_residual_bwd_kernelINS_13Kernel_traitsI6__halfffffjLj5120ELj1ELj1ELj8ELj16ENS_18Kernel_traits_baseILj5120ES2_ffffjLj256EEEEELb1ELb1ELb0EEEvNS_9BwdParamsE,"a",@progbits
	.sectionflags	@""
	.align	4
.nv.constant0._ZN10layer_norm31ln_parallel_residual_bwd_kernelINS_13Kernel_traitsI6__halfffffjLj5120ELj1ELj1ELj8ELj16ENS_18Kernel_traits_baseILj5120ES2_ffffjLj256EEEEELb1ELb1ELb0EEEvNS_9BwdParamsE:
	.zero		824


//--------------------- .nv.constant0._ZN10layer_norm22ln_bwd_finalize_kernelINS_22Kernel_traits_finalizeILj5120E6__halfffffjLb0ELj1024ELj4ENS_18Kernel_traits_baseILj5120ES2_ffffjLj1024EEEEELb0ELb1EEEvNS_9BwdParamsE --------------------------
	.section	.nv.constant0._ZN10layer_norm22ln_bwd_finalize_kernelINS_22Kernel_traits_finalizeILj5120E6__halfffffjLb0ELj1024ELj4ENS_18Kernel_traits_baseILj5120ES2_ffffjLj1024EEEEELb0ELb1EEEvNS_9BwdParamsE,"a",@progbits
	.sectionflags	@""
	.align	4
.nv.constant0._ZN10layer_norm22ln_bwd_finalize_kernelINS_22Kernel_traits_finalizeILj5120E6__halfffffjLb0ELj1024ELj4ENS_18Kernel_traits_baseILj5120ES2_ffffjLj1024EEEEELb0ELb1EEEvNS_9BwdParamsE:
	.zero		824


//--------------------- .nv.constant0._ZN10layer_norm40ln_parallel_residual_bwd_finalize_kernelINS_22Kernel_traits_finalizeILj5120E6__halfffffjLb0ELj1024ELj4ENS_18Kernel_traits_baseILj5120ES2_ffffjLj1024EEEEELb1EEEvNS_9BwdParamsE --------------------------
	.section	.nv.constant0._ZN10layer_norm40ln_parallel_residual_bwd_finalize_kernelINS_22Kernel_traits_finalizeILj5120E6__halfffffjLb0ELj1024ELj4ENS_18Kernel_traits_baseILj5120ES2_ffffjLj1024EEEEELb1EEEvNS_9BwdParamsE,"a",@progbits
	.sectionflags	@""
	.align	4
.nv.constant0._ZN10layer_norm40ln_parallel_residual_bwd_finalize_kernelINS_22Kernel_traits_finalizeILj5120E6__halfffffjLb0ELj1024ELj4ENS_18Kernel_traits_baseILj5120ES2_ffffjLj1024EEEEELb1EEEvNS_9BwdParamsE:
	.zero		824


//--------------------- .nv.constant0._ZN10layer_norm31ln_parallel_residual_bwd_kernelINS_13Kernel_traitsI6__halfffffjLj5120ELj1ELj1ELj8ELj16ENS_18Kernel_traits_baseILj5120ES2_ffffjLj256EEEEELb1ELb1ELb1EEEvNS_9BwdParamsE --------------------------
	.section	.nv.constant0._ZN10layer_norm31ln_parallel_residual_bwd_kernelINS_13Kernel_traitsI6__halfffffjLj5120ELj1ELj1ELj8ELj16ENS_18Kernel_traits_baseILj5120ES2_ffffjLj256EEEEELb1ELb1ELb1EEEvNS_9BwdParamsE,"a",@progbits
	.sectionflags	@""
	.align	4
.nv.constant0._ZN10layer_norm31ln_parallel_residual_bwd_kernelINS_13Kernel_traitsI6__halfffffjLj5120ELj1ELj1ELj8ELj16ENS_18Kernel_traits_baseILj5120ES2_ffffjLj256EEEEELb1ELb1ELb1EEEvNS_9BwdParamsE:
	.zero		824


//--------------------- .nv.constant0._ZN10layer_norm31ln_parallel_residual_bwd_kernelINS_13Kernel_traitsIfffffjLj5120ELj1ELj1ELj8ELj16ENS_18Kernel_traits_baseILj5120EfffffjLj256EEEEELb0ELb0ELb0EEEvNS_9BwdParamsE --------------------------
	.section	.nv.constant0._ZN10layer_norm31ln_parallel_residual_bwd_kernelINS_13Kernel_traitsIfffffjLj5120ELj1ELj1ELj8ELj16ENS_18Kernel_traits_baseILj5120EfffffjLj256EEEEELb0ELb0ELb0EEEvNS_9BwdParamsE,"a",@progbits
	.sectionflags	@""
	.align	4
.nv.constant0._ZN10layer_norm31ln_parallel_residual_bwd_kernelINS_13Kernel_traitsIfffffjLj5120ELj1ELj1ELj8ELj16ENS_18Kernel_traits_baseILj5120EfffffjLj256EEEEELb0ELb0ELb0EEEvNS_9BwdParamsE:
	.zero		824


//--------------------- .nv.constant0._ZN10layer_norm31ln_parallel_residual_bwd_kernelINS_13Kernel_traitsIfffffjLj5120ELj1ELj1ELj8ELj16ENS_18Kernel_traits_baseILj5120EfffffjLj256EEEEELb0ELb0ELb1EEEvNS_9BwdParamsE --------------------------
	.section	.nv.constant0._ZN10layer_norm31ln_parallel_residual_bwd_kernelINS_13Kernel_traitsIfffffjLj5120ELj1ELj1ELj8ELj16ENS_18Kernel_traits_baseILj5120EfffffjLj256EEEEELb0ELb0ELb1EEEvNS_9BwdParamsE,"a",@progbits
	.sectionflags	@""
	.align	4
.nv.constant0._ZN10layer_norm31ln_parallel_residual_bwd_kernelINS_13Kernel_traitsIfffffjLj5120ELj1ELj1ELj8ELj16ENS_18Kernel_traits_baseILj5120EfffffjLj256EEEEELb0ELb0ELb1EEEvNS_9BwdParamsE:
	.zero		824


//--------------------- .nv.constant0._ZN10layer_norm31ln_parallel_residual_bwd_kernelINS_13Kernel_traitsIfffffjLj5120ELj1ELj1ELj8ELj16ENS_18Kernel_traits_baseILj5120EfffffjLj256EEEEELb0ELb1ELb0EEEvNS_9BwdParamsE --------------------------
	.section	.nv.constant0._ZN10layer_norm31ln_parallel_residual_bwd_kernelINS_13Kernel_traitsIfffffjLj5120ELj1ELj1ELj8ELj16ENS_18Kernel_traits_baseILj5120EfffffjLj256EEEEELb0ELb1ELb0EEEvNS_9BwdParamsE,"a",@progbits
	.sectionflags	@""
	.align	4
.nv.constant0._ZN10layer_norm31ln_parallel_residual_bwd_kernelINS_13Kernel_traitsIfffffjLj5120ELj1ELj1ELj8ELj16ENS_18Kernel_traits_baseILj5120EfffffjLj256EEEEELb0ELb1ELb0EEEvNS_9BwdParamsE:
	.zero		824


//--------------------- .nv.constant0._ZN10layer_norm31ln_parallel_residual_bwd_kernelINS_13Kernel_traitsIfffffjLj5120ELj1ELj1ELj8ELj16ENS_18Kernel_traits_baseILj5120EfffffjLj256EEEEELb0ELb1ELb1EEEvNS_9BwdParamsE --------------------------
	.section	.nv.constant0._ZN10layer_norm31ln_parallel_residual_bwd_kernelINS_13Kernel_traitsIfffffjLj5120ELj1ELj1ELj8ELj16ENS_18Kernel_traits_baseILj5120EfffffjLj256EEEEELb0ELb1ELb1EEEvNS_9BwdParamsE,"a",@progbits
	.sectionflags	@""
	.align	4
.nv.constant0._ZN10layer_norm31ln_parallel_residual_bwd_kernelINS_13Kernel_traitsIfffffjLj5120ELj1ELj1ELj8ELj16ENS_18Kernel_traits_baseILj5120EfffffjLj256EEEEELb0ELb1ELb1EEEvNS_9BwdParamsE:
	.zero		824


//--------------------- .nv.constant0._ZN10layer_norm31ln_parallel_residual_bwd_kernelINS_13Kernel_traitsIfffffjLj5120ELj1ELj1ELj8ELj16ENS_18Kernel_traits_baseILj5120EfffffjLj256EEEEELb1ELb0ELb0EEEvNS_9BwdParamsE --------------------------
	.section	.nv.constant0._ZN10layer_norm31ln_parallel_residual_bwd_kernelINS_13Kernel_traitsIfffffjLj5120ELj1ELj1ELj8ELj16ENS_18Kernel_traits_baseILj5120EfffffjLj256EEEEELb1ELb0ELb0EEEvNS_9BwdParamsE,"a",@progbits
	.sectionflags	@""
	.align	4
.nv.constant0._ZN10layer_norm31ln_parallel_residual_bwd_kernelINS_13Kernel_traitsIfffffjLj5120ELj1ELj1ELj8ELj16ENS_18Kernel_traits_baseILj5120EfffffjLj256EEEEELb1ELb0ELb0EEEvNS_9BwdParamsE:
	.zero		824


//--------------------- .nv.constant0._ZN10layer_norm31ln_parallel_residual_bwd_kernelINS_13Kernel_traitsIfffffjLj5120ELj1ELj1ELj8ELj16ENS_18Kernel_traits_baseILj5120EfffffjLj256EEEEELb1ELb0ELb1EEEvNS_9BwdParamsE --------------------------
	.section	.nv.constant0._ZN10layer_norm31ln_parallel_residual_bwd_kernelINS_13Kernel_traitsIfffffjLj5120ELj1ELj1ELj8ELj16ENS_18Kernel_traits_baseILj5120EfffffjLj256EEEEELb1ELb0ELb1EEEvNS_9BwdParamsE,"a",@progbits
	.sectionflags	@""
	.align	4
.nv.constant0._ZN10layer_norm31ln_parallel_residual_bwd_kernelINS_13Kernel_traitsIfffffjLj5120ELj1ELj1ELj8ELj16ENS_18Kernel_traits_baseILj5120EfffffjLj256EEEEELb1ELb0ELb1EEEvNS_9BwdParamsE:
	.zero		824


//--------------------- .nv.constant0._ZN10layer_norm22ln_bwd_finalize_kernelINS_22Kernel_traits_finalizeILj5120EfffffjLb0ELj1024ELj4ENS_18Kernel_traits_baseILj5120EfffffjLj1024EEEEELb0ELb0EEEvNS_9BwdParamsE --------------------------
	.section	.nv.constant0._ZN10layer_norm22ln_bwd_finalize_kernelINS_22Kernel_traits_finalizeILj5120EfffffjLb0ELj1024ELj4ENS_18Kernel_traits_baseILj5120EfffffjLj1024EEEEELb0ELb0EEEvNS_9BwdParamsE,"a",@progbits
	.sectionflags	@""
	.align	4
.nv.constant0._ZN10layer_norm22ln_bwd_finalize_kernelINS_22Kernel_traits_finalizeILj5120EfffffjLb0ELj1024ELj4ENS_18Kernel_traits_baseILj5120EfffffjLj1024EEEEELb0ELb0EEEvNS_9BwdParamsE:
	.zero		824


//--------------------- .nv.constant0._ZN10layer_norm40ln_parallel_residual_bwd_finalize_kernelINS_22Kernel_traits_finalizeILj5120EfffffjLb0ELj1024ELj4ENS_18Kernel_traits_baseILj5120EfffffjLj1024EEEEELb0EEEvNS_9BwdParamsE --------------------------
	.section	.nv.constant0._ZN10layer_norm40ln_parallel_residual_bwd_finalize_kernelINS_22Kernel_traits_finalizeILj5120EfffffjLb0ELj1024ELj4ENS_18Kernel_traits_baseILj5120EfffffjLj1024EEEEELb0EEEvNS_9BwdParamsE,"a",@progbits
	.sectionflags	@""
	.align	4
.nv.constant0._ZN10layer_norm40ln_parallel_residual_bwd_finalize_kernelINS_22Kernel_traits_finalizeILj5120EfffffjLb0ELj1024ELj4ENS_18Kernel_traits_baseILj5120EfffffjLj1024EEEEELb0EEEvNS_9BwdParamsE:
	.zero		824


//--------------------- .nv.constant0._ZN10layer_norm31ln_parallel_residual_bwd_kernelINS_13Kernel_traitsIfffffjLj5120ELj1ELj1ELj8ELj16ENS_18Kernel_traits_baseILj5120EfffffjLj256EEEEELb1ELb1ELb0EEEvNS_9BwdParamsE --------------------------
	.section	.nv.constant0._ZN10layer_norm31ln_parallel_residual_bwd_kernelINS_13Kernel_traitsIfffffjLj5120ELj1ELj1ELj8ELj16ENS_18Kernel_traits_baseILj5120EfffffjLj256EEEEELb1ELb1ELb0EEEvNS_9BwdParamsE,"a",@progbits
	.sectionflags	@""
	.align	4
.nv.constant0._ZN10layer_norm31ln_parallel_residual_bwd_kernelINS_13Kernel_traitsIfffffjLj5120ELj1ELj1ELj8ELj16ENS_18Kernel_traits_baseILj5120EfffffjLj256EEEEELb1ELb1ELb0EEEvNS_9BwdParamsE:
	.zero		824


//--------------------- .nv.constant0._ZN10layer_norm22ln_bwd_finalize_kernelINS_22Kernel_traits_finalizeILj5120EfffffjLb0ELj1024ELj4ENS_18Kernel_traits_baseILj5120EfffffjLj1024EEEEELb0ELb1EEEvNS_9BwdParamsE --------------------------
	.section	.nv.constant0._ZN10layer_norm22ln_bwd_finalize_kernelINS_22Kernel_traits_finalizeILj5120EfffffjLb0ELj1024ELj4ENS_18Kernel_traits_baseILj5120EfffffjLj1024EEEEELb0ELb1EEEvNS_9BwdParamsE,"a",@progbits
	.sectionflags	@""
	.align	4
.nv.constant0._ZN10layer_norm22ln_bwd_finalize_kernelINS_22Kernel_traits_finalizeILj5120EfffffjLb0ELj1024ELj4ENS_18Kernel_traits_baseILj5120EfffffjLj1024EEEEELb0ELb1EEEvNS_9BwdParamsE:
	.zero		824


//--------------------- .nv.constant0._ZN10layer_norm40ln_parallel_residual_bwd_finalize_kernelINS_22Kernel_traits_finalizeILj5120EfffffjLb0ELj1024ELj4ENS_18Kernel_traits_baseILj5120EfffffjLj1024EEEEELb1EEEvNS_9BwdParamsE --------------------------
	.section	.nv.constant0._ZN10layer_norm40ln_parallel_residual_bwd_finalize_kernelINS_22Kernel_traits_finalizeILj5120EfffffjLb0ELj1024ELj4ENS_18Kernel_traits_baseILj5120EfffffjLj1024EEEEELb1EEEvNS_9BwdParamsE,"a",@progbits
	.sectionflags	@""
	.align	4
.nv.constant0._ZN10layer_norm40ln_parallel_residual_bwd_finalize_kernelINS_22Kernel_traits_finalizeILj5120EfffffjLb0ELj1024ELj4ENS_18Kernel_traits_baseILj5120EfffffjLj1024EEEEELb1EEEvNS_9BwdParamsE:
	.zero		824


//--------------------- .nv.constant0._ZN10layer_norm31ln_parallel_residual_bwd_kernelINS_13Kernel_traitsIfffffjLj5120ELj1ELj1ELj8ELj16ENS_18Kernel_traits_baseILj5120EfffffjLj256EEEEELb1ELb1ELb1EEEvNS_9BwdParamsE --------------------------
	.section	.nv.constant0._ZN10layer_norm31ln_parallel_residual_bwd_kernelINS_13Kernel_traitsIfffffjLj5120ELj1ELj1ELj8ELj16ENS_18Kernel_traits_baseILj5120EfffffjLj256EEEEELb1ELb1ELb1EEEvNS_9BwdParamsE,"a",@progbits
	.sectionflags	@""
	.align	4
.nv.constant0._ZN10layer_norm31ln_parallel_residual_bwd_kernelINS_13Kernel_traitsIfffffjLj5120ELj1ELj1ELj8ELj16ENS_18Kernel_traits_baseILj5120EfffffjLj256EEEEELb1ELb1ELb1EEEvNS_9BwdParamsE:
	.zero		824


//--------------------- SYMBOLS --------------------------

	.type		.nv.reservedSmem.offset0,@object
	.size		.nv.reservedSmem.offset0,0x4
